// Copyright (c) 2024, Jay Shah, Ganesh Bikshandi, Ying Zhang, Vijay Thakkar, Pradeep Ramani, Tri Dao.
// Splitting the different template instantiations to different files to speed up compilation.
// This file is auto-generated. See "generate_kernels.py"

#include "flash_fwd_launch_template.h"

#ifndef FLASHATTENTION_DISABLE_HDIM192
template void run_mha_fwd_<90, cutlass::half_t, 192, 128, true, false, true, true>(Flash_fwd_params &params, cudaStream_t stream);
#endif


// ===== COMPILED SASS (sm_90a) =====

	.target	sm_90a

	.elftype	@"ET_EXEC"


//--------------------- .note.nv.tkinfo           --------------------------
	.section	.note.nv.tkinfo,"",@"SHT_NOTE"
	.sectionflags	@"SHF_NOTE_NV_TKINFO"
	.tkinfo
        /*0018*/ 	.word	0x00000002
        /*0030*/ 	.string	""
        /*0030*/ 	.string	"ptxas"
        /*0030*/ 	.string	"Cuda compilation tools, release 13.0, V13.0.88"
        /*0030*/ 	.string	"Build cuda_13.0.r13.0/compiler.36424714_0"
        /*0030*/ 	.string	"-arch sm_90a -m 64 "



//--------------------- .note.nv.cuinfo           --------------------------
	.section	.note.nv.cuinfo,"",@"SHT_NOTE"
	.sectionflags	@"SHF_NOTE_NV_CUINFO"
        /*0018*/ 	.short	0x0002
        /*001a*/ 	.short	0x005a
        /*001c*/ 	.short	0x0082
	.zero		2


//--------------------- .nv.info                  --------------------------
	.section	.nv.info,"",@"SHT_CUDA_INFO"
	.align	4


	//----- nvinfo : EIATTR_REGCOUNT
	.align		4
        /*0000*/ 	.byte	0x04, 0x2f
        /*0002*/ 	.short	(.L_25 - .L_24)
	.align		4
.L_24:
        /*0004*/ 	.word	index@(_ZN7cutlass13device_kernelIN5flash11enable_sm90INS1_16FlashAttnFwdSm90INS1_25CollectiveMainloopFwdSm90ILi2EN4cute5tupleIJNS5_1CILi1EEES8_S8_EEENS6_IJNS7_ILi128EEESA_NS7_ILi192EEEEEELi128ENS_6half_tEfNS_4arch4Sm90ELb1ELb0ELb1ELb1ELb0ELb1ELb0ELb1ELb1ELb1ELb1ELb0EEENS1_21CollectiveEpilogueFwdINS6_IJSA_SA_SA_EEES9_SD_SF_Li256ELb1ELb1ELb1ELb0EEENS1_36VarlenDynamicPersistentTileSchedulerILi128ELi128ELi256ELi128ELb1ELb1ELb1ELb1ELb1ELb1EEEEEEEEEvNT_6ParamsE)
        /*0008*/ 	.word	0x000000a8


	//----- nvinfo : EIATTR_FRAME_SIZE
	.align		4
.L_25:
        /*000c*/ 	.byte	0x04, 0x11
        /*000e*/ 	.short	(.L_27 - .L_26)
	.align		4
.L_26:
        /*0010*/ 	.word	index@(_ZN7cutlass13device_kernelIN5flash11enable_sm90INS1_16FlashAttnFwdSm90INS1_25CollectiveMainloopFwdSm90ILi2EN4cute5tupleIJNS5_1CILi1EEES8_S8_EEENS6_IJNS7_ILi128EEESA_NS7_ILi192EEEEEELi128ENS_6half_tEfNS_4arch4Sm90ELb1ELb0ELb1ELb1ELb0ELb1ELb0ELb1ELb1ELb1ELb1ELb0EEENS1_21CollectiveEpilogueFwdINS6_IJSA_SA_SA_EEES9_SD_SF_Li256ELb1ELb1ELb1ELb0EEENS1_36VarlenDynamicPersistentTileSchedulerILi128ELi128ELi256ELi128ELb1ELb1ELb1ELb1ELb1ELb1EEEEEEEEEvNT_6ParamsE)
        /*0014*/ 	.word	0x000000b0


	//----- nvinfo : EIATTR_REGCOUNT
	.align		4
.L_27:
        /*0018*/ 	.byte	0x04, 0x2f
        /*001a*/ 	.short	(.L_29 - .L_28)
	.align		4
.L_28:
        /*001c*/ 	.word	index@(_ZN7cutlass13device_kernelIN5flash11enable_sm90INS1_16FlashAttnFwdSm90INS1_25CollectiveMainloopFwdSm90ILi2EN4cute5tupleIJNS5_1CILi1EEES8_S8_EEENS6_IJNS7_ILi128EEESA_NS7_ILi192EEEEEELi128ENS_6half_tEfNS_4arch4Sm90ELb1ELb0ELb1ELb1ELb0ELb0ELb0ELb1ELb1ELb1ELb1ELb0EEENS1_21CollectiveEpilogueFwdINS6_IJSA_SA_SA_EEES9_SD_SF_Li256ELb1ELb1ELb1ELb0EEENS1_36VarlenDynamicPersistentTileSchedulerILi128ELi128ELi256ELi128ELb1ELb1ELb1ELb1ELb1ELb1EEEEEEEEEvNT_6ParamsE)
        /*0020*/ 	.word	0x000000a8


	//----- nvinfo : EIATTR_FRAME_SIZE
	.align		4
.L_29:
        /*0024*/ 	.byte	0x04, 0x11
        /*0026*/ 	.short	(.L_31 - .L_30)
	.align		4
.L_30:
        /*0028*/ 	.word	index@(_ZN7cutlass13device_kernelIN5flash11enable_sm90INS1_16FlashAttnFwdSm90INS1_25CollectiveMainloopFwdSm90ILi2EN4cute5tupleIJNS5_1CILi1EEES8_S8_EEENS6_IJNS7_ILi128EEESA_NS7_ILi192EEEEEELi128ENS_6half_tEfNS_4arch4Sm90ELb1ELb0ELb1ELb1ELb0ELb0ELb0ELb1ELb1ELb1ELb1ELb0EEENS1_21CollectiveEpilogueFwdINS6_IJSA_SA_SA_EEES9_SD_SF_Li256ELb1ELb1ELb1ELb0EEENS1_36VarlenDynamicPersistentTileSchedulerILi128ELi128ELi256ELi128ELb1ELb1ELb1ELb1ELb1ELb1EEEEEEEEEvNT_6ParamsE)
        /*002c*/ 	.word	0x00000068


	//----- nvinfo : EIATTR_REGCOUNT
	.align		4
.L_31:
        /*0030*/ 	.byte	0x04, 0x2f
        /*0032*/ 	.short	(.L_33 - .L_32)
	.align		4
.L_32:
        /*0034*/ 	.word	index@(_ZN7cutlass13device_kernelIN5flash11enable_sm90INS1_16FlashAttnFwdSm90INS1_25CollectiveMainloopFwdSm90ILi2EN4cute5tupleIJNS5_1CILi1EEES8_S8_EEENS6_IJNS7_ILi128EEESA_NS7_ILi192EEEEEELi128ENS_6half_tEfNS_4arch4Sm90ELb1ELb0ELb1ELb0ELb0ELb0ELb0ELb1ELb1ELb1ELb1ELb0EEENS1_21CollectiveEpilogueFwdINS6_IJSA_SA_SA_EEES9_SD_SF_Li256ELb0ELb1ELb1ELb0EEENS1_19SingleTileSchedulerILb0ELb1ELb1ELi128EEEEEEEEEvNT_6ParamsE)
        /*0038*/ 	.word	0x000000a8


	//----- nvinfo : EIATTR_FRAME_SIZE
	.align		4
.L_33:
        /*003c*/ 	.byte	0x04, 0x11
        /*003e*/ 	.short	(.L_35 - .L_34)
	.align		4
.L_34:
        /*0040*/ 	.word	index@(_ZN7cutlass13device_kernelIN5flash11enable_sm90INS1_16FlashAttnFwdSm90INS1_25CollectiveMainloopFwdSm90ILi2EN4cute5tupleIJNS5_1CILi1EEES8_S8_EEENS6_IJNS7_ILi128EEESA_NS7_ILi192EEEEEELi128ENS_6half_tEfNS_4arch4Sm90ELb1ELb0ELb1ELb0ELb0ELb0ELb0ELb1ELb1ELb1ELb1ELb0EEENS1_21CollectiveEpilogueFwdINS6_IJSA_SA_SA_EEES9_SD_SF_Li256ELb0ELb1ELb1ELb0EEENS1_19SingleTileSchedulerILb0ELb1ELb1ELi128EEEEEEEEEvNT_6ParamsE)
        /*0044*/ 	.word	0x00000018


	//----- nvinfo : EIATTR_REGCOUNT
	.align		4
.L_35:
        /*0048*/ 	.byte	0x04, 0x2f
        /*004a*/ 	.short	(.L_37 - .L_36)
	.align		4
.L_36:
        /*004c*/ 	.word	index@(_ZN7cutlass13device_kernelIN5flash11enable_sm90INS1_16FlashAttnFwdSm90INS1_25CollectiveMainloopFwdSm90ILi2EN4cute5tupleIJNS5_1CILi1EEES8_S8_EEENS6_IJNS7_ILi128EEENS7_ILi96EEENS7_ILi192EEEEEELi128ENS_6half_tEfNS_4arch4Sm90ELb0ELb1ELb1ELb1ELb0ELb1ELb0ELb1ELb1ELb1ELb1ELb0EEENS1_21CollectiveEpilogueFwdINS6_IJSA_SA_SB_EEES9_SE_SG_Li256ELb1ELb1ELb1ELb0EEENS1_36VarlenDynamicPersistentTileSchedulerILi128ELi96ELi256ELi128ELb1ELb1ELb1ELb1ELb0ELb1EEEEEEEEEvNT_6ParamsE)
        /*0050*/ 	.word	0x000000a8


	//----- nvinfo : EIATTR_FRAME_SIZE
	.align		4
.L_37:
        /*0054*/ 	.byte	0x04, 0x11
        /*0056*/ 	.short	(.L_39 - .L_38)
	.align		4
.L_38:
        /*0058*/ 	.word	index@(_ZN7cutlass13device_kernelIN5flash11enable_sm90INS1_16FlashAttnFwdSm90INS1_25CollectiveMainloopFwdSm90ILi2EN4cute5tupleIJNS5_1CILi1EEES8_S8_EEENS6_IJNS7_ILi128EEENS7_ILi96EEENS7_ILi192EEEEEELi128ENS_6half_tEfNS_4arch4Sm90ELb0ELb1ELb1ELb1ELb0ELb1ELb0ELb1ELb1ELb1ELb1ELb0EEENS1_21CollectiveEpilogueFwdINS6_IJSA_SA_SB_EEES9_SE_SG_Li256ELb1ELb1ELb1ELb0EEENS1_36VarlenDynamicPersistentTileSchedulerILi128ELi96ELi256ELi128ELb1ELb1ELb1ELb1ELb0ELb1EEEEEEEEEvNT_6ParamsE)
        /*005c*/ 	.word	0x000000a0


	//----- nvinfo : EIATTR_REGCOUNT
	.align		4
.L_39:
        /*0060*/ 	.byte	0x04, 0x2f
        /*0062*/ 	.short	(.L_41 - .L_40)
	.align		4
.L_40:
        /*0064*/ 	.word	index@(_ZN7cutlass13device_kernelIN5flash11enable_sm90INS1_16FlashAttnFwdSm90INS1_25CollectiveMainloopFwdSm90ILi2EN4cute5tupleIJNS5_1CILi1EEES8_S8_EEENS6_IJNS7_ILi128EEENS7_ILi96EEENS7_ILi192EEEEEELi128ENS_6half_tEfNS_4arch4Sm90ELb0ELb1ELb1ELb1ELb0ELb0ELb0ELb1ELb1ELb1ELb1ELb0EEENS1_21CollectiveEpilogueFwdINS6_IJSA_SA_SB_EEES9_SE_SG_Li256ELb1ELb1ELb1ELb0EEENS1_36VarlenDynamicPersistentTileSchedulerILi128ELi96ELi256ELi128ELb1ELb1ELb1ELb1ELb0ELb1EEEEEEEEEvNT_6ParamsE)
        /*0068*/ 	.word	0x000000a8


	//----- nvinfo : EIATTR_FRAME_SIZE
	.align		4
.L_41:
        /*006c*/ 	.byte	0x04, 0x11
        /*006e*/ 	.short	(.L_43 - .L_42)
	.align		4
.L_42:
        /*0070*/ 	.word	index@(_ZN7cutlass13device_kernelIN5flash11enable_sm90INS1_16FlashAttnFwdSm90INS1_25CollectiveMainloopFwdSm90ILi2EN4cute5tupleIJNS5_1CILi1EEES8_S8_EEENS6_IJNS7_ILi128EEENS7_ILi96EEENS7_ILi192EEEEEELi128ENS_6half_tEfNS_4arch4Sm90ELb0ELb1ELb1ELb1ELb0ELb0ELb0ELb1ELb1ELb1ELb1ELb0EEENS1_21CollectiveEpilogueFwdINS6_IJSA_SA_SB_EEES9_SE_SG_Li256ELb1ELb1ELb1ELb0EEENS1_36VarlenDynamicPersistentTileSchedulerILi128ELi96ELi256ELi128ELb1ELb1ELb1ELb1ELb0ELb1EEEEEEEEEvNT_6ParamsE)
        /*0074*/ 	.word	0x00000060


	//----- nvinfo : EIATTR_REGCOUNT
	.align		4
.L_43:
        /*0078*/ 	.byte	0x04, 0x2f
        /*007a*/ 	.short	(.L_45 - .L_44)
	.align		4
.L_44:
        /*007c*/ 	.word	index@(_ZN7cutlass13device_kernelIN5flash11enable_sm90INS1_16FlashAttnFwdSm90INS1_25CollectiveMainloopFwdSm90ILi2EN4cute5tupleIJNS5_1CILi1EEES8_S8_EEENS6_IJNS7_ILi128EEENS7_ILi96EEENS7_ILi192EEEEEELi128ENS_6half_tEfNS_4arch4Sm90ELb0ELb1ELb1ELb0ELb0ELb0ELb0ELb1ELb1ELb1ELb1ELb0EEENS1_21CollectiveEpilogueFwdINS6_IJSA_SA_SB_EEES9_SE_SG_Li256ELb0ELb1ELb1ELb0EEENS1_19SingleTileSchedulerILb0ELb1ELb1ELi128EEEEEEEEEvNT_6ParamsE)
        /*0080*/ 	.word	0x000000a8


	//----- nvinfo : EIATTR_FRAME_SIZE
	.align		4
.L_45:
        /*0084*/ 	.byte	0x04, 0x11
        /*0086*/ 	.short	(.L_47 - .L_46)
	.align		4
.L_46:
        /*0088*/ 	.word	index@(_ZN7cutlass13device_kernelIN5flash11enable_sm90INS1_16FlashAttnFwdSm90INS1_25CollectiveMainloopFwdSm90ILi2EN4cute5tupleIJNS5_1CILi1EEES8_S8_EEENS6_IJNS7_ILi128EEENS7_ILi96EEENS7_ILi192EEEEEELi128ENS_6half_tEfNS_4arch4Sm90ELb0ELb1ELb1ELb0ELb0ELb0ELb0ELb1ELb1ELb1ELb1ELb0EEENS1_21CollectiveEpilogueFwdINS6_IJSA_SA_SB_EEES9_SE_SG_Li256ELb0ELb1ELb1ELb0EEENS1_19SingleTileSchedulerILb0ELb1ELb1ELi128EEEEEEEEEvNT_6ParamsE)
        /*008c*/ 	.word	0x00000018


	//----- nvinfo : EIATTR_REGCOUNT
	.align		4
.L_47:
        /*0090*/ 	.byte	0x04, 0x2f
        /*0092*/ 	.short	(.L_49 - .L_48)
	.align		4
.L_48:
        /*0094*/ 	.word	index@(_ZN7cutlass13device_kernelIN5flash11enable_sm90INS1_16FlashAttnFwdSm90INS1_25CollectiveMainloopFwdSm90ILi2EN4cute5tupleIJNS5_1CILi1EEES8_S8_EEENS6_IJNS7_ILi128EEESA_NS7_ILi192EEEEEELi128ENS_6half_tEfNS_4arch4Sm90ELb0ELb0ELb1ELb1ELb0ELb1ELb0ELb1ELb1ELb1ELb1ELb0EEENS1_21CollectiveEpilogueFwdINS6_IJSA_SA_SA_EEES9_SD_SF_Li256ELb1ELb1ELb1ELb0EEENS1_36VarlenDynamicPersistentTileSchedulerILi128ELi128ELi256ELi128ELb1ELb1ELb1ELb0ELb1ELb1EEEEEEEEEvNT_6ParamsE)
        /*0098*/ 	.word	0x000000a8


	//----- nvinfo : EIATTR_FRAME_SIZE
	.align		4
.L_49:
        /*009c*/ 	.byte	0x04, 0x11
        /*009e*/ 	.short	(.L_51 - .L_50)
	.align		4
.L_50:
        /*00a0*/ 	.word	index@(_ZN7cutlass13device_kernelIN5flash11enable_sm90INS1_16FlashAttnFwdSm90INS1_25CollectiveMainloopFwdSm90ILi2EN4cute5tupleIJNS5_1CILi1EEES8_S8_EEENS6_IJNS7_ILi128EEESA_NS7_ILi192EEEEEELi128ENS_6half_tEfNS_4arch4Sm90ELb0ELb0ELb1ELb1ELb0ELb1ELb0ELb1ELb1ELb1ELb1ELb0EEENS1_21CollectiveEpilogueFwdINS6_IJSA_SA_SA_EEES9_SD_SF_Li256ELb1ELb1ELb1ELb0EEENS1_36VarlenDynamicPersistentTileSchedulerILi128ELi128ELi256ELi128ELb1ELb1ELb1ELb0ELb1ELb1EEEEEEEEEvNT_6ParamsE)
        /*00a4*/ 	.word	0x000000a8


	//----- nvinfo : EIATTR_REGCOUNT
	.align		4
.L_51:
        /*00a8*/ 	.byte	0x04, 0x2f
        /*00aa*/ 	.short	(.L_53 - .L_52)
	.align		4
.L_52:
        /*00ac*/ 	.word	index@(_ZN7cutlass13device_kernelIN5flash11enable_sm90INS1_16FlashAttnFwdSm90INS1_25CollectiveMainloopFwdSm90ILi2EN4cute5tupleIJNS5_1CILi1EEES8_S8_EEENS6_IJNS7_ILi128EEESA_NS7_ILi192EEEEEELi128ENS_6half_tEfNS_4arch4Sm90ELb0ELb0ELb1ELb1ELb0ELb0ELb0ELb1ELb1ELb1ELb1ELb0EEENS1_21CollectiveEpilogueFwdINS6_IJSA_SA_SA_EEES9_SD_SF_Li256ELb1ELb1ELb1ELb0EEENS1_36VarlenDynamicPersistentTileSchedulerILi128ELi128ELi256ELi128ELb1ELb1ELb1ELb0ELb1ELb1EEEEEEEEEvNT_6ParamsE)
        /*00b0*/ 	.word	0x000000a8


	//----- nvinfo : EIATTR_FRAME_SIZE
	.align		4
.L_53:
        /*00b4*/ 	.byte	0x04, 0x11
        /*00b6*/ 	.short	(.L_55 - .L_54)
	.align		4
.L_54:
        /*00b8*/ 	.word	index@(_ZN7cutlass13device_kernelIN5flash11enable_sm90INS1_16FlashAttnFwdSm90INS1_25CollectiveMainloopFwdSm90ILi2EN4cute5tupleIJNS5_1CILi1EEES8_S8_EEENS6_IJNS7_ILi128EEESA_NS7_ILi192EEEEEELi128ENS_6half_tEfNS_4arch4Sm90ELb0ELb0ELb1ELb1ELb0ELb0ELb0ELb1ELb1ELb1ELb1ELb0EEENS1_21CollectiveEpilogueFwdINS6_IJSA_SA_SA_EEES9_SD_SF_Li256ELb1ELb1ELb1ELb0EEENS1_36VarlenDynamicPersistentTileSchedulerILi128ELi128ELi256ELi128ELb1ELb1ELb1ELb0ELb1ELb1EEEEEEEEEvNT_6ParamsE)
        /*00bc*/ 	.word	0x00000068


	//----- nvinfo : EIATTR_REGCOUNT
	.align		4
.L_55:
        /*00c0*/ 	.byte	0x04, 0x2f
        /*00c2*/ 	.short	(.L_57 - .L_56)
	.align		4
.L_56:
        /*00c4*/ 	.word	index@(_ZN7cutlass13device_kernelIN5flash11enable_sm90INS1_16FlashAttnFwdSm90INS1_25CollectiveMainloopFwdSm90ILi2EN4cute5tupleIJNS5_1CILi1EEES8_S8_EEENS6_IJNS7_ILi128EEESA_NS7_ILi192EEEEEELi128ENS_6half_tEfNS_4arch4Sm90ELb0ELb0ELb1ELb0ELb0ELb0ELb0ELb1ELb1ELb1ELb1ELb0EEENS1_21CollectiveEpilogueFwdINS6_IJSA_SA_SA_EEES9_SD_SF_Li256ELb0ELb1ELb1ELb0EEENS1_19SingleTileSchedulerILb0ELb1ELb1ELi128EEEEEEEEEvNT_6ParamsE)
        /*00c8*/ 	.word	0x000000a8


	//----- nvinfo : EIATTR_FRAME_SIZE
	.align		4
.L_57:
        /*00cc*/ 	.byte	0x04, 0x11
        /*00ce*/ 	.short	(.L_59 - .L_58)
	.align		4
.L_58:
        /*00d0*/ 	.word	index@(_ZN7cutlass13device_kernelIN5flash11enable_sm90INS1_16FlashAttnFwdSm90INS1_25CollectiveMainloopFwdSm90ILi2EN4cute5tupleIJNS5_1CILi1EEES8_S8_EEENS6_IJNS7_ILi128EEESA_NS7_ILi192EEEEEELi128ENS_6half_tEfNS_4arch4Sm90ELb0ELb0ELb1ELb0ELb0ELb0ELb0ELb1ELb1ELb1ELb1ELb0EEENS1_21CollectiveEpilogueFwdINS6_IJSA_SA_SA_EEES9_SD_SF_Li256ELb0ELb1ELb1ELb0EEENS1_19SingleTileSchedulerILb0ELb1ELb1ELi128EEEEEEEEEvNT_6ParamsE)
        /*00d4*/ 	.word	0x00000018


	//----- nvinfo : EIATTR_MIN_STACK_SIZE
	.align		4
.L_59:
        /*00d8*/ 	.byte	0x04, 0x12
        /*00da*/ 	.short	(.L_61 - .L_60)
	.align		4
.L_60:
        /*00dc*/ 	.word	index@(_ZN7cutlass13device_kernelIN5flash11enable_sm90INS1_16FlashAttnFwdSm90INS1_25CollectiveMainloopFwdSm90ILi2EN4cute5tupleIJNS5_1CILi1EEES8_S8_EEENS6_IJNS7_ILi128EEESA_NS7_ILi192EEEEEELi128ENS_6half_tEfNS_4arch4Sm90ELb0ELb0ELb1ELb0ELb0ELb0ELb0ELb1ELb1ELb1ELb1ELb0EEENS1_21CollectiveEpilogueFwdINS6_IJSA_SA_SA_EEES9_SD_SF_Li256ELb0ELb1ELb1ELb0EEENS1_19SingleTileSchedulerILb0ELb1ELb1ELi128EEEEEEEEEvNT_6ParamsE)
        /*00e0*/ 	.word	0x00000018


	//----- nvinfo : EIATTR_MIN_STACK_SIZE
	.align		4
.L_61:
        /*00e4*/ 	.byte	0x04, 0x12
        /*00e6*/ 	.short	(.L_63 - .L_62)
	.align		4
.L_62:
        /*00e8*/ 	.word	index@(_ZN7cutlass13device_kernelIN5flash11enable_sm90INS1_16FlashAttnFwdSm90INS1_25CollectiveMainloopFwdSm90ILi2EN4cute5tupleIJNS5_1CILi1EEES8_S8_EEENS6_IJNS7_ILi128EEESA_NS7_ILi192EEEEEELi128ENS_6half_tEfNS_4arch4Sm90ELb0ELb0ELb1ELb1ELb0ELb0ELb0ELb1ELb1ELb1ELb1ELb0EEENS1_21CollectiveEpilogueFwdINS6_IJSA_SA_SA_EEES9_SD_SF_Li256ELb1ELb1ELb1ELb0EEENS1_36VarlenDynamicPersistentTileSchedulerILi128ELi128ELi256ELi128ELb1ELb1ELb1ELb0ELb1ELb1EEEEEEEEEvNT_6ParamsE)
        /*00ec*/ 	.word	0x00000068


	//----- nvinfo : EIATTR_MIN_STACK_SIZE
	.align		4
.L_63:
        /*00f0*/ 	.byte	0x04, 0x12
        /*00f2*/ 	.short	(.L_65 - .L_64)
	.align		4
.L_64:
        /*00f4*/ 	.word	index@(_ZN7cutlass13device_kernelIN5flash11enable_sm90INS1_16FlashAttnFwdSm90INS1_25CollectiveMainloopFwdSm90ILi2EN4cute5tupleIJNS5_1CILi1EEES8_S8_EEENS6_IJNS7_ILi128EEESA_NS7_ILi192EEEEEELi128ENS_6half_tEfNS_4arch4Sm90ELb0ELb0ELb1ELb1ELb0ELb1ELb0ELb1ELb1ELb1ELb1ELb0EEENS1_21CollectiveEpilogueFwdINS6_IJSA_SA_SA_EEES9_SD_SF_Li256ELb1ELb1ELb1ELb0EEENS1_36VarlenDynamicPersistentTileSchedulerILi128ELi128ELi256ELi128ELb1ELb1ELb1ELb0ELb1ELb1EEEEEEEEEvNT_6ParamsE)
        /*00f8*/ 	.word	0x000000a8


	//----- nvinfo : EIATTR_MIN_STACK_SIZE
	.align		4
.L_65:
        /*00fc*/ 	.byte	0x04, 0x12
        /*00fe*/ 	.short	(.L_67 - .L_66)
	.align		4
.L_66:
        /*0100*/ 	.word	index@(_ZN7cutlass13device_kernelIN5flash11enable_sm90INS1_16FlashAttnFwdSm90INS1_25CollectiveMainloopFwdSm90ILi2EN4cute5tupleIJNS5_1CILi1EEES8_S8_EEENS6_IJNS7_ILi128EEENS7_ILi96EEENS7_ILi192EEEEEELi128ENS_6half_tEfNS_4arch4Sm90ELb0ELb1ELb1ELb0ELb0ELb0ELb0ELb1ELb1ELb1ELb1ELb0EEENS1_21CollectiveEpilogueFwdINS6_IJSA_SA_SB_EEES9_SE_SG_Li256ELb0ELb1ELb1ELb0EEENS1_19SingleTileSchedulerILb0ELb1ELb1ELi128EEEEEEEEEvNT_6ParamsE)
        /*0104*/ 	.word	0x00000018


	//----- nvinfo : EIATTR_MIN_STACK_SIZE
	.align		4
.L_67:
        /*0108*/ 	.byte	0x04, 0x12
        /*010a*/ 	.short	(.L_69 - .L_68)
	.align		4
.L_68:
        /*010c*/ 	.word	index@(_ZN7cutlass13device_kernelIN5flash11enable_sm90INS1_16FlashAttnFwdSm90INS1_25CollectiveMainloopFwdSm90ILi2EN4cute5tupleIJNS5_1CILi1EEES8_S8_EEENS6_IJNS7_ILi128EEENS7_ILi96EEENS7_ILi192EEEEEELi128ENS_6half_tEfNS_4arch4Sm90ELb0ELb1ELb1ELb1ELb0ELb0ELb0ELb1ELb1ELb1ELb1ELb0EEENS1_21CollectiveEpilogueFwdINS6_IJSA_SA_SB_EEES9_SE_SG_Li256ELb1ELb1ELb1ELb0EEENS1_36VarlenDynamicPersistentTileSchedulerILi128ELi96ELi256ELi128ELb1ELb1ELb1ELb1ELb0ELb1EEEEEEEEEvNT_6ParamsE)
        /*0110*/ 	.word	0x00000060


	//----- nvinfo : EIATTR_MIN_STACK_SIZE
	.align		4
.L_69:
        /*0114*/ 	.byte	0x04, 0x12
        /*0116*/ 	.short	(.L_71 - .L_70)
	.align		4
.L_70:
        /*0118*/ 	.word	index@(_ZN7cutlass13device_kernelIN5flash11enable_sm90INS1_16FlashAttnFwdSm90INS1_25CollectiveMainloopFwdSm90ILi2EN4cute5tupleIJNS5_1CILi1EEES8_S8_EEENS6_IJNS7_ILi128EEENS7_ILi96EEENS7_ILi192EEEEEELi128ENS_6half_tEfNS_4arch4Sm90ELb0ELb1ELb1ELb1ELb0ELb1ELb0ELb1ELb1ELb1ELb1ELb0EEENS1_21CollectiveEpilogueFwdINS6_IJSA_SA_SB_EEES9_SE_SG_Li256ELb1ELb1ELb1ELb0EEENS1_36VarlenDynamicPersistentTileSchedulerILi128ELi96ELi256ELi128ELb1ELb1ELb1ELb1ELb0ELb1EEEEEEEEEvNT_6ParamsE)
        /*011c*/ 	.word	0x000000a0


	//----- nvinfo : EIATTR_MIN_STACK_SIZE
	.align		4
.L_71:
        /*0120*/ 	.byte	0x04, 0x12
        /*0122*/ 	.short	(.L_73 - .L_72)
	.align		4
.L_72:
        /*0124*/ 	.word	index@(_ZN7cutlass13device_kernelIN5flash11enable_sm90INS1_16FlashAttnFwdSm90INS1_25CollectiveMainloopFwdSm90ILi2EN4cute5tupleIJNS5_1CILi1EEES8_S8_EEENS6_IJNS7_ILi128EEESA_NS7_ILi192EEEEEELi128ENS_6half_tEfNS_4arch4Sm90ELb1ELb0ELb1ELb0ELb0ELb0ELb0ELb1ELb1ELb1ELb1ELb0EEENS1_21CollectiveEpilogueFwdINS6_IJSA_SA_SA_EEES9_SD_SF_Li256ELb0ELb1ELb1ELb0EEENS1_19SingleTileSchedulerILb0ELb1ELb1ELi128EEEEEEEEEvNT_6ParamsE)
        /*0128*/ 	.word	0x00000018


	//----- nvinfo : EIATTR_MIN_STACK_SIZE
	.align		4
.L_73:
        /*012c*/ 	.byte	0x04, 0x12
        /*012e*/ 	.short	(.L_75 - .L_74)
	.align		4
.L_74:
        /*0130*/ 	.word	index@(_ZN7cutlass13device_kernelIN5flash11enable_sm90INS1_16FlashAttnFwdSm90INS1_25CollectiveMainloopFwdSm90ILi2EN4cute5tupleIJNS5_1CILi1EEES8_S8_EEENS6_IJNS7_ILi128EEESA_NS7_ILi192EEEEEELi128ENS_6half_tEfNS_4arch4Sm90ELb1ELb0ELb1ELb1ELb0ELb0ELb0ELb1ELb1ELb1ELb1ELb0EEENS1_21CollectiveEpilogueFwdINS6_IJSA_SA_SA_EEES9_SD_SF_Li256ELb1ELb1ELb1ELb0EEENS1_36VarlenDynamicPersistentTileSchedulerILi128ELi128ELi256ELi128ELb1ELb1ELb1ELb1ELb1ELb1EEEEEEEEEvNT_6ParamsE)
        /*0134*/ 	.word	0x00000068


	//----- nvinfo : EIATTR_MIN_STACK_SIZE
	.align		4
.L_75:
        /*0138*/ 	.byte	0x04, 0x12
        /*013a*/ 	.short	(.L_77 - .L_76)
	.align		4
.L_76:
        /*013c*/ 	.word	index@(_ZN7cutlass13device_kernelIN5flash11enable_sm90INS1_16FlashAttnFwdSm90INS1_25CollectiveMainloopFwdSm90ILi2EN4cute5tupleIJNS5_1CILi1EEES8_S8_EEENS6_IJNS7_ILi128EEESA_NS7_ILi192EEEEEELi128ENS_6half_tEfNS_4arch4Sm90ELb1ELb0ELb1ELb1ELb0ELb1ELb0ELb1ELb1ELb1ELb1ELb0EEENS1_21CollectiveEpilogueFwdINS6_IJSA_SA_SA_EEES9_SD_SF_Li256ELb1ELb1ELb1ELb0EEENS1_36VarlenDynamicPersistentTileSchedulerILi128ELi128ELi256ELi128ELb1ELb1ELb1ELb1ELb1ELb1EEEEEEEEEvNT_6ParamsE)
        /*0140*/ 	.word	0x000000b0
.L_77:


//--------------------- .nv.compat                --------------------------
	.section	.nv.compat,"",@"SHT_CUDA_COMPAT_INFO"
	.align	4
        /*0000*/ 	.byte	0x02, 0x09, 0x01, 0x00, 0x02, 0x02, 0x04, 0x00, 0x02, 0x05, 0x05, 0x00, 0x03, 0x07, 0x01, 0x01
        /*0010*/ 	.byte	0x02, 0x03, 0x01, 0x00, 0x02, 0x06, 0x01, 0x00, 0x04, 0x0b, 0x08, 0x00, 0x00, 0x00, 0x00, 0x00
        /*0020*/ 	.byte	0x00, 0x00, 0x00, 0x00


//--------------------- .nv.info._ZN7cutlass13device_kernelIN5flash11enable_sm90INS1_16FlashAttnFwdSm90INS1_25CollectiveMainloopFwdSm90ILi2EN4cute5tupleIJNS5_1CILi1EEES8_S8_EEENS6_IJNS7_ILi128EEESA_NS7_ILi192EEEEEELi128ENS_6half_tEfNS_4arch4Sm90ELb0ELb0ELb1ELb0ELb0ELb0ELb0ELb1ELb1ELb1ELb1ELb0EEENS1_21CollectiveEpilogueFwdINS6_IJSA_SA_SA_EEES9_SD_SF_Li256ELb0ELb1ELb1ELb0EEENS1_19SingleTileSchedulerILb0ELb1ELb1ELi128EEEEEEEEEvNT_6ParamsE --------------------------
	.section	.nv.info._ZN7cutlass13device_kernelIN5flash11enable_sm90INS1_16FlashAttnFwdSm90INS1_25CollectiveMainloopFwdSm90ILi2EN4cute5tupleIJNS5_1CILi1EEES8_S8_EEENS6_IJNS7_ILi128EEESA_NS7_ILi192EEEEEELi128ENS_6half_tEfNS_4arch4Sm90ELb0ELb0ELb1ELb0ELb0ELb0ELb0ELb1ELb1ELb1ELb1ELb0EEENS1_21CollectiveEpilogueFwdINS6_IJSA_SA_SA_EEES9_SD_SF_Li256ELb0ELb1ELb1ELb0EEENS1_19SingleTileSchedulerILb0ELb1ELb1ELi128EEEEEEEEEvNT_6ParamsE,"",@"SHT_CUDA_INFO"
	.sectionflags	@""
	.align	4


	//----- nvinfo : EIATTR_CUDA_API_VERSION
	.align		4
        /*0000*/ 	.byte	0x04, 0x37
        /*0002*/ 	.short	(.L_79 - .L_78)
.L_78:
        /*0004*/ 	.word	0x00000082


	//----- nvinfo : EIATTR_KPARAM_INFO
	.align		4
.L_79:
        /*0008*/ 	.byte	0x04, 0x17
        /*000a*/ 	.short	(.L_81 - .L_80)
.L_80:
        /*000c*/ 	.word	0x00000000
        /*0010*/ 	.short	0x0000
        /*0012*/ 	.short	0x0070
        /*0014*/ 	.byte	0x00, 0xf0, 0x01, 0x28


	//----- nvinfo : EIATTR_SPARSE_MMA_MASK
	.align		4
.L_81:
        /*0018*/ 	.byte	0x03, 0x50
        /*001a*/ 	.short	0x0000


	//----- nvinfo : EIATTR_MAXREG_COUNT
	.align		4
        /*001c*/ 	.byte	0x03, 0x1b
        /*001e*/ 	.short	0x00a8


	//----- nvinfo : EIATTR_NUM_BARRIERS
	.align		4
        /*0020*/ 	.byte	0x02, 0x4c
        /*0022*/ 	.byte	0x09
	.zero		1


	//----- nvinfo : EIATTR_EXTERNS
	.align		4
        /*0024*/ 	.byte	0x04, 0x0f
        /*0026*/ 	.short	(.L_83 - .L_82)


	//   ....[0]....
	.align		4
.L_82:
        /*0028*/ 	.word	index@(__assertfail)


	//----- nvinfo : EIATTR_ANNOTATIONS
	.align		4
.L_83:
        /*002c*/ 	.byte	0x04, 0x55
        /*002e*/ 	.short	(.L_85 - .L_84)


	//   ....[0]....
.L_84:
        /*0030*/ 	.word	0x00000001
        /*0034*/ 	.byte	0x40, 0x09, 0x00, 0x00, 0x01, 0x00, 0x00, 0x00, 0x10, 0x12, 0x00, 0x00, 0x01, 0x00, 0x00, 0x00
        /* <DEDUP_REMOVED lines=9> */
        /*00d4*/ 	.byte	0xa0, 0xc6, 0x00, 0x00, 0x01, 0x00, 0x00, 0x00, 0xb0, 0xcb, 0x00, 0x00


	//----- nvinfo : EIATTR_MERCURY_ISA_VERSION
	.align		4
.L_85:
        /*00e0*/ 	.byte	0x03, 0x5f
        /*00e2*/ 	.short	0x0101


	//----- nvinfo : EIATTR_INT_WARP_WIDE_INSTR_OFFSETS
	.align		4
        /*00e4*/ 	.byte	0x04, 0x31
        /*00e6*/ 	.short	(.L_87 - .L_86)


	//   ....[0]....
.L_86:
        /*00e8*/ 	.word	0x00000120


	//   ....[1]....
        /*00ec*/ 	.word	0x00000160


	//   ....[2]....
        /*00f0*/ 	.word	0x00000220


	//----- nvinfo : EIATTR_COOP_GROUP_MASK_REGIDS
	.align		4
.L_87:
        /*00f4*/ 	.byte	0x04, 0x29
        /*00f6*/ 	.short	(.L_89 - .L_88)


	//   ....[0]....
.L_88:
        /*00f8*/ 	.word	0xffffffff


	//   ....[1]....
        /*00fc*/ 	.word	0xffffffff


	//   ....[2]....
        /*0100*/ 	.word	0xffffffff


	//   ....[3]....
        /*0104*/ 	.word	0xffffffff


	//   ....[4]....
        /*0108*/ 	.word	0xffffffff


	//   ....[5]....
        /*010c*/ 	.word	0xffffffff


	//   ....[6]....
        /*0110*/ 	.word	0xffffffff


	//   ....[7]....
        /*0114*/ 	.word	0xffffffff


	//   ....[8]....
        /*0118*/ 	.word	0xffffffff


	//   ....[9]....
        /*011c*/ 	.word	0xffffffff


	//   ....[10]....
        /*0120*/ 	.word	0xffffffff


	//   ....[11]....
        /*0124*/ 	.word	0xffffffff


	//   ....[12]....
        /*0128*/ 	.word	0xffffffff


	//   ....[13]....
        /*012c*/ 	.word	0xffffffff


	//   ....[14]....
        /*0130*/ 	.word	0xffffffff


	//   ....[15]....
        /*0134*/ 	.word	0xffffffff


	//   ....[16]....
        /*0138*/ 	.word	0xffffffff


	//   ....[17]....
        /*013c*/ 	.word	0xffffffff


	//   ....[18]....
        /*0140*/ 	.word	0xffffffff


	//   ....[19]....
        /*0144*/ 	.word	0xffffffff


	//   ....[20]....
        /*0148*/ 	.word	0xffffffff


	//   ....[21]....
        /*014c*/ 	.word	0xffffffff


	//   ....[22]....
        /*0150*/ 	.word	0xffffffff


	//   ....[23]....
        /*0154*/ 	.word	0xffffffff


	//   ....[24]....
        /*0158*/ 	.word	0xffffffff


	//   ....[25]....
        /*015c*/ 	.word	0xffffffff


	//   ....[26]....
        /*0160*/ 	.word	0xffffffff


	//   ....[27]....
        /*0164*/ 	.word	0xffffffff


	//   ....[28]....
        /*0168*/ 	.word	0xffffffff


	//   ....[29]....
        /*016c*/ 	.word	0xffffffff


	//   ....[30]....
        /*0170*/ 	.word	0xffffffff


	//   ....[31]....
        /*0174*/ 	.word	0xffffffff


	//   ....[32]....
        /*0178*/ 	.word	0xffffffff


	//   ....[33]....
        /*017c*/ 	.word	0xffffffff


	//   ....[34]....
        /*0180*/ 	.word	0xffffffff


	//   ....[35]....
        /*0184*/ 	.word	0xffffffff


	//   ....[36]....
        /*0188*/ 	.word	0xffffffff


	//   ....[37]....
        /*018c*/ 	.word	0xffffffff


	//   ....[38]....
        /*0190*/ 	.word	0xffffffff


	//   ....[39]....
        /*0194*/ 	.word	0xffffffff


	//   ....[40]....
        /*0198*/ 	.word	0xffffffff


	//   ....[41]....
        /*019c*/ 	.word	0xffffffff


	//   ....[42]....
        /*01a0*/ 	.word	0xffffffff


	//   ....[43]....
        /*01a4*/ 	.word	0xffffffff


	//   ....[44]....
        /*01a8*/ 	.word	0xffffffff


	//   ....[45]....
        /*01ac*/ 	.word	0xffffffff


	//   ....[46]....
        /*01b0*/ 	.word	0xffffffff


	//   ....[47]....
        /*01b4*/ 	.word	0x0500000f


	//   ....[48]....
        /*01b8*/ 	.word	0x0500000f


	//   ....[49]....
        /*01bc*/ 	.word	0x0500000f


	//   ....[50]....
        /*01c0*/ 	.word	0x0500000f


	//   ....[51]....
        /*01c4*/ 	.word	0x0500000f


	//   ....[52]....
        /*01c8*/ 	.word	0x0500000f


	//   ....[53]....
        /*01cc*/ 	.word	0x0500000f


	//   ....[54]....
        /*01d0*/ 	.word	0x0500000f


	//   ....[55]....
        /*01d4*/ 	.word	0x0500000f


	//   ....[56]....
        /*01d8*/ 	.word	0x0500000f


	//   ....[57]....
        /*01dc*/ 	.word	0x0500000f


	//   ....[58]....
        /*01e0*/ 	.word	0x0500000f


	//   ....[59]....
        /*01e4*/ 	.word	0x0500000f


	//   ....[60]....
        /*01e8*/ 	.word	0x0500000f


	//   ....[61]....
        /*01ec*/ 	.word	0x0500000f


	//   ....[62]....
        /*01f0*/ 	.word	0x0500000f


	//   ....[63]....
        /*01f4*/ 	.word	0x0500000f


	//   ....[64]....
        /*01f8*/ 	.word	0x0500000f


	//----- nvinfo : EIATTR_COOP_GROUP_INSTR_OFFSETS
	.align		4
.L_89:
        /*01fc*/ 	.byte	0x04, 0x28
        /*01fe*/ 	.short	(.L_91 - .L_90)


	//   ....[0]....
.L_90:
        /*0200*/ 	.word	0x00000060


	//   ....[1]....
        /*0204*/ 	.word	0x00000130


	//   ....[2]....
        /*0208*/ 	.word	0x00000230


	//   ....[3]....
        /*020c*/ 	.word	0x000003a0


	//   ....[4]....
        /*0210*/ 	.word	0x00000500


	//   ....[5]....
        /*0214*/ 	.word	0x00000620


	//   ....[6]....
        /*0218*/ 	.word	0x00000780


	//   ....[7]....
        /*021c*/ 	.word	0x00001040


	//   ....[8]....
        /*0220*/ 	.word	0x00002bc0


	//   ....[9]....
        /*0224*/ 	.word	0x00002c40


	//   ....[10]....
        /*0228*/ 	.word	0x00003200


	//   ....[11]....
        /*022c*/ 	.word	0x00003260


	//   ....[12]....
        /*0230*/ 	.word	0x00005820


	//   ....[13]....
        /*0234*/ 	.word	0x00005850


	//   ....[14]....
        /*0238*/ 	.word	0x00005c20


	//   ....[15]....
        /*023c*/ 	.word	0x00005c90


	//   ....[16]....
        /*0240*/ 	.word	0x00006f20


	//   ....[17]....
        /*0244*/ 	.word	0x00006f60


	//   ....[18]....
        /*0248*/ 	.word	0x00007000


	//   ....[19]....
        /*024c*/ 	.word	0x00007010


	//   ....[20]....
        /*0250*/ 	.word	0x00007f00


	//   ....[21]....
        /*0254*/ 	.word	0x00007f40


	//   ....[22]....
        /*0258*/ 	.word	0x00007f80


	//   ....[23]....
        /*025c*/ 	.word	0x00007fb0


	//   ....[24]....
        /*0260*/ 	.word	0x00007fd0


	//   ....[25]....
        /*0264*/ 	.word	0x00007ff0


	//   ....[26]....
        /*0268*/ 	.word	0x00008630


	//   ....[27]....
        /*026c*/ 	.word	0x00008640


	//   ....[28]....
        /*0270*/ 	.word	0x00009040


	//   ....[29]....
        /*0274*/ 	.word	0x00009a40


	//   ....[30]....
        /*0278*/ 	.word	0x0000a410


	//   ....[31]....
        /*027c*/ 	.word	0x0000a420


	//   ....[32]....
        /*0280*/ 	.word	0x0000a430


	//   ....[33]....
        /*0284*/ 	.word	0x0000a450


	//   ....[34]....
        /*0288*/ 	.word	0x0000a530


	//   ....[35]....
        /*028c*/ 	.word	0x0000a540


	//   ....[36]....
        /*0290*/ 	.word	0x0000a5e0


	//   ....[37]....
        /*0294*/ 	.word	0x0000a610


	//   ....[38]....
        /*0298*/ 	.word	0x0000a690


	//   ....[39]....
        /*029c*/ 	.word	0x0000a6c0


	//   ....[40]....
        /*02a0*/ 	.word	0x0000a740


	//   ....[41]....
        /*02a4*/ 	.word	0x0000a780


	//   ....[42]....
        /*02a8*/ 	.word	0x0000a7f0


	//   ....[43]....
        /*02ac*/ 	.word	0x0000a820


	//   ....[44]....
        /*02b0*/ 	.word	0x0000a8a0


	//   ....[45]....
        /*02b4*/ 	.word	0x0000a8d0


	//   ....[46]....
        /*02b8*/ 	.word	0x0000cb40


	//   ....[47]....
        /*02bc*/ 	.word	0x0000cfd0


	//   ....[48]....
        /*02c0*/ 	.word	0x0000d140


	//   ....[49]....
        /*02c4*/ 	.word	0x0000d1a0


	//   ....[50]....
        /*02c8*/ 	.word	0x0000d240


	//   ....[51]....
        /*02cc*/ 	.word	0x0000d320


	//   ....[52]....
        /*02d0*/ 	.word	0x0000d400


	//   ....[53]....
        /*02d4*/ 	.word	0x0000d4d0


	//   ....[54]....
        /*02d8*/ 	.word	0x0000d560


	//   ....[55]....
        /*02dc*/ 	.word	0x0000d630


	//   ....[56]....
        /*02e0*/ 	.word	0x0000d6c0


	//   ....[57]....
        /*02e4*/ 	.word	0x0000d790


	//   ....[58]....
        /*02e8*/ 	.word	0x0000d820


	//   ....[59]....
        /*02ec*/ 	.word	0x0000d8f0


	//   ....[60]....
        /*02f0*/ 	.word	0x0000d980


	//   ....[61]....
        /*02f4*/ 	.word	0x0000da50


	//   ....[62]....
        /*02f8*/ 	.word	0x0000dad0


	//   ....[63]....
        /*02fc*/ 	.word	0x0000db90


	//   ....[64]....
        /*0300*/ 	.word	0x0000df90


	//----- nvinfo : EIATTR_REG_RECONFIG
	.align		4
.L_91:
        /*0304*/ 	.byte	0x01, 0x54
	.zero		2


	//----- nvinfo : EIATTR_SYSCALL_OFFSETS
	.align		4
        /*0308*/ 	.byte	0x04, 0x46
        /*030a*/ 	.short	(.L_93 - .L_92)


	//   ....[0]....
.L_92:
        /*030c*/ 	.word	0x00001200


	//   ....[1]....
        /*0310*/ 	.word	0x000096d0


	//   ....[2]....
        /*0314*/ 	.word	0x00009810


	//   ....[3]....
        /*0318*/ 	.word	0x00009900


	//   ....[4]....
        /*031c*/ 	.word	0x0000a020


	//----- nvinfo : EIATTR_MBARRIER_INSTR_OFFSETS
	.align		4
.L_93:
        /*0320*/ 	.byte	0x04, 0x39
        /*0322*/ 	.short	(.L_95 - .L_94)


	//   ....[0]....
.L_94:
        /*0324*/ 	.word	0x00000250
        /*0328*/ 	.word	0x000000ff
        /*032c*/ 	.word	0x00034800
        /*0330*/ 	.short	0x0100
        /*0332*/ 	.byte	0x08
	.zero		1


	//   ....[1]....
        /*0334*/ 	.word	0x00000260
        /*0338*/ 	.word	0x000000ff
        /*033c*/ 	.word	0x00034820
        /*0340*/ 	.short	0x0100
        /*0342*/ 	.byte	0x08
	.zero		1


	//   ....[2]....
        /*0344*/ 	.word	0x00000350
        /*0348*/ 	.word	0x000000ff
        /*034c*/ 	.word	0x00034830
        /*0350*/ 	.short	0x0100
        /*0352*/ 	.byte	0x08
	.zero		1


	//   ....[3]....
        /*0354*/ 	.word	0x00000360
        /*0358*/ 	.word	0x000000ff
        /*035c*/ 	.word	0x00034840
        /*0360*/ 	.short	0x0100
        /*0362*/ 	.byte	0x08
	.zero		1


	//   ....[4]....
        /*0364*/ 	.word	0x00000370
        /*0368*/ 	.word	0x000000ff
        /*036c*/ 	.word	0x00034838
        /*0370*/ 	.short	0x0100
        /*0372*/ 	.byte	0x08
	.zero		1


	//   ....[5]....
        /*0374*/ 	.word	0x00000380
        /*0378*/ 	.word	0x000000ff
        /*037c*/ 	.word	0x00034848
        /*0380*/ 	.short	0x0100
        /*0382*/ 	.byte	0x08
	.zero		1


	//   ....[6]....
        /*0384*/ 	.word	0x000004b0
        /*0388*/ 	.word	0x000000ff
        /*038c*/ 	.word	0x00034850
        /*0390*/ 	.short	0x0100
        /*0392*/ 	.byte	0x08
	.zero		1


	//   ....[7]....
        /*0394*/ 	.word	0x000004c0
        /*0398*/ 	.word	0x000000ff
        /*039c*/ 	.word	0x00034860
        /*03a0*/ 	.short	0x0100
        /*03a2*/ 	.byte	0x08
	.zero		1


	//   ....[8]....
        /*03a4*/ 	.word	0x000004d0
        /*03a8*/ 	.word	0x000000ff
        /*03ac*/ 	.word	0x00034858
        /*03b0*/ 	.short	0x0100
        /*03b2*/ 	.byte	0x08
	.zero		1


	//   ....[9]....
        /*03b4*/ 	.word	0x000004e0
        /*03b8*/ 	.word	0x000000ff
        /*03bc*/ 	.word	0x00034868
        /*03c0*/ 	.short	0x0100
        /*03c2*/ 	.byte	0x08
	.zero		1


	//   ....[10]....
        /*03c4*/ 	.word	0x000005d0
        /*03c8*/ 	.word	0x000000ff
        /*03cc*/ 	.word	0x00034870
        /*03d0*/ 	.short	0x0100
        /*03d2*/ 	.byte	0x06
	.zero		1


	//   ....[11]....
        /*03d4*/ 	.word	0x000005e0
        /*03d8*/ 	.word	0x000000ff
        /*03dc*/ 	.word	0x00034880
        /*03e0*/ 	.short	0x0100
        /*03e2*/ 	.byte	0x06
	.zero		1


	//   ....[12]....
        /*03e4*/ 	.word	0x000005f0
        /*03e8*/ 	.word	0x000000ff
        /*03ec*/ 	.word	0x00034878
        /*03f0*/ 	.short	0x0100
        /*03f2*/ 	.byte	0x06
	.zero		1


	//   ....[13]....
        /*03f4*/ 	.word	0x00000600
        /*03f8*/ 	.word	0x000000ff
        /*03fc*/ 	.word	0x00034888
        /*0400*/ 	.short	0x0100
        /*0402*/ 	.byte	0x06
	.zero		1


	//   ....[14]....
        /*0404*/ 	.word	0x00000730
        /*0408*/ 	.word	0x000000ff
        /*040c*/ 	.word	0x00034890
        /*0410*/ 	.short	0x0100
        /*0412*/ 	.byte	0x08
	.zero		1


	//   ....[15]....
        /*0414*/ 	.word	0x00000740
        /*0418*/ 	.word	0x000000ff
        /*041c*/ 	.word	0x000348a0
        /*0420*/ 	.short	0x0100
        /*0422*/ 	.byte	0x08
	.zero		1


	//   ....[16]....
        /*0424*/ 	.word	0x00000750
        /*0428*/ 	.word	0x000000ff
        /*042c*/ 	.word	0x00034898
        /*0430*/ 	.short	0x0100
        /*0432*/ 	.byte	0x08
	.zero		1


	//   ....[17]....
        /*0434*/ 	.word	0x00000760
        /*0438*/ 	.word	0x000000ff
        /*043c*/ 	.word	0x000348a8
        /*0440*/ 	.short	0x0100
        /*0442*/ 	.byte	0x08
	.zero		1


	//   ....[18]....
        /*0444*/ 	.word	0x00000890
        /*0448*/ 	.word	0x000000ff
        /*044c*/ 	.word	0x000348b0
        /*0450*/ 	.short	0x0100
        /*0452*/ 	.byte	0x08
	.zero		1


	//   ....[19]....
        /*0454*/ 	.word	0x000008a0
        /*0458*/ 	.word	0x000000ff
        /*045c*/ 	.word	0x000348c0
        /*0460*/ 	.short	0x0100
        /*0462*/ 	.byte	0x08
	.zero		1


	//   ....[20]....
        /*0464*/ 	.word	0x000008b0
        /*0468*/ 	.word	0x000000ff
        /*046c*/ 	.word	0x000348b8
        /*0470*/ 	.short	0x0100
        /*0472*/ 	.byte	0x08
	.zero		1


	//   ....[21]....
        /*0474*/ 	.word	0x000008c0
        /*0478*/ 	.word	0x000000ff
        /*047c*/ 	.word	0x000348c8
        /*0480*/ 	.short	0x0100
        /*0482*/ 	.byte	0x08
	.zero		1


	//   ....[22]....
        /*0484*/ 	.word	0x00001230
        /*0488*/ 	.word	0x000000ff
        /*048c*/ 	.word	0x00034800
        /*0490*/ 	.short	0x010a
        /*0492*/ 	.byte	0x24
	.zero		1


	//   ....[23]....
        /*0494*/ 	.word	0x00001290
        /*0498*/ 	.word	0x000000ff
        /*049c*/ 	.word	0x00034830
        /*04a0*/ 	.short	0x010a
        /*04a2*/ 	.byte	0x24
	.zero		1


	//   ....[24]....
        /*04a4*/ 	.word	0x00001310
        /*04a8*/ 	.word	0x000000ff
        /*04ac*/ 	.word	0x00034830
        /*04b0*/ 	.short	0x010a
        /*04b2*/ 	.byte	0x24
	.zero		1


	//   ....[25]....
        /*04b4*/ 	.word	0x000037b0
        /*04b8*/ 	.word	0x00000003
        /*04bc*/ 	.word	0x00000000
        /*04c0*/ 	.short	0x0101
        /*04c2*/ 	.byte	0x3f
	.zero		1


	//   ....[26]....
        /*04c4*/ 	.word	0x00004250
        /*04c8*/ 	.word	0x000000ff
        /*04cc*/ 	.word	0x00034830
        /*04d0*/ 	.short	0x010a
        /*04d2*/ 	.byte	0x27
	.zero		1


	//   ....[27]....
        /*04d4*/ 	.word	0x00004290
        /*04d8*/ 	.word	0x000000ff
        /*04dc*/ 	.word	0x00034830
        /*04e0*/ 	.short	0x010a
        /*04e2*/ 	.byte	0x27
	.zero		1


	//   ....[28]....
        /*04e4*/ 	.word	0x00004ae0
        /*04e8*/ 	.word	0x000000ff
        /*04ec*/ 	.word	0x00034850
        /*04f0*/ 	.short	0x010a
        /*04f2*/ 	.byte	0x07
	.zero		1


	//   ....[29]....
        /*04f4*/ 	.word	0x00004b20
        /*04f8*/ 	.word	0x000000ff
        /*04fc*/ 	.word	0x00034850
        /*0500*/ 	.short	0x010a
        /*0502*/ 	.byte	0x07
	.zero		1


	//   ....[30]....
        /*0504*/ 	.word	0x00006520
        /*0508*/ 	.word	0x0000000f
        /*050c*/ 	.word	0x00000000
        /*0510*/ 	.short	0x0101
        /*0512*/ 	.byte	0x3f
	.zero		1


	//   ....[31]....
        /*0514*/ 	.word	0x000065a0
        /*0518*/ 	.word	0x00000014
        /*051c*/ 	.word	0x00000000
        /*0520*/ 	.short	0x0101
        /*0522*/ 	.byte	0x3f
	.zero		1


	//   ....[32]....
        /*0524*/ 	.word	0x00006e70
        /*0528*/ 	.word	0x0000000e
        /*052c*/ 	.word	0x00034850
        /*0530*/ 	.short	0x010a
        /*0532*/ 	.byte	0x3f
	.zero		1


	//   ....[33]....
        /*0534*/ 	.word	0x00006eb0
        /*0538*/ 	.word	0x0000000e
        /*053c*/ 	.word	0x00034850
        /*0540*/ 	.short	0x010a
        /*0542*/ 	.byte	0x3f
	.zero		1


	//   ....[34]....
        /*0544*/ 	.word	0x00007370
        /*0548*/ 	.word	0x0000000b
        /*054c*/ 	.word	0x00000000
        /*0550*/ 	.short	0x0101
        /*0552*/ 	.byte	0x3f
	.zero		1


	//   ....[35]....
        /*0554*/ 	.word	0x00007fe0
        /*0558*/ 	.word	0x000000ff
        /*055c*/ 	.word	0x00000000
        /*0560*/ 	.short	0x0101
        /*0562*/ 	.byte	0x04
	.zero		1


	//   ....[36]....
        /*0564*/ 	.word	0x00009c40
        /*0568*/ 	.word	0x000000ff
        /*056c*/ 	.word	0x00034840
        /*0570*/ 	.short	0x010a
        /*0572*/ 	.byte	0x26
	.zero		1


	//   ....[37]....
        /*0574*/ 	.word	0x0000aa00
        /*0578*/ 	.word	0x000000ff
        /*057c*/ 	.word	0x00034800
        /*0580*/ 	.short	0x0107
        /*0582*/ 	.byte	0x26
	.zero		1


	//   ....[38]....
        /*0584*/ 	.word	0x0000aa70
        /*0588*/ 	.word	0x000000ff
        /*058c*/ 	.word	0x00034800
        /*0590*/ 	.short	0x0101
        /*0592*/ 	.byte	0x26
	.zero		1


	//   ....[39]....
        /*0594*/ 	.word	0x0000aa90
        /*0598*/ 	.word	0x000000ff
        /*059c*/ 	.word	0x00034820
        /*05a0*/ 	.short	0x010a
        /*05a2*/ 	.byte	0x26
	.zero		1


	//   ....[40]....
        /*05a4*/ 	.word	0x0000ae70
        /*05a8*/ 	.word	0x000000ff
        /*05ac*/ 	.word	0x00034848
        /*05b0*/ 	.short	0x010a
        /*05b2*/ 	.byte	0x26
	.zero		1


	//   ....[41]....
        /*05b4*/ 	.word	0x0000b210
        /*05b8*/ 	.word	0x000000ff
        /*05bc*/ 	.word	0x00034860
        /*05c0*/ 	.short	0x010a
        /*05c2*/ 	.byte	0x26
	.zero		1


	//   ....[42]....
        /*05c4*/ 	.word	0x0000b710
        /*05c8*/ 	.word	0x000000ff
        /*05cc*/ 	.word	0x00034840
        /*05d0*/ 	.short	0x010a
        /*05d2*/ 	.byte	0x26
	.zero		1


	//   ....[43]....
        /*05d4*/ 	.word	0x0000bac0
        /*05d8*/ 	.word	0x000000ff
        /*05dc*/ 	.word	0x00034868
        /*05e0*/ 	.short	0x010a
        /*05e2*/ 	.byte	0x26
	.zero		1


	//   ....[44]....
        /*05e4*/ 	.word	0x0000c010
        /*05e8*/ 	.word	0x000000ff
        /*05ec*/ 	.word	0x00034848
        /*05f0*/ 	.short	0x010a
        /*05f2*/ 	.byte	0x26
	.zero		1


	//   ....[45]....
        /*05f4*/ 	.word	0x0000c3a0
        /*05f8*/ 	.word	0x000000ff
        /*05fc*/ 	.word	0x00034860
        /*0600*/ 	.short	0x010a
        /*0602*/ 	.byte	0x26
	.zero		1


	//   ....[46]....
        /*0604*/ 	.word	0x0000c740
        /*0608*/ 	.word	0x00000003
        /*060c*/ 	.word	0x00034860
        /*0610*/ 	.short	0x010a
        /*0612*/ 	.byte	0x3f
	.zero		1


	//   ....[47]....
        /*0614*/ 	.word	0x0000cad0
        /*0618*/ 	.word	0x00000002
        /*061c*/ 	.word	0x00034820
        /*0620*/ 	.short	0x010a
        /*0622*/ 	.byte	0x3f
	.zero		1


	//   ....[48]....
        /*0624*/ 	.word	0x0000cc50
        /*0628*/ 	.word	0x00000006
        /*062c*/ 	.word	0x00000000
        /*0630*/ 	.short	0x010a
        /*0632*/ 	.byte	0x3f
	.zero		1


	//   ....[49]....
        /*0634*/ 	.word	0x0000ccc0
        /*0638*/ 	.word	0x00000003
        /*063c*/ 	.word	0x00000000
        /*0640*/ 	.short	0x010a
        /*0642*/ 	.byte	0x3f
	.zero		1


	//   ....[50]....
        /*0644*/ 	.word	0x0000cd20
        /*0648*/ 	.word	0x00000000
        /*064c*/ 	.word	0x00000000
        /*0650*/ 	.short	0x010a
        /*0652*/ 	.byte	0x3f
	.zero		1


	//   ....[51]....
        /*0654*/ 	.word	0x0000cd50
        /*0658*/ 	.word	0x00000003
        /*065c*/ 	.word	0x00000000
        /*0660*/ 	.short	0x010a
        /*0662*/ 	.byte	0x3f
	.zero		1


	//   ....[52]....
        /*0664*/ 	.word	0x0000cdc0
        /*0668*/ 	.word	0x00000000
        /*066c*/ 	.word	0x00034800
        /*0670*/ 	.short	0x010a
        /*0672*/ 	.byte	0x3f
	.zero		1


	//   ....[53]....
        /*0674*/ 	.word	0x0000ce20
        /*0678*/ 	.word	0x00000000
        /*067c*/ 	.word	0x00034830
        /*0680*/ 	.short	0x010a
        /*0682*/ 	.byte	0x3f
	.zero		1


	//   ....[54]....
        /*0684*/ 	.word	0x0000ce80
        /*0688*/ 	.word	0x0000000a
        /*068c*/ 	.word	0x00034830
        /*0690*/ 	.short	0x010a
        /*0692*/ 	.byte	0x3f
	.zero		1


	//   ....[55]....
        /*0694*/ 	.word	0x0000cee0
        /*0698*/ 	.word	0x00000009
        /*069c*/ 	.word	0x00034850
        /*06a0*/ 	.short	0x010a
        /*06a2*/ 	.byte	0x3f
	.zero		1


	//   ....[56]....
        /*06a4*/ 	.word	0x0000cf30
        /*06a8*/ 	.word	0x0000000e
        /*06ac*/ 	.word	0x00034850
        /*06b0*/ 	.short	0x010a
        /*06b2*/ 	.byte	0x3f
	.zero		1


	//   ....[57]....
        /*06b4*/ 	.word	0x0000d090
        /*06b8*/ 	.word	0x00000003
        /*06bc*/ 	.word	0x00034840
        /*06c0*/ 	.short	0x010a
        /*06c2*/ 	.byte	0x3f
	.zero		1


	//   ....[58]....
        /*06c4*/ 	.word	0x0000dbd0
        /*06c8*/ 	.word	0x00000003
        /*06cc*/ 	.word	0x00034820
        /*06d0*/ 	.short	0x010a
        /*06d2*/ 	.byte	0x3f
	.zero		1


	//   ....[59]....
        /*06d4*/ 	.word	0x0000dc30
        /*06d8*/ 	.word	0x00000003
        /*06dc*/ 	.word	0x00034848
        /*06e0*/ 	.short	0x010a
        /*06e2*/ 	.byte	0x3f
	.zero		1


	//   ....[60]....
        /*06e4*/ 	.word	0x0000dc90
        /*06e8*/ 	.word	0x00000003
        /*06ec*/ 	.word	0x00034860
        /*06f0*/ 	.short	0x010a
        /*06f2*/ 	.byte	0x3f
	.zero		1


	//   ....[61]....
        /*06f4*/ 	.word	0x0000dcf0
        /*06f8*/ 	.word	0x00000003
        /*06fc*/ 	.word	0x00034840
        /*0700*/ 	.short	0x010a
        /*0702*/ 	.byte	0x3f
	.zero		1


	//   ....[62]....
        /*0704*/ 	.word	0x0000dd50
        /*0708*/ 	.word	0x00000003
        /*070c*/ 	.word	0x00034868
        /*0710*/ 	.short	0x010a
        /*0712*/ 	.byte	0x3f
	.zero		1


	//   ....[63]....
        /*0714*/ 	.word	0x0000ddb0
        /*0718*/ 	.word	0x00000003
        /*071c*/ 	.word	0x00034848
        /*0720*/ 	.short	0x010a
        /*0722*/ 	.byte	0x3f
	.zero		1


	//   ....[64]....
        /*0724*/ 	.word	0x0000de10
        /*0728*/ 	.word	0x00000003
        /*072c*/ 	.word	0x00034860
        /*0730*/ 	.short	0x010a
        /*0732*/ 	.byte	0x3f
	.zero		1


	//   ....[65]....
        /*0734*/ 	.word	0x0000de60
        /*0738*/ 	.word	0x00000003
        /*073c*/ 	.word	0x00034860
        /*0740*/ 	.short	0x010a
        /*0742*/ 	.byte	0x3f
	.zero		1


	//   ....[66]....
        /*0744*/ 	.word	0x0000deb0
        /*0748*/ 	.word	0x00000002
        /*074c*/ 	.word	0x00034820
        /*0750*/ 	.short	0x010a
        /*0752*/ 	.byte	0x3f
	.zero		1


	//   ....[67]....
        /*0754*/ 	.word	0x0000e050
        /*0758*/ 	.word	0x00000006
        /*075c*/ 	.word	0x00000000
        /*0760*/ 	.short	0x010a
        /*0762*/ 	.byte	0x3f
	.zero		1


	//   ....[68]....
        /*0764*/ 	.word	0x0000e0a0
        /*0768*/ 	.word	0x00000003
        /*076c*/ 	.word	0x00000000
        /*0770*/ 	.short	0x010a
        /*0772*/ 	.byte	0x3f
	.zero		1


	//   ....[69]....
        /*0774*/ 	.word	0x0000e0f0
        /*0778*/ 	.word	0x00000000
        /*077c*/ 	.word	0x00000000
        /*0780*/ 	.short	0x010a
        /*0782*/ 	.byte	0x3f
	.zero		1


	//----- nvinfo : EIATTR_NUM_MBARRIERS
	.align		4
.L_95:
        /*0784*/ 	.byte	0x03, 0x38
        /*0786*/ 	.short	0x0016


	//----- nvinfo : EIATTR_EXIT_INSTR_OFFSETS
	.align		4
        /*0788*/ 	.byte	0x04, 0x1c
        /*078a*/ 	.short	(.L_97 - .L_96)


	//   ....[0]....
.L_96:
        /*078c*/ 	.word	0x0000cda0


	//----- nvinfo : EIATTR_MAX_THREADS
	.align		4
.L_97:
        /*0790*/ 	.byte	0x04, 0x05
        /*0792*/ 	.short	(.L_99 - .L_98)
.L_98:
        /*0794*/ 	.word	0x00000180
        /*0798*/ 	.word	0x00000001
        /*079c*/ 	.word	0x00000001


	//----- nvinfo : EIATTR_CRS_STACK_SIZE
	.align		4
.L_99:
        /*07a0*/ 	.byte	0x04, 0x1e
        /*07a2*/ 	.short	(.L_101 - .L_100)
.L_100:
        /*07a4*/ 	.word	0x00000000


	//----- nvinfo : EIATTR_CBANK_PARAM_SIZE
	.align		4
.L_101:
        /*07a8*/ 	.byte	0x03, 0x19
        /*07aa*/ 	.short	0x0a70


	//----- nvinfo : EIATTR_PARAM_CBANK
	.align		4
        /*07ac*/ 	.byte	0x04, 0x0a
        /*07ae*/ 	.short	(.L_103 - .L_102)
	.align		4
.L_102:
        /*07b0*/ 	.word	index@(.nv.constant0._ZN7cutlass13device_kernelIN5flash11enable_sm90INS1_16FlashAttnFwdSm90INS1_25CollectiveMainloopFwdSm90ILi2EN4cute5tupleIJNS5_1CILi1EEES8_S8_EEENS6_IJNS7_ILi128EEESA_NS7_ILi192EEEEEELi128ENS_6half_tEfNS_4arch4Sm90ELb0ELb0ELb1ELb0ELb0ELb0ELb0ELb1ELb1ELb1ELb1ELb0EEENS1_21CollectiveEpilogueFwdINS6_IJSA_SA_SA_EEES9_SD_SF_Li256ELb0ELb1ELb1ELb0EEENS1_19SingleTileSchedulerILb0ELb1ELb1ELi128EEEEEEEEEvNT_6ParamsE)
        /*07b4*/ 	.short	0x0210
        /*07b6*/ 	.short	0x0a70


	//----- nvinfo : EIATTR_SW_WAR
	.align		4
.L_103:
        /*07b8*/ 	.byte	0x04, 0x36
        /*07ba*/ 	.short	(.L_105 - .L_104)
.L_104:
        /*07bc*/ 	.word	0x00000008
.L_105:


//--------------------- .nv.info._ZN7cutlass13device_kernelIN5flash11enable_sm90INS1_16FlashAttnFwdSm90INS1_25CollectiveMainloopFwdSm90ILi2EN4cute5tupleIJNS5_1CILi1EEES8_S8_EEENS6_IJNS7_ILi128EEESA_NS7_ILi192EEEEEELi128ENS_6half_tEfNS_4arch4Sm90ELb0ELb0ELb1ELb1ELb0ELb0ELb0ELb1ELb1ELb1ELb1ELb0EEENS1_21CollectiveEpilogueFwdINS6_IJSA_SA_SA_EEES9_SD_SF_Li256ELb1ELb1ELb1ELb0EEENS1_36VarlenDynamicPersistentTileSchedulerILi128ELi128ELi256ELi128ELb1ELb1ELb1ELb0ELb1ELb1EEEEEEEEEvNT_6ParamsE --------------------------
	.section	.nv.info._ZN7cutlass13device_kernelIN5flash11enable_sm90INS1_16FlashAttnFwdSm90INS1_25CollectiveMainloopFwdSm90ILi2EN4cute5tupleIJNS5_1CILi1EEES8_S8_EEENS6_IJNS7_ILi128EEESA_NS7_ILi192EEEEEELi128ENS_6half_tEfNS_4arch4Sm90ELb0ELb0ELb1ELb1ELb0ELb0ELb0ELb1ELb1ELb1ELb1ELb0EEENS1_21CollectiveEpilogueFwdINS6_IJSA_SA_SA_EEES9_SD_SF_Li256ELb1ELb1ELb1ELb0EEENS1_36VarlenDynamicPersistentTileSchedulerILi128ELi128ELi256ELi128ELb1ELb1ELb1ELb0ELb1ELb1EEEEEEEEEvNT_6ParamsE,"",@"SHT_CUDA_INFO"
	.sectionflags	@""
	.align	4


	//----- nvinfo : EIATTR_CUDA_API_VERSION
	.align		4
        /*0000*/ 	.byte	0x04, 0x37
        /*0002*/ 	.short	(.L_107 - .L_106)
.L_106:
        /*0004*/ 	.word	0x00000082


	//----- nvinfo : EIATTR_KPARAM_INFO
	.align		4
.L_107:
        /*0008*/ 	.byte	0x04, 0x17
        /*000a*/ 	.short	(.L_109 - .L_108)
.L_108:
        /*000c*/ 	.word	0x00000000
        /*0010*/ 	.short	0x0000
        /*0012*/ 	.short	0x0070
        /*0014*/ 	.byte	0x00, 0xf0, 0x01, 0x2a


	//----- nvinfo : EIATTR_SPARSE_MMA_MASK
	.align		4
.L_109:
        /*0018*/ 	.byte	0x03, 0x50
        /*001a*/ 	.short	0x0000


	//----- nvinfo : EIATTR_MAXREG_COUNT
	.align		4
        /*001c*/ 	.byte	0x03, 0x1b
        /*001e*/ 	.short	0x00a8


	//----- nvinfo : EIATTR_NUM_BARRIERS
	.align		4
        /*0020*/ 	.byte	0x02, 0x4c
        /*0022*/ 	.byte	0x09
	.zero		1


	//----- nvinfo : EIATTR_EXTERNS
	.align		4
        /*0024*/ 	.byte	0x04, 0x0f
        /*0026*/ 	.short	(.L_111 - .L_110)


	//   ....[0]....
	.align		4
.L_110:
        /*0028*/ 	.word	index@(__assertfail)


	//----- nvinfo : EIATTR_ANNOTATIONS
	.align		4
.L_111:
        /*002c*/ 	.byte	0x04, 0x55
        /*002e*/ 	.short	(.L_113 - .L_112)


	//   ....[0]....
.L_112:
        /* <DEDUP_REMOVED lines=69> */


	//----- nvinfo : EIATTR_MERCURY_ISA_VERSION
	.align		4
.L_113:
        /*0470*/ 	.byte	0x03, 0x5f
        /*0472*/ 	.short	0x0101


	//----- nvinfo : EIATTR_UNUSED_LOAD_BYTE_OFFSET
	.align		4
        /*0474*/ 	.byte	0x04, 0x44
        /*0476*/ 	.short	(.L_115 - .L_114)


	//   ....[0]....
.L_114:
        /*0478*/ 	.word	0x000009f0
        /*047c*/ 	.word	0x0000fff0


	//   ....[1]....
        /*0480*/ 	.word	0x00007fb0
        /*0484*/ 	.word	0x0000fff0


	//----- nvinfo : EIATTR_INT_WARP_WIDE_INSTR_OFFSETS
	.align		4
.L_115:
        /*0488*/ 	.byte	0x04, 0x31
        /*048a*/ 	.short	(.L_117 - .L_116)


	//   ....[0]....
.L_116:
        /*048c*/ 	.word	0x00000120


	//   ....[1]....
        /*0490*/ 	.word	0x00000160


	//   ....[2]....
        /*0494*/ 	.word	0x00000220


	//   ....[3]....
        /*0498*/ 	.word	0x0000c280


	//   ....[4]....
        /*049c*/ 	.word	0x0000c310


	//   ....[5]....
        /*04a0*/ 	.word	0x0000fd50


	//   ....[6]....
        /*04a4*/ 	.word	0x0000fdb0


	//----- nvinfo : EIATTR_COOP_GROUP_MASK_REGIDS
	.align		4
.L_117:
        /*04a8*/ 	.byte	0x04, 0x29
        /*04aa*/ 	.short	(.L_119 - .L_118)


	//   ....[0]....
.L_118:
        /*04ac*/ 	.word	0xffffffff


	//   ....[1]....
        /*04b0*/ 	.word	0xffffffff


	//   ....[2]....
        /*04b4*/ 	.word	0xffffffff


	//   ....[3]....
        /*04b8*/ 	.word	0xffffffff


	//   ....[4]....
        /*04bc*/ 	.word	0xffffffff


	//   ....[5]....
        /*04c0*/ 	.word	0xffffffff


	//   ....[6]....
        /*04c4*/ 	.word	0xffffffff


	//   ....[7]....
        /*04c8*/ 	.word	0xffffffff


	//   ....[8]....
        /*04cc*/ 	.word	0xffffffff


	//   ....[9]....
        /*04d0*/ 	.word	0xffffffff


	//   ....[10]....
        /*04d4*/ 	.word	0xffffffff


	//   ....[11]....
        /*04d8*/ 	.word	0xffffffff


	//   ....[12]....
        /*04dc*/ 	.word	0xffffffff


	//   ....[13]....
        /*04e0*/ 	.word	0xffffffff


	//   ....[14]....
        /*04e4*/ 	.word	0xffffffff


	//   ....[15]....
        /*04e8*/ 	.word	0xffffffff


	//   ....[16]....
        /*04ec*/ 	.word	0xffffffff


	//   ....[17]....
        /*04f0*/ 	.word	0xffffffff


	//   ....[18]....
        /*04f4*/ 	.word	0xffffffff


	//   ....[19]....
        /*04f8*/ 	.word	0xffffffff


	//   ....[20]....
        /*04fc*/ 	.word	0xffffffff


	//   ....[21]....
        /*0500*/ 	.word	0xffffffff


	//   ....[22]....
        /*0504*/ 	.word	0xffffffff


	//   ....[23]....
        /*0508*/ 	.word	0xffffffff


	//   ....[24]....
        /*050c*/ 	.word	0xffffffff


	//   ....[25]....
        /*0510*/ 	.word	0xffffffff


	//   ....[26]....
        /*0514*/ 	.word	0xffffffff


	//   ....[27]....
        /*0518*/ 	.word	0xffffffff


	//   ....[28]....
        /*051c*/ 	.word	0xffffffff


	//   ....[29]....
        /*0520*/ 	.word	0xffffffff


	//   ....[30]....
        /*0524*/ 	.word	0xffffffff


	//   ....[31]....
        /*0528*/ 	.word	0xffffffff


	//   ....[32]....
        /*052c*/ 	.word	0xffffffff


	//   ....[33]....
        /*0530*/ 	.word	0xffffffff


	//   ....[34]....
        /*0534*/ 	.word	0xffffffff


	//   ....[35]....
        /*0538*/ 	.word	0xffffffff


	//   ....[36]....
        /*053c*/ 	.word	0xffffffff


	//   ....[37]....
        /*0540*/ 	.word	0xffffffff


	//   ....[38]....
        /*0544*/ 	.word	0xffffffff


	//   ....[39]....
        /*0548*/ 	.word	0xffffffff


	//   ....[40]....
        /*054c*/ 	.word	0xffffffff


	//   ....[41]....
        /*0550*/ 	.word	0xffffffff


	//   ....[42]....
        /*0554*/ 	.word	0xffffffff


	//   ....[43]....
        /*0558*/ 	.word	0xffffffff


	//   ....[44]....
        /*055c*/ 	.word	0xffffffff


	//   ....[45]....
        /*0560*/ 	.word	0xffffffff


	//   ....[46]....
        /*0564*/ 	.word	0xffffffff


	//   ....[47]....
        /*0568*/ 	.word	0xffffffff


	//   ....[48]....
        /*056c*/ 	.word	0xffffffff


	//   ....[49]....
        /*0570*/ 	.word	0xffffffff


	//   ....[50]....
        /*0574*/ 	.word	0xffffffff


	//   ....[51]....
        /*0578*/ 	.word	0xffffffff


	//   ....[52]....
        /*057c*/ 	.word	0xffffffff


	//   ....[53]....
        /*0580*/ 	.word	0xffffffff


	//   ....[54]....
        /*0584*/ 	.word	0xffffffff


	//   ....[55]....
        /*0588*/ 	.word	0xffffffff


	//   ....[56]....
        /*058c*/ 	.word	0xffffffff


	//   ....[57]....
        /*0590*/ 	.word	0xffffffff


	//   ....[58]....
        /*0594*/ 	.word	0xffffffff


	//   ....[59]....
        /*0598*/ 	.word	0xffffffff


	//   ....[60]....
        /*059c*/ 	.word	0xffffffff


	//   ....[61]....
        /*05a0*/ 	.word	0xffffffff


	//   ....[62]....
        /*05a4*/ 	.word	0xffffffff


	//   ....[63]....
        /*05a8*/ 	.word	0xffffffff


	//   ....[64]....
        /*05ac*/ 	.word	0xffffffff


	//   ....[65]....
        /*05b0*/ 	.word	0xffffffff


	//   ....[66]....
        /*05b4*/ 	.word	0xffffffff


	//   ....[67]....
        /*05b8*/ 	.word	0xffffffff


	//   ....[68]....
        /*05bc*/ 	.word	0xffffffff


	//   ....[69]....
        /*05c0*/ 	.word	0xffffffff


	//   ....[70]....
        /*05c4*/ 	.word	0xffffffff


	//   ....[71]....
        /*05c8*/ 	.word	0xffffffff


	//   ....[72]....
        /*05cc*/ 	.word	0xffffffff


	//   ....[73]....
        /*05d0*/ 	.word	0xffffffff


	//   ....[74]....
        /*05d4*/ 	.word	0xffffffff


	//   ....[75]....
        /*05d8*/ 	.word	0xffffffff


	//   ....[76]....
        /*05dc*/ 	.word	0xffffffff


	//   ....[77]....
        /*05e0*/ 	.word	0xffffffff


	//   ....[78]....
        /*05e4*/ 	.word	0xffffffff


	//   ....[79]....
        /*05e8*/ 	.word	0xffffffff


	//   ....[80]....
        /*05ec*/ 	.word	0xffffffff


	//   ....[81]....
        /*05f0*/ 	.word	0xffffffff


	//   ....[82]....
        /*05f4*/ 	.word	0xffffffff


	//   ....[83]....
        /*05f8*/ 	.word	0xffffffff


	//   ....[84]....
        /*05fc*/ 	.word	0xffffffff


	//   ....[85]....
        /*0600*/ 	.word	0xffffffff


	//   ....[86]....
        /*0604*/ 	.word	0xffffffff


	//   ....[87]....
        /*0608*/ 	.word	0xffffffff


	//   ....[88]....
        /*060c*/ 	.word	0xffffffff


	//   ....[89]....
        /*0610*/ 	.word	0xffffffff


	//   ....[90]....
        /*0614*/ 	.word	0xffffffff


	//   ....[91]....
        /*0618*/ 	.word	0xffffffff


	//   ....[92]....
        /*061c*/ 	.word	0xffffffff


	//   ....[93]....
        /*0620*/ 	.word	0xffffffff


	//   ....[94]....
        /*0624*/ 	.word	0xffffffff


	//   ....[95]....
        /*0628*/ 	.word	0xffffffff


	//   ....[96]....
        /*062c*/ 	.word	0xffffffff


	//   ....[97]....
        /*0630*/ 	.word	0x0500000f


	//   ....[98]....
        /*0634*/ 	.word	0x0500000f


	//   ....[99]....
        /*0638*/ 	.word	0x0500000f


	//   ....[100]....
        /*063c*/ 	.word	0x0500000f


	//   ....[101]....
        /*0640*/ 	.word	0x0500000f


	//   ....[102]....
        /*0644*/ 	.word	0x0500000f


	//   ....[103]....
        /*0648*/ 	.word	0x0500000f


	//   ....[104]....
        /*064c*/ 	.word	0x0500000f


	//   ....[105]....
        /*0650*/ 	.word	0x0500000f


	//   ....[106]....
        /*0654*/ 	.word	0x0500000f


	//   ....[107]....
        /*0658*/ 	.word	0x0500000f


	//   ....[108]....
        /*065c*/ 	.word	0x0500000f


	//   ....[109]....
        /*0660*/ 	.word	0x0500000f


	//   ....[110]....
        /*0664*/ 	.word	0x0500000f


	//   ....[111]....
        /*0668*/ 	.word	0x0500000f


	//   ....[112]....
        /*066c*/ 	.word	0x0500000f


	//   ....[113]....
        /*0670*/ 	.word	0x0500000f


	//   ....[114]....
        /*0674*/ 	.word	0x0500000f


	//   ....[115]....
        /*0678*/ 	.word	0x0500000f


	//   ....[116]....
        /*067c*/ 	.word	0x0500000f


	//   ....[117]....
        /*0680*/ 	.word	0x0500000f


	//   ....[118]....
        /*0684*/ 	.word	0x0500000f


	//   ....[119]....
        /*0688*/ 	.word	0x0500000f


	//   ....[120]....
        /*068c*/ 	.word	0x0500000f


	//   ....[121]....
        /*0690*/ 	.word	0x0500000f


	//   ....[122]....
        /*0694*/ 	.word	0x0500000f


	//   ....[123]....
        /*0698*/ 	.word	0x0500000f


	//   ....[124]....
        /*069c*/ 	.word	0x0500000f


	//   ....[125]....
        /*06a0*/ 	.word	0x0500000f


	//   ....[126]....
        /*06a4*/ 	.word	0x0500000f


	//   ....[127]....
        /*06a8*/ 	.word	0x0500000f


	//   ....[128]....
        /*06ac*/ 	.word	0x0500000f


	//   ....[129]....
        /*06b0*/ 	.word	0x0500000f


	//   ....[130]....
        /*06b4*/ 	.word	0x0500000f


	//   ....[131]....
        /*06b8*/ 	.word	0x0500000f


	//   ....[132]....
        /*06bc*/ 	.word	0x0500000f


	//----- nvinfo : EIATTR_COOP_GROUP_INSTR_OFFSETS
	.align		4
.L_119:
        /*06c0*/ 	.byte	0x04, 0x28
        /*06c2*/ 	.short	(.L_121 - .L_120)


	//   ....[0]....
.L_120:
        /*06c4*/ 	.word	0x00000060


	//   ....[1]....
        /*06c8*/ 	.word	0x00000130


	//   ....[2]....
        /*06cc*/ 	.word	0x00000230


	//   ....[3]....
        /*06d0*/ 	.word	0x000003a0


	//   ....[4]....
        /*06d4*/ 	.word	0x00000500


	//   ....[5]....
        /*06d8*/ 	.word	0x00000620


	//   ....[6]....
        /*06dc*/ 	.word	0x00000780


	//   ....[7]....
        /*06e0*/ 	.word	0x00001730


	//   ....[8]....
        /*06e4*/ 	.word	0x000032e0


	//   ....[9]....
        /*06e8*/ 	.word	0x00003300


	//   ....[10]....
        /*06ec*/ 	.word	0x00003970


	//   ....[11]....
        /*06f0*/ 	.word	0x000039d0


	//   ....[12]....
        /*06f4*/ 	.word	0x00005db0


	//   ....[13]....
        /*06f8*/ 	.word	0x00005de0


	//   ....[14]....
        /*06fc*/ 	.word	0x000062f0


	//   ....[15]....
        /*0700*/ 	.word	0x00006350


	//   ....[16]....
        /*0704*/ 	.word	0x000075b0


	//   ....[17]....
        /*0708*/ 	.word	0x00007600


	//   ....[18]....
        /*070c*/ 	.word	0x00007980


	//   ....[19]....
        /*0710*/ 	.word	0x000079a0


	//   ....[20]....
        /*0714*/ 	.word	0x00008a30


	//   ....[21]....
        /*0718*/ 	.word	0x00008a70


	//   ....[22]....
        /*071c*/ 	.word	0x00008a90


	//   ....[23]....
        /*0720*/ 	.word	0x00008ac0


	//   ....[24]....
        /*0724*/ 	.word	0x00009130


	//   ....[25]....
        /*0728*/ 	.word	0x00009170


	//   ....[26]....
        /*072c*/ 	.word	0x00009230


	//   ....[27]....
        /*0730*/ 	.word	0x00009250


	//   ....[28]....
        /*0734*/ 	.word	0x00009310


	//   ....[29]....
        /*0738*/ 	.word	0x00009330


	//   ....[30]....
        /*073c*/ 	.word	0x00009400


	//   ....[31]....
        /*0740*/ 	.word	0x00009420


	//   ....[32]....
        /*0744*/ 	.word	0x000097b0


	//   ....[33]....
        /*0748*/ 	.word	0x000097c0


	//   ....[34]....
        /*074c*/ 	.word	0x00009c00


	//   ....[35]....
        /*0750*/ 	.word	0x00009c10


	//   ....[36]....
        /*0754*/ 	.word	0x0000a820


	//   ....[37]....
        /*0758*/ 	.word	0x0000a850


	//   ....[38]....
        /*075c*/ 	.word	0x0000a920


	//   ....[39]....
        /*0760*/ 	.word	0x0000a940


	//   ....[40]....
        /*0764*/ 	.word	0x0000aa00


	//   ....[41]....
        /*0768*/ 	.word	0x0000aa20


	//   ....[42]....
        /*076c*/ 	.word	0x0000aaf0


	//   ....[43]....
        /*0770*/ 	.word	0x0000ab10


	//   ....[44]....
        /*0774*/ 	.word	0x0000ac50


	//   ....[45]....
        /*0778*/ 	.word	0x0000ae80


	//   ....[46]....
        /*077c*/ 	.word	0x0000aeb0


	//   ....[47]....
        /*0780*/ 	.word	0x0000aee0


	//   ....[48]....
        /*0784*/ 	.word	0x0000af10


	//   ....[49]....
        /*0788*/ 	.word	0x0000af40


	//   ....[50]....
        /*078c*/ 	.word	0x0000af70


	//   ....[51]....
        /*0790*/ 	.word	0x0000b110


	//   ....[52]....
        /*0794*/ 	.word	0x0000b140


	//   ....[53]....
        /*0798*/ 	.word	0x0000b170


	//   ....[54]....
        /*079c*/ 	.word	0x0000b1a0


	//   ....[55]....
        /*07a0*/ 	.word	0x0000b1d0


	//   ....[56]....
        /*07a4*/ 	.word	0x0000b200


	//   ....[57]....
        /*07a8*/ 	.word	0x0000b290


	//   ....[58]....
        /*07ac*/ 	.word	0x0000b2c0


	//   ....[59]....
        /*07b0*/ 	.word	0x0000b2d0


	//   ....[60]....
        /*07b4*/ 	.word	0x0000b380


	//   ....[61]....
        /*07b8*/ 	.word	0x0000c860


	//   ....[62]....
        /*07bc*/ 	.word	0x0000d420


	//   ....[63]....
        /*07c0*/ 	.word	0x0000d440


	//   ....[64]....
        /*07c4*/ 	.word	0x0000d470


	//   ....[65]....
        /*07c8*/ 	.word	0x0000d4a0


	//   ....[66]....
        /*07cc*/ 	.word	0x0000d5c0


	//   ....[67]....
        /*07d0*/ 	.word	0x0000d5d0


	//   ....[68]....
        /*07d4*/ 	.word	0x0000d670


	//   ....[69]....
        /*07d8*/ 	.word	0x0000d680


	//   ....[70]....
        /*07dc*/ 	.word	0x0000d720


	//   ....[71]....
        /*07e0*/ 	.word	0x0000d730


	//   ....[72]....
        /*07e4*/ 	.word	0x0000d7d0


	//   ....[73]....
        /*07e8*/ 	.word	0x0000d7e0


	//   ....[74]....
        /*07ec*/ 	.word	0x0000d860


	//   ....[75]....
        /*07f0*/ 	.word	0x0000d890


	//   ....[76]....
        /*07f4*/ 	.word	0x0000d8e0


	//   ....[77]....
        /*07f8*/ 	.word	0x0000d920


	//   ....[78]....
        /*07fc*/ 	.word	0x00010490


	//   ....[79]....
        /*0800*/ 	.word	0x000104c0


	//   ....[80]....
        /*0804*/ 	.word	0x00010520


	//   ....[81]....
        /*0808*/ 	.word	0x00010550


	//   ....[82]....
        /*080c*/ 	.word	0x00010580


	//   ....[83]....
        /*0810*/ 	.word	0x000105b0


	//   ....[84]....
        /*0814*/ 	.word	0x000105e0


	//   ....[85]....
        /*0818*/ 	.word	0x00010610


	//   ....[86]....
        /*081c*/ 	.word	0x000107d0


	//   ....[87]....
        /*0820*/ 	.word	0x00010800


	//   ....[88]....
        /*0824*/ 	.word	0x00010830


	//   ....[89]....
        /*0828*/ 	.word	0x00010860


	//   ....[90]....
        /*082c*/ 	.word	0x00010890


	//   ....[91]....
        /*0830*/ 	.word	0x000108c0


	//   ....[92]....
        /*0834*/ 	.word	0x00010980


	//   ....[93]....
        /*0838*/ 	.word	0x000109a0


	//   ....[94]....
        /*083c*/ 	.word	0x000109b0


	//   ....[95]....
        /*0840*/ 	.word	0x00010a10


	//   ....[96]....
        /*0844*/ 	.word	0x00011130


	//   ....[97]....
        /*0848*/ 	.word	0x000115e0


	//   ....[98]....
        /*084c*/ 	.word	0x00011760


	//   ....[99]....
        /*0850*/ 	.word	0x000117b0


	//   ....[100]....
        /*0854*/ 	.word	0x00011840


	//   ....[101]....
        /*0858*/ 	.word	0x000118d0


	//   ....[102]....
        /*085c*/ 	.word	0x00011a10


	//   ....[103]....
        /*0860*/ 	.word	0x00011b00


	//   ....[104]....
        /*0864*/ 	.word	0x00011be0


	//   ....[105]....
        /*0868*/ 	.word	0x00011cf0


	//   ....[106]....
        /*086c*/ 	.word	0x00011d50


	//   ....[107]....
        /*0870*/ 	.word	0x00011e60


	//   ....[108]....
        /*0874*/ 	.word	0x00011ec0


	//   ....[109]....
        /*0878*/ 	.word	0x00011fd0


	//   ....[110]....
        /*087c*/ 	.word	0x00012030


	//   ....[111]....
        /*0880*/ 	.word	0x00012120


	//   ....[112]....
        /*0884*/ 	.word	0x000121a0


	//   ....[113]....
        /*0888*/ 	.word	0x00012280


	//   ....[114]....
        /*088c*/ 	.word	0x000125f0


	//   ....[115]....
        /*0890*/ 	.word	0x00012690


	//   ....[116]....
        /*0894*/ 	.word	0x00012830


	//   ....[117]....
        /*0898*/ 	.word	0x000128b0


	//   ....[118]....
        /*089c*/ 	.word	0x00012930


	//   ....[119]....
        /*08a0*/ 	.word	0x000129b0


	//   ....[120]....
        /*08a4*/ 	.word	0x00012a30


	//   ....[121]....
        /*08a8*/ 	.word	0x00012ac0


	//   ....[122]....
        /*08ac*/ 	.word	0x00012b60


	//   ....[123]....
        /*08b0*/ 	.word	0x00012c10


	//   ....[124]....
        /*08b4*/ 	.word	0x00012c90


	//   ....[125]....
        /*08b8*/ 	.word	0x00012d10


	//   ....[126]....
        /*08bc*/ 	.word	0x00012d90


	//   ....[127]....
        /*08c0*/ 	.word	0x00012e20


	//   ....[128]....
        /*08c4*/ 	.word	0x00012ea0


	//   ....[129]....
        /*08c8*/ 	.word	0x00012f40


	//   ....[130]....
        /*08cc*/ 	.word	0x00012f90


	//   ....[131]....
        /*08d0*/ 	.word	0x00013020


	//   ....[132]....
        /*08d4*/ 	.word	0x00013150


	//----- nvinfo : EIATTR_REG_RECONFIG
	.align		4
.L_121:
        /*08d8*/ 	.byte	0x01, 0x54
	.zero		2


	//----- nvinfo : EIATTR_SYSCALL_OFFSETS
	.align		4
        /*08dc*/ 	.byte	0x04, 0x46
        /*08de*/ 	.short	(.L_123 - .L_122)


	//   ....[0]....
.L_122:
        /*08e0*/ 	.word	0x00001910


	//   ....[1]....
        /*08e4*/ 	.word	0x0000c480


	//   ....[2]....
        /*08e8*/ 	.word	0x0000c5d0


	//   ....[3]....
        /*08ec*/ 	.word	0x0000c6d0


	//   ....[4]....
        /*08f0*/ 	.word	0x0000d000


	//----- nvinfo : EIATTR_MBARRIER_INSTR_OFFSETS
	.align		4
.L_123:
        /*08f4*/ 	.byte	0x04, 0x39
        /*08f6*/ 	.short	(.L_125 - .L_124)


	//   ....[0]....
.L_124:
        /*08f8*/ 	.word	0x00000250
        /*08fc*/ 	.word	0x000000ff
        /*0900*/ 	.word	0x00034800
        /*0904*/ 	.short	0x0100
        /*0906*/ 	.byte	0x08
	.zero		1


	//   ....[1]....
        /*0908*/ 	.word	0x00000260
        /*090c*/ 	.word	0x000000ff
        /*0910*/ 	.word	0x00034820
        /*0914*/ 	.short	0x0100
        /*0916*/ 	.byte	0x08
	.zero		1


	//   ....[2]....
        /*0918*/ 	.word	0x00000350
        /*091c*/ 	.word	0x000000ff
        /*0920*/ 	.word	0x00034830
        /*0924*/ 	.short	0x0100
        /*0926*/ 	.byte	0x08
	.zero		1


	//   ....[3]....
        /*0928*/ 	.word	0x00000360
        /*092c*/ 	.word	0x000000ff
        /*0930*/ 	.word	0x00034840
        /*0934*/ 	.short	0x0100
        /*0936*/ 	.byte	0x08
	.zero		1


	//   ....[4]....
        /*0938*/ 	.word	0x00000370
        /*093c*/ 	.word	0x000000ff
        /*0940*/ 	.word	0x00034838
        /*0944*/ 	.short	0x0100
        /*0946*/ 	.byte	0x08
	.zero		1


	//   ....[5]....
        /*0948*/ 	.word	0x00000380
        /*094c*/ 	.word	0x000000ff
        /*0950*/ 	.word	0x00034848
        /*0954*/ 	.short	0x0100
        /*0956*/ 	.byte	0x08
	.zero		1


	//   ....[6]....
        /*0958*/ 	.word	0x000004b0
        /*095c*/ 	.word	0x000000ff
        /*0960*/ 	.word	0x00034850
        /*0964*/ 	.short	0x0100
        /*0966*/ 	.byte	0x08
	.zero		1


	//   ....[7]....
        /*0968*/ 	.word	0x000004c0
        /*096c*/ 	.word	0x000000ff
        /*0970*/ 	.word	0x00034860
        /*0974*/ 	.short	0x0100
        /*0976*/ 	.byte	0x08
	.zero		1


	//   ....[8]....
        /*0978*/ 	.word	0x000004d0
        /*097c*/ 	.word	0x000000ff
        /*0980*/ 	.word	0x00034858
        /*0984*/ 	.short	0x0100
        /*0986*/ 	.byte	0x08
	.zero		1


	//   ....[9]....
        /*0988*/ 	.word	0x000004e0
        /*098c*/ 	.word	0x000000ff
        /*0990*/ 	.word	0x00034868
        /*0994*/ 	.short	0x0100
        /*0996*/ 	.byte	0x08
	.zero		1


	//   ....[10]....
        /*0998*/ 	.word	0x000005d0
        /*099c*/ 	.word	0x000000ff
        /*09a0*/ 	.word	0x00034870
        /*09a4*/ 	.short	0x0100
        /*09a6*/ 	.byte	0x06
	.zero		1


	//   ....[11]....
        /*09a8*/ 	.word	0x000005e0
        /*09ac*/ 	.word	0x000000ff
        /*09b0*/ 	.word	0x00034880
        /*09b4*/ 	.short	0x0100
        /*09b6*/ 	.byte	0x06
	.zero		1


	//   ....[12]....
        /*09b8*/ 	.word	0x000005f0
        /*09bc*/ 	.word	0x000000ff
        /*09c0*/ 	.word	0x00034878
        /*09c4*/ 	.short	0x0100
        /*09c6*/ 	.byte	0x06
	.zero		1


	//   ....[13]....
        /*09c8*/ 	.word	0x00000600
        /*09cc*/ 	.word	0x000000ff
        /*09d0*/ 	.word	0x00034888
        /*09d4*/ 	.short	0x0100
        /*09d6*/ 	.byte	0x06
	.zero		1


	//   ....[14]....
        /*09d8*/ 	.word	0x00000730
        /*09dc*/ 	.word	0x000000ff
        /*09e0*/ 	.word	0x00034890
        /*09e4*/ 	.short	0x0100
        /*09e6*/ 	.byte	0x08
	.zero		1


	//   ....[15]....
        /*09e8*/ 	.word	0x00000740
        /*09ec*/ 	.word	0x000000ff
        /*09f0*/ 	.word	0x000348a0
        /*09f4*/ 	.short	0x0100
        /*09f6*/ 	.byte	0x08
	.zero		1


	//   ....[16]....
        /*09f8*/ 	.word	0x00000750
        /*09fc*/ 	.word	0x000000ff
        /*0a00*/ 	.word	0x00034898
        /*0a04*/ 	.short	0x0100
        /*0a06*/ 	.byte	0x08
	.zero		1


	//   ....[17]....
        /*0a08*/ 	.word	0x00000760
        /*0a0c*/ 	.word	0x000000ff
        /*0a10*/ 	.word	0x000348a8
        /*0a14*/ 	.short	0x0100
        /*0a16*/ 	.byte	0x08
	.zero		1


	//   ....[18]....
        /*0a18*/ 	.word	0x00000890
        /*0a1c*/ 	.word	0x000000ff
        /*0a20*/ 	.word	0x000348b0
        /*0a24*/ 	.short	0x0100
        /*0a26*/ 	.byte	0x08
	.zero		1


	//   ....[19]....
        /*0a28*/ 	.word	0x000008a0
        /*0a2c*/ 	.word	0x000000ff
        /*0a30*/ 	.word	0x000348c0
        /*0a34*/ 	.short	0x0100
        /*0a36*/ 	.byte	0x08
	.zero		1


	//   ....[20]....
        /*0a38*/ 	.word	0x000008b0
        /*0a3c*/ 	.word	0x000000ff
        /*0a40*/ 	.word	0x000348b8
        /*0a44*/ 	.short	0x0100
        /*0a46*/ 	.byte	0x08
	.zero		1


	//   ....[21]....
        /*0a48*/ 	.word	0x000008c0
        /*0a4c*/ 	.word	0x000000ff
        /*0a50*/ 	.word	0x000348c8
        /*0a54*/ 	.short	0x0100
        /*0a56*/ 	.byte	0x08
	.zero		1


	//   ....[22]....
        /*0a58*/ 	.word	0x000019c0
        /*0a5c*/ 	.word	0x00000000
        /*0a60*/ 	.word	0x00034800
        /*0a64*/ 	.short	0x010a
        /*0a66*/ 	.byte	0x3f
	.zero		1


	//   ....[23]....
        /*0a68*/ 	.word	0x00001a30
        /*0a6c*/ 	.word	0x00000003
        /*0a70*/ 	.word	0x00034830
        /*0a74*/ 	.short	0x010a
        /*0a76*/ 	.byte	0x3f
	.zero		1


	//   ....[24]....
        /*0a78*/ 	.word	0x00001aa0
        /*0a7c*/ 	.word	0x00000003
        /*0a80*/ 	.word	0x00034830
        /*0a84*/ 	.short	0x010a
        /*0a86*/ 	.byte	0x3f
	.zero		1


	//   ....[25]....
        /*0a88*/ 	.word	0x000028f0
        /*0a8c*/ 	.word	0x00000003
        /*0a90*/ 	.word	0x00000000
        /*0a94*/ 	.short	0x0101
        /*0a96*/ 	.byte	0x3f
	.zero		1


	//   ....[26]....
        /*0a98*/ 	.word	0x00004930
        /*0a9c*/ 	.word	0x0000000d
        /*0aa0*/ 	.word	0x00034830
        /*0aa4*/ 	.short	0x010a
        /*0aa6*/ 	.byte	0x3f
	.zero		1


	//   ....[27]....
        /*0aa8*/ 	.word	0x00004980
        /*0aac*/ 	.word	0x0000000d
        /*0ab0*/ 	.word	0x00034830
        /*0ab4*/ 	.short	0x010a
        /*0ab6*/ 	.byte	0x3f
	.zero		1


	//   ....[28]....
        /*0ab8*/ 	.word	0x000051b0
        /*0abc*/ 	.word	0x0000000b
        /*0ac0*/ 	.word	0x00034850
        /*0ac4*/ 	.short	0x010a
        /*0ac6*/ 	.byte	0x3f
	.zero		1


	//   ....[29]....
        /*0ac8*/ 	.word	0x000051f0
        /*0acc*/ 	.word	0x0000000b
        /*0ad0*/ 	.word	0x00034850
        /*0ad4*/ 	.short	0x010a
        /*0ad6*/ 	.byte	0x3f
	.zero		1


	//   ....[30]....
        /*0ad8*/ 	.word	0x000069d0
        /*0adc*/ 	.word	0x00000021
        /*0ae0*/ 	.word	0x00000000
        /*0ae4*/ 	.short	0x0101
        /*0ae6*/ 	.byte	0x3f
	.zero		1


	//   ....[31]....
        /*0ae8*/ 	.word	0x00006a20
        /*0aec*/ 	.word	0x00000023
        /*0af0*/ 	.word	0x00000000
        /*0af4*/ 	.short	0x0101
        /*0af6*/ 	.byte	0x3f
	.zero		1


	//   ....[32]....
        /*0af8*/ 	.word	0x00007510
        /*0afc*/ 	.word	0x0000000c
        /*0b00*/ 	.word	0x00034850
        /*0b04*/ 	.short	0x010a
        /*0b06*/ 	.byte	0x3f
	.zero		1


	//   ....[33]....
        /*0b08*/ 	.word	0x00007550
        /*0b0c*/ 	.word	0x0000000c
        /*0b10*/ 	.word	0x00034850
        /*0b14*/ 	.short	0x010a
        /*0b16*/ 	.byte	0x3f
	.zero		1


	//   ....[34]....
        /*0b18*/ 	.word	0x00007b40
        /*0b1c*/ 	.word	0x00000006
        /*0b20*/ 	.word	0x00000000
        /*0b24*/ 	.short	0x0101
        /*0b26*/ 	.byte	0x3f
	.zero		1


	//   ....[35]....
        /*0b28*/ 	.word	0x00009160
        /*0b2c*/ 	.word	0x00000011
        /*0b30*/ 	.word	0x00000000
        /*0b34*/ 	.short	0x0101
        /*0b36*/ 	.byte	0x3f
	.zero		1


	//   ....[36]....
        /*0b38*/ 	.word	0x00009620
        /*0b3c*/ 	.word	0x00000011
        /*0b40*/ 	.word	0x00000000
        /*0b44*/ 	.short	0x0101
        /*0b46*/ 	.byte	0x3f
	.zero		1


	//   ....[37]....
        /*0b48*/ 	.word	0x0000cab0
        /*0b4c*/ 	.word	0x00000000
        /*0b50*/ 	.word	0x00034840
        /*0b54*/ 	.short	0x010a
        /*0b56*/ 	.byte	0x3f
	.zero		1


	//   ....[38]....
        /*0b58*/ 	.word	0x0000da30
        /*0b5c*/ 	.word	0x00000012
        /*0b60*/ 	.word	0x00034800
        /*0b64*/ 	.short	0x0107
        /*0b66*/ 	.byte	0x3f
	.zero		1


	//   ....[39]....
        /*0b68*/ 	.word	0x0000db40
        /*0b6c*/ 	.word	0x00000012
        /*0b70*/ 	.word	0x00034800
        /*0b74*/ 	.short	0x0101
        /*0b76*/ 	.byte	0x3f
	.zero		1


	//   ....[40]....
        /*0b78*/ 	.word	0x0000db60
        /*0b7c*/ 	.word	0x00000012
        /*0b80*/ 	.word	0x00034820
        /*0b84*/ 	.short	0x010a
        /*0b86*/ 	.byte	0x3f
	.zero		1


	//   ....[41]....
        /*0b88*/ 	.word	0x0000df20
        /*0b8c*/ 	.word	0x00000003
        /*0b90*/ 	.word	0x00034840
        /*0b94*/ 	.short	0x010a
        /*0b96*/ 	.byte	0x3f
	.zero		1


	//   ....[42]....
        /*0b98*/ 	.word	0x0000e3b0
        /*0b9c*/ 	.word	0x00000003
        /*0ba0*/ 	.word	0x00000060
        /*0ba4*/ 	.short	0x010a
        /*0ba6*/ 	.byte	0x3f
	.zero		1


	//   ....[43]....
        /*0ba8*/ 	.word	0x0000ea40
        /*0bac*/ 	.word	0x00000003
        /*0bb0*/ 	.word	0x00034840
        /*0bb4*/ 	.short	0x010a
        /*0bb6*/ 	.byte	0x3f
	.zero		1


	//   ....[44]....
        /*0bb8*/ 	.word	0x0000eed0
        /*0bbc*/ 	.word	0x00000002
        /*0bc0*/ 	.word	0x00000060
        /*0bc4*/ 	.short	0x010a
        /*0bc6*/ 	.byte	0x3f
	.zero		1


	//   ....[45]....
        /*0bc8*/ 	.word	0x0000f4a0
        /*0bcc*/ 	.word	0x00000002
        /*0bd0*/ 	.word	0x00034840
        /*0bd4*/ 	.short	0x010a
        /*0bd6*/ 	.byte	0x3f
	.zero		1


	//   ....[46]....
        /*0bd8*/ 	.word	0x0000f930
        /*0bdc*/ 	.word	0x00000002
        /*0be0*/ 	.word	0x00000060
        /*0be4*/ 	.short	0x010a
        /*0be6*/ 	.byte	0x3f
	.zero		1


	//   ....[47]....
        /*0be8*/ 	.word	0x0000feb0
        /*0bec*/ 	.word	0x00000000
        /*0bf0*/ 	.word	0x00034860
        /*0bf4*/ 	.short	0x010a
        /*0bf6*/ 	.byte	0x3f
	.zero		1


	//   ....[48]....
        /*0bf8*/ 	.word	0x000110b0
        /*0bfc*/ 	.word	0x00000000
        /*0c00*/ 	.word	0x00034820
        /*0c04*/ 	.short	0x010a
        /*0c06*/ 	.byte	0x3f
	.zero		1


	//   ....[49]....
        /*0c08*/ 	.word	0x000112a0
        /*0c0c*/ 	.word	0x00000006
        /*0c10*/ 	.word	0x00000000
        /*0c14*/ 	.short	0x010a
        /*0c16*/ 	.byte	0x3f
	.zero		1


	//   ....[50]....
        /*0c18*/ 	.word	0x000112d0
        /*0c1c*/ 	.word	0x00000007
        /*0c20*/ 	.word	0x00000000
        /*0c24*/ 	.short	0x010a
        /*0c26*/ 	.byte	0x3f
	.zero		1


	//   ....[51]....
        /*0c28*/ 	.word	0x00011330
        /*0c2c*/ 	.word	0x00000004
        /*0c30*/ 	.word	0x00000000
        /*0c34*/ 	.short	0x010a
        /*0c36*/ 	.byte	0x3f
	.zero		1


	//   ....[52]....
        /*0c38*/ 	.word	0x00011360
        /*0c3c*/ 	.word	0x00000003
        /*0c40*/ 	.word	0x00000000
        /*0c44*/ 	.short	0x010a
        /*0c46*/ 	.byte	0x3f
	.zero		1


	//   ....[53]....
        /*0c48*/ 	.word	0x000113c0
        /*0c4c*/ 	.word	0x00000000
        /*0c50*/ 	.word	0x00034800
        /*0c54*/ 	.short	0x010a
        /*0c56*/ 	.byte	0x3f
	.zero		1


	//   ....[54]....
        /*0c58*/ 	.word	0x00011410
        /*0c5c*/ 	.word	0x00000003
        /*0c60*/ 	.word	0x00034830
        /*0c64*/ 	.short	0x010a
        /*0c66*/ 	.byte	0x3f
	.zero		1


	//   ....[55]....
        /*0c68*/ 	.word	0x00011460
        /*0c6c*/ 	.word	0x0000000d
        /*0c70*/ 	.word	0x00034830
        /*0c74*/ 	.short	0x010a
        /*0c76*/ 	.byte	0x3f
	.zero		1


	//   ....[56]....
        /*0c78*/ 	.word	0x000114b0
        /*0c7c*/ 	.word	0x0000000b
        /*0c80*/ 	.word	0x00034850
        /*0c84*/ 	.short	0x010a
        /*0c86*/ 	.byte	0x3f
	.zero		1


	//   ....[57]....
        /*0c88*/ 	.word	0x00011500
        /*0c8c*/ 	.word	0x0000000c
        /*0c90*/ 	.word	0x00034850
        /*0c94*/ 	.short	0x010a
        /*0c96*/ 	.byte	0x3f
	.zero		1


	//   ....[58]....
        /*0c98*/ 	.word	0x000116a0
        /*0c9c*/ 	.word	0x00000000
        /*0ca0*/ 	.word	0x00034840
        /*0ca4*/ 	.short	0x010a
        /*0ca6*/ 	.byte	0x3f
	.zero		1


	//   ....[59]....
        /*0ca8*/ 	.word	0x00012300
        /*0cac*/ 	.word	0x00000012
        /*0cb0*/ 	.word	0x00034820
        /*0cb4*/ 	.short	0x010a
        /*0cb6*/ 	.byte	0x3f
	.zero		1


	//   ....[60]....
        /*0cb8*/ 	.word	0x00012350
        /*0cbc*/ 	.word	0x00000003
        /*0cc0*/ 	.word	0x00034840
        /*0cc4*/ 	.short	0x010a
        /*0cc6*/ 	.byte	0x3f
	.zero		1


	//   ....[61]....
        /*0cc8*/ 	.word	0x000123a0
        /*0ccc*/ 	.word	0x00000003
        /*0cd0*/ 	.word	0x00000060
        /*0cd4*/ 	.short	0x010a
        /*0cd6*/ 	.byte	0x3f
	.zero		1


	//   ....[62]....
        /*0cd8*/ 	.word	0x000123f0
        /*0cdc*/ 	.word	0x00000003
        /*0ce0*/ 	.word	0x00034840
        /*0ce4*/ 	.short	0x010a
        /*0ce6*/ 	.byte	0x3f
	.zero		1


	//   ....[63]....
        /*0ce8*/ 	.word	0x00012440
        /*0cec*/ 	.word	0x00000002
        /*0cf0*/ 	.word	0x00000060
        /*0cf4*/ 	.short	0x010a
        /*0cf6*/ 	.byte	0x3f
	.zero		1


	//   ....[64]....
        /*0cf8*/ 	.word	0x00012490
        /*0cfc*/ 	.word	0x00000002
        /*0d00*/ 	.word	0x00034840
        /*0d04*/ 	.short	0x010a
        /*0d06*/ 	.byte	0x3f
	.zero		1


	//   ....[65]....
        /*0d08*/ 	.word	0x000124e0
        /*0d0c*/ 	.word	0x00000002
        /*0d10*/ 	.word	0x00000060
        /*0d14*/ 	.short	0x010a
        /*0d16*/ 	.byte	0x3f
	.zero		1


	//   ....[66]....
        /*0d18*/ 	.word	0x00012530
        /*0d1c*/ 	.word	0x00000000
        /*0d20*/ 	.word	0x00034860
        /*0d24*/ 	.short	0x010a
        /*0d26*/ 	.byte	0x3f
	.zero		1


	//   ....[67]....
        /*0d28*/ 	.word	0x00013070
        /*0d2c*/ 	.word	0x00000000
        /*0d30*/ 	.word	0x00034820
        /*0d34*/ 	.short	0x010a
        /*0d36*/ 	.byte	0x3f
	.zero		1


	//   ....[68]....
        /*0d38*/ 	.word	0x00013210
        /*0d3c*/ 	.word	0x00000006
        /*0d40*/ 	.word	0x00000000
        /*0d44*/ 	.short	0x010a
        /*0d46*/ 	.byte	0x3f
	.zero		1


	//   ....[69]....
        /*0d48*/ 	.word	0x00013260
        /*0d4c*/ 	.word	0x00000007
        /*0d50*/ 	.word	0x00000000
        /*0d54*/ 	.short	0x010a
        /*0d56*/ 	.byte	0x3f
	.zero		1


	//   ....[70]....
        /*0d58*/ 	.word	0x000132b0
        /*0d5c*/ 	.word	0x00000004
        /*0d60*/ 	.word	0x00000000
        /*0d64*/ 	.short	0x010a
        /*0d66*/ 	.byte	0x3f
	.zero		1


	//----- nvinfo : EIATTR_NUM_MBARRIERS
	.align		4
.L_125:
        /*0d68*/ 	.byte	0x03, 0x38
        /*0d6a*/ 	.short	0x0016


	//----- nvinfo : EIATTR_EXIT_INSTR_OFFSETS
	.align		4
        /*0d6c*/ 	.byte	0x04, 0x1c
        /*0d6e*/ 	.short	(.L_127 - .L_126)


	//   ....[0]....
.L_126:
        /*0d70*/ 	.word	0x00000a30


	//   ....[1]....
        /*0d74*/ 	.word	0x0000ac00


	//   ....[2]....
        /*0d78*/ 	.word	0x000113b0


	//----- nvinfo : EIATTR_MAX_THREADS
	.align		4
.L_127:
        /*0d7c*/ 	.byte	0x04, 0x05
        /*0d7e*/ 	.short	(.L_129 - .L_128)
.L_128:
        /*0d80*/ 	.word	0x00000180
        /*0d84*/ 	.word	0x00000001
        /*0d88*/ 	.word	0x00000001


	//----- nvinfo : EIATTR_CRS_STACK_SIZE
	.align		4
.L_129:
        /*0d8c*/ 	.byte	0x04, 0x1e
        /*0d8e*/ 	.short	(.L_131 - .L_130)
.L_130:
        /*0d90*/ 	.word	0x00000000


	//----- nvinfo : EIATTR_CBANK_PARAM_SIZE
	.align		4
.L_131:
        /*0d94*/ 	.byte	0x03, 0x19
        /*0d96*/ 	.short	0x0af0


	//----- nvinfo : EIATTR_PARAM_CBANK
	.align		4
        /*0d98*/ 	.byte	0x04, 0x0a
        /*0d9a*/ 	.short	(.L_133 - .L_132)
	.align		4
.L_132:
        /*0d9c*/ 	.word	index@(.nv.constant0._ZN7cutlass13device_kernelIN5flash11enable_sm90INS1_16FlashAttnFwdSm90INS1_25CollectiveMainloopFwdSm90ILi2EN4cute5tupleIJNS5_1CILi1EEES8_S8_EEENS6_IJNS7_ILi128EEESA_NS7_ILi192EEEEEELi128ENS_6half_tEfNS_4arch4Sm90ELb0ELb0ELb1ELb1ELb0ELb0ELb0ELb1ELb1ELb1ELb1ELb0EEENS1_21CollectiveEpilogueFwdINS6_IJSA_SA_SA_EEES9_SD_SF_Li256ELb1ELb1ELb1ELb0EEENS1_36VarlenDynamicPersistentTileSchedulerILi128ELi128ELi256ELi128ELb1ELb1ELb1ELb0ELb1ELb1EEEEEEEEEvNT_6ParamsE)
        /*0da0*/ 	.short	0x0210
        /*0da2*/ 	.short	0x0af0


	//----- nvinfo : EIATTR_SW_WAR
	.align		4
.L_133:
        /*0da4*/ 	.byte	0x04, 0x36
        /*0da6*/ 	.short	(.L_135 - .L_134)
.L_134:
        /*0da8*/ 	.word	0x00000008
.L_135:


//--------------------- .nv.info._ZN7cutlass13device_kernelIN5flash11enable_sm90INS1_16FlashAttnFwdSm90INS1_25CollectiveMainloopFwdSm90ILi2EN4cute5tupleIJNS5_1CILi1EEES8_S8_EEENS6_IJNS7_ILi128EEESA_NS7_ILi192EEEEEELi128ENS_6half_tEfNS_4arch4Sm90ELb0ELb0ELb1ELb1ELb0ELb1ELb0ELb1ELb1ELb1ELb1ELb0EEENS1_21CollectiveEpilogueFwdINS6_IJSA_SA_SA_EEES9_SD_SF_Li256ELb1ELb1ELb1ELb0EEENS1_36VarlenDynamicPersistentTileSchedulerILi128ELi128ELi256ELi128ELb1ELb1ELb1ELb0ELb1ELb1EEEEEEEEEvNT_6ParamsE --------------------------
	.section	.nv.info._ZN7cutlass13device_kernelIN5flash11enable_sm90INS1_16FlashAttnFwdSm90INS1_25CollectiveMainloopFwdSm90ILi2EN4cute5tupleIJNS5_1CILi1EEES8_S8_EEENS6_IJNS7_ILi128EEESA_NS7_ILi192EEEEEELi128ENS_6half_tEfNS_4arch4Sm90ELb0ELb0ELb1ELb1ELb0ELb1ELb0ELb1ELb1ELb1ELb1ELb0EEENS1_21CollectiveEpilogueFwdINS6_IJSA_SA_SA_EEES9_SD_SF_Li256ELb1ELb1ELb1ELb0EEENS1_36VarlenDynamicPersistentTileSchedulerILi128ELi128ELi256ELi128ELb1ELb1ELb1ELb0ELb1ELb1EEEEEEEEEvNT_6ParamsE,"",@"SHT_CUDA_INFO"
	.sectionflags	@""
	.align	4


	//----- nvinfo : EIATTR_CUDA_API_VERSION
	.align		4
        /*0000*/ 	.byte	0x04, 0x37
        /*0002*/ 	.short	(.L_137 - .L_136)
.L_136:
        /*0004*/ 	.word	0x00000082


	//----- nvinfo : EIATTR_KPARAM_INFO
	.align		4
.L_137:
        /*0008*/ 	.byte	0x04, 0x17
        /*000a*/ 	.short	(.L_139 - .L_138)
.L_138:
        /*000c*/ 	.word	0x00000000
        /*0010*/ 	.short	0x0000
        /*0012*/ 	.short	0x0070
        /*0014*/ 	.byte	0x00, 0xf0, 0x01, 0x2a


	//----- nvinfo : EIATTR_SPARSE_MMA_MASK
	.align		4
.L_139:
        /*0018*/ 	.byte	0x03, 0x50
        /*001a*/ 	.short	0x0000


	//----- nvinfo : EIATTR_MAXREG_COUNT
	.align		4
        /*001c*/ 	.byte	0x03, 0x1b
        /*001e*/ 	.short	0x00a8


	//----- nvinfo : EIATTR_NUM_BARRIERS
	.align		4
        /*0020*/ 	.byte	0x02, 0x4c
        /*0022*/ 	.byte	0x10
	.zero		1


	//----- nvinfo : EIATTR_EXTERNS
	.align		4
        /*0024*/ 	.byte	0x04, 0x0f
        /*0026*/ 	.short	(.L_141 - .L_140)


	//   ....[0]....
	.align		4
.L_140:
        /*0028*/ 	.word	index@(__assertfail)


	//----- nvinfo : EIATTR_ANNOTATIONS
	.align		4
.L_141:
        /*002c*/ 	.byte	0x04, 0x55
        /*002e*/ 	.short	(.L_143 - .L_142)


	//   ....[0]....
.L_142:
        /* <DEDUP_REMOVED lines=110> */
        /*0704*/ 	.byte	0x50, 0x40, 0x02, 0x00


	//----- nvinfo : EIATTR_MERCURY_ISA_VERSION
	.align		4
.L_143:
        /*0708*/ 	.byte	0x03, 0x5f
        /*070a*/ 	.short	0x0101


	//----- nvinfo : EIATTR_UNUSED_LOAD_BYTE_OFFSET
	.align		4
        /*070c*/ 	.byte	0x04, 0x44
        /*070e*/ 	.short	(.L_145 - .L_144)


	//   ....[0]....
.L_144:
        /*0710*/ 	.word	0x00000ab0
        /*0714*/ 	.word	0x0000fff0


	//   ....[1]....
        /*0718*/ 	.word	0x00017850
        /*071c*/ 	.word	0x0000fff0


	//----- nvinfo : EIATTR_INT_WARP_WIDE_INSTR_OFFSETS
	.align		4
.L_145:
        /*0720*/ 	.byte	0x04, 0x31
        /*0722*/ 	.short	(.L_147 - .L_146)


	//   ....[0]....
.L_146:
        /*0724*/ 	.word	0x00000190


	//   ....[1]....
        /*0728*/ 	.word	0x000001d0


	//   ....[2]....
        /*072c*/ 	.word	0x00000240


	//   ....[3]....
        /*0730*/ 	.word	0x0001d440


	//   ....[4]....
        /*0734*/ 	.word	0x0001d4d0


	//   ....[5]....
        /*0738*/ 	.word	0x00020f60


	//   ....[6]....
        /*073c*/ 	.word	0x00020fc0


	//----- nvinfo : EIATTR_COOP_GROUP_MASK_REGIDS
	.align		4
.L_147:
        /*0740*/ 	.byte	0x04, 0x29
        /*0742*/ 	.short	(.L_149 - .L_148)


	//   ....[0]....
.L_148:
        /*0744*/ 	.word	0xffffffff


	//   ....[1]....
        /*0748*/ 	.word	0xffffffff


	//   ....[2]....
        /*074c*/ 	.word	0xffffffff


	//   ....[3]....
        /*0750*/ 	.word	0xffffffff


	//   ....[4]....
        /*0754*/ 	.word	0xffffffff


	//   ....[5]....
        /*0758*/ 	.word	0xffffffff


	//   ....[6]....
        /*075c*/ 	.word	0xffffffff


	//   ....[7]....
        /*0760*/ 	.word	0xffffffff


	//   ....[8]....
        /*0764*/ 	.word	0xffffffff


	//   ....[9]....
        /*0768*/ 	.word	0xffffffff


	//   ....[10]....
        /*076c*/ 	.word	0xffffffff


	//   ....[11]....
        /*0770*/ 	.word	0xffffffff


	//   ....[12]....
        /*0774*/ 	.word	0xffffffff


	//   ....[13]....
        /*0778*/ 	.word	0xffffffff


	//   ....[14]....
        /*077c*/ 	.word	0xffffffff


	//   ....[15]....
        /*0780*/ 	.word	0xffffffff


	//   ....[16]....
        /*0784*/ 	.word	0xffffffff


	//   ....[17]....
        /*0788*/ 	.word	0xffffffff


	//   ....[18]....
        /*078c*/ 	.word	0xffffffff


	//   ....[19]....
        /*0790*/ 	.word	0xffffffff


	//   ....[20]....
        /*0794*/ 	.word	0xffffffff


	//   ....[21]....
        /*0798*/ 	.word	0xffffffff


	//   ....[22]....
        /*079c*/ 	.word	0xffffffff


	//   ....[23]....
        /*07a0*/ 	.word	0xffffffff


	//   ....[24]....
        /*07a4*/ 	.word	0xffffffff


	//   ....[25]....
        /*07a8*/ 	.word	0xffffffff


	//   ....[26]....
        /*07ac*/ 	.word	0xffffffff


	//   ....[27]....
        /*07b0*/ 	.word	0xffffffff


	//   ....[28]....
        /*07b4*/ 	.word	0xffffffff


	//   ....[29]....
        /*07b8*/ 	.word	0xffffffff


	//   ....[30]....
        /*07bc*/ 	.word	0xffffffff


	//   ....[31]....
        /*07c0*/ 	.word	0xffffffff


	//   ....[32]....
        /*07c4*/ 	.word	0xffffffff


	//   ....[33]....
        /*07c8*/ 	.word	0xffffffff


	//   ....[34]....
        /*07cc*/ 	.word	0xffffffff


	//   ....[35]....
        /*07d0*/ 	.word	0xffffffff


	//   ....[36]....
        /*07d4*/ 	.word	0xffffffff


	//   ....[37]....
        /*07d8*/ 	.word	0xffffffff


	//   ....[38]....
        /*07dc*/ 	.word	0xffffffff


	//   ....[39]....
        /*07e0*/ 	.word	0xffffffff


	//   ....[40]....
        /*07e4*/ 	.word	0xffffffff


	//   ....[41]....
        /*07e8*/ 	.word	0xffffffff


	//   ....[42]....
        /*07ec*/ 	.word	0xffffffff


	//   ....[43]....
        /*07f0*/ 	.word	0xffffffff


	//   ....[44]....
        /*07f4*/ 	.word	0xffffffff


	//   ....[45]....
        /*07f8*/ 	.word	0xffffffff


	//   ....[46]....
        /*07fc*/ 	.word	0xffffffff


	//   ....[47]....
        /*0800*/ 	.word	0xffffffff


	//   ....[48]....
        /*0804*/ 	.word	0xffffffff


	//   ....[49]....
        /*0808*/ 	.word	0xffffffff


	//   ....[50]....
        /*080c*/ 	.word	0xffffffff


	//   ....[51]....
        /*0810*/ 	.word	0xffffffff


	//   ....[52]....
        /*0814*/ 	.word	0xffffffff


	//   ....[53]....
        /*0818*/ 	.word	0xffffffff


	//   ....[54]....
        /*081c*/ 	.word	0xffffffff


	//   ....[55]....
        /*0820*/ 	.word	0xffffffff


	//   ....[56]....
        /*0824*/ 	.word	0xffffffff


	//   ....[57]....
        /*0828*/ 	.word	0xffffffff


	//   ....[58]....
        /*082c*/ 	.word	0xffffffff


	//   ....[59]....
        /*0830*/ 	.word	0xffffffff


	//   ....[60]....
        /*0834*/ 	.word	0xffffffff


	//   ....[61]....
        /*0838*/ 	.word	0xffffffff


	//   ....[62]....
        /*083c*/ 	.word	0xffffffff


	//   ....[63]....
        /*0840*/ 	.word	0xffffffff


	//   ....[64]....
        /*0844*/ 	.word	0xffffffff


	//   ....[65]....
        /*0848*/ 	.word	0xffffffff


	//   ....[66]....
        /*084c*/ 	.word	0xffffffff


	//   ....[67]....
        /*0850*/ 	.word	0xffffffff


	//   ....[68]....
        /*0854*/ 	.word	0xffffffff


	//   ....[69]....
        /*0858*/ 	.word	0xffffffff


	//   ....[70]....
        /*085c*/ 	.word	0xffffffff


	//   ....[71]....
        /*0860*/ 	.word	0xffffffff


	//   ....[72]....
        /*0864*/ 	.word	0xffffffff


	//   ....[73]....
        /*0868*/ 	.word	0xffffffff


	//   ....[74]....
        /*086c*/ 	.word	0xffffffff


	//   ....[75]....
        /*0870*/ 	.word	0xffffffff


	//   ....[76]....
        /*0874*/ 	.word	0xffffffff


	//   ....[77]....
        /*0878*/ 	.word	0xffffffff


	//   ....[78]....
        /*087c*/ 	.word	0xffffffff


	//   ....[79]....
        /*0880*/ 	.word	0xffffffff


	//   ....[80]....
        /*0884*/ 	.word	0xffffffff


	//   ....[81]....
        /*0888*/ 	.word	0xffffffff


	//   ....[82]....
        /*088c*/ 	.word	0xffffffff


	//   ....[83]....
        /*0890*/ 	.word	0xffffffff


	//   ....[84]....
        /*0894*/ 	.word	0xffffffff


	//   ....[85]....
        /*0898*/ 	.word	0xffffffff


	//   ....[86]....
        /*089c*/ 	.word	0xffffffff


	//   ....[87]....
        /*08a0*/ 	.word	0xffffffff


	//   ....[88]....
        /*08a4*/ 	.word	0xffffffff


	//   ....[89]....
        /*08a8*/ 	.word	0xffffffff


	//   ....[90]....
        /*08ac*/ 	.word	0xffffffff


	//   ....[91]....
        /*08b0*/ 	.word	0xffffffff


	//   ....[92]....
        /*08b4*/ 	.word	0xffffffff


	//   ....[93]....
        /*08b8*/ 	.word	0xffffffff


	//   ....[94]....
        /*08bc*/ 	.word	0xffffffff


	//   ....[95]....
        /*08c0*/ 	.word	0xffffffff


	//   ....[96]....
        /*08c4*/ 	.word	0xffffffff


	//   ....[97]....
        /*08c8*/ 	.word	0xffffffff


	//   ....[98]....
        /*08cc*/ 	.word	0xffffffff


	//   ....[99]....
        /*08d0*/ 	.word	0xffffffff


	//   ....[100]....
        /*08d4*/ 	.word	0xffffffff


	//   ....[101]....
        /*08d8*/ 	.word	0xffffffff


	//   ....[102]....
        /*08dc*/ 	.word	0xffffffff


	//   ....[103]....
        /*08e0*/ 	.word	0xffffffff


	//   ....[104]....
        /*08e4*/ 	.word	0xffffffff


	//   ....[105]....
        /*08e8*/ 	.word	0xffffffff


	//   ....[106]....
        /*08ec*/ 	.word	0x0500000f


	//   ....[107]....
        /*08f0*/ 	.word	0x0500000f


	//   ....[108]....
        /*08f4*/ 	.word	0x0500000f


	//   ....[109]....
        /*08f8*/ 	.word	0x0500000f


	//   ....[110]....
        /*08fc*/ 	.word	0x0500000f


	//   ....[111]....
        /*0900*/ 	.word	0x0500000f


	//   ....[112]....
        /*0904*/ 	.word	0x0500000f


	//   ....[113]....
        /*0908*/ 	.word	0x0500000f


	//   ....[114]....
        /*090c*/ 	.word	0x0500000f


	//   ....[115]....
        /*0910*/ 	.word	0x0500000f


	//   ....[116]....
        /*0914*/ 	.word	0x0500000f


	//   ....[117]....
        /*0918*/ 	.word	0x0500000f


	//   ....[118]....
        /*091c*/ 	.word	0x0500000f


	//   ....[119]....
        /*0920*/ 	.word	0x0500000f


	//   ....[120]....
        /*0924*/ 	.word	0x0500000f


	//   ....[121]....
        /*0928*/ 	.word	0x0500000f


	//   ....[122]....
        /*092c*/ 	.word	0x0500000f


	//   ....[123]....
        /*0930*/ 	.word	0x0500000f


	//   ....[124]....
        /*0934*/ 	.word	0x0500000f


	//   ....[125]....
        /*0938*/ 	.word	0x0500000f


	//   ....[126]....
        /*093c*/ 	.word	0x0500000f


	//   ....[127]....
        /*0940*/ 	.word	0x0500000f


	//   ....[128]....
        /*0944*/ 	.word	0x0500000f


	//   ....[129]....
        /*0948*/ 	.word	0x0500000f


	//   ....[130]....
        /*094c*/ 	.word	0x0500000f


	//   ....[131]....
        /*0950*/ 	.word	0x0500000f


	//   ....[132]....
        /*0954*/ 	.word	0x0500000f


	//   ....[133]....
        /*0958*/ 	.word	0x0500000f


	//   ....[134]....
        /*095c*/ 	.word	0x0500000f


	//   ....[135]....
        /*0960*/ 	.word	0x0500000f


	//   ....[136]....
        /*0964*/ 	.word	0x0500000f


	//   ....[137]....
        /*0968*/ 	.word	0x0500000f


	//   ....[138]....
        /*096c*/ 	.word	0x0500000f


	//   ....[139]....
        /*0970*/ 	.word	0x0500000f


	//   ....[140]....
        /*0974*/ 	.word	0x0500000f


	//   ....[141]....
        /*0978*/ 	.word	0x0500000f


	//   ....[142]....
        /*097c*/ 	.word	0x0500000f


	//   ....[143]....
        /*0980*/ 	.word	0x0500000f


	//   ....[144]....
        /*0984*/ 	.word	0x0500000f


	//   ....[145]....
        /*0988*/ 	.word	0x0500000f


	//   ....[146]....
        /*098c*/ 	.word	0x0500000f


	//   ....[147]....
        /*0990*/ 	.word	0x0500000f


	//   ....[148]....
        /*0994*/ 	.word	0x0500000f


	//   ....[149]....
        /*0998*/ 	.word	0x0500000f


	//   ....[150]....
        /*099c*/ 	.word	0x0500000f


	//----- nvinfo : EIATTR_COOP_GROUP_INSTR_OFFSETS
	.align		4
.L_149:
        /*09a0*/ 	.byte	0x04, 0x28
        /*09a2*/ 	.short	(.L_151 - .L_150)


	//   ....[0]....
.L_150:
        /*09a4*/ 	.word	0x00000060


	//   ....[1]....
        /*09a8*/ 	.word	0x000001a0


	//   ....[2]....
        /*09ac*/ 	.word	0x000001f0


	//   ....[3]....
        /*09b0*/ 	.word	0x00000420


	//   ....[4]....
        /*09b4*/ 	.word	0x00000580


	//   ....[5]....
        /*09b8*/ 	.word	0x000006a0


	//   ....[6]....
        /*09bc*/ 	.word	0x00000800


	//   ....[7]....
        /*09c0*/ 	.word	0x0000ae90


	//   ....[8]....
        /*09c4*/ 	.word	0x0000b410


	//   ....[9]....
        /*09c8*/ 	.word	0x0000b420


	//   ....[10]....
        /*09cc*/ 	.word	0x0000b430


	//   ....[11]....
        /*09d0*/ 	.word	0x0000b440


	//   ....[12]....
        /*09d4*/ 	.word	0x0000dec0


	//   ....[13]....
        /*09d8*/ 	.word	0x0000ded0


	//   ....[14]....
        /*09dc*/ 	.word	0x0000dee0


	//   ....[15]....
        /*09e0*/ 	.word	0x0000def0


	//   ....[16]....
        /*09e4*/ 	.word	0x00012750


	//   ....[17]....
        /*09e8*/ 	.word	0x00012780


	//   ....[18]....
        /*09ec*/ 	.word	0x00012e10


	//   ....[19]....
        /*09f0*/ 	.word	0x00012e60


	//   ....[20]....
        /*09f4*/ 	.word	0x00015670


	//   ....[21]....
        /*09f8*/ 	.word	0x000156a0


	//   ....[22]....
        /*09fc*/ 	.word	0x00015c30


	//   ....[23]....
        /*0a00*/ 	.word	0x00015ca0


	//   ....[24]....
        /*0a04*/ 	.word	0x000171a0


	//   ....[25]....
        /*0a08*/ 	.word	0x00017240


	//   ....[26]....
        /*0a0c*/ 	.word	0x00017270


	//   ....[27]....
        /*0a10*/ 	.word	0x00017280


	//   ....[28]....
        /*0a14*/ 	.word	0x00018300


	//   ....[29]....
        /*0a18*/ 	.word	0x00018310


	//   ....[30]....
        /*0a1c*/ 	.word	0x00018320


	//   ....[31]....
        /*0a20*/ 	.word	0x00018330


	//   ....[32]....
        /*0a24*/ 	.word	0x000189e0


	//   ....[33]....
        /*0a28*/ 	.word	0x00018a20


	//   ....[34]....
        /*0a2c*/ 	.word	0x00018b00


	//   ....[35]....
        /*0a30*/ 	.word	0x00018b20


	//   ....[36]....
        /*0a34*/ 	.word	0x00018be0


	//   ....[37]....
        /*0a38*/ 	.word	0x00018c00


	//   ....[38]....
        /*0a3c*/ 	.word	0x00018cd0


	//   ....[39]....
        /*0a40*/ 	.word	0x00018cf0


	//   ....[40]....
        /*0a44*/ 	.word	0x00019190


	//   ....[41]....
        /*0a48*/ 	.word	0x000191a0


	//   ....[42]....
        /*0a4c*/ 	.word	0x000195e0


	//   ....[43]....
        /*0a50*/ 	.word	0x000195f0


	//   ....[44]....
        /*0a54*/ 	.word	0x0001a260


	//   ....[45]....
        /*0a58*/ 	.word	0x0001a280


	//   ....[46]....
        /*0a5c*/ 	.word	0x0001a340


	//   ....[47]....
        /*0a60*/ 	.word	0x0001a360


	//   ....[48]....
        /*0a64*/ 	.word	0x0001a420


	//   ....[49]....
        /*0a68*/ 	.word	0x0001a440


	//   ....[50]....
        /*0a6c*/ 	.word	0x0001a510


	//   ....[51]....
        /*0a70*/ 	.word	0x0001a530


	//   ....[52]....
        /*0a74*/ 	.word	0x0001a680


	//   ....[53]....
        /*0a78*/ 	.word	0x0001a8b0


	//   ....[54]....
        /*0a7c*/ 	.word	0x0001a8e0


	//   ....[55]....
        /*0a80*/ 	.word	0x0001a910


	//   ....[56]....
        /*0a84*/ 	.word	0x0001a940


	//   ....[57]....
        /*0a88*/ 	.word	0x0001a970


	//   ....[58]....
        /*0a8c*/ 	.word	0x0001a9a0


	//   ....[59]....
        /*0a90*/ 	.word	0x0001ab40


	//   ....[60]....
        /*0a94*/ 	.word	0x0001ab70


	//   ....[61]....
        /*0a98*/ 	.word	0x0001aba0


	//   ....[62]....
        /*0a9c*/ 	.word	0x0001abd0


	//   ....[63]....
        /*0aa0*/ 	.word	0x0001ac00


	//   ....[64]....
        /*0aa4*/ 	.word	0x0001ac30


	//   ....[65]....
        /*0aa8*/ 	.word	0x0001acc0


	//   ....[66]....
        /*0aac*/ 	.word	0x0001acf0


	//   ....[67]....
        /*0ab0*/ 	.word	0x0001ad00


	//   ....[68]....
        /*0ab4*/ 	.word	0x0001adb0


	//   ....[69]....
        /*0ab8*/ 	.word	0x0001be10


	//   ....[70]....
        /*0abc*/ 	.word	0x0001da20


	//   ....[71]....
        /*0ac0*/ 	.word	0x0001e620


	//   ....[72]....
        /*0ac4*/ 	.word	0x0001e640


	//   ....[73]....
        /*0ac8*/ 	.word	0x0001e680


	//   ....[74]....
        /*0acc*/ 	.word	0x0001e6b0


	//   ....[75]....
        /*0ad0*/ 	.word	0x0001e790


	//   ....[76]....
        /*0ad4*/ 	.word	0x0001e7e0


	//   ....[77]....
        /*0ad8*/ 	.word	0x0001e880


	//   ....[78]....
        /*0adc*/ 	.word	0x0001e890


	//   ....[79]....
        /*0ae0*/ 	.word	0x0001e930


	//   ....[80]....
        /*0ae4*/ 	.word	0x0001e940


	//   ....[81]....
        /*0ae8*/ 	.word	0x0001e9e0


	//   ....[82]....
        /*0aec*/ 	.word	0x0001e9f0


	//   ....[83]....
        /*0af0*/ 	.word	0x0001ea70


	//   ....[84]....
        /*0af4*/ 	.word	0x0001eaa0


	//   ....[85]....
        /*0af8*/ 	.word	0x0001eaf0


	//   ....[86]....
        /*0afc*/ 	.word	0x0001eb30


	//   ....[87]....
        /*0b00*/ 	.word	0x000216a0


	//   ....[88]....
        /*0b04*/ 	.word	0x000216d0


	//   ....[89]....
        /*0b08*/ 	.word	0x00021730


	//   ....[90]....
        /*0b0c*/ 	.word	0x00021760


	//   ....[91]....
        /*0b10*/ 	.word	0x00021790


	//   ....[92]....
        /*0b14*/ 	.word	0x000217c0


	//   ....[93]....
        /*0b18*/ 	.word	0x000217f0


	//   ....[94]....
        /*0b1c*/ 	.word	0x00021820


	//   ....[95]....
        /*0b20*/ 	.word	0x000219e0


	//   ....[96]....
        /*0b24*/ 	.word	0x00021a10


	//   ....[97]....
        /*0b28*/ 	.word	0x00021a40


	//   ....[98]....
        /*0b2c*/ 	.word	0x00021a70


	//   ....[99]....
        /*0b30*/ 	.word	0x00021aa0


	//   ....[100]....
        /*0b34*/ 	.word	0x00021ad0


	//   ....[101]....
        /*0b38*/ 	.word	0x00021b90


	//   ....[102]....
        /*0b3c*/ 	.word	0x00021bb0


	//   ....[103]....
        /*0b40*/ 	.word	0x00021bc0


	//   ....[104]....
        /*0b44*/ 	.word	0x00021c20


	//   ....[105]....
        /*0b48*/ 	.word	0x00022340


	//   ....[106]....
        /*0b4c*/ 	.word	0x00022780


	//   ....[107]....
        /*0b50*/ 	.word	0x00022810


	//   ....[108]....
        /*0b54*/ 	.word	0x00022860


	//   ....[109]....
        /*0b58*/ 	.word	0x000228b0


	//   ....[110]....
        /*0b5c*/ 	.word	0x000229a0


	//   ....[111]....
        /*0b60*/ 	.word	0x00022a30


	//   ....[112]....
        /*0b64*/ 	.word	0x00022a80


	//   ....[113]....
        /*0b68*/ 	.word	0x00022ad0


	//   ....[114]....
        /*0b6c*/ 	.word	0x00022d30


	//   ....[115]....
        /*0b70*/ 	.word	0x00023010


	//   ....[116]....
        /*0b74*/ 	.word	0x00023180


	//   ....[117]....
        /*0b78*/ 	.word	0x000231d0


	//   ....[118]....
        /*0b7c*/ 	.word	0x00023230


	//   ....[119]....
        /*0b80*/ 	.word	0x00023300


	//   ....[120]....
        /*0b84*/ 	.word	0x00023440


	//   ....[121]....
        /*0b88*/ 	.word	0x00023530


	//   ....[122]....
        /*0b8c*/ 	.word	0x00023610


	//   ....[123]....
        /*0b90*/ 	.word	0x00023720


	//   ....[124]....
        /*0b94*/ 	.word	0x00023780


	//   ....[125]....
        /*0b98*/ 	.word	0x00023890


	//   ....[126]....
        /*0b9c*/ 	.word	0x000238f0


	//   ....[127]....
        /*0ba0*/ 	.word	0x00023a00


	//   ....[128]....
        /*0ba4*/ 	.word	0x00023a60


	//   ....[129]....
        /*0ba8*/ 	.word	0x00023b50


	//   ....[130]....
        /*0bac*/ 	.word	0x00023bd0


	//   ....[131]....
        /*0bb0*/ 	.word	0x00023cb0


	//   ....[132]....
        /*0bb4*/ 	.word	0x00024020


	//   ....[133]....
        /*0bb8*/ 	.word	0x000240c0


	//   ....[134]....
        /*0bbc*/ 	.word	0x00024260


	//   ....[135]....
        /*0bc0*/ 	.word	0x000242e0


	//   ....[136]....
        /*0bc4*/ 	.word	0x00024360


	//   ....[137]....
        /*0bc8*/ 	.word	0x000243e0


	//   ....[138]....
        /*0bcc*/ 	.word	0x00024460


	//   ....[139]....
        /*0bd0*/ 	.word	0x000244f0


	//   ....[140]....
        /*0bd4*/ 	.word	0x00024590


	//   ....[141]....
        /*0bd8*/ 	.word	0x00024640


	//   ....[142]....
        /*0bdc*/ 	.word	0x000246c0


	//   ....[143]....
        /*0be0*/ 	.word	0x00024740


	//   ....[144]....
        /*0be4*/ 	.word	0x000247c0


	//   ....[145]....
        /*0be8*/ 	.word	0x00024850


	//   ....[146]....
        /*0bec*/ 	.word	0x000248d0


	//   ....[147]....
        /*0bf0*/ 	.word	0x00024970


	//   ....[148]....
        /*0bf4*/ 	.word	0x000249c0


	//   ....[149]....
        /*0bf8*/ 	.word	0x00024a50


	//   ....[150]....
        /*0bfc*/ 	.word	0x00024b80


	//----- nvinfo : EIATTR_REG_RECONFIG
	.align		4
.L_151:
        /*0c00*/ 	.byte	0x01, 0x54
	.zero		2


	//----- nvinfo : EIATTR_SYSCALL_OFFSETS
	.align		4
        /*0c04*/ 	.byte	0x04, 0x46
        /*0c06*/ 	.short	(.L_153 - .L_152)


	//   ....[0]....
.L_152:
        /*0c08*/ 	.word	0x00001fc0


	//   ....[1]....
        /*0c0c*/ 	.word	0x00002110


	//   ....[2]....
        /*0c10*/ 	.word	0x0000b040


	//   ....[3]....
        /*0c14*/ 	.word	0x0000b390


	//   ....[4]....
        /*0c18*/ 	.word	0x0001d640


	//   ....[5]....
        /*0c1c*/ 	.word	0x0001d790


	//   ....[6]....
        /*0c20*/ 	.word	0x0001d880


	//   ....[7]....
        /*0c24*/ 	.word	0x0001e200


	//----- nvinfo : EIATTR_MBARRIER_INSTR_OFFSETS
	.align		4
.L_153:
        /*0c28*/ 	.byte	0x04, 0x39
        /*0c2a*/ 	.short	(.L_155 - .L_154)


	//   ....[0]....
.L_154:
        /*0c2c*/ 	.word	0x000002d0
        /*0c30*/ 	.word	0x000000ff
        /*0c34*/ 	.word	0x00034800
        /*0c38*/ 	.short	0x0100
        /*0c3a*/ 	.byte	0x08
	.zero		1


	//   ....[1]....
        /*0c3c*/ 	.word	0x000002e0
        /*0c40*/ 	.word	0x000000ff
        /*0c44*/ 	.word	0x00034820
        /*0c48*/ 	.short	0x0100
        /*0c4a*/ 	.byte	0x08
	.zero		1


	//   ....[2]....
        /*0c4c*/ 	.word	0x000003d0
        /*0c50*/ 	.word	0x000000ff
        /*0c54*/ 	.word	0x00034830
        /*0c58*/ 	.short	0x0100
        /*0c5a*/ 	.byte	0x08
	.zero		1


	//   ....[3]....
        /*0c5c*/ 	.word	0x000003e0
        /*0c60*/ 	.word	0x000000ff
        /*0c64*/ 	.word	0x00034840
        /*0c68*/ 	.short	0x0100
        /*0c6a*/ 	.byte	0x08
	.zero		1


	//   ....[4]....
        /*0c6c*/ 	.word	0x000003f0
        /*0c70*/ 	.word	0x000000ff
        /*0c74*/ 	.word	0x00034838
        /*0c78*/ 	.short	0x0100
        /*0c7a*/ 	.byte	0x08
	.zero		1


	//   ....[5]....
        /*0c7c*/ 	.word	0x00000400
        /*0c80*/ 	.word	0x000000ff
        /*0c84*/ 	.word	0x00034848
        /*0c88*/ 	.short	0x0100
        /*0c8a*/ 	.byte	0x08
	.zero		1


	//   ....[6]....
        /*0c8c*/ 	.word	0x00000530
        /*0c90*/ 	.word	0x000000ff
        /*0c94*/ 	.word	0x00034850
        /*0c98*/ 	.short	0x0100
        /*0c9a*/ 	.byte	0x08
	.zero		1


	//   ....[7]....
        /*0c9c*/ 	.word	0x00000540
        /*0ca0*/ 	.word	0x000000ff
        /*0ca4*/ 	.word	0x00034860
        /*0ca8*/ 	.short	0x0100
        /*0caa*/ 	.byte	0x08
	.zero		1


	//   ....[8]....
        /*0cac*/ 	.word	0x00000550
        /*0cb0*/ 	.word	0x000000ff
        /*0cb4*/ 	.word	0x00034858
        /*0cb8*/ 	.short	0x0100
        /*0cba*/ 	.byte	0x08
	.zero		1


	//   ....[9]....
        /*0cbc*/ 	.word	0x00000560
        /*0cc0*/ 	.word	0x000000ff
        /*0cc4*/ 	.word	0x00034868
        /*0cc8*/ 	.short	0x0100
        /*0cca*/ 	.byte	0x08
	.zero		1


	//   ....[10]....
        /*0ccc*/ 	.word	0x00000650
        /*0cd0*/ 	.word	0x000000ff
        /*0cd4*/ 	.word	0x00034870
        /*0cd8*/ 	.short	0x0100
        /*0cda*/ 	.byte	0x06
	.zero		1


	//   ....[11]....
        /*0cdc*/ 	.word	0x00000660
        /*0ce0*/ 	.word	0x000000ff
        /*0ce4*/ 	.word	0x00034880
        /*0ce8*/ 	.short	0x0100
        /*0cea*/ 	.byte	0x06
	.zero		1


	//   ....[12]....
        /*0cec*/ 	.word	0x00000670
        /*0cf0*/ 	.word	0x000000ff
        /*0cf4*/ 	.word	0x00034878
        /*0cf8*/ 	.short	0x0100
        /*0cfa*/ 	.byte	0x06
	.zero		1


	//   ....[13]....
        /*0cfc*/ 	.word	0x00000680
        /*0d00*/ 	.word	0x000000ff
        /*0d04*/ 	.word	0x00034888
        /*0d08*/ 	.short	0x0100
        /*0d0a*/ 	.byte	0x06
	.zero		1


	//   ....[14]....
        /*0d0c*/ 	.word	0x000007b0
        /*0d10*/ 	.word	0x000000ff
        /*0d14*/ 	.word	0x00034890
        /*0d18*/ 	.short	0x0100
        /*0d1a*/ 	.byte	0x08
	.zero		1


	//   ....[15]....
        /*0d1c*/ 	.word	0x000007c0
        /*0d20*/ 	.word	0x000000ff
        /*0d24*/ 	.word	0x000348a0
        /*0d28*/ 	.short	0x0100
        /*0d2a*/ 	.byte	0x08
	.zero		1


	//   ....[16]....
        /*0d2c*/ 	.word	0x000007d0
        /*0d30*/ 	.word	0x000000ff
        /*0d34*/ 	.word	0x00034898
        /*0d38*/ 	.short	0x0100
        /*0d3a*/ 	.byte	0x08
	.zero		1


	//   ....[17]....
        /*0d3c*/ 	.word	0x000007e0
        /*0d40*/ 	.word	0x000000ff
        /*0d44*/ 	.word	0x000348a8
        /*0d48*/ 	.short	0x0100
        /*0d4a*/ 	.byte	0x08
	.zero		1


	//   ....[18]....
        /*0d4c*/ 	.word	0x00000910
        /*0d50*/ 	.word	0x000000ff
        /*0d54*/ 	.word	0x000348b0
        /*0d58*/ 	.short	0x0100
        /*0d5a*/ 	.byte	0x08
	.zero		1


	//   ....[19]....
        /*0d5c*/ 	.word	0x00000920
        /*0d60*/ 	.word	0x000000ff
        /*0d64*/ 	.word	0x000348c0
        /*0d68*/ 	.short	0x0100
        /*0d6a*/ 	.byte	0x08
	.zero		1


	//   ....[20]....
        /*0d6c*/ 	.word	0x00000930
        /*0d70*/ 	.word	0x000000ff
        /*0d74*/ 	.word	0x000348b8
        /*0d78*/ 	.short	0x0100
        /*0d7a*/ 	.byte	0x08
	.zero		1


	//   ....[21]....
        /*0d7c*/ 	.word	0x00000940
        /*0d80*/ 	.word	0x000000ff
        /*0d84*/ 	.word	0x000348c8
        /*0d88*/ 	.short	0x0100
        /*0d8a*/ 	.byte	0x08
	.zero		1


	//   ....[22]....
        /*0d8c*/ 	.word	0x00003be0
        /*0d90*/ 	.word	0x00000065
        /*0d94*/ 	.word	0x00034890
        /*0d98*/ 	.short	0x010a
        /*0d9a*/ 	.byte	0x3f
	.zero		1


	//   ....[23]....
        /*0d9c*/ 	.word	0x00006f50
        /*0da0*/ 	.word	0x00000065
        /*0da4*/ 	.word	0x00034890
        /*0da8*/ 	.short	0x010a
        /*0daa*/ 	.byte	0x3f
	.zero		1


	//   ....[24]....
        /*0dac*/ 	.word	0x0000a020
        /*0db0*/ 	.word	0x00000065
        /*0db4*/ 	.word	0x00034890
        /*0db8*/ 	.short	0x010a
        /*0dba*/ 	.byte	0x3f
	.zero		1


	//   ....[25]....
        /*0dbc*/ 	.word	0x0000a3f0
        /*0dc0*/ 	.word	0x00000028
        /*0dc4*/ 	.word	0x00000000
        /*0dc8*/ 	.short	0x0101
        /*0dca*/ 	.byte	0x3f
	.zero		1


	//   ....[26]....
        /*0dcc*/ 	.word	0x0000a430
        /*0dd0*/ 	.word	0x00000065
        /*0dd4*/ 	.word	0x000348b0
        /*0dd8*/ 	.short	0x010a
        /*0dda*/ 	.byte	0x3f
	.zero		1


	//   ....[27]....
        /*0ddc*/ 	.word	0x0000a8d0
        /*0de0*/ 	.word	0x00000065
        /*0de4*/ 	.word	0x00000000
        /*0de8*/ 	.short	0x0101
        /*0dea*/ 	.byte	0x3f
	.zero		1


	//   ....[28]....
        /*0dec*/ 	.word	0x0000b0c0
        /*0df0*/ 	.word	0x00000002
        /*0df4*/ 	.word	0x00034800
        /*0df8*/ 	.short	0x010a
        /*0dfa*/ 	.byte	0x3f
	.zero		1


	//   ....[29]....
        /*0dfc*/ 	.word	0x0000b110
        /*0e00*/ 	.word	0x00000002
        /*0e04*/ 	.word	0x00034800
        /*0e08*/ 	.short	0x010a
        /*0e0a*/ 	.byte	0x3f
	.zero		1


	//   ....[30]....
        /*0e0c*/ 	.word	0x0000bb40
        /*0e10*/ 	.word	0x00000002
        /*0e14*/ 	.word	0x00034800
        /*0e18*/ 	.short	0x010a
        /*0e1a*/ 	.byte	0x3f
	.zero		1


	//   ....[31]....
        /*0e1c*/ 	.word	0x0000e390
        /*0e20*/ 	.word	0x00000002
        /*0e24*/ 	.word	0x00034800
        /*0e28*/ 	.short	0x010a
        /*0e2a*/ 	.byte	0x3f
	.zero		1


	//   ....[32]....
        /*0e2c*/ 	.word	0x00010b40
        /*0e30*/ 	.word	0x00000000
        /*0e34*/ 	.word	0x00034830
        /*0e38*/ 	.short	0x010a
        /*0e3a*/ 	.byte	0x3f
	.zero		1


	//   ....[33]....
        /*0e3c*/ 	.word	0x00010bc0
        /*0e40*/ 	.word	0x00000000
        /*0e44*/ 	.word	0x00034830
        /*0e48*/ 	.short	0x010a
        /*0e4a*/ 	.byte	0x3f
	.zero		1


	//   ....[34]....
        /*0e4c*/ 	.word	0x00013350
        /*0e50*/ 	.word	0x00000003
        /*0e54*/ 	.word	0x00000000
        /*0e58*/ 	.short	0x0101
        /*0e5a*/ 	.byte	0x3f
	.zero		1


	//   ....[35]....
        /*0e5c*/ 	.word	0x00013d90
        /*0e60*/ 	.word	0x0000000c
        /*0e64*/ 	.word	0x00034830
        /*0e68*/ 	.short	0x010a
        /*0e6a*/ 	.byte	0x3f
	.zero		1


	//   ....[36]....
        /*0e6c*/ 	.word	0x00013e10
        /*0e70*/ 	.word	0x0000000c
        /*0e74*/ 	.word	0x00034830
        /*0e78*/ 	.short	0x010a
        /*0e7a*/ 	.byte	0x3f
	.zero		1


	//   ....[37]....
        /*0e7c*/ 	.word	0x00014900
        /*0e80*/ 	.word	0x0000000d
        /*0e84*/ 	.word	0x00034850
        /*0e88*/ 	.short	0x010a
        /*0e8a*/ 	.byte	0x3f
	.zero		1


	//   ....[38]....
        /*0e8c*/ 	.word	0x00014950
        /*0e90*/ 	.word	0x0000000d
        /*0e94*/ 	.word	0x00034850
        /*0e98*/ 	.short	0x010a
        /*0e9a*/ 	.byte	0x3f
	.zero		1


	//   ....[39]....
        /*0e9c*/ 	.word	0x00016340
        /*0ea0*/ 	.word	0x0000000c
        /*0ea4*/ 	.word	0x00000000
        /*0ea8*/ 	.short	0x0101
        /*0eaa*/ 	.byte	0x3f
	.zero		1


	//   ....[40]....
        /*0eac*/ 	.word	0x00016380
        /*0eb0*/ 	.word	0x0000000d
        /*0eb4*/ 	.word	0x00000000
        /*0eb8*/ 	.short	0x0101
        /*0eba*/ 	.byte	0x3f
	.zero		1


	//   ....[41]....
        /*0ebc*/ 	.word	0x00016d80
        /*0ec0*/ 	.word	0x00000006
        /*0ec4*/ 	.word	0x00034850
        /*0ec8*/ 	.short	0x010a
        /*0eca*/ 	.byte	0x3f
	.zero		1


	//   ....[42]....
        /*0ecc*/ 	.word	0x00016e20
        /*0ed0*/ 	.word	0x00000006
        /*0ed4*/ 	.word	0x00034850
        /*0ed8*/ 	.short	0x010a
        /*0eda*/ 	.byte	0x3f
	.zero		1


	//   ....[43]....
        /*0edc*/ 	.word	0x000173e0
        /*0ee0*/ 	.word	0x00000006
        /*0ee4*/ 	.word	0x00000000
        /*0ee8*/ 	.short	0x0101
        /*0eea*/ 	.byte	0x3f
	.zero		1


	//   ....[44]....
        /*0eec*/ 	.word	0x00018a10
        /*0ef0*/ 	.word	0x00000000
        /*0ef4*/ 	.word	0x00000000
        /*0ef8*/ 	.short	0x0101
        /*0efa*/ 	.byte	0x3f
	.zero		1


	//   ....[45]....
        /*0efc*/ 	.word	0x00019100
        /*0f00*/ 	.word	0x00000006
        /*0f04*/ 	.word	0x00000000
        /*0f08*/ 	.short	0x0101
        /*0f0a*/ 	.byte	0x3f
	.zero		1


	//   ....[46]....
        /*0f0c*/ 	.word	0x0001bef0
        /*0f10*/ 	.word	0x00000012
        /*0f14*/ 	.word	0x00034820
        /*0f18*/ 	.short	0x010a
        /*0f1a*/ 	.byte	0x3f
	.zero		1


	//   ....[47]....
        /*0f1c*/ 	.word	0x0001bfc0
        /*0f20*/ 	.word	0x00000005
        /*0f24*/ 	.word	0x000348a0
        /*0f28*/ 	.short	0x010a
        /*0f2a*/ 	.byte	0x3f
	.zero		1


	//   ....[48]....
        /*0f2c*/ 	.word	0x0001c3f0
        /*0f30*/ 	.word	0x00000005
        /*0f34*/ 	.word	0x000348c0
        /*0f38*/ 	.short	0x010a
        /*0f3a*/ 	.byte	0x3f
	.zero		1


	//   ....[49]....
        /*0f3c*/ 	.word	0x0001c8f0
        /*0f40*/ 	.word	0x00000007
        /*0f44*/ 	.word	0x000348a0
        /*0f48*/ 	.short	0x010a
        /*0f4a*/ 	.byte	0x3f
	.zero		1


	//   ....[50]....
        /*0f4c*/ 	.word	0x0001cd10
        /*0f50*/ 	.word	0x00000007
        /*0f54*/ 	.word	0x000348c0
        /*0f58*/ 	.short	0x010a
        /*0f5a*/ 	.byte	0x3f
	.zero		1


	//   ....[51]....
        /*0f5c*/ 	.word	0x0001dc90
        /*0f60*/ 	.word	0x00000000
        /*0f64*/ 	.word	0x00034840
        /*0f68*/ 	.short	0x010a
        /*0f6a*/ 	.byte	0x3f
	.zero		1


	//   ....[52]....
        /*0f6c*/ 	.word	0x0001ec40
        /*0f70*/ 	.word	0x00000012
        /*0f74*/ 	.word	0x00034800
        /*0f78*/ 	.short	0x0107
        /*0f7a*/ 	.byte	0x3f
	.zero		1


	//   ....[53]....
        /*0f7c*/ 	.word	0x0001ed50
        /*0f80*/ 	.word	0x00000012
        /*0f84*/ 	.word	0x00034800
        /*0f88*/ 	.short	0x0101
        /*0f8a*/ 	.byte	0x3f
	.zero		1


	//   ....[54]....
        /*0f8c*/ 	.word	0x0001ed70
        /*0f90*/ 	.word	0x00000012
        /*0f94*/ 	.word	0x00034820
        /*0f98*/ 	.short	0x010a
        /*0f9a*/ 	.byte	0x3f
	.zero		1


	//   ....[55]....
        /*0f9c*/ 	.word	0x0001f130
        /*0fa0*/ 	.word	0x00000003
        /*0fa4*/ 	.word	0x00034840
        /*0fa8*/ 	.short	0x010a
        /*0faa*/ 	.byte	0x3f
	.zero		1


	//   ....[56]....
        /*0fac*/ 	.word	0x0001f5c0
        /*0fb0*/ 	.word	0x00000003
        /*0fb4*/ 	.word	0x00000060
        /*0fb8*/ 	.short	0x010a
        /*0fba*/ 	.byte	0x3f
	.zero		1


	//   ....[57]....
        /*0fbc*/ 	.word	0x0001fc50
        /*0fc0*/ 	.word	0x00000003
        /*0fc4*/ 	.word	0x00034840
        /*0fc8*/ 	.short	0x010a
        /*0fca*/ 	.byte	0x3f
	.zero		1


	//   ....[58]....
        /*0fcc*/ 	.word	0x000200e0
        /*0fd0*/ 	.word	0x00000002
        /*0fd4*/ 	.word	0x00000060
        /*0fd8*/ 	.short	0x010a
        /*0fda*/ 	.byte	0x3f
	.zero		1


	//   ....[59]....
        /*0fdc*/ 	.word	0x000206b0
        /*0fe0*/ 	.word	0x00000002
        /*0fe4*/ 	.word	0x00034840
        /*0fe8*/ 	.short	0x010a
        /*0fea*/ 	.byte	0x3f
	.zero		1


	//   ....[60]....
        /*0fec*/ 	.word	0x00020b40
        /*0ff0*/ 	.word	0x00000002
        /*0ff4*/ 	.word	0x00000060
        /*0ff8*/ 	.short	0x010a
        /*0ffa*/ 	.byte	0x3f
	.zero		1


	//   ....[61]....
        /*0ffc*/ 	.word	0x000210c0
        /*1000*/ 	.word	0x00000000
        /*1004*/ 	.word	0x00034860
        /*1008*/ 	.short	0x010a
        /*100a*/ 	.byte	0x3f
	.zero		1


	//   ....[62]....
        /*100c*/ 	.word	0x000222c0
        /*1010*/ 	.word	0x00000000
        /*1014*/ 	.word	0x00034820
        /*1018*/ 	.short	0x010a
        /*101a*/ 	.byte	0x3f
	.zero		1


	//   ....[63]....
        /*101c*/ 	.word	0x000224c0
        /*1020*/ 	.word	0x00000006
        /*1024*/ 	.word	0x00000000
        /*1028*/ 	.short	0x010a
        /*102a*/ 	.byte	0x3f
	.zero		1


	//   ....[64]....
        /*102c*/ 	.word	0x000224f0
        /*1030*/ 	.word	0x00000007
        /*1034*/ 	.word	0x00000000
        /*1038*/ 	.short	0x010a
        /*103a*/ 	.byte	0x3f
	.zero		1


	//   ....[65]....
        /*103c*/ 	.word	0x00022550
        /*1040*/ 	.word	0x00000004
        /*1044*/ 	.word	0x00000000
        /*1048*/ 	.short	0x010a
        /*104a*/ 	.byte	0x3f
	.zero		1


	//   ....[66]....
        /*104c*/ 	.word	0x00022580
        /*1050*/ 	.word	0x00000003
        /*1054*/ 	.word	0x00000000
        /*1058*/ 	.short	0x010a
        /*105a*/ 	.byte	0x3f
	.zero		1


	//   ....[67]....
        /*105c*/ 	.word	0x000225e0
        /*1060*/ 	.word	0x00000065
        /*1064*/ 	.word	0x00034890
        /*1068*/ 	.short	0x010a
        /*106a*/ 	.byte	0x3f
	.zero		1


	//   ....[68]....
        /*106c*/ 	.word	0x00022630
        /*1070*/ 	.word	0x00000065
        /*1074*/ 	.word	0x00034890
        /*1078*/ 	.short	0x010a
        /*107a*/ 	.byte	0x3f
	.zero		1


	//   ....[69]....
        /*107c*/ 	.word	0x00022680
        /*1080*/ 	.word	0x00000065
        /*1084*/ 	.word	0x00034890
        /*1088*/ 	.short	0x010a
        /*108a*/ 	.byte	0x3f
	.zero		1


	//   ....[70]....
        /*108c*/ 	.word	0x000226d0
        /*1090*/ 	.word	0x00000065
        /*1094*/ 	.word	0x000348b0
        /*1098*/ 	.short	0x010a
        /*109a*/ 	.byte	0x3f
	.zero		1


	//   ....[71]....
        /*109c*/ 	.word	0x000228f0
        /*10a0*/ 	.word	0x00000002
        /*10a4*/ 	.word	0x00034800
        /*10a8*/ 	.short	0x010a
        /*10aa*/ 	.byte	0x3f
	.zero		1


	//   ....[72]....
        /*10ac*/ 	.word	0x00022b10
        /*10b0*/ 	.word	0x00000002
        /*10b4*/ 	.word	0x00034800
        /*10b8*/ 	.short	0x010a
        /*10ba*/ 	.byte	0x3f
	.zero		1


	//   ....[73]....
        /*10bc*/ 	.word	0x00022b60
        /*10c0*/ 	.word	0x00000000
        /*10c4*/ 	.word	0x00034830
        /*10c8*/ 	.short	0x010a
        /*10ca*/ 	.byte	0x3f
	.zero		1


	//   ....[74]....
        /*10cc*/ 	.word	0x00022bb0
        /*10d0*/ 	.word	0x0000000c
        /*10d4*/ 	.word	0x00034830
        /*10d8*/ 	.short	0x010a
        /*10da*/ 	.byte	0x3f
	.zero		1


	//   ....[75]....
        /*10dc*/ 	.word	0x00022c00
        /*10e0*/ 	.word	0x0000000d
        /*10e4*/ 	.word	0x00034850
        /*10e8*/ 	.short	0x010a
        /*10ea*/ 	.byte	0x3f
	.zero		1


	//   ....[76]....
        /*10ec*/ 	.word	0x00022c50
        /*10f0*/ 	.word	0x00000006
        /*10f4*/ 	.word	0x00034850
        /*10f8*/ 	.short	0x010a
        /*10fa*/ 	.byte	0x3f
	.zero		1


	//   ....[77]....
        /*10fc*/ 	.word	0x00022df0
        /*1100*/ 	.word	0x00000012
        /*1104*/ 	.word	0x00034820
        /*1108*/ 	.short	0x010a
        /*110a*/ 	.byte	0x3f
	.zero		1


	//   ....[78]....
        /*110c*/ 	.word	0x00022e40
        /*1110*/ 	.word	0x00000005
        /*1114*/ 	.word	0x000348a0
        /*1118*/ 	.short	0x010a
        /*111a*/ 	.byte	0x3f
	.zero		1


	//   ....[79]....
        /*111c*/ 	.word	0x00022e90
        /*1120*/ 	.word	0x00000005
        /*1124*/ 	.word	0x000348c0
        /*1128*/ 	.short	0x010a
        /*112a*/ 	.byte	0x3f
	.zero		1


	//   ....[80]....
        /*112c*/ 	.word	0x00022ee0
        /*1130*/ 	.word	0x00000007
        /*1134*/ 	.word	0x000348a0
        /*1138*/ 	.short	0x010a
        /*113a*/ 	.byte	0x3f
	.zero		1


	//   ....[81]....
        /*113c*/ 	.word	0x00022f30
        /*1140*/ 	.word	0x00000007
        /*1144*/ 	.word	0x000348c0
        /*1148*/ 	.short	0x010a
        /*114a*/ 	.byte	0x3f
	.zero		1


	//   ....[82]....
        /*114c*/ 	.word	0x000230d0
        /*1150*/ 	.word	0x00000000
        /*1154*/ 	.word	0x00034840
        /*1158*/ 	.short	0x010a
        /*115a*/ 	.byte	0x3f
	.zero		1


	//   ....[83]....
        /*115c*/ 	.word	0x00023d30
        /*1160*/ 	.word	0x00000012
        /*1164*/ 	.word	0x00034820
        /*1168*/ 	.short	0x010a
        /*116a*/ 	.byte	0x3f
	.zero		1


	//   ....[84]....
        /*116c*/ 	.word	0x00023d80
        /*1170*/ 	.word	0x00000003
        /*1174*/ 	.word	0x00034840
        /*1178*/ 	.short	0x010a
        /*117a*/ 	.byte	0x3f
	.zero		1


	//   ....[85]....
        /*117c*/ 	.word	0x00023dd0
        /*1180*/ 	.word	0x00000003
        /*1184*/ 	.word	0x00000060
        /*1188*/ 	.short	0x010a
        /*118a*/ 	.byte	0x3f
	.zero		1


	//   ....[86]....
        /*118c*/ 	.word	0x00023e20
        /*1190*/ 	.word	0x00000003
        /*1194*/ 	.word	0x00034840
        /*1198*/ 	.short	0x010a
        /*119a*/ 	.byte	0x3f
	.zero		1


	//   ....[87]....
        /*119c*/ 	.word	0x00023e70
        /*11a0*/ 	.word	0x00000002
        /*11a4*/ 	.word	0x00000060
        /*11a8*/ 	.short	0x010a
        /*11aa*/ 	.byte	0x3f
	.zero		1


	//   ....[88]....
        /*11ac*/ 	.word	0x00023ec0
        /*11b0*/ 	.word	0x00000002
        /*11b4*/ 	.word	0x00034840
        /*11b8*/ 	.short	0x010a
        /*11ba*/ 	.byte	0x3f
	.zero		1


	//   ....[89]....
        /*11bc*/ 	.word	0x00023f10
        /*11c0*/ 	.word	0x00000002
        /*11c4*/ 	.word	0x00000060
        /*11c8*/ 	.short	0x010a
        /*11ca*/ 	.byte	0x3f
	.zero		1


	//   ....[90]....
        /*11cc*/ 	.word	0x00023f60
        /*11d0*/ 	.word	0x00000000
        /*11d4*/ 	.word	0x00034860
        /*11d8*/ 	.short	0x010a
        /*11da*/ 	.byte	0x3f
	.zero		1


	//   ....[91]....
        /*11dc*/ 	.word	0x00024aa0
        /*11e0*/ 	.word	0x00000000
        /*11e4*/ 	.word	0x00034820
        /*11e8*/ 	.short	0x010a
        /*11ea*/ 	.byte	0x3f
	.zero		1


	//   ....[92]....
        /*11ec*/ 	.word	0x00024c40
        /*11f0*/ 	.word	0x00000006
        /*11f4*/ 	.word	0x00000000
        /*11f8*/ 	.short	0x010a
        /*11fa*/ 	.byte	0x3f
	.zero		1


	//   ....[93]....
        /*11fc*/ 	.word	0x00024c90
        /*1200*/ 	.word	0x00000007
        /*1204*/ 	.word	0x00000000
        /*1208*/ 	.short	0x010a
        /*120a*/ 	.byte	0x3f
	.zero		1


	//   ....[94]....
        /*120c*/ 	.word	0x00024ce0
        /*1210*/ 	.word	0x00000004
        /*1214*/ 	.word	0x00000000
        /*1218*/ 	.short	0x010a
        /*121a*/ 	.byte	0x3f
	.zero		1


	//----- nvinfo : EIATTR_NUM_MBARRIERS
	.align		4
.L_155:
        /*121c*/ 	.byte	0x03, 0x38
        /*121e*/ 	.short	0x0016


	//----- nvinfo : EIATTR_EXIT_INSTR_OFFSETS
	.align		4
        /*1220*/ 	.byte	0x04, 0x1c
        /*1222*/ 	.short	(.L_157 - .L_156)


	//   ....[0]....
.L_156:
        /*1224*/ 	.word	0x000225d0


	//----- nvinfo : EIATTR_MAX_THREADS
	.align		4
.L_157:
        /*1228*/ 	.byte	0x04, 0x05
        /*122a*/ 	.short	(.L_159 - .L_158)
.L_158:
        /*122c*/ 	.word	0x00000180
        /*1230*/ 	.word	0x00000001
        /*1234*/ 	.word	0x00000001


	//----- nvinfo : EIATTR_CRS_STACK_SIZE
	.align		4
.L_159:
        /*1238*/ 	.byte	0x04, 0x1e
        /*123a*/ 	.short	(.L_161 - .L_160)
.L_160:
        /*123c*/ 	.word	0x00000000


	//----- nvinfo : EIATTR_CBANK_PARAM_SIZE
	.align		4
.L_161:
        /*1240*/ 	.byte	0x03, 0x19
        /*1242*/ 	.short	0x0af0


	//----- nvinfo : EIATTR_PARAM_CBANK
	.align		4
        /*1244*/ 	.byte	0x04, 0x0a
        /*1246*/ 	.short	(.L_163 - .L_162)
	.align		4
.L_162:
        /*1248*/ 	.word	index@(.nv.constant0._ZN7cutlass13device_kernelIN5flash11enable_sm90INS1_16FlashAttnFwdSm90INS1_25CollectiveMainloopFwdSm90ILi2EN4cute5tupleIJNS5_1CILi1EEES8_S8_EEENS6_IJNS7_ILi128EEESA_NS7_ILi192EEEEEELi128ENS_6half_tEfNS_4arch4Sm90ELb0ELb0ELb1ELb1ELb0ELb1ELb0ELb1ELb1ELb1ELb1ELb0EEENS1_21CollectiveEpilogueFwdINS6_IJSA_SA_SA_EEES9_SD_SF_Li256ELb1ELb1ELb1ELb0EEENS1_36VarlenDynamicPersistentTileSchedulerILi128ELi128ELi256ELi128ELb1ELb1ELb1ELb0ELb1ELb1EEEEEEEEEvNT_6ParamsE)
        /*124c*/ 	.short	0x0210
        /*124e*/ 	.short	0x0af0


	//----- nvinfo : EIATTR_SW_WAR
	.align		4
.L_163:
        /*1250*/ 	.byte	0x04, 0x36
        /*1252*/ 	.short	(.L_165 - .L_164)
.L_164:
        /*1254*/ 	.word	0x00000008
.L_165:


//--------------------- .nv.info._ZN7cutlass13device_kernelIN5flash11enable_sm90INS1_16FlashAttnFwdSm90INS1_25CollectiveMainloopFwdSm90ILi2EN4cute5tupleIJNS5_1CILi1EEES8_S8_EEENS6_IJNS7_ILi128EEENS7_ILi96EEENS7_ILi192EEEEEELi128ENS_6half_tEfNS_4arch4Sm90ELb0ELb1ELb1ELb0ELb0ELb0ELb0ELb1ELb1ELb1ELb1ELb0EEENS1_21CollectiveEpilogueFwdINS6_IJSA_SA_SB_EEES9_SE_SG_Li256ELb0ELb1ELb1ELb0EEENS1_19SingleTileSchedulerILb0ELb1ELb1ELi128EEEEEEEEEvNT_6ParamsE --------------------------
	.section	.nv.info._ZN7cutlass13device_kernelIN5flash11enable_sm90INS1_16FlashAttnFwdSm90INS1_25CollectiveMainloopFwdSm90ILi2EN4cute5tupleIJNS5_1CILi1EEES8_S8_EEENS6_IJNS7_ILi128EEENS7_ILi96EEENS7_ILi192EEEEEELi128ENS_6half_tEfNS_4arch4Sm90ELb0ELb1ELb1ELb0ELb0ELb0ELb0ELb1ELb1ELb1ELb1ELb0EEENS1_21CollectiveEpilogueFwdINS6_IJSA_SA_SB_EEES9_SE_SG_Li256ELb0ELb1ELb1ELb0EEENS1_19SingleTileSchedulerILb0ELb1ELb1ELi128EEEEEEEEEvNT_6ParamsE,"",@"SHT_CUDA_INFO"
	.sectionflags	@""
	.align	4


	//----- nvinfo : EIATTR_CUDA_API_VERSION
	.align		4
        /*0000*/ 	.byte	0x04, 0x37
        /*0002*/ 	.short	(.L_167 - .L_166)
.L_166:
        /*0004*/ 	.word	0x00000082


	//----- nvinfo : EIATTR_KPARAM_INFO
	.align		4
.L_167:
        /*0008*/ 	.byte	0x04, 0x17
        /*000a*/ 	.short	(.L_169 - .L_168)
.L_168:
        /*000c*/ 	.word	0x00000000
        /*0010*/ 	.short	0x0000
        /*0012*/ 	.short	0x0070
        /*0014*/ 	.byte	0x00, 0xf0, 0x01, 0x28


	//----- nvinfo : EIATTR_SPARSE_MMA_MASK
	.align		4
.L_169:
        /*0018*/ 	.byte	0x03, 0x50
        /*001a*/ 	.short	0x0000


	//----- nvinfo : EIATTR_MAXREG_COUNT
	.align		4
        /*001c*/ 	.byte	0x03, 0x1b
        /*001e*/ 	.short	0x00a8


	//----- nvinfo : EIATTR_NUM_BARRIERS
	.align		4
        /*0020*/ 	.byte	0x02, 0x4c
        /*0022*/ 	.byte	0x09
	.zero		1


	//----- nvinfo : EIATTR_EXTERNS
	.align		4
        /*0024*/ 	.byte	0x04, 0x0f
        /*0026*/ 	.short	(.L_171 - .L_170)


	//   ....[0]....
	.align		4
.L_170:
        /*0028*/ 	.word	index@(__assertfail)


	//----- nvinfo : EIATTR_ANNOTATIONS
	.align		4
.L_171:
        /*002c*/ 	.byte	0x04, 0x55
        /*002e*/ 	.short	(.L_173 - .L_172)


	//   ....[0]....
.L_172:
        /* <DEDUP_REMOVED lines=10> */


	//----- nvinfo : EIATTR_MERCURY_ISA_VERSION
	.align		4
.L_173:
        /*00c0*/ 	.byte	0x03, 0x5f
        /*00c2*/ 	.short	0x0101


	//----- nvinfo : EIATTR_INT_WARP_WIDE_INSTR_OFFSETS
	.align		4
        /*00c4*/ 	.byte	0x04, 0x31
        /*00c6*/ 	.short	(.L_175 - .L_174)


	//   ....[0]....
.L_174:
        /*00c8*/ 	.word	0x00000120


	//   ....[1]....
        /*00cc*/ 	.word	0x00000160


	//   ....[2]....
        /*00d0*/ 	.word	0x00000220


	//----- nvinfo : EIATTR_COOP_GROUP_MASK_REGIDS
	.align		4
.L_175:
        /*00d4*/ 	.byte	0x04, 0x29
        /*00d6*/ 	.short	(.L_177 - .L_176)


	//   ....[0]....
.L_176:
        /*00d8*/ 	.word	0xffffffff


	//   ....[1]....
        /*00dc*/ 	.word	0xffffffff


	//   ....[2]....
        /*00e0*/ 	.word	0xffffffff


	//   ....[3]....
        /*00e4*/ 	.word	0xffffffff


	//   ....[4]....
        /*00e8*/ 	.word	0xffffffff


	//   ....[5]....
        /*00ec*/ 	.word	0xffffffff


	//   ....[6]....
        /*00f0*/ 	.word	0xffffffff


	//   ....[7]....
        /*00f4*/ 	.word	0xffffffff


	//   ....[8]....
        /*00f8*/ 	.word	0xffffffff


	//   ....[9]....
        /*00fc*/ 	.word	0xffffffff


	//   ....[10]....
        /*0100*/ 	.word	0xffffffff


	//   ....[11]....
        /*0104*/ 	.word	0xffffffff


	//   ....[12]....
        /*0108*/ 	.word	0xffffffff


	//   ....[13]....
        /*010c*/ 	.word	0xffffffff


	//   ....[14]....
        /*0110*/ 	.word	0xffffffff


	//   ....[15]....
        /*0114*/ 	.word	0xffffffff


	//   ....[16]....
        /*0118*/ 	.word	0xffffffff


	//   ....[17]....
        /*011c*/ 	.word	0xffffffff


	//   ....[18]....
        /*0120*/ 	.word	0xffffffff


	//   ....[19]....
        /*0124*/ 	.word	0xffffffff


	//   ....[20]....
        /*0128*/ 	.word	0xffffffff


	//   ....[21]....
        /*012c*/ 	.word	0xffffffff


	//   ....[22]....
        /*0130*/ 	.word	0xffffffff


	//   ....[23]....
        /*0134*/ 	.word	0xffffffff


	//   ....[24]....
        /*0138*/ 	.word	0xffffffff


	//   ....[25]....
        /*013c*/ 	.word	0xffffffff


	//   ....[26]....
        /*0140*/ 	.word	0xffffffff


	//   ....[27]....
        /*0144*/ 	.word	0xffffffff


	//   ....[28]....
        /*0148*/ 	.word	0xffffffff


	//   ....[29]....
        /*014c*/ 	.word	0xffffffff


	//   ....[30]....
        /*0150*/ 	.word	0xffffffff


	//   ....[31]....
        /*0154*/ 	.word	0xffffffff


	//   ....[32]....
        /*0158*/ 	.word	0xffffffff


	//   ....[33]....
        /*015c*/ 	.word	0xffffffff


	//   ....[34]....
        /*0160*/ 	.word	0xffffffff


	//   ....[35]....
        /*0164*/ 	.word	0xffffffff


	//   ....[36]....
        /*0168*/ 	.word	0xffffffff


	//   ....[37]....
        /*016c*/ 	.word	0xffffffff


	//   ....[38]....
        /*0170*/ 	.word	0xffffffff


	//   ....[39]....
        /*0174*/ 	.word	0xffffffff


	//   ....[40]....
        /*0178*/ 	.word	0xffffffff


	//   ....[41]....
        /*017c*/ 	.word	0xffffffff


	//   ....[42]....
        /*0180*/ 	.word	0xffffffff


	//   ....[43]....
        /*0184*/ 	.word	0xffffffff


	//   ....[44]....
        /*0188*/ 	.word	0xffffffff


	//   ....[45]....
        /*018c*/ 	.word	0xffffffff


	//   ....[46]....
        /*0190*/ 	.word	0xffffffff


	//   ....[47]....
        /*0194*/ 	.word	0xffffffff


	//   ....[48]....
        /*0198*/ 	.word	0xffffffff


	//   ....[49]....
        /*019c*/ 	.word	0xffffffff


	//   ....[50]....
        /*01a0*/ 	.word	0xffffffff


	//   ....[51]....
        /*01a4*/ 	.word	0xffffffff


	//   ....[52]....
        /*01a8*/ 	.word	0xffffffff


	//   ....[53]....
        /*01ac*/ 	.word	0xffffffff


	//   ....[54]....
        /*01b0*/ 	.word	0xffffffff


	//   ....[55]....
        /*01b4*/ 	.word	0xffffffff


	//   ....[56]....
        /*01b8*/ 	.word	0xffffffff


	//   ....[57]....
        /*01bc*/ 	.word	0xffffffff


	//   ....[58]....
        /*01c0*/ 	.word	0xffffffff


	//   ....[59]....
        /*01c4*/ 	.word	0xffffffff


	//   ....[60]....
        /*01c8*/ 	.word	0xffffffff


	//   ....[61]....
        /*01cc*/ 	.word	0x0500000f


	//   ....[62]....
        /*01d0*/ 	.word	0x0500000f


	//   ....[63]....
        /*01d4*/ 	.word	0x0500000f


	//   ....[64]....
        /*01d8*/ 	.word	0x0500000f


	//   ....[65]....
        /*01dc*/ 	.word	0x0500000f


	//   ....[66]....
        /*01e0*/ 	.word	0x0500000f


	//   ....[67]....
        /*01e4*/ 	.word	0x0500000f


	//   ....[68]....
        /*01e8*/ 	.word	0x0500000f


	//   ....[69]....
        /*01ec*/ 	.word	0x0500000f


	//   ....[70]....
        /*01f0*/ 	.word	0x0500000f


	//   ....[71]....
        /*01f4*/ 	.word	0x0500000f


	//   ....[72]....
        /*01f8*/ 	.word	0x0500000f


	//   ....[73]....
        /*01fc*/ 	.word	0x0500000f


	//   ....[74]....
        /*0200*/ 	.word	0x0500000f


	//   ....[75]....
        /*0204*/ 	.word	0x0500000f


	//   ....[76]....
        /*0208*/ 	.word	0x0500000f


	//   ....[77]....
        /*020c*/ 	.word	0x0500000f


	//   ....[78]....
        /*0210*/ 	.word	0x0500000f


	//----- nvinfo : EIATTR_COOP_GROUP_INSTR_OFFSETS
	.align		4
.L_177:
        /*0214*/ 	.byte	0x04, 0x28
        /*0216*/ 	.short	(.L_179 - .L_178)


	//   ....[0]....
.L_178:
        /*0218*/ 	.word	0x00000060


	//   ....[1]....
        /*021c*/ 	.word	0x00000130


	//   ....[2]....
        /*0220*/ 	.word	0x00000230


	//   ....[3]....
        /*0224*/ 	.word	0x000003a0


	//   ....[4]....
        /*0228*/ 	.word	0x00000500


	//   ....[5]....
        /*022c*/ 	.word	0x00000620


	//   ....[6]....
        /*0230*/ 	.word	0x00000780


	//   ....[7]....
        /*0234*/ 	.word	0x00001480


	//   ....[8]....
        /*0238*/ 	.word	0x00002160


	//   ....[9]....
        /*023c*/ 	.word	0x00002810


	//   ....[10]....
        /*0240*/ 	.word	0x00003520


	//   ....[11]....
        /*0244*/ 	.word	0x00003630


	//   ....[12]....
        /*0248*/ 	.word	0x00003b80


	//   ....[13]....
        /*024c*/ 	.word	0x00003bf0


	//   ....[14]....
        /*0250*/ 	.word	0x00005b90


	//   ....[15]....
        /*0254*/ 	.word	0x00006520


	//   ....[16]....
        /*0258*/ 	.word	0x00006bb0


	//   ....[17]....
        /*025c*/ 	.word	0x00006cc0


	//   ....[18]....
        /*0260*/ 	.word	0x00007270


	//   ....[19]....
        /*0264*/ 	.word	0x000072f0


	//   ....[20]....
        /*0268*/ 	.word	0x000092e0


	//   ....[21]....
        /*026c*/ 	.word	0x00009300


	//   ....[22]....
        /*0270*/ 	.word	0x00009660


	//   ....[23]....
        /*0274*/ 	.word	0x000096e0


	//   ....[24]....
        /*0278*/ 	.word	0x0000b370


	//   ....[25]....
        /*027c*/ 	.word	0x0000b620


	//   ....[26]....
        /*0280*/ 	.word	0x0000c3b0


	//   ....[27]....
        /*0284*/ 	.word	0x0000c4c0


	//   ....[28]....
        /*0288*/ 	.word	0x0000ca80


	//   ....[29]....
        /*028c*/ 	.word	0x0000cb00


	//   ....[30]....
        /*0290*/ 	.word	0x0000d950


	//   ....[31]....
        /*0294*/ 	.word	0x0000d980


	//   ....[32]....
        /*0298*/ 	.word	0x0000da70


	//   ....[33]....
        /*029c*/ 	.word	0x0000da80


	//   ....[34]....
        /*02a0*/ 	.word	0x0000e8b0


	//   ....[35]....
        /*02a4*/ 	.word	0x0000e8f0


	//   ....[36]....
        /*02a8*/ 	.word	0x0000e920


	//   ....[37]....
        /*02ac*/ 	.word	0x0000e950


	//   ....[38]....
        /*02b0*/ 	.word	0x0000e960


	//   ....[39]....
        /*02b4*/ 	.word	0x0000e990


	//   ....[40]....
        /*02b8*/ 	.word	0x0000f000


	//   ....[41]....
        /*02bc*/ 	.word	0x0000f010


	//   ....[42]....
        /*02c0*/ 	.word	0x0000fa40


	//   ....[43]....
        /*02c4*/ 	.word	0x000108e0


	//   ....[44]....
        /*02c8*/ 	.word	0x00011290


	//   ....[45]....
        /*02cc*/ 	.word	0x000112d0


	//   ....[46]....
        /*02d0*/ 	.word	0x00011300


	//   ....[47]....
        /*02d4*/ 	.word	0x000113b0


	//   ....[48]....
        /*02d8*/ 	.word	0x00011400


	//   ....[49]....
        /*02dc*/ 	.word	0x00011460


	//   ....[50]....
        /*02e0*/ 	.word	0x000114b0


	//   ....[51]....
        /*02e4*/ 	.word	0x00011510


	//   ....[52]....
        /*02e8*/ 	.word	0x00011560


	//   ....[53]....
        /*02ec*/ 	.word	0x000115c0


	//   ....[54]....
        /*02f0*/ 	.word	0x00011610


	//   ....[55]....
        /*02f4*/ 	.word	0x00011670


	//   ....[56]....
        /*02f8*/ 	.word	0x000116c0


	//   ....[57]....
        /*02fc*/ 	.word	0x00011720


	//   ....[58]....
        /*0300*/ 	.word	0x00011730


	//   ....[59]....
        /*0304*/ 	.word	0x00011770


	//   ....[60]....
        /*0308*/ 	.word	0x00013a30


	//   ....[61]....
        /*030c*/ 	.word	0x00014050


	//   ....[62]....
        /*0310*/ 	.word	0x000141c0


	//   ....[63]....
        /*0314*/ 	.word	0x00014210


	//   ....[64]....
        /*0318*/ 	.word	0x00014380


	//   ....[65]....
        /*031c*/ 	.word	0x000143f0


	//   ....[66]....
        /*0320*/ 	.word	0x000144f0


	//   ....[67]....
        /*0324*/ 	.word	0x00014560


	//   ....[68]....
        /*0328*/ 	.word	0x00014660


	//   ....[69]....
        /*032c*/ 	.word	0x000146d0


	//   ....[70]....
        /*0330*/ 	.word	0x000147d0


	//   ....[71]....
        /*0334*/ 	.word	0x00014840


	//   ....[72]....
        /*0338*/ 	.word	0x00014940


	//   ....[73]....
        /*033c*/ 	.word	0x000149b0


	//   ....[74]....
        /*0340*/ 	.word	0x00014ab0


	//   ....[75]....
        /*0344*/ 	.word	0x00014b10


	//   ....[76]....
        /*0348*/ 	.word	0x00014c00


	//   ....[77]....
        /*034c*/ 	.word	0x00014c50


	//   ....[78]....
        /*0350*/ 	.word	0x00015050


	//----- nvinfo : EIATTR_REG_RECONFIG
	.align		4
.L_179:
        /*0354*/ 	.byte	0x01, 0x54
	.zero		2


	//----- nvinfo : EIATTR_SYSCALL_OFFSETS
	.align		4
        /*0358*/ 	.byte	0x04, 0x46
        /*035a*/ 	.short	(.L_181 - .L_180)


	//   ....[0]....
.L_180:
        /*035c*/ 	.word	0x00001640


	//   ....[1]....
        /*0360*/ 	.word	0x00010550


	//   ....[2]....
        /*0364*/ 	.word	0x00010690


	//   ....[3]....
        /*0368*/ 	.word	0x00010780


	//   ....[4]....
        /*036c*/ 	.word	0x00010ee0


	//----- nvinfo : EIATTR_MBARRIER_INSTR_OFFSETS
	.align		4
.L_181:
        /*0370*/ 	.byte	0x04, 0x39
        /*0372*/ 	.short	(.L_183 - .L_182)


	//   ....[0]....
.L_182:
        /*0374*/ 	.word	0x00000250
        /*0378*/ 	.word	0x000000ff
        /*037c*/ 	.word	0x0002a800
        /*0380*/ 	.short	0x0100
        /*0382*/ 	.byte	0x08
	.zero		1


	//   ....[1]....
        /*0384*/ 	.word	0x00000260
        /*0388*/ 	.word	0x000000ff
        /*038c*/ 	.word	0x0002a820
        /*0390*/ 	.short	0x0100
        /*0392*/ 	.byte	0x08
	.zero		1


	//   ....[2]....
        /*0394*/ 	.word	0x00000350
        /*0398*/ 	.word	0x000000ff
        /*039c*/ 	.word	0x0002a830
        /*03a0*/ 	.short	0x0100
        /*03a2*/ 	.byte	0x08
	.zero		1


	//   ....[3]....
        /*03a4*/ 	.word	0x00000360
        /*03a8*/ 	.word	0x000000ff
        /*03ac*/ 	.word	0x0002a840
        /*03b0*/ 	.short	0x0100
        /*03b2*/ 	.byte	0x08
	.zero		1


	//   ....[4]....
        /*03b4*/ 	.word	0x00000370
        /*03b8*/ 	.word	0x000000ff
        /*03bc*/ 	.word	0x0002a838
        /*03c0*/ 	.short	0x0100
        /*03c2*/ 	.byte	0x08
	.zero		1


	//   ....[5]....
        /*03c4*/ 	.word	0x00000380
        /*03c8*/ 	.word	0x000000ff
        /*03cc*/ 	.word	0x0002a848
        /*03d0*/ 	.short	0x0100
        /*03d2*/ 	.byte	0x08
	.zero		1


	//   ....[6]....
        /*03d4*/ 	.word	0x000004b0
        /*03d8*/ 	.word	0x000000ff
        /*03dc*/ 	.word	0x0002a850
        /*03e0*/ 	.short	0x0100
        /*03e2*/ 	.byte	0x08
	.zero		1


	//   ....[7]....
        /*03e4*/ 	.word	0x000004c0
        /*03e8*/ 	.word	0x000000ff
        /*03ec*/ 	.word	0x0002a860
        /*03f0*/ 	.short	0x0100
        /*03f2*/ 	.byte	0x08
	.zero		1


	//   ....[8]....
        /*03f4*/ 	.word	0x000004d0
        /*03f8*/ 	.word	0x000000ff
        /*03fc*/ 	.word	0x0002a858
        /*0400*/ 	.short	0x0100
        /*0402*/ 	.byte	0x08
	.zero		1


	//   ....[9]....
        /*0404*/ 	.word	0x000004e0
        /*0408*/ 	.word	0x000000ff
        /*040c*/ 	.word	0x0002a868
        /*0410*/ 	.short	0x0100
        /*0412*/ 	.byte	0x08
	.zero		1


	//   ....[10]....
        /*0414*/ 	.word	0x000005d0
        /*0418*/ 	.word	0x000000ff
        /*041c*/ 	.word	0x0002a870
        /*0420*/ 	.short	0x0100
        /*0422*/ 	.byte	0x06
	.zero		1


	//   ....[11]....
        /*0424*/ 	.word	0x000005e0
        /*0428*/ 	.word	0x000000ff
        /*042c*/ 	.word	0x0002a880
        /*0430*/ 	.short	0x0100
        /*0432*/ 	.byte	0x06
	.zero		1


	//   ....[12]....
        /*0434*/ 	.word	0x000005f0
        /*0438*/ 	.word	0x000000ff
        /*043c*/ 	.word	0x0002a878
        /*0440*/ 	.short	0x0100
        /*0442*/ 	.byte	0x06
	.zero		1


	//   ....[13]....
        /*0444*/ 	.word	0x00000600
        /*0448*/ 	.word	0x000000ff
        /*044c*/ 	.word	0x0002a888
        /*0450*/ 	.short	0x0100
        /*0452*/ 	.byte	0x06
	.zero		1


	//   ....[14]....
        /*0454*/ 	.word	0x00000730
        /*0458*/ 	.word	0x000000ff
        /*045c*/ 	.word	0x0002a890
        /*0460*/ 	.short	0x0100
        /*0462*/ 	.byte	0x08
	.zero		1


	//   ....[15]....
        /*0464*/ 	.word	0x00000740
        /*0468*/ 	.word	0x000000ff
        /*046c*/ 	.word	0x0002a8a0
        /*0470*/ 	.short	0x0100
        /*0472*/ 	.byte	0x08
	.zero		1


	//   ....[16]....
        /*0474*/ 	.word	0x00000750
        /*0478*/ 	.word	0x000000ff
        /*047c*/ 	.word	0x0002a898
        /*0480*/ 	.short	0x0100
        /*0482*/ 	.byte	0x08
	.zero		1


	//   ....[17]....
        /*0484*/ 	.word	0x00000760
        /*0488*/ 	.word	0x000000ff
        /*048c*/ 	.word	0x0002a8a8
        /*0490*/ 	.short	0x0100
        /*0492*/ 	.byte	0x08
	.zero		1


	//   ....[18]....
        /*0494*/ 	.word	0x00000890
        /*0498*/ 	.word	0x000000ff
        /*049c*/ 	.word	0x0002a8b0
        /*04a0*/ 	.short	0x0100
        /*04a2*/ 	.byte	0x08
	.zero		1


	//   ....[19]....
        /*04a4*/ 	.word	0x000008a0
        /*04a8*/ 	.word	0x000000ff
        /*04ac*/ 	.word	0x0002a8c0
        /*04b0*/ 	.short	0x0100
        /*04b2*/ 	.byte	0x08
	.zero		1


	//   ....[20]....
        /*04b4*/ 	.word	0x000008b0
        /*04b8*/ 	.word	0x000000ff
        /*04bc*/ 	.word	0x0002a8b8
        /*04c0*/ 	.short	0x0100
        /*04c2*/ 	.byte	0x08
	.zero		1


	//   ....[21]....
        /*04c4*/ 	.word	0x000008c0
        /*04c8*/ 	.word	0x000000ff
        /*04cc*/ 	.word	0x0002a8c8
        /*04d0*/ 	.short	0x0100
        /*04d2*/ 	.byte	0x08
	.zero		1


	//   ....[22]....
        /*04d4*/ 	.word	0x00001670
        /*04d8*/ 	.word	0x000000ff
        /*04dc*/ 	.word	0x0002a800
        /*04e0*/ 	.short	0x010a
        /*04e2*/ 	.byte	0x39
	.zero		1


	//   ....[23]....
        /*04e4*/ 	.word	0x000016d0
        /*04e8*/ 	.word	0x000000ff
        /*04ec*/ 	.word	0x0002a830
        /*04f0*/ 	.short	0x010a
        /*04f2*/ 	.byte	0x39
	.zero		1


	//   ....[24]....
        /*04f4*/ 	.word	0x00001760
        /*04f8*/ 	.word	0x000000ff
        /*04fc*/ 	.word	0x0002a830
        /*0500*/ 	.short	0x010a
        /*0502*/ 	.byte	0x39
	.zero		1


	//   ....[25]....
        /*0504*/ 	.word	0x00002330
        /*0508*/ 	.word	0x0000001a
        /*050c*/ 	.word	0x00000000
        /*0510*/ 	.short	0x0101
        /*0512*/ 	.byte	0x3f
	.zero		1


	//   ....[26]....
        /*0514*/ 	.word	0x00004a10
        /*0518*/ 	.word	0x000000ff
        /*051c*/ 	.word	0x0002a830
        /*0520*/ 	.short	0x010a
        /*0522*/ 	.byte	0x3b
	.zero		1


	//   ....[27]....
        /*0524*/ 	.word	0x00004a50
        /*0528*/ 	.word	0x000000ff
        /*052c*/ 	.word	0x0002a830
        /*0530*/ 	.short	0x010a
        /*0532*/ 	.byte	0x3b
	.zero		1


	//   ....[28]....
        /*0534*/ 	.word	0x000052a0
        /*0538*/ 	.word	0x000000ff
        /*053c*/ 	.word	0x0002a850
        /*0540*/ 	.short	0x010a
        /*0542*/ 	.byte	0x0b
	.zero		1


	//   ....[29]....
        /*0544*/ 	.word	0x000052e0
        /*0548*/ 	.word	0x000000ff
        /*054c*/ 	.word	0x0002a850
        /*0550*/ 	.short	0x010a
        /*0552*/ 	.byte	0x0b
	.zero		1


	//   ....[30]....
        /*0554*/ 	.word	0x00005c80
        /*0558*/ 	.word	0x0000005a
        /*055c*/ 	.word	0x00000000
        /*0560*/ 	.short	0x0101
        /*0562*/ 	.byte	0x3f
	.zero		1


	//   ....[31]....
        /*0564*/ 	.word	0x000075e0
        /*0568*/ 	.word	0x00000014
        /*056c*/ 	.word	0x00000000
        /*0570*/ 	.short	0x0101
        /*0572*/ 	.byte	0x3f
	.zero		1


	//   ....[32]....
        /*0574*/ 	.word	0x00007ff0
        /*0578*/ 	.word	0x000000ff
        /*057c*/ 	.word	0x0002a830
        /*0580*/ 	.short	0x010a
        /*0582*/ 	.byte	0x38
	.zero		1


	//   ....[33]....
        /*0584*/ 	.word	0x00008030
        /*0588*/ 	.word	0x000000ff
        /*058c*/ 	.word	0x0002a830
        /*0590*/ 	.short	0x010a
        /*0592*/ 	.byte	0x38
	.zero		1


	//   ....[34]....
        /*0594*/ 	.word	0x00008880
        /*0598*/ 	.word	0x000000ff
        /*059c*/ 	.word	0x0002a850
        /*05a0*/ 	.short	0x010a
        /*05a2*/ 	.byte	0x0b
	.zero		1


	//   ....[35]....
        /*05a4*/ 	.word	0x000088c0
        /*05a8*/ 	.word	0x000000ff
        /*05ac*/ 	.word	0x0002a850
        /*05b0*/ 	.short	0x010a
        /*05b2*/ 	.byte	0x0b
	.zero		1


	//   ....[36]....
        /*05b4*/ 	.word	0x00009d90
        /*05b8*/ 	.word	0x00000014
        /*05bc*/ 	.word	0x00000000
        /*05c0*/ 	.short	0x0101
        /*05c2*/ 	.byte	0x3f
	.zero		1


	//   ....[37]....
        /*05c4*/ 	.word	0x00009de0
        /*05c8*/ 	.word	0x00000016
        /*05cc*/ 	.word	0x00000000
        /*05d0*/ 	.short	0x0101
        /*05d2*/ 	.byte	0x3f
	.zero		1


	//   ....[38]....
        /*05d4*/ 	.word	0x0000a1e0
        /*05d8*/ 	.word	0x000000ff
        /*05dc*/ 	.word	0x0002a830
        /*05e0*/ 	.short	0x010a
        /*05e2*/ 	.byte	0x38
	.zero		1


	//   ....[39]....
        /*05e4*/ 	.word	0x0000a220
        /*05e8*/ 	.word	0x000000ff
        /*05ec*/ 	.word	0x0002a830
        /*05f0*/ 	.short	0x010a
        /*05f2*/ 	.byte	0x38
	.zero		1


	//   ....[40]....
        /*05f4*/ 	.word	0x0000aa70
        /*05f8*/ 	.word	0x000000ff
        /*05fc*/ 	.word	0x0002a850
        /*0600*/ 	.short	0x010a
        /*0602*/ 	.byte	0x0b
	.zero		1


	//   ....[41]....
        /*0604*/ 	.word	0x0000aab0
        /*0608*/ 	.word	0x000000ff
        /*060c*/ 	.word	0x0002a850
        /*0610*/ 	.short	0x010a
        /*0612*/ 	.byte	0x0b
	.zero		1


	//   ....[42]....
        /*0614*/ 	.word	0x0000b460
        /*0618*/ 	.word	0x0000005a
        /*061c*/ 	.word	0x00000000
        /*0620*/ 	.short	0x0101
        /*0622*/ 	.byte	0x3f
	.zero		1


	//   ....[43]....
        /*0624*/ 	.word	0x0000ce00
        /*0628*/ 	.word	0x0000000f
        /*062c*/ 	.word	0x00000000
        /*0630*/ 	.short	0x0101
        /*0632*/ 	.byte	0x3f
	.zero		1


	//   ....[44]....
        /*0634*/ 	.word	0x0000d8c0
        /*0638*/ 	.word	0x000000ff
        /*063c*/ 	.word	0x0002a850
        /*0640*/ 	.short	0x010a
        /*0642*/ 	.byte	0x05
	.zero		1


	//   ....[45]....
        /*0644*/ 	.word	0x0000d900
        /*0648*/ 	.word	0x000000ff
        /*064c*/ 	.word	0x0002a850
        /*0650*/ 	.short	0x010a
        /*0652*/ 	.byte	0x05
	.zero		1


	//   ....[46]....
        /*0654*/ 	.word	0x0000dd20
        /*0658*/ 	.word	0x00000008
        /*065c*/ 	.word	0x00000000
        /*0660*/ 	.short	0x0101
        /*0662*/ 	.byte	0x3f
	.zero		1


	//   ....[47]....
        /*0664*/ 	.word	0x0000e970
        /*0668*/ 	.word	0x000000ff
        /*066c*/ 	.word	0x00000000
        /*0670*/ 	.short	0x0101
        /*0672*/ 	.byte	0x04
	.zero		1


	//   ....[48]....
        /*0674*/ 	.word	0x00010af0
        /*0678*/ 	.word	0x000000ff
        /*067c*/ 	.word	0x0002a840
        /*0680*/ 	.short	0x010a
        /*0682*/ 	.byte	0x26
	.zero		1


	//   ....[49]....
        /*0684*/ 	.word	0x000118c0
        /*0688*/ 	.word	0x000000ff
        /*068c*/ 	.word	0x0002a800
        /*0690*/ 	.short	0x0107
        /*0692*/ 	.byte	0x26
	.zero		1


	//   ....[50]....
        /*0694*/ 	.word	0x00011930
        /*0698*/ 	.word	0x000000ff
        /*069c*/ 	.word	0x0002a800
        /*06a0*/ 	.short	0x0101
        /*06a2*/ 	.byte	0x26
	.zero		1


	//   ....[51]....
        /*06a4*/ 	.word	0x00011950
        /*06a8*/ 	.word	0x000000ff
        /*06ac*/ 	.word	0x0002a820
        /*06b0*/ 	.short	0x010a
        /*06b2*/ 	.byte	0x26
	.zero		1


	//   ....[52]....
        /*06b4*/ 	.word	0x00011d70
        /*06b8*/ 	.word	0x000000ff
        /*06bc*/ 	.word	0x0002a848
        /*06c0*/ 	.short	0x010a
        /*06c2*/ 	.byte	0x26
	.zero		1


	//   ....[53]....
        /*06c4*/ 	.word	0x00012110
        /*06c8*/ 	.word	0x000000ff
        /*06cc*/ 	.word	0x0002a860
        /*06d0*/ 	.short	0x010a
        /*06d2*/ 	.byte	0x26
	.zero		1


	//   ....[54]....
        /*06d4*/ 	.word	0x00012610
        /*06d8*/ 	.word	0x000000ff
        /*06dc*/ 	.word	0x0002a840
        /*06e0*/ 	.short	0x010a
        /*06e2*/ 	.byte	0x26
	.zero		1


	//   ....[55]....
        /*06e4*/ 	.word	0x000129c0
        /*06e8*/ 	.word	0x000000ff
        /*06ec*/ 	.word	0x0002a868
        /*06f0*/ 	.short	0x010a
        /*06f2*/ 	.byte	0x26
	.zero		1


	//   ....[56]....
        /*06f4*/ 	.word	0x00012f10
        /*06f8*/ 	.word	0x000000ff
        /*06fc*/ 	.word	0x0002a848
        /*0700*/ 	.short	0x010a
        /*0702*/ 	.byte	0x26
	.zero		1


	//   ....[57]....
        /*0704*/ 	.word	0x000132a0
        /*0708*/ 	.word	0x000000ff
        /*070c*/ 	.word	0x0002a860
        /*0710*/ 	.short	0x010a
        /*0712*/ 	.byte	0x26
	.zero		1


	//   ....[58]....
        /*0714*/ 	.word	0x00013630
        /*0718*/ 	.word	0x00000003
        /*071c*/ 	.word	0x0002a860
        /*0720*/ 	.short	0x010a
        /*0722*/ 	.byte	0x3f
	.zero		1


	//   ....[59]....
        /*0724*/ 	.word	0x000139c0
        /*0728*/ 	.word	0x00000002
        /*072c*/ 	.word	0x0002a820
        /*0730*/ 	.short	0x010a
        /*0732*/ 	.byte	0x3f
	.zero		1


	//   ....[60]....
        /*0734*/ 	.word	0x00013b40
        /*0738*/ 	.word	0x00000006
        /*073c*/ 	.word	0x00000000
        /*0740*/ 	.short	0x010a
        /*0742*/ 	.byte	0x3f
	.zero		1


	//   ....[61]....
        /*0744*/ 	.word	0x00013bb0
        /*0748*/ 	.word	0x00000003
        /*074c*/ 	.word	0x00000000
        /*0750*/ 	.short	0x010a
        /*0752*/ 	.byte	0x3f
	.zero		1


	//   ....[62]....
        /*0754*/ 	.word	0x00013c10
        /*0758*/ 	.word	0x00000000
        /*075c*/ 	.word	0x00000000
        /*0760*/ 	.short	0x010a
        /*0762*/ 	.byte	0x3f
	.zero		1


	//   ....[63]....
        /*0764*/ 	.word	0x00013c40
        /*0768*/ 	.word	0x00000003
        /*076c*/ 	.word	0x00000000
        /*0770*/ 	.short	0x010a
        /*0772*/ 	.byte	0x3f
	.zero		1


	//   ....[64]....
        /*0774*/ 	.word	0x00013cb0
        /*0778*/ 	.word	0x00000003
        /*077c*/ 	.word	0x0002a800
        /*0780*/ 	.short	0x010a
        /*0782*/ 	.byte	0x3f
	.zero		1


	//   ....[65]....
        /*0784*/ 	.word	0x00013d10
        /*0788*/ 	.word	0x00000003
        /*078c*/ 	.word	0x0002a830
        /*0790*/ 	.short	0x010a
        /*0792*/ 	.byte	0x3f
	.zero		1


	//   ....[66]....
        /*0794*/ 	.word	0x00013d70
        /*0798*/ 	.word	0x00000016
        /*079c*/ 	.word	0x0002a830
        /*07a0*/ 	.short	0x010a
        /*07a2*/ 	.byte	0x3f
	.zero		1


	//   ....[67]....
        /*07a4*/ 	.word	0x00013dd0
        /*07a8*/ 	.word	0x0000000d
        /*07ac*/ 	.word	0x0002a850
        /*07b0*/ 	.short	0x010a
        /*07b2*/ 	.byte	0x3f
	.zero		1


	//   ....[68]....
        /*07b4*/ 	.word	0x00013e30
        /*07b8*/ 	.word	0x0000000b
        /*07bc*/ 	.word	0x0002a830
        /*07c0*/ 	.short	0x010a
        /*07c2*/ 	.byte	0x3f
	.zero		1


	//   ....[69]....
        /*07c4*/ 	.word	0x00013e90
        /*07c8*/ 	.word	0x0000000b
        /*07cc*/ 	.word	0x0002a850
        /*07d0*/ 	.short	0x010a
        /*07d2*/ 	.byte	0x3f
	.zero		1


	//   ....[70]....
        /*07d4*/ 	.word	0x00013ef0
        /*07d8*/ 	.word	0x0000000b
        /*07dc*/ 	.word	0x0002a830
        /*07e0*/ 	.short	0x010a
        /*07e2*/ 	.byte	0x3f
	.zero		1


	//   ....[71]....
        /*07e4*/ 	.word	0x00013f50
        /*07e8*/ 	.word	0x0000000b
        /*07ec*/ 	.word	0x0002a850
        /*07f0*/ 	.short	0x010a
        /*07f2*/ 	.byte	0x3f
	.zero		1


	//   ....[72]....
        /*07f4*/ 	.word	0x00013fb0
        /*07f8*/ 	.word	0x00000000
        /*07fc*/ 	.word	0x0002a850
        /*0800*/ 	.short	0x010a
        /*0802*/ 	.byte	0x3f
	.zero		1


	//   ....[73]....
        /*0804*/ 	.word	0x00014110
        /*0808*/ 	.word	0x00000003
        /*080c*/ 	.word	0x0002a840
        /*0810*/ 	.short	0x010a
        /*0812*/ 	.byte	0x3f
	.zero		1


	//   ....[74]....
        /*0814*/ 	.word	0x00014c90
        /*0818*/ 	.word	0x00000003
        /*081c*/ 	.word	0x0002a820
        /*0820*/ 	.short	0x010a
        /*0822*/ 	.byte	0x3f
	.zero		1


	//   ....[75]....
        /*0824*/ 	.word	0x00014cf0
        /*0828*/ 	.word	0x00000003
        /*082c*/ 	.word	0x0002a848
        /*0830*/ 	.short	0x010a
        /*0832*/ 	.byte	0x3f
	.zero		1


	//   ....[76]....
        /*0834*/ 	.word	0x00014d50
        /*0838*/ 	.word	0x00000003
        /*083c*/ 	.word	0x0002a860
        /*0840*/ 	.short	0x010a
        /*0842*/ 	.byte	0x3f
	.zero		1


	//   ....[77]....
        /*0844*/ 	.word	0x00014db0
        /*0848*/ 	.word	0x00000003
        /*084c*/ 	.word	0x0002a840
        /*0850*/ 	.short	0x010a
        /*0852*/ 	.byte	0x3f
	.zero		1


	//   ....[78]....
        /*0854*/ 	.word	0x00014e10
        /*0858*/ 	.word	0x00000003
        /*085c*/ 	.word	0x0002a868
        /*0860*/ 	.short	0x010a
        /*0862*/ 	.byte	0x3f
	.zero		1


	//   ....[79]....
        /*0864*/ 	.word	0x00014e70
        /*0868*/ 	.word	0x00000003
        /*086c*/ 	.word	0x0002a848
        /*0870*/ 	.short	0x010a
        /*0872*/ 	.byte	0x3f
	.zero		1


	//   ....[80]....
        /*0874*/ 	.word	0x00014ed0
        /*0878*/ 	.word	0x00000003
        /*087c*/ 	.word	0x0002a860
        /*0880*/ 	.short	0x010a
        /*0882*/ 	.byte	0x3f
	.zero		1


	//   ....[81]....
        /*0884*/ 	.word	0x00014f20
        /*0888*/ 	.word	0x00000003
        /*088c*/ 	.word	0x0002a860
        /*0890*/ 	.short	0x010a
        /*0892*/ 	.byte	0x3f
	.zero		1


	//   ....[82]....
        /*0894*/ 	.word	0x00014f70
        /*0898*/ 	.word	0x00000002
        /*089c*/ 	.word	0x0002a820
        /*08a0*/ 	.short	0x010a
        /*08a2*/ 	.byte	0x3f
	.zero		1


	//   ....[83]....
        /*08a4*/ 	.word	0x00015110
        /*08a8*/ 	.word	0x00000006
        /*08ac*/ 	.word	0x00000000
        /*08b0*/ 	.short	0x010a
        /*08b2*/ 	.byte	0x3f
	.zero		1


	//   ....[84]....
        /*08b4*/ 	.word	0x00015160
        /*08b8*/ 	.word	0x00000003
        /*08bc*/ 	.word	0x00000000
        /*08c0*/ 	.short	0x010a
        /*08c2*/ 	.byte	0x3f
	.zero		1


	//   ....[85]....
        /*08c4*/ 	.word	0x000151b0
        /*08c8*/ 	.word	0x00000000
        /*08cc*/ 	.word	0x00000000
        /*08d0*/ 	.short	0x010a
        /*08d2*/ 	.byte	0x3f
	.zero		1


	//----- nvinfo : EIATTR_NUM_MBARRIERS
	.align		4
.L_183:
        /*08d4*/ 	.byte	0x03, 0x38
        /*08d6*/ 	.short	0x0016


	//----- nvinfo : EIATTR_EXIT_INSTR_OFFSETS
	.align		4
        /*08d8*/ 	.byte	0x04, 0x1c
        /*08da*/ 	.short	(.L_185 - .L_184)


	//   ....[0]....
.L_184:
        /*08dc*/ 	.word	0x00013c90


	//----- nvinfo : EIATTR_MAX_THREADS
	.align		4
.L_185:
        /*08e0*/ 	.byte	0x04, 0x05
        /*08e2*/ 	.short	(.L_187 - .L_186)
.L_186:
        /*08e4*/ 	.word	0x00000180
        /*08e8*/ 	.word	0x00000001
        /*08ec*/ 	.word	0x00000001


	//----- nvinfo : EIATTR_CRS_STACK_SIZE
	.align		4
.L_187:
        /*08f0*/ 	.byte	0x04, 0x1e
        /*08f2*/ 	.short	(.L_189 - .L_188)
.L_188:
        /*08f4*/ 	.word	0x00000000


	//----- nvinfo : EIATTR_CBANK_PARAM_SIZE
	.align		4
.L_189:
        /*08f8*/ 	.byte	0x03, 0x19
        /*08fa*/ 	.short	0x0a70


	//----- nvinfo : EIATTR_PARAM_CBANK
	.align		4
        /*08fc*/ 	.byte	0x04, 0x0a
        /*08fe*/ 	.short	(.L_191 - .L_190)
	.align		4
.L_190:
        /*0900*/ 	.word	index@(.nv.constant0._ZN7cutlass13device_kernelIN5flash11enable_sm90INS1_16FlashAttnFwdSm90INS1_25CollectiveMainloopFwdSm90ILi2EN4cute5tupleIJNS5_1CILi1EEES8_S8_EEENS6_IJNS7_ILi128EEENS7_ILi96EEENS7_ILi192EEEEEELi128ENS_6half_tEfNS_4arch4Sm90ELb0ELb1ELb1ELb0ELb0ELb0ELb0ELb1ELb1ELb1ELb1ELb0EEENS1_21CollectiveEpilogueFwdINS6_IJSA_SA_SB_EEES9_SE_SG_Li256ELb0ELb1ELb1ELb0EEENS1_19SingleTileSchedulerILb0ELb1ELb1ELi128EEEEEEEEEvNT_6ParamsE)
        /*0904*/ 	.short	0x0210
        /*0906*/ 	.short	0x0a70


	//----- nvinfo : EIATTR_SW_WAR
	.align		4
.L_191:
        /*0908*/ 	.byte	0x04, 0x36
        /*090a*/ 	.short	(.L_193 - .L_192)
.L_192:
        /*090c*/ 	.word	0x00000008
.L_193:


//--------------------- .nv.info._ZN7cutlass13device_kernelIN5flash11enable_sm90INS1_16FlashAttnFwdSm90INS1_25CollectiveMainloopFwdSm90ILi2EN4cute5tupleIJNS5_1CILi1EEES8_S8_EEENS6_IJNS7_ILi128EEENS7_ILi96EEENS7_ILi192EEEEEELi128ENS_6half_tEfNS_4arch4Sm90ELb0ELb1ELb1ELb1ELb0ELb0ELb0ELb1ELb1ELb1ELb1ELb0EEENS1_21CollectiveEpilogueFwdINS6_IJSA_SA_SB_EEES9_SE_SG_Li256ELb1ELb1ELb1ELb0EEENS1_36VarlenDynamicPersistentTileSchedulerILi128ELi96ELi256ELi128ELb1ELb1ELb1ELb1ELb0ELb1EEEEEEEEEvNT_6ParamsE --------------------------
	.section	.nv.info._ZN7cutlass13device_kernelIN5flash11enable_sm90INS1_16FlashAttnFwdSm90INS1_25CollectiveMainloopFwdSm90ILi2EN4cute5tupleIJNS5_1CILi1EEES8_S8_EEENS6_IJNS7_ILi128EEENS7_ILi96EEENS7_ILi192EEEEEELi128ENS_6half_tEfNS_4arch4Sm90ELb0ELb1ELb1ELb1ELb0ELb0ELb0ELb1ELb1ELb1ELb1ELb0EEENS1_21CollectiveEpilogueFwdINS6_IJSA_SA_SB_EEES9_SE_SG_Li256ELb1ELb1ELb1ELb0EEENS1_36VarlenDynamicPersistentTileSchedulerILi128ELi96ELi256ELi128ELb1ELb1ELb1ELb1ELb0ELb1EEEEEEEEEvNT_6ParamsE,"",@"SHT_CUDA_INFO"
	.sectionflags	@""
	.align	4


	//----- nvinfo : EIATTR_CUDA_API_VERSION
	.align		4
        /*0000*/ 	.byte	0x04, 0x37
        /*0002*/ 	.short	(.L_195 - .L_194)
.L_194:
        /*0004*/ 	.word	0x00000082


	//----- nvinfo : EIATTR_KPARAM_INFO
	.align		4
.L_195:
        /*0008*/ 	.byte	0x04, 0x17
        /*000a*/ 	.short	(.L_197 - .L_196)
.L_196:
        /*000c*/ 	.word	0x00000000
        /*0010*/ 	.short	0x0000
        /*0012*/ 	.short	0x0070
        /*0014*/ 	.byte	0x00, 0xf0, 0x01, 0x2a


	//----- nvinfo : EIATTR_SPARSE_MMA_MASK
	.align		4
.L_197:
        /*0018*/ 	.byte	0x03, 0x50
        /*001a*/ 	.short	0x0000


	//----- nvinfo : EIATTR_MAXREG_COUNT
	.align		4
        /*001c*/ 	.byte	0x03, 0x1b
        /*001e*/ 	.short	0x00a8


	//----- nvinfo : EIATTR_NUM_BARRIERS
	.align		4
        /*0020*/ 	.byte	0x02, 0x4c
        /*0022*/ 	.byte	0x09
	.zero		1


	//----- nvinfo : EIATTR_EXTERNS
	.align		4
        /*0024*/ 	.byte	0x04, 0x0f
        /*0026*/ 	.short	(.L_199 - .L_198)


	//   ....[0]....
	.align		4
.L_198:
        /*0028*/ 	.word	index@(__assertfail)


	//----- nvinfo : EIATTR_ANNOTATIONS
	.align		4
.L_199:
        /*002c*/ 	.byte	0x04, 0x55
        /*002e*/ 	.short	(.L_201 - .L_200)


	//   ....[0]....
.L_200:
        /* <DEDUP_REMOVED lines=72> */


	//----- nvinfo : EIATTR_MERCURY_ISA_VERSION
	.align		4
.L_201:
        /*0498*/ 	.byte	0x03, 0x5f
        /*049a*/ 	.short	0x0101


	//----- nvinfo : EIATTR_UNUSED_LOAD_BYTE_OFFSET
	.align		4
        /*049c*/ 	.byte	0x04, 0x44
        /*049e*/ 	.short	(.L_203 - .L_202)


	//   ....[0]....
.L_202:
        /*04a0*/ 	.word	0x00000a10
        /*04a4*/ 	.word	0x0000fff0


	//   ....[1]....
        /*04a8*/ 	.word	0x0000ec60
        /*04ac*/ 	.word	0x0000fff0


	//----- nvinfo : EIATTR_INT_WARP_WIDE_INSTR_OFFSETS
	.align		4
.L_203:
        /*04b0*/ 	.byte	0x04, 0x31
        /*04b2*/ 	.short	(.L_205 - .L_204)


	//   ....[0]....
.L_204:
        /*04b4*/ 	.word	0x00000130


	//   ....[1]....
        /*04b8*/ 	.word	0x00000170


	//   ....[2]....
        /*04bc*/ 	.word	0x000001e0


	//   ....[3]....
        /*04c0*/ 	.word	0x00013c90


	//   ....[4]....
        /*04c4*/ 	.word	0x00013d30


	//   ....[5]....
        /*04c8*/ 	.word	0x00017860


	//   ....[6]....
        /*04cc*/ 	.word	0x000178d0


	//----- nvinfo : EIATTR_COOP_GROUP_MASK_REGIDS
	.align		4
.L_205:
        /*04d0*/ 	.byte	0x04, 0x29
        /*04d2*/ 	.short	(.L_207 - .L_206)


	//   ....[0]....
.L_206:
        /*04d4*/ 	.word	0xffffffff


	//   ....[1]....
        /*04d8*/ 	.word	0xffffffff


	//   ....[2]....
        /*04dc*/ 	.word	0xffffffff


	//   ....[3]....
        /*04e0*/ 	.word	0xffffffff


	//   ....[4]....
        /*04e4*/ 	.word	0xffffffff


	//   ....[5]....
        /*04e8*/ 	.word	0xffffffff


	//   ....[6]....
        /*04ec*/ 	.word	0xffffffff


	//   ....[7]....
        /*04f0*/ 	.word	0xffffffff


	//   ....[8]....
        /*04f4*/ 	.word	0xffffffff


	//   ....[9]....
        /*04f8*/ 	.word	0xffffffff


	//   ....[10]....
        /*04fc*/ 	.word	0xffffffff


	//   ....[11]....
        /*0500*/ 	.word	0xffffffff


	//   ....[12]....
        /*0504*/ 	.word	0xffffffff


	//   ....[13]....
        /*0508*/ 	.word	0xffffffff


	//   ....[14]....
        /*050c*/ 	.word	0xffffffff


	//   ....[15]....
        /*0510*/ 	.word	0xffffffff


	//   ....[16]....
        /*0514*/ 	.word	0xffffffff


	//   ....[17]....
        /*0518*/ 	.word	0xffffffff


	//   ....[18]....
        /*051c*/ 	.word	0xffffffff


	//   ....[19]....
        /*0520*/ 	.word	0xffffffff


	//   ....[20]....
        /*0524*/ 	.word	0xffffffff


	//   ....[21]....
        /*0528*/ 	.word	0xffffffff


	//   ....[22]....
        /*052c*/ 	.word	0xffffffff


	//   ....[23]....
        /*0530*/ 	.word	0xffffffff


	//   ....[24]....
        /*0534*/ 	.word	0xffffffff


	//   ....[25]....
        /*0538*/ 	.word	0xffffffff


	//   ....[26]....
        /*053c*/ 	.word	0xffffffff


	//   ....[27]....
        /*0540*/ 	.word	0xffffffff


	//   ....[28]....
        /*0544*/ 	.word	0xffffffff


	//   ....[29]....
        /*0548*/ 	.word	0xffffffff


	//   ....[30]....
        /*054c*/ 	.word	0xffffffff


	//   ....[31]....
        /*0550*/ 	.word	0xffffffff


	//   ....[32]....
        /*0554*/ 	.word	0xffffffff


	//   ....[33]....
        /*0558*/ 	.word	0xffffffff


	//   ....[34]....
        /*055c*/ 	.word	0xffffffff


	//   ....[35]....
        /*0560*/ 	.word	0xffffffff


	//   ....[36]....
        /*0564*/ 	.word	0xffffffff


	//   ....[37]....
        /*0568*/ 	.word	0xffffffff


	//   ....[38]....
        /*056c*/ 	.word	0xffffffff


	//   ....[39]....
        /*0570*/ 	.word	0xffffffff


	//   ....[40]....
        /*0574*/ 	.word	0xffffffff


	//   ....[41]....
        /*0578*/ 	.word	0xffffffff


	//   ....[42]....
        /*057c*/ 	.word	0xffffffff


	//   ....[43]....
        /*0580*/ 	.word	0xffffffff


	//   ....[44]....
        /*0584*/ 	.word	0xffffffff


	//   ....[45]....
        /*0588*/ 	.word	0xffffffff


	//   ....[46]....
        /*058c*/ 	.word	0xffffffff


	//   ....[47]....
        /*0590*/ 	.word	0xffffffff


	//   ....[48]....
        /*0594*/ 	.word	0xffffffff


	//   ....[49]....
        /*0598*/ 	.word	0xffffffff


	//   ....[50]....
        /*059c*/ 	.word	0xffffffff


	//   ....[51]....
        /*05a0*/ 	.word	0xffffffff


	//   ....[52]....
        /*05a4*/ 	.word	0xffffffff


	//   ....[53]....
        /*05a8*/ 	.word	0xffffffff


	//   ....[54]....
        /*05ac*/ 	.word	0xffffffff


	//   ....[55]....
        /*05b0*/ 	.word	0xffffffff


	//   ....[56]....
        /*05b4*/ 	.word	0xffffffff


	//   ....[57]....
        /*05b8*/ 	.word	0xffffffff


	//   ....[58]....
        /*05bc*/ 	.word	0xffffffff


	//   ....[59]....
        /*05c0*/ 	.word	0xffffffff


	//   ....[60]....
        /*05c4*/ 	.word	0xffffffff


	//   ....[61]....
        /*05c8*/ 	.word	0xffffffff


	//   ....[62]....
        /*05cc*/ 	.word	0xffffffff


	//   ....[63]....
        /*05d0*/ 	.word	0xffffffff


	//   ....[64]....
        /*05d4*/ 	.word	0xffffffff


	//   ....[65]....
        /*05d8*/ 	.word	0xffffffff


	//   ....[66]....
        /*05dc*/ 	.word	0xffffffff


	//   ....[67]....
        /*05e0*/ 	.word	0xffffffff


	//   ....[68]....
        /*05e4*/ 	.word	0xffffffff


	//   ....[69]....
        /*05e8*/ 	.word	0xffffffff


	//   ....[70]....
        /*05ec*/ 	.word	0xffffffff


	//   ....[71]....
        /*05f0*/ 	.word	0xffffffff


	//   ....[72]....
        /*05f4*/ 	.word	0xffffffff


	//   ....[73]....
        /*05f8*/ 	.word	0xffffffff


	//   ....[74]....
        /*05fc*/ 	.word	0xffffffff


	//   ....[75]....
        /*0600*/ 	.word	0xffffffff


	//   ....[76]....
        /*0604*/ 	.word	0xffffffff


	//   ....[77]....
        /*0608*/ 	.word	0xffffffff


	//   ....[78]....
        /*060c*/ 	.word	0xffffffff


	//   ....[79]....
        /*0610*/ 	.word	0xffffffff


	//   ....[80]....
        /*0614*/ 	.word	0xffffffff


	//   ....[81]....
        /*0618*/ 	.word	0xffffffff


	//   ....[82]....
        /*061c*/ 	.word	0xffffffff


	//   ....[83]....
        /*0620*/ 	.word	0xffffffff


	//   ....[84]....
        /*0624*/ 	.word	0xffffffff


	//   ....[85]....
        /*0628*/ 	.word	0xffffffff


	//   ....[86]....
        /*062c*/ 	.word	0xffffffff


	//   ....[87]....
        /*0630*/ 	.word	0xffffffff


	//   ....[88]....
        /*0634*/ 	.word	0xffffffff


	//   ....[89]....
        /*0638*/ 	.word	0xffffffff


	//   ....[90]....
        /*063c*/ 	.word	0xffffffff


	//   ....[91]....
        /*0640*/ 	.word	0xffffffff


	//   ....[92]....
        /*0644*/ 	.word	0xffffffff


	//   ....[93]....
        /*0648*/ 	.word	0xffffffff


	//   ....[94]....
        /*064c*/ 	.word	0xffffffff


	//   ....[95]....
        /*0650*/ 	.word	0xffffffff


	//   ....[96]....
        /*0654*/ 	.word	0xffffffff


	//   ....[97]....
        /*0658*/ 	.word	0xffffffff


	//   ....[98]....
        /*065c*/ 	.word	0xffffffff


	//   ....[99]....
        /*0660*/ 	.word	0xffffffff


	//   ....[100]....
        /*0664*/ 	.word	0xffffffff


	//   ....[101]....
        /*0668*/ 	.word	0xffffffff


	//   ....[102]....
        /*066c*/ 	.word	0xffffffff


	//   ....[103]....
        /*0670*/ 	.word	0xffffffff


	//   ....[104]....
        /*0674*/ 	.word	0xffffffff


	//   ....[105]....
        /*0678*/ 	.word	0xffffffff


	//   ....[106]....
        /*067c*/ 	.word	0xffffffff


	//   ....[107]....
        /*0680*/ 	.word	0xffffffff


	//   ....[108]....
        /*0684*/ 	.word	0xffffffff


	//   ....[109]....
        /*0688*/ 	.word	0xffffffff


	//   ....[110]....
        /*068c*/ 	.word	0xffffffff


	//   ....[111]....
        /*0690*/ 	.word	0x0500000f


	//   ....[112]....
        /*0694*/ 	.word	0x0500000f


	//   ....[113]....
        /*0698*/ 	.word	0x0500000f


	//   ....[114]....
        /*069c*/ 	.word	0x0500000f


	//   ....[115]....
        /*06a0*/ 	.word	0x0500000f


	//   ....[116]....
        /*06a4*/ 	.word	0x0500000f


	//   ....[117]....
        /*06a8*/ 	.word	0x0500000f


	//   ....[118]....
        /*06ac*/ 	.word	0x0500000f


	//   ....[119]....
        /*06b0*/ 	.word	0x0500000f


	//   ....[120]....
        /*06b4*/ 	.word	0x0500000f


	//   ....[121]....
        /*06b8*/ 	.word	0x0500000f


	//   ....[122]....
        /*06bc*/ 	.word	0x0500000f


	//   ....[123]....
        /*06c0*/ 	.word	0x0500000f


	//   ....[124]....
        /*06c4*/ 	.word	0x0500000f


	//   ....[125]....
        /*06c8*/ 	.word	0x0500000f


	//   ....[126]....
        /*06cc*/ 	.word	0x0500000f


	//   ....[127]....
        /*06d0*/ 	.word	0x0500000f


	//   ....[128]....
        /*06d4*/ 	.word	0x0500000f


	//   ....[129]....
        /*06d8*/ 	.word	0x0500000f


	//   ....[130]....
        /*06dc*/ 	.word	0x0500000f


	//   ....[131]....
        /*06e0*/ 	.word	0x0500000f


	//   ....[132]....
        /*06e4*/ 	.word	0x0500000f


	//   ....[133]....
        /*06e8*/ 	.word	0x0500000f


	//   ....[134]....
        /*06ec*/ 	.word	0x0500000f


	//   ....[135]....
        /*06f0*/ 	.word	0x0500000f


	//   ....[136]....
        /*06f4*/ 	.word	0x0500000f


	//   ....[137]....
        /*06f8*/ 	.word	0x0500000f


	//   ....[138]....
        /*06fc*/ 	.word	0x0500000f


	//   ....[139]....
        /*0700*/ 	.word	0x0500000f


	//   ....[140]....
        /*0704*/ 	.word	0x0500000f


	//   ....[141]....
        /*0708*/ 	.word	0x0500000f


	//   ....[142]....
        /*070c*/ 	.word	0x0500000f


	//   ....[143]....
        /*0710*/ 	.word	0x0500000f


	//   ....[144]....
        /*0714*/ 	.word	0x0500000f


	//   ....[145]....
        /*0718*/ 	.word	0x0500000f


	//   ....[146]....
        /*071c*/ 	.word	0x0500000f


	//----- nvinfo : EIATTR_COOP_GROUP_INSTR_OFFSETS
	.align		4
.L_207:
        /*0720*/ 	.byte	0x04, 0x28
        /*0722*/ 	.short	(.L_209 - .L_208)


	//   ....[0]....
.L_208:
        /*0724*/ 	.word	0x00000060


	//   ....[1]....
        /*0728*/ 	.word	0x00000140


	//   ....[2]....
        /*072c*/ 	.word	0x00000190


	//   ....[3]....
        /*0730*/ 	.word	0x000003c0


	//   ....[4]....
        /*0734*/ 	.word	0x00000520


	//   ....[5]....
        /*0738*/ 	.word	0x00000640


	//   ....[6]....
        /*073c*/ 	.word	0x000007a0


	//   ....[7]....
        /*0740*/ 	.word	0x00001e50


	//   ....[8]....
        /*0744*/ 	.word	0x00002a20


	//   ....[9]....
        /*0748*/ 	.word	0x00003120


	//   ....[10]....
        /*074c*/ 	.word	0x00003e80


	//   ....[11]....
        /*0750*/ 	.word	0x00003f90


	//   ....[12]....
        /*0754*/ 	.word	0x00004640


	//   ....[13]....
        /*0758*/ 	.word	0x000046b0


	//   ....[14]....
        /*075c*/ 	.word	0x00006580


	//   ....[15]....
        /*0760*/ 	.word	0x00006ea0


	//   ....[16]....
        /*0764*/ 	.word	0x00007530


	//   ....[17]....
        /*0768*/ 	.word	0x00007640


	//   ....[18]....
        /*076c*/ 	.word	0x00007c50


	//   ....[19]....
        /*0770*/ 	.word	0x00007ca0


	//   ....[20]....
        /*0774*/ 	.word	0x00009d30


	//   ....[21]....
        /*0778*/ 	.word	0x00009d80


	//   ....[22]....
        /*077c*/ 	.word	0x00009fe0


	//   ....[23]....
        /*0780*/ 	.word	0x0000a030


	//   ....[24]....
        /*0784*/ 	.word	0x0000bcb0


	//   ....[25]....
        /*0788*/ 	.word	0x0000c770


	//   ....[26]....
        /*078c*/ 	.word	0x0000cdf0


	//   ....[27]....
        /*0790*/ 	.word	0x0000cf10


	//   ....[28]....
        /*0794*/ 	.word	0x0000d4d0


	//   ....[29]....
        /*0798*/ 	.word	0x0000d520


	//   ....[30]....
        /*079c*/ 	.word	0x0000e3b0


	//   ....[31]....
        /*07a0*/ 	.word	0x0000e3f0


	//   ....[32]....
        /*07a4*/ 	.word	0x0000e4f0


	//   ....[33]....
        /*07a8*/ 	.word	0x0000e500


	//   ....[34]....
        /*07ac*/ 	.word	0x0000f810


	//   ....[35]....
        /*07b0*/ 	.word	0x0000f850


	//   ....[36]....
        /*07b4*/ 	.word	0x0000f880


	//   ....[37]....
        /*07b8*/ 	.word	0x0000f8b0


	//   ....[38]....
        /*07bc*/ 	.word	0x0000ff90


	//   ....[39]....
        /*07c0*/ 	.word	0x0000ffb0


	//   ....[40]....
        /*07c4*/ 	.word	0x00010090


	//   ....[41]....
        /*07c8*/ 	.word	0x000100b0


	//   ....[42]....
        /*07cc*/ 	.word	0x00010180


	//   ....[43]....
        /*07d0*/ 	.word	0x000101a0


	//   ....[44]....
        /*07d4*/ 	.word	0x00010280


	//   ....[45]....
        /*07d8*/ 	.word	0x000102a0


	//   ....[46]....
        /*07dc*/ 	.word	0x000106a0


	//   ....[47]....
        /*07e0*/ 	.word	0x000106b0


	//   ....[48]....
        /*07e4*/ 	.word	0x00010b00


	//   ....[49]....
        /*07e8*/ 	.word	0x00010b10


	//   ....[50]....
        /*07ec*/ 	.word	0x00011970


	//   ....[51]....
        /*07f0*/ 	.word	0x000119a0


	//   ....[52]....
        /*07f4*/ 	.word	0x00011a80


	//   ....[53]....
        /*07f8*/ 	.word	0x00011aa0


	//   ....[54]....
        /*07fc*/ 	.word	0x00011b70


	//   ....[55]....
        /*0800*/ 	.word	0x00011b90


	//   ....[56]....
        /*0804*/ 	.word	0x00011c70


	//   ....[57]....
        /*0808*/ 	.word	0x00011c90


	//   ....[58]....
        /*080c*/ 	.word	0x00011e00


	//   ....[59]....
        /*0810*/ 	.word	0x00012040


	//   ....[60]....
        /*0814*/ 	.word	0x00012070


	//   ....[61]....
        /*0818*/ 	.word	0x000120a0


	//   ....[62]....
        /*081c*/ 	.word	0x000120d0


	//   ....[63]....
        /*0820*/ 	.word	0x00012100


	//   ....[64]....
        /*0824*/ 	.word	0x00012130


	//   ....[65]....
        /*0828*/ 	.word	0x000122e0


	//   ....[66]....
        /*082c*/ 	.word	0x00012310


	//   ....[67]....
        /*0830*/ 	.word	0x00012340


	//   ....[68]....
        /*0834*/ 	.word	0x00012370


	//   ....[69]....
        /*0838*/ 	.word	0x000123a0


	//   ....[70]....
        /*083c*/ 	.word	0x000123d0


	//   ....[71]....
        /*0840*/ 	.word	0x00012470


	//   ....[72]....
        /*0844*/ 	.word	0x000124a0


	//   ....[73]....
        /*0848*/ 	.word	0x000124b0


	//   ....[74]....
        /*084c*/ 	.word	0x000124e0


	//   ....[75]....
        /*0850*/ 	.word	0x00014280


	//   ....[76]....
        /*0854*/ 	.word	0x00014ec0


	//   ....[77]....
        /*0858*/ 	.word	0x00014ee0


	//   ....[78]....
        /*085c*/ 	.word	0x00014ef0


	//   ....[79]....
        /*0860*/ 	.word	0x00014f20


	//   ....[80]....
        /*0864*/ 	.word	0x00015040


	//   ....[81]....
        /*0868*/ 	.word	0x00015050


	//   ....[82]....
        /*086c*/ 	.word	0x000150f0


	//   ....[83]....
        /*0870*/ 	.word	0x00015100


	//   ....[84]....
        /*0874*/ 	.word	0x000151a0


	//   ....[85]....
        /*0878*/ 	.word	0x000151b0


	//   ....[86]....
        /*087c*/ 	.word	0x00015250


	//   ....[87]....
        /*0880*/ 	.word	0x00015260


	//   ....[88]....
        /*0884*/ 	.word	0x000152e0


	//   ....[89]....
        /*0888*/ 	.word	0x00015310


	//   ....[90]....
        /*088c*/ 	.word	0x00015360


	//   ....[91]....
        /*0890*/ 	.word	0x000153a0


	//   ....[92]....
        /*0894*/ 	.word	0x00017fb0


	//   ....[93]....
        /*0898*/ 	.word	0x00018030


	//   ....[94]....
        /*089c*/ 	.word	0x00018060


	//   ....[95]....
        /*08a0*/ 	.word	0x00018070


	//   ....[96]....
        /*08a4*/ 	.word	0x000180a0


	//   ....[97]....
        /*08a8*/ 	.word	0x000180d0


	//   ....[98]....
        /*08ac*/ 	.word	0x00018100


	//   ....[99]....
        /*08b0*/ 	.word	0x00018130


	//   ....[100]....
        /*08b4*/ 	.word	0x00018300


	//   ....[101]....
        /*08b8*/ 	.word	0x00018330


	//   ....[102]....
        /*08bc*/ 	.word	0x00018360


	//   ....[103]....
        /*08c0*/ 	.word	0x00018390


	//   ....[104]....
        /*08c4*/ 	.word	0x000183c0


	//   ....[105]....
        /*08c8*/ 	.word	0x000183f0


	//   ....[106]....
        /*08cc*/ 	.word	0x000184c0


	//   ....[107]....
        /*08d0*/ 	.word	0x000184e0


	//   ....[108]....
        /*08d4*/ 	.word	0x000184f0


	//   ....[109]....
        /*08d8*/ 	.word	0x00018570


	//   ....[110]....
        /*08dc*/ 	.word	0x000190c0


	//   ....[111]....
        /*08e0*/ 	.word	0x00019750


	//   ....[112]....
        /*08e4*/ 	.word	0x00019930


	//   ....[113]....
        /*08e8*/ 	.word	0x00019980


	//   ....[114]....
        /*08ec*/ 	.word	0x00019ab0


	//   ....[115]....
        /*08f0*/ 	.word	0x00019b00


	//   ....[116]....
        /*08f4*/ 	.word	0x00019c40


	//   ....[117]....
        /*08f8*/ 	.word	0x00019cb0


	//   ....[118]....
        /*08fc*/ 	.word	0x00019de0


	//   ....[119]....
        /*0900*/ 	.word	0x00019e30


	//   ....[120]....
        /*0904*/ 	.word	0x00019f60


	//   ....[121]....
        /*0908*/ 	.word	0x00019fb0


	//   ....[122]....
        /*090c*/ 	.word	0x0001a0e0


	//   ....[123]....
        /*0910*/ 	.word	0x0001a130


	//   ....[124]....
        /*0914*/ 	.word	0x0001a240


	//   ....[125]....
        /*0918*/ 	.word	0x0001a2b0


	//   ....[126]....
        /*091c*/ 	.word	0x0001a3c0


	//   ....[127]....
        /*0920*/ 	.word	0x0001a410


	//   ....[128]....
        /*0924*/ 	.word	0x0001a740


	//   ....[129]....
        /*0928*/ 	.word	0x0001a7e0


	//   ....[130]....
        /*092c*/ 	.word	0x0001a980


	//   ....[131]....
        /*0930*/ 	.word	0x0001aa00


	//   ....[132]....
        /*0934*/ 	.word	0x0001aa80


	//   ....[133]....
        /*0938*/ 	.word	0x0001ab00


	//   ....[134]....
        /*093c*/ 	.word	0x0001ab80


	//   ....[135]....
        /*0940*/ 	.word	0x0001ac10


	//   ....[136]....
        /*0944*/ 	.word	0x0001acb0


	//   ....[137]....
        /*0948*/ 	.word	0x0001ad60


	//   ....[138]....
        /*094c*/ 	.word	0x0001ade0


	//   ....[139]....
        /*0950*/ 	.word	0x0001ae60


	//   ....[140]....
        /*0954*/ 	.word	0x0001aee0


	//   ....[141]....
        /*0958*/ 	.word	0x0001af70


	//   ....[142]....
        /*095c*/ 	.word	0x0001aff0


	//   ....[143]....
        /*0960*/ 	.word	0x0001b0a0


	//   ....[144]....
        /*0964*/ 	.word	0x0001b0f0


	//   ....[145]....
        /*0968*/ 	.word	0x0001b1b0


	//   ....[146]....
        /*096c*/ 	.word	0x0001b2e0


	//----- nvinfo : EIATTR_REG_RECONFIG
	.align		4
.L_209:
        /*0970*/ 	.byte	0x01, 0x54
	.zero		2


	//----- nvinfo : EIATTR_SYSCALL_OFFSETS
	.align		4
        /*0974*/ 	.byte	0x04, 0x46
        /*0976*/ 	.short	(.L_211 - .L_210)


	//   ....[0]....
.L_210:
        /*0978*/ 	.word	0x00002030


	//   ....[1]....
        /*097c*/ 	.word	0x00013ea0


	//   ....[2]....
        /*0980*/ 	.word	0x00013ff0


	//   ....[3]....
        /*0984*/ 	.word	0x000140e0


	//   ....[4]....
        /*0988*/ 	.word	0x000149e0


	//----- nvinfo : EIATTR_MBARRIER_INSTR_OFFSETS
	.align		4
.L_211:
        /*098c*/ 	.byte	0x04, 0x39
        /*098e*/ 	.short	(.L_213 - .L_212)


	//   ....[0]....
.L_212:
        /*0990*/ 	.word	0x00000270
        /*0994*/ 	.word	0x000000ff
        /*0998*/ 	.word	0x0002a800
        /*099c*/ 	.short	0x0100
        /*099e*/ 	.byte	0x08
	.zero		1


	//   ....[1]....
        /*09a0*/ 	.word	0x00000280
        /*09a4*/ 	.word	0x000000ff
        /*09a8*/ 	.word	0x0002a820
        /*09ac*/ 	.short	0x0100
        /*09ae*/ 	.byte	0x08
	.zero		1


	//   ....[2]....
        /*09b0*/ 	.word	0x00000370
        /*09b4*/ 	.word	0x000000ff
        /*09b8*/ 	.word	0x0002a830
        /*09bc*/ 	.short	0x0100
        /*09be*/ 	.byte	0x08
	.zero		1


	//   ....[3]....
        /*09c0*/ 	.word	0x00000380
        /*09c4*/ 	.word	0x000000ff
        /*09c8*/ 	.word	0x0002a840
        /*09cc*/ 	.short	0x0100
        /*09ce*/ 	.byte	0x08
	.zero		1


	//   ....[4]....
        /*09d0*/ 	.word	0x00000390
        /*09d4*/ 	.word	0x000000ff
        /*09d8*/ 	.word	0x0002a838
        /*09dc*/ 	.short	0x0100
        /*09de*/ 	.byte	0x08
	.zero		1


	//   ....[5]....
        /*09e0*/ 	.word	0x000003a0
        /*09e4*/ 	.word	0x000000ff
        /*09e8*/ 	.word	0x0002a848
        /*09ec*/ 	.short	0x0100
        /*09ee*/ 	.byte	0x08
	.zero		1


	//   ....[6]....
        /*09f0*/ 	.word	0x000004d0
        /*09f4*/ 	.word	0x000000ff
        /*09f8*/ 	.word	0x0002a850
        /*09fc*/ 	.short	0x0100
        /*09fe*/ 	.byte	0x08
	.zero		1


	//   ....[7]....
        /*0a00*/ 	.word	0x000004e0
        /*0a04*/ 	.word	0x000000ff
        /*0a08*/ 	.word	0x0002a860
        /*0a0c*/ 	.short	0x0100
        /*0a0e*/ 	.byte	0x08
	.zero		1


	//   ....[8]....
        /*0a10*/ 	.word	0x000004f0
        /*0a14*/ 	.word	0x000000ff
        /*0a18*/ 	.word	0x0002a858
        /*0a1c*/ 	.short	0x0100
        /*0a1e*/ 	.byte	0x08
	.zero		1


	//   ....[9]....
        /*0a20*/ 	.word	0x00000500
        /*0a24*/ 	.word	0x000000ff
        /*0a28*/ 	.word	0x0002a868
        /*0a2c*/ 	.short	0x0100
        /*0a2e*/ 	.byte	0x08
	.zero		1


	//   ....[10]....
        /*0a30*/ 	.word	0x000005f0
        /*0a34*/ 	.word	0x000000ff
        /*0a38*/ 	.word	0x0002a870
        /*0a3c*/ 	.short	0x0100
        /*0a3e*/ 	.byte	0x06
	.zero		1


	//   ....[11]....
        /*0a40*/ 	.word	0x00000600
        /*0a44*/ 	.word	0x000000ff
        /*0a48*/ 	.word	0x0002a880
        /*0a4c*/ 	.short	0x0100
        /*0a4e*/ 	.byte	0x06
	.zero		1


	//   ....[12]....
        /*0a50*/ 	.word	0x00000610
        /*0a54*/ 	.word	0x000000ff
        /*0a58*/ 	.word	0x0002a878
        /*0a5c*/ 	.short	0x0100
        /*0a5e*/ 	.byte	0x06
	.zero		1


	//   ....[13]....
        /*0a60*/ 	.word	0x00000620
        /*0a64*/ 	.word	0x000000ff
        /*0a68*/ 	.word	0x0002a888
        /*0a6c*/ 	.short	0x0100
        /*0a6e*/ 	.byte	0x06
	.zero		1


	//   ....[14]....
        /*0a70*/ 	.word	0x00000750
        /*0a74*/ 	.word	0x000000ff
        /*0a78*/ 	.word	0x0002a890
        /*0a7c*/ 	.short	0x0100
        /*0a7e*/ 	.byte	0x08
	.zero		1


	//   ....[15]....
        /*0a80*/ 	.word	0x00000760
        /*0a84*/ 	.word	0x000000ff
        /*0a88*/ 	.word	0x0002a8a0
        /*0a8c*/ 	.short	0x0100
        /*0a8e*/ 	.byte	0x08
	.zero		1


	//   ....[16]....
        /*0a90*/ 	.word	0x00000770
        /*0a94*/ 	.word	0x000000ff
        /*0a98*/ 	.word	0x0002a898
        /*0a9c*/ 	.short	0x0100
        /*0a9e*/ 	.byte	0x08
	.zero		1


	//   ....[17]....
        /*0aa0*/ 	.word	0x00000780
        /*0aa4*/ 	.word	0x000000ff
        /*0aa8*/ 	.word	0x0002a8a8
        /*0aac*/ 	.short	0x0100
        /*0aae*/ 	.byte	0x08
	.zero		1


	//   ....[18]....
        /*0ab0*/ 	.word	0x000008b0
        /*0ab4*/ 	.word	0x000000ff
        /*0ab8*/ 	.word	0x0002a8b0
        /*0abc*/ 	.short	0x0100
        /*0abe*/ 	.byte	0x08
	.zero		1


	//   ....[19]....
        /*0ac0*/ 	.word	0x000008c0
        /*0ac4*/ 	.word	0x000000ff
        /*0ac8*/ 	.word	0x0002a8c0
        /*0acc*/ 	.short	0x0100
        /*0ace*/ 	.byte	0x08
	.zero		1


	//   ....[20]....
        /*0ad0*/ 	.word	0x000008d0
        /*0ad4*/ 	.word	0x000000ff
        /*0ad8*/ 	.word	0x0002a8b8
        /*0adc*/ 	.short	0x0100
        /*0ade*/ 	.byte	0x08
	.zero		1


	//   ....[21]....
        /*0ae0*/ 	.word	0x000008e0
        /*0ae4*/ 	.word	0x000000ff
        /*0ae8*/ 	.word	0x0002a8c8
        /*0aec*/ 	.short	0x0100
        /*0aee*/ 	.byte	0x08
	.zero		1


	//   ....[22]....
        /*0af0*/ 	.word	0x000020d0
        /*0af4*/ 	.word	0x000000ff
        /*0af8*/ 	.word	0x0002a800
        /*0afc*/ 	.short	0x010a
        /*0afe*/ 	.byte	0x26
	.zero		1


	//   ....[23]....
        /*0b00*/ 	.word	0x00002150
        /*0b04*/ 	.word	0x00000015
        /*0b08*/ 	.word	0x0002a830
        /*0b0c*/ 	.short	0x010a
        /*0b0e*/ 	.byte	0x3f
	.zero		1


	//   ....[24]....
        /*0b10*/ 	.word	0x000021c0
        /*0b14*/ 	.word	0x00000015
        /*0b18*/ 	.word	0x0002a830
        /*0b1c*/ 	.short	0x010a
        /*0b1e*/ 	.byte	0x3f
	.zero		1


	//   ....[25]....
        /*0b20*/ 	.word	0x000029c0
        /*0b24*/ 	.word	0x0000000c
        /*0b28*/ 	.word	0x00000000
        /*0b2c*/ 	.short	0x0101
        /*0b2e*/ 	.byte	0x3f
	.zero		1


	//   ....[26]....
        /*0b30*/ 	.word	0x00005360
        /*0b34*/ 	.word	0x000000ff
        /*0b38*/ 	.word	0x0002a830
        /*0b3c*/ 	.short	0x010a
        /*0b3e*/ 	.byte	0x07
	.zero		1


	//   ....[27]....
        /*0b40*/ 	.word	0x000053a0
        /*0b44*/ 	.word	0x000000ff
        /*0b48*/ 	.word	0x0002a830
        /*0b4c*/ 	.short	0x010a
        /*0b4e*/ 	.byte	0x07
	.zero		1


	//   ....[28]....
        /*0b50*/ 	.word	0x00005c60
        /*0b54*/ 	.word	0x000000ff
        /*0b58*/ 	.word	0x0002a850
        /*0b5c*/ 	.short	0x010a
        /*0b5e*/ 	.byte	0x06
	.zero		1


	//   ....[29]....
        /*0b60*/ 	.word	0x00005ca0
        /*0b64*/ 	.word	0x000000ff
        /*0b68*/ 	.word	0x0002a850
        /*0b6c*/ 	.short	0x010a
        /*0b6e*/ 	.byte	0x06
	.zero		1


	//   ....[30]....
        /*0b70*/ 	.word	0x000065d0
        /*0b74*/ 	.word	0x0000000a
        /*0b78*/ 	.word	0x00000000
        /*0b7c*/ 	.short	0x0101
        /*0b7e*/ 	.byte	0x3f
	.zero		1


	//   ....[31]....
        /*0b80*/ 	.word	0x00007fe0
        /*0b84*/ 	.word	0x00000059
        /*0b88*/ 	.word	0x00000000
        /*0b8c*/ 	.short	0x0101
        /*0b8e*/ 	.byte	0x3f
	.zero		1


	//   ....[32]....
        /*0b90*/ 	.word	0x000089c0
        /*0b94*/ 	.word	0x000000ff
        /*0b98*/ 	.word	0x0002a830
        /*0b9c*/ 	.short	0x010a
        /*0b9e*/ 	.byte	0x06
	.zero		1


	//   ....[33]....
        /*0ba0*/ 	.word	0x00008a00
        /*0ba4*/ 	.word	0x000000ff
        /*0ba8*/ 	.word	0x0002a830
        /*0bac*/ 	.short	0x010a
        /*0bae*/ 	.byte	0x06
	.zero		1


	//   ....[34]....
        /*0bb0*/ 	.word	0x000092c0
        /*0bb4*/ 	.word	0x000000ff
        /*0bb8*/ 	.word	0x0002a850
        /*0bbc*/ 	.short	0x010a
        /*0bbe*/ 	.byte	0x0a
	.zero		1


	//   ....[35]....
        /*0bc0*/ 	.word	0x00009300
        /*0bc4*/ 	.word	0x000000ff
        /*0bc8*/ 	.word	0x0002a850
        /*0bcc*/ 	.short	0x010a
        /*0bce*/ 	.byte	0x0a
	.zero		1


	//   ....[36]....
        /*0bd0*/ 	.word	0x0000a630
        /*0bd4*/ 	.word	0x0000005f
        /*0bd8*/ 	.word	0x00000000
        /*0bdc*/ 	.short	0x0101
        /*0bde*/ 	.byte	0x3f
	.zero		1


	//   ....[37]....
        /*0be0*/ 	.word	0x0000a690
        /*0be4*/ 	.word	0x00000063
        /*0be8*/ 	.word	0x00000000
        /*0bec*/ 	.short	0x0101
        /*0bee*/ 	.byte	0x3f
	.zero		1


	//   ....[38]....
        /*0bf0*/ 	.word	0x0000ac20
        /*0bf4*/ 	.word	0x000000ff
        /*0bf8*/ 	.word	0x0002a830
        /*0bfc*/ 	.short	0x010a
        /*0bfe*/ 	.byte	0x06
	.zero		1


	//   ....[39]....
        /*0c00*/ 	.word	0x0000ac60
        /*0c04*/ 	.word	0x000000ff
        /*0c08*/ 	.word	0x0002a830
        /*0c0c*/ 	.short	0x010a
        /*0c0e*/ 	.byte	0x06
	.zero		1


	//   ....[40]....
        /*0c10*/ 	.word	0x0000b520
        /*0c14*/ 	.word	0x000000ff
        /*0c18*/ 	.word	0x0002a850
        /*0c1c*/ 	.short	0x010a
        /*0c1e*/ 	.byte	0x0a
	.zero		1


	//   ....[41]....
        /*0c20*/ 	.word	0x0000b560
        /*0c24*/ 	.word	0x000000ff
        /*0c28*/ 	.word	0x0002a850
        /*0c2c*/ 	.short	0x010a
        /*0c2e*/ 	.byte	0x0a
	.zero		1


	//   ....[42]....
        /*0c30*/ 	.word	0x0000bea0
        /*0c34*/ 	.word	0x0000000a
        /*0c38*/ 	.word	0x00000000
        /*0c3c*/ 	.short	0x0101
        /*0c3e*/ 	.byte	0x3f
	.zero		1


	//   ....[43]....
        /*0c40*/ 	.word	0x0000d850
        /*0c44*/ 	.word	0x00000015
        /*0c48*/ 	.word	0x00000000
        /*0c4c*/ 	.short	0x0101
        /*0c4e*/ 	.byte	0x3f
	.zero		1


	//   ....[44]....
        /*0c50*/ 	.word	0x0000e320
        /*0c54*/ 	.word	0x000000ff
        /*0c58*/ 	.word	0x0002a850
        /*0c5c*/ 	.short	0x010a
        /*0c5e*/ 	.byte	0x05
	.zero		1


	//   ....[45]....
        /*0c60*/ 	.word	0x0000e360
        /*0c64*/ 	.word	0x000000ff
        /*0c68*/ 	.word	0x0002a850
        /*0c6c*/ 	.short	0x010a
        /*0c6e*/ 	.byte	0x05
	.zero		1


	//   ....[46]....
        /*0c70*/ 	.word	0x0000e800
        /*0c74*/ 	.word	0x00000005
        /*0c78*/ 	.word	0x00000000
        /*0c7c*/ 	.short	0x0101
        /*0c7e*/ 	.byte	0x3f
	.zero		1


	//   ....[47]....
        /*0c80*/ 	.word	0x0000ff80
        /*0c84*/ 	.word	0x00000010
        /*0c88*/ 	.word	0x00000000
        /*0c8c*/ 	.short	0x0101
        /*0c8e*/ 	.byte	0x3f
	.zero		1


	//   ....[48]....
        /*0c90*/ 	.word	0x000104d0
        /*0c94*/ 	.word	0x00000006
        /*0c98*/ 	.word	0x00000000
        /*0c9c*/ 	.short	0x0101
        /*0c9e*/ 	.byte	0x3f
	.zero		1


	//   ....[49]....
        /*0ca0*/ 	.word	0x00014500
        /*0ca4*/ 	.word	0x00000000
        /*0ca8*/ 	.word	0x0002a840
        /*0cac*/ 	.short	0x010a
        /*0cae*/ 	.byte	0x3f
	.zero		1


	//   ....[50]....
        /*0cb0*/ 	.word	0x000154c0
        /*0cb4*/ 	.word	0x00000012
        /*0cb8*/ 	.word	0x0002a800
        /*0cbc*/ 	.short	0x0107
        /*0cbe*/ 	.byte	0x3f
	.zero		1


	//   ....[51]....
        /*0cc0*/ 	.word	0x000155d0
        /*0cc4*/ 	.word	0x00000012
        /*0cc8*/ 	.word	0x0002a800
        /*0ccc*/ 	.short	0x0101
        /*0cce*/ 	.byte	0x3f
	.zero		1


	//   ....[52]....
        /*0cd0*/ 	.word	0x000155f0
        /*0cd4*/ 	.word	0x00000012
        /*0cd8*/ 	.word	0x0002a820
        /*0cdc*/ 	.short	0x010a
        /*0cde*/ 	.byte	0x3f
	.zero		1


	//   ....[53]....
        /*0ce0*/ 	.word	0x00015a20
        /*0ce4*/ 	.word	0x00000003
        /*0ce8*/ 	.word	0x0002a840
        /*0cec*/ 	.short	0x010a
        /*0cee*/ 	.byte	0x3f
	.zero		1


	//   ....[54]....
        /*0cf0*/ 	.word	0x00015eb0
        /*0cf4*/ 	.word	0x00000003
        /*0cf8*/ 	.word	0x00000060
        /*0cfc*/ 	.short	0x010a
        /*0cfe*/ 	.byte	0x3f
	.zero		1


	//   ....[55]....
        /*0d00*/ 	.word	0x00016540
        /*0d04*/ 	.word	0x00000003
        /*0d08*/ 	.word	0x0002a840
        /*0d0c*/ 	.short	0x010a
        /*0d0e*/ 	.byte	0x3f
	.zero		1


	//   ....[56]....
        /*0d10*/ 	.word	0x000169d0
        /*0d14*/ 	.word	0x00000002
        /*0d18*/ 	.word	0x00000060
        /*0d1c*/ 	.short	0x010a
        /*0d1e*/ 	.byte	0x3f
	.zero		1


	//   ....[57]....
        /*0d20*/ 	.word	0x00016fb0
        /*0d24*/ 	.word	0x00000002
        /*0d28*/ 	.word	0x0002a840
        /*0d2c*/ 	.short	0x010a
        /*0d2e*/ 	.byte	0x3f
	.zero		1


	//   ....[58]....
        /*0d30*/ 	.word	0x00017440
        /*0d34*/ 	.word	0x00000002
        /*0d38*/ 	.word	0x00000060
        /*0d3c*/ 	.short	0x010a
        /*0d3e*/ 	.byte	0x3f
	.zero		1


	//   ....[59]....
        /*0d40*/ 	.word	0x000179d0
        /*0d44*/ 	.word	0x00000000
        /*0d48*/ 	.word	0x0002a860
        /*0d4c*/ 	.short	0x010a
        /*0d4e*/ 	.byte	0x3f
	.zero		1


	//   ....[60]....
        /*0d50*/ 	.word	0x00019040
        /*0d54*/ 	.word	0x00000000
        /*0d58*/ 	.word	0x0002a820
        /*0d5c*/ 	.short	0x010a
        /*0d5e*/ 	.byte	0x3f
	.zero		1


	//   ....[61]....
        /*0d60*/ 	.word	0x00019250
        /*0d64*/ 	.word	0x00000006
        /*0d68*/ 	.word	0x00000000
        /*0d6c*/ 	.short	0x010a
        /*0d6e*/ 	.byte	0x3f
	.zero		1


	//   ....[62]....
        /*0d70*/ 	.word	0x00019280
        /*0d74*/ 	.word	0x00000007
        /*0d78*/ 	.word	0x00000000
        /*0d7c*/ 	.short	0x010a
        /*0d7e*/ 	.byte	0x3f
	.zero		1


	//   ....[63]....
        /*0d80*/ 	.word	0x000192e0
        /*0d84*/ 	.word	0x00000004
        /*0d88*/ 	.word	0x00000000
        /*0d8c*/ 	.short	0x010a
        /*0d8e*/ 	.byte	0x3f
	.zero		1


	//   ....[64]....
        /*0d90*/ 	.word	0x00019310
        /*0d94*/ 	.word	0x00000003
        /*0d98*/ 	.word	0x00000000
        /*0d9c*/ 	.short	0x010a
        /*0d9e*/ 	.byte	0x3f
	.zero		1


	//   ....[65]....
        /*0da0*/ 	.word	0x00019380
        /*0da4*/ 	.word	0x00000003
        /*0da8*/ 	.word	0x0002a800
        /*0dac*/ 	.short	0x010a
        /*0dae*/ 	.byte	0x3f
	.zero		1


	//   ....[66]....
        /*0db0*/ 	.word	0x000193d0
        /*0db4*/ 	.word	0x00000015
        /*0db8*/ 	.word	0x0002a830
        /*0dbc*/ 	.short	0x010a
        /*0dbe*/ 	.byte	0x3f
	.zero		1


	//   ....[67]....
        /*0dc0*/ 	.word	0x00019430
        /*0dc4*/ 	.word	0x0000000b
        /*0dc8*/ 	.word	0x0002a830
        /*0dcc*/ 	.short	0x010a
        /*0dce*/ 	.byte	0x3f
	.zero		1


	//   ....[68]....
        /*0dd0*/ 	.word	0x00019490
        /*0dd4*/ 	.word	0x0000000b
        /*0dd8*/ 	.word	0x0002a850
        /*0ddc*/ 	.short	0x010a
        /*0dde*/ 	.byte	0x3f
	.zero		1


	//   ....[69]....
        /*0de0*/ 	.word	0x000194f0
        /*0de4*/ 	.word	0x00000008
        /*0de8*/ 	.word	0x0002a830
        /*0dec*/ 	.short	0x010a
        /*0dee*/ 	.byte	0x3f
	.zero		1


	//   ....[70]....
        /*0df0*/ 	.word	0x00019550
        /*0df4*/ 	.word	0x00000007
        /*0df8*/ 	.word	0x0002a850
        /*0dfc*/ 	.short	0x010a
        /*0dfe*/ 	.byte	0x3f
	.zero		1


	//   ....[71]....
        /*0e00*/ 	.word	0x000195b0
        /*0e04*/ 	.word	0x00000008
        /*0e08*/ 	.word	0x0002a830
        /*0e0c*/ 	.short	0x010a
        /*0e0e*/ 	.byte	0x3f
	.zero		1


	//   ....[72]....
        /*0e10*/ 	.word	0x00019610
        /*0e14*/ 	.word	0x00000007
        /*0e18*/ 	.word	0x0002a850
        /*0e1c*/ 	.short	0x010a
        /*0e1e*/ 	.byte	0x3f
	.zero		1


	//   ....[73]....
        /*0e20*/ 	.word	0x00019670
        /*0e24*/ 	.word	0x00000005
        /*0e28*/ 	.word	0x0002a850
        /*0e2c*/ 	.short	0x010a
        /*0e2e*/ 	.byte	0x3f
	.zero		1


	//   ....[74]....
        /*0e30*/ 	.word	0x00019810
        /*0e34*/ 	.word	0x00000000
        /*0e38*/ 	.word	0x0002a840
        /*0e3c*/ 	.short	0x010a
        /*0e3e*/ 	.byte	0x3f
	.zero		1


	//   ....[75]....
        /*0e40*/ 	.word	0x0001a450
        /*0e44*/ 	.word	0x00000012
        /*0e48*/ 	.word	0x0002a820
        /*0e4c*/ 	.short	0x010a
        /*0e4e*/ 	.byte	0x3f
	.zero		1


	//   ....[76]....
        /*0e50*/ 	.word	0x0001a4a0
        /*0e54*/ 	.word	0x00000003
        /*0e58*/ 	.word	0x0002a840
        /*0e5c*/ 	.short	0x010a
        /*0e5e*/ 	.byte	0x3f
	.zero		1


	//   ....[77]....
        /*0e60*/ 	.word	0x0001a4f0
        /*0e64*/ 	.word	0x00000003
        /*0e68*/ 	.word	0x00000060
        /*0e6c*/ 	.short	0x010a
        /*0e6e*/ 	.byte	0x3f
	.zero		1


	//   ....[78]....
        /*0e70*/ 	.word	0x0001a540
        /*0e74*/ 	.word	0x00000003
        /*0e78*/ 	.word	0x0002a840
        /*0e7c*/ 	.short	0x010a
        /*0e7e*/ 	.byte	0x3f
	.zero		1


	//   ....[79]....
        /*0e80*/ 	.word	0x0001a590
        /*0e84*/ 	.word	0x00000002
        /*0e88*/ 	.word	0x00000060
        /*0e8c*/ 	.short	0x010a
        /*0e8e*/ 	.byte	0x3f
	.zero		1


	//   ....[80]....
        /*0e90*/ 	.word	0x0001a5e0
        /*0e94*/ 	.word	0x00000002
        /*0e98*/ 	.word	0x0002a840
        /*0e9c*/ 	.short	0x010a
        /*0e9e*/ 	.byte	0x3f
	.zero		1


	//   ....[81]....
        /*0ea0*/ 	.word	0x0001a630
        /*0ea4*/ 	.word	0x00000002
        /*0ea8*/ 	.word	0x00000060
        /*0eac*/ 	.short	0x010a
        /*0eae*/ 	.byte	0x3f
	.zero		1


	//   ....[82]....
        /*0eb0*/ 	.word	0x0001a680
        /*0eb4*/ 	.word	0x00000000
        /*0eb8*/ 	.word	0x0002a860
        /*0ebc*/ 	.short	0x010a
        /*0ebe*/ 	.byte	0x3f
	.zero		1


	//   ....[83]....
        /*0ec0*/ 	.word	0x0001b200
        /*0ec4*/ 	.word	0x00000000
        /*0ec8*/ 	.word	0x0002a820
        /*0ecc*/ 	.short	0x010a
        /*0ece*/ 	.byte	0x3f
	.zero		1


	//   ....[84]....
        /*0ed0*/ 	.word	0x0001b3a0
        /*0ed4*/ 	.word	0x00000006
        /*0ed8*/ 	.word	0x00000000
        /*0edc*/ 	.short	0x010a
        /*0ede*/ 	.byte	0x3f
	.zero		1


	//   ....[85]....
        /*0ee0*/ 	.word	0x0001b3f0
        /*0ee4*/ 	.word	0x00000007
        /*0ee8*/ 	.word	0x00000000
        /*0eec*/ 	.short	0x010a
        /*0eee*/ 	.byte	0x3f
	.zero		1


	//   ....[86]....
        /*0ef0*/ 	.word	0x0001b440
        /*0ef4*/ 	.word	0x00000004
        /*0ef8*/ 	.word	0x00000000
        /*0efc*/ 	.short	0x010a
        /*0efe*/ 	.byte	0x3f
	.zero		1


	//----- nvinfo : EIATTR_NUM_MBARRIERS
	.align		4
.L_213:
        /*0f00*/ 	.byte	0x03, 0x38
        /*0f02*/ 	.short	0x0016


	//----- nvinfo : EIATTR_EXIT_INSTR_OFFSETS
	.align		4
        /*0f04*/ 	.byte	0x04, 0x1c
        /*0f06*/ 	.short	(.L_215 - .L_214)


	//   ....[0]....
.L_214:
        /*0f08*/ 	.word	0x00000a50


	//   ....[1]....
        /*0f0c*/ 	.word	0x00011da0


	//   ....[2]....
        /*0f10*/ 	.word	0x00019360


	//----- nvinfo : EIATTR_MAX_THREADS
	.align		4
.L_215:
        /*0f14*/ 	.byte	0x04, 0x05
        /*0f16*/ 	.short	(.L_217 - .L_216)
.L_216:
        /*0f18*/ 	.word	0x00000180
        /*0f1c*/ 	.word	0x00000001
        /*0f20*/ 	.word	0x00000001


	//----- nvinfo : EIATTR_CRS_STACK_SIZE
	.align		4
.L_217:
        /*0f24*/ 	.byte	0x04, 0x1e
        /*0f26*/ 	.short	(.L_219 - .L_218)
.L_218:
        /*0f28*/ 	.word	0x00000000


	//----- nvinfo : EIATTR_CBANK_PARAM_SIZE
	.align		4
.L_219:
        /*0f2c*/ 	.byte	0x03, 0x19
        /*0f2e*/ 	.short	0x0af0


	//----- nvinfo : EIATTR_PARAM_CBANK
	.align		4
        /*0f30*/ 	.byte	0x04, 0x0a
        /*0f32*/ 	.short	(.L_221 - .L_220)
	.align		4
.L_220:
        /*0f34*/ 	.word	index@(.nv.constant0._ZN7cutlass13device_kernelIN5flash11enable_sm90INS1_16FlashAttnFwdSm90INS1_25CollectiveMainloopFwdSm90ILi2EN4cute5tupleIJNS5_1CILi1EEES8_S8_EEENS6_IJNS7_ILi128EEENS7_ILi96EEENS7_ILi192EEEEEELi128ENS_6half_tEfNS_4arch4Sm90ELb0ELb1ELb1ELb1ELb0ELb0ELb0ELb1ELb1ELb1ELb1ELb0EEENS1_21CollectiveEpilogueFwdINS6_IJSA_SA_SB_EEES9_SE_SG_Li256ELb1ELb1ELb1ELb0EEENS1_36VarlenDynamicPersistentTileSchedulerILi128ELi96ELi256ELi128ELb1ELb1ELb1ELb1ELb0ELb1EEEEEEEEEvNT_6ParamsE)
        /*0f38*/ 	.short	0x0210
        /*0f3a*/ 	.short	0x0af0


	//----- nvinfo : EIATTR_SW_WAR
	.align		4
.L_221:
        /*0f3c*/ 	.byte	0x04, 0x36
        /*0f3e*/ 	.short	(.L_223 - .L_222)
.L_222:
        /*0f40*/ 	.word	0x00000008
.L_223:


//--------------------- .nv.info._ZN7cutlass13device_kernelIN5flash11enable_sm90INS1_16FlashAttnFwdSm90INS1_25CollectiveMainloopFwdSm90ILi2EN4cute5tupleIJNS5_1CILi1EEES8_S8_EEENS6_IJNS7_ILi128EEENS7_ILi96EEENS7_ILi192EEEEEELi128ENS_6half_tEfNS_4arch4Sm90ELb0ELb1ELb1ELb1ELb0ELb1ELb0ELb1ELb1ELb1ELb1ELb0EEENS1_21CollectiveEpilogueFwdINS6_IJSA_SA_SB_EEES9_SE_SG_Li256ELb1ELb1ELb1ELb0EEENS1_36VarlenDynamicPersistentTileSchedulerILi128ELi96ELi256ELi128ELb1ELb1ELb1ELb1ELb0ELb1EEEEEEEEEvNT_6ParamsE --------------------------
	.section	.nv.info._ZN7cutlass13device_kernelIN5flash11enable_sm90INS1_16FlashAttnFwdSm90INS1_25CollectiveMainloopFwdSm90ILi2EN4cute5tupleIJNS5_1CILi1EEES8_S8_EEENS6_IJNS7_ILi128EEENS7_ILi96EEENS7_ILi192EEEEEELi128ENS_6half_tEfNS_4arch4Sm90ELb0ELb1ELb1ELb1ELb0ELb1ELb0ELb1ELb1ELb1ELb1ELb0EEENS1_21CollectiveEpilogueFwdINS6_IJSA_SA_SB_EEES9_SE_SG_Li256ELb1ELb1ELb1ELb0EEENS1_36VarlenDynamicPersistentTileSchedulerILi128ELi96ELi256ELi128ELb1ELb1ELb1ELb1ELb0ELb1EEEEEEEEEvNT_6ParamsE,"",@"SHT_CUDA_INFO"
	.sectionflags	@""
	.align	4


	//----- nvinfo : EIATTR_CUDA_API_VERSION
	.align		4
        /*0000*/ 	.byte	0x04, 0x37
        /*0002*/ 	.short	(.L_225 - .L_224)
.L_224:
        /*0004*/ 	.word	0x00000082


	//----- nvinfo : EIATTR_KPARAM_INFO
	.align		4
.L_225:
        /*0008*/ 	.byte	0x04, 0x17
        /*000a*/ 	.short	(.L_227 - .L_226)
.L_226:
        /*000c*/ 	.word	0x00000000
        /*0010*/ 	.short	0x0000
        /*0012*/ 	.short	0x0070
        /*0014*/ 	.byte	0x00, 0xf0, 0x01, 0x2a


	//----- nvinfo : EIATTR_SPARSE_MMA_MASK
	.align		4
.L_227:
        /*0018*/ 	.byte	0x03, 0x50
        /*001a*/ 	.short	0x0000


	//----- nvinfo : EIATTR_MAXREG_COUNT
	.align		4
        /*001c*/ 	.byte	0x03, 0x1b
        /*001e*/ 	.short	0x00a8


	//----- nvinfo : EIATTR_NUM_BARRIERS
	.align		4
        /*0020*/ 	.byte	0x02, 0x4c
        /*0022*/ 	.byte	0x10
	.zero		1


	//----- nvinfo : EIATTR_EXTERNS
	.align		4
        /*0024*/ 	.byte	0x04, 0x0f
        /*0026*/ 	.short	(.L_229 - .L_228)


	//   ....[0]....
	.align		4
.L_228:
        /*0028*/ 	.word	index@(__assertfail)


	//----- nvinfo : EIATTR_ANNOTATIONS
	.align		4
.L_229:
        /*002c*/ 	.byte	0x04, 0x55
        /*002e*/ 	.short	(.L_231 - .L_230)


	//   ....[0]....
.L_230:
        /* <DEDUP_REMOVED lines=127> */


	//----- nvinfo : EIATTR_MERCURY_ISA_VERSION
	.align		4
.L_231:
        /*0810*/ 	.byte	0x03, 0x5f
        /*0812*/ 	.short	0x0101


	//----- nvinfo : EIATTR_UNUSED_LOAD_BYTE_OFFSET
	.align		4
        /*0814*/ 	.byte	0x04, 0x44
        /*0816*/ 	.short	(.L_233 - .L_232)


	//   ....[0]....
.L_232:
        /*0818*/ 	.word	0x00000ab0
        /*081c*/ 	.word	0x0000fff0


	//   ....[1]....
        /*0820*/ 	.word	0x000200a0
        /*0824*/ 	.word	0x0000fff0


	//----- nvinfo : EIATTR_INT_WARP_WIDE_INSTR_OFFSETS
	.align		4
.L_233:
        /*0828*/ 	.byte	0x04, 0x31
        /*082a*/ 	.short	(.L_235 - .L_234)


	//   ....[0]....
.L_234:
        /*082c*/ 	.word	0x00000190


	//   ....[1]....
        /*0830*/ 	.word	0x000001d0


	//   ....[2]....
        /*0834*/ 	.word	0x00000240


	//   ....[3]....
        /*0838*/ 	.word	0x00026800


	//   ....[4]....
        /*083c*/ 	.word	0x00026890


	//   ....[5]....
        /*0840*/ 	.word	0x0002a380


	//   ....[6]....
        /*0844*/ 	.word	0x0002a3e0


	//----- nvinfo : EIATTR_COOP_GROUP_MASK_REGIDS
	.align		4
.L_235:
        /*0848*/ 	.byte	0x04, 0x29
        /*084a*/ 	.short	(.L_237 - .L_236)


	//   ....[0]....
.L_236:
        /*084c*/ 	.word	0xffffffff


	//   ....[1]....
        /*0850*/ 	.word	0xffffffff


	//   ....[2]....
        /*0854*/ 	.word	0xffffffff


	//   ....[3]....
        /*0858*/ 	.word	0xffffffff


	//   ....[4]....
        /*085c*/ 	.word	0xffffffff


	//   ....[5]....
        /*0860*/ 	.word	0xffffffff


	//   ....[6]....
        /*0864*/ 	.word	0xffffffff


	//   ....[7]....
        /*0868*/ 	.word	0xffffffff


	//   ....[8]....
        /*086c*/ 	.word	0xffffffff


	//   ....[9]....
        /*0870*/ 	.word	0xffffffff


	//   ....[10]....
        /*0874*/ 	.word	0xffffffff


	//   ....[11]....
        /*0878*/ 	.word	0xffffffff


	//   ....[12]....
        /*087c*/ 	.word	0xffffffff


	//   ....[13]....
        /*0880*/ 	.word	0xffffffff


	//   ....[14]....
        /*0884*/ 	.word	0xffffffff


	//   ....[15]....
        /*0888*/ 	.word	0xffffffff


	//   ....[16]....
        /*088c*/ 	.word	0xffffffff


	//   ....[17]....
        /*0890*/ 	.word	0xffffffff


	//   ....[18]....
        /*0894*/ 	.word	0xffffffff


	//   ....[19]....
        /*0898*/ 	.word	0xffffffff


	//   ....[20]....
        /*089c*/ 	.word	0xffffffff


	//   ....[21]....
        /*08a0*/ 	.word	0xffffffff


	//   ....[22]....
        /*08a4*/ 	.word	0xffffffff


	//   ....[23]....
        /*08a8*/ 	.word	0xffffffff


	//   ....[24]....
        /*08ac*/ 	.word	0xffffffff


	//   ....[25]....
        /*08b0*/ 	.word	0xffffffff


	//   ....[26]....
        /*08b4*/ 	.word	0xffffffff


	//   ....[27]....
        /*08b8*/ 	.word	0xffffffff


	//   ....[28]....
        /*08bc*/ 	.word	0xffffffff


	//   ....[29]....
        /*08c0*/ 	.word	0xffffffff


	//   ....[30]....
        /*08c4*/ 	.word	0xffffffff


	//   ....[31]....
        /*08c8*/ 	.word	0xffffffff


	//   ....[32]....
        /*08cc*/ 	.word	0xffffffff


	//   ....[33]....
        /*08d0*/ 	.word	0xffffffff


	//   ....[34]....
        /*08d4*/ 	.word	0xffffffff


	//   ....[35]....
        /*08d8*/ 	.word	0xffffffff


	//   ....[36]....
        /*08dc*/ 	.word	0xffffffff


	//   ....[37]....
        /*08e0*/ 	.word	0xffffffff


	//   ....[38]....
        /*08e4*/ 	.word	0xffffffff


	//   ....[39]....
        /*08e8*/ 	.word	0xffffffff


	//   ....[40]....
        /*08ec*/ 	.word	0xffffffff


	//   ....[41]....
        /*08f0*/ 	.word	0xffffffff


	//   ....[42]....
        /*08f4*/ 	.word	0xffffffff


	//   ....[43]....
        /*08f8*/ 	.word	0xffffffff


	//   ....[44]....
        /*08fc*/ 	.word	0xffffffff


	//   ....[45]....
        /*0900*/ 	.word	0xffffffff


	//   ....[46]....
        /*0904*/ 	.word	0xffffffff


	//   ....[47]....
        /*0908*/ 	.word	0xffffffff


	//   ....[48]....
        /*090c*/ 	.word	0xffffffff


	//   ....[49]....
        /*0910*/ 	.word	0xffffffff


	//   ....[50]....
        /*0914*/ 	.word	0xffffffff


	//   ....[51]....
        /*0918*/ 	.word	0xffffffff


	//   ....[52]....
        /*091c*/ 	.word	0xffffffff


	//   ....[53]....
        /*0920*/ 	.word	0xffffffff


	//   ....[54]....
        /*0924*/ 	.word	0xffffffff


	//   ....[55]....
        /*0928*/ 	.word	0xffffffff


	//   ....[56]....
        /*092c*/ 	.word	0xffffffff


	//   ....[57]....
        /*0930*/ 	.word	0xffffffff


	//   ....[58]....
        /*0934*/ 	.word	0xffffffff


	//   ....[59]....
        /*0938*/ 	.word	0xffffffff


	//   ....[60]....
        /*093c*/ 	.word	0xffffffff


	//   ....[61]....
        /*0940*/ 	.word	0xffffffff


	//   ....[62]....
        /*0944*/ 	.word	0xffffffff


	//   ....[63]....
        /*0948*/ 	.word	0xffffffff


	//   ....[64]....
        /*094c*/ 	.word	0xffffffff


	//   ....[65]....
        /*0950*/ 	.word	0xffffffff


	//   ....[66]....
        /*0954*/ 	.word	0xffffffff


	//   ....[67]....
        /*0958*/ 	.word	0xffffffff


	//   ....[68]....
        /*095c*/ 	.word	0xffffffff


	//   ....[69]....
        /*0960*/ 	.word	0xffffffff


	//   ....[70]....
        /*0964*/ 	.word	0xffffffff


	//   ....[71]....
        /*0968*/ 	.word	0xffffffff


	//   ....[72]....
        /*096c*/ 	.word	0xffffffff


	//   ....[73]....
        /*0970*/ 	.word	0xffffffff


	//   ....[74]....
        /*0974*/ 	.word	0xffffffff


	//   ....[75]....
        /*0978*/ 	.word	0xffffffff


	//   ....[76]....
        /*097c*/ 	.word	0xffffffff


	//   ....[77]....
        /*0980*/ 	.word	0xffffffff


	//   ....[78]....
        /*0984*/ 	.word	0xffffffff


	//   ....[79]....
        /*0988*/ 	.word	0xffffffff


	//   ....[80]....
        /*098c*/ 	.word	0xffffffff


	//   ....[81]....
        /*0990*/ 	.word	0xffffffff


	//   ....[82]....
        /*0994*/ 	.word	0xffffffff


	//   ....[83]....
        /*0998*/ 	.word	0xffffffff


	//   ....[84]....
        /*099c*/ 	.word	0xffffffff


	//   ....[85]....
        /*09a0*/ 	.word	0xffffffff


	//   ....[86]....
        /*09a4*/ 	.word	0xffffffff


	//   ....[87]....
        /*09a8*/ 	.word	0xffffffff


	//   ....[88]....
        /*09ac*/ 	.word	0xffffffff


	//   ....[89]....
        /*09b0*/ 	.word	0xffffffff


	//   ....[90]....
        /*09b4*/ 	.word	0xffffffff


	//   ....[91]....
        /*09b8*/ 	.word	0xffffffff


	//   ....[92]....
        /*09bc*/ 	.word	0xffffffff


	//   ....[93]....
        /*09c0*/ 	.word	0xffffffff


	//   ....[94]....
        /*09c4*/ 	.word	0xffffffff


	//   ....[95]....
        /*09c8*/ 	.word	0xffffffff


	//   ....[96]....
        /*09cc*/ 	.word	0xffffffff


	//   ....[97]....
        /*09d0*/ 	.word	0xffffffff


	//   ....[98]....
        /*09d4*/ 	.word	0xffffffff


	//   ....[99]....
        /*09d8*/ 	.word	0xffffffff


	//   ....[100]....
        /*09dc*/ 	.word	0xffffffff


	//   ....[101]....
        /*09e0*/ 	.word	0xffffffff


	//   ....[102]....
        /*09e4*/ 	.word	0xffffffff


	//   ....[103]....
        /*09e8*/ 	.word	0xffffffff


	//   ....[104]....
        /*09ec*/ 	.word	0xffffffff


	//   ....[105]....
        /*09f0*/ 	.word	0xffffffff


	//   ....[106]....
        /*09f4*/ 	.word	0xffffffff


	//   ....[107]....
        /*09f8*/ 	.word	0xffffffff


	//   ....[108]....
        /*09fc*/ 	.word	0xffffffff


	//   ....[109]....
        /*0a00*/ 	.word	0xffffffff


	//   ....[110]....
        /*0a04*/ 	.word	0xffffffff


	//   ....[111]....
        /*0a08*/ 	.word	0xffffffff


	//   ....[112]....
        /*0a0c*/ 	.word	0xffffffff


	//   ....[113]....
        /*0a10*/ 	.word	0xffffffff


	//   ....[114]....
        /*0a14*/ 	.word	0xffffffff


	//   ....[115]....
        /*0a18*/ 	.word	0xffffffff


	//   ....[116]....
        /*0a1c*/ 	.word	0xffffffff


	//   ....[117]....
        /*0a20*/ 	.word	0xffffffff


	//   ....[118]....
        /*0a24*/ 	.word	0xffffffff


	//   ....[119]....
        /*0a28*/ 	.word	0xffffffff


	//   ....[120]....
        /*0a2c*/ 	.word	0xffffffff


	//   ....[121]....
        /*0a30*/ 	.word	0xffffffff


	//   ....[122]....
        /*0a34*/ 	.word	0xffffffff


	//   ....[123]....
        /*0a38*/ 	.word	0xffffffff


	//   ....[124]....
        /*0a3c*/ 	.word	0xffffffff


	//   ....[125]....
        /*0a40*/ 	.word	0xffffffff


	//   ....[126]....
        /*0a44*/ 	.word	0xffffffff


	//   ....[127]....
        /*0a48*/ 	.word	0xffffffff


	//   ....[128]....
        /*0a4c*/ 	.word	0x0500000f


	//   ....[129]....
        /*0a50*/ 	.word	0x0500000f


	//   ....[130]....
        /*0a54*/ 	.word	0x0500000f


	//   ....[131]....
        /*0a58*/ 	.word	0x0500000f


	//   ....[132]....
        /*0a5c*/ 	.word	0x0500000f


	//   ....[133]....
        /*0a60*/ 	.word	0x0500000f


	//   ....[134]....
        /*0a64*/ 	.word	0x0500000f


	//   ....[135]....
        /*0a68*/ 	.word	0x0500000f


	//   ....[136]....
        /*0a6c*/ 	.word	0x0500000f


	//   ....[137]....
        /*0a70*/ 	.word	0x0500000f


	//   ....[138]....
        /*0a74*/ 	.word	0x0500000f


	//   ....[139]....
        /*0a78*/ 	.word	0x0500000f


	//   ....[140]....
        /*0a7c*/ 	.word	0x0500000f


	//   ....[141]....
        /*0a80*/ 	.word	0x0500000f


	//   ....[142]....
        /*0a84*/ 	.word	0x0500000f


	//   ....[143]....
        /*0a88*/ 	.word	0x0500000f


	//   ....[144]....
        /*0a8c*/ 	.word	0x0500000f


	//   ....[145]....
        /*0a90*/ 	.word	0x0500000f


	//   ....[146]....
        /*0a94*/ 	.word	0x0500000f


	//   ....[147]....
        /*0a98*/ 	.word	0x0500000f


	//   ....[148]....
        /*0a9c*/ 	.word	0x0500000f


	//   ....[149]....
        /*0aa0*/ 	.word	0x0500000f


	//   ....[150]....
        /*0aa4*/ 	.word	0x0500000f


	//   ....[151]....
        /*0aa8*/ 	.word	0x0500000f


	//   ....[152]....
        /*0aac*/ 	.word	0x0500000f


	//   ....[153]....
        /*0ab0*/ 	.word	0x0500000f


	//   ....[154]....
        /*0ab4*/ 	.word	0x0500000f


	//   ....[155]....
        /*0ab8*/ 	.word	0x0500000f


	//   ....[156]....
        /*0abc*/ 	.word	0x0500000f


	//   ....[157]....
        /*0ac0*/ 	.word	0x0500000f


	//   ....[158]....
        /*0ac4*/ 	.word	0x0500000f


	//   ....[159]....
        /*0ac8*/ 	.word	0x0500000f


	//   ....[160]....
        /*0acc*/ 	.word	0x0500000f


	//   ....[161]....
        /*0ad0*/ 	.word	0x0500000f


	//   ....[162]....
        /*0ad4*/ 	.word	0x0500000f


	//   ....[163]....
        /*0ad8*/ 	.word	0x0500000f


	//   ....[164]....
        /*0adc*/ 	.word	0x0500000f


	//   ....[165]....
        /*0ae0*/ 	.word	0x0500000f


	//   ....[166]....
        /*0ae4*/ 	.word	0x0500000f


	//   ....[167]....
        /*0ae8*/ 	.word	0x0500000f


	//   ....[168]....
        /*0aec*/ 	.word	0x0500000f


	//   ....[169]....
        /*0af0*/ 	.word	0x0500000f


	//   ....[170]....
        /*0af4*/ 	.word	0x0500000f


	//   ....[171]....
        /*0af8*/ 	.word	0x0500000f


	//   ....[172]....
        /*0afc*/ 	.word	0x0500000f


	//   ....[173]....
        /*0b00*/ 	.word	0x0500000f


	//   ....[174]....
        /*0b04*/ 	.word	0x0500000f


	//   ....[175]....
        /*0b08*/ 	.word	0x0500000f


	//   ....[176]....
        /*0b0c*/ 	.word	0x0500000f


	//   ....[177]....
        /*0b10*/ 	.word	0x0500000f


	//   ....[178]....
        /*0b14*/ 	.word	0x0500000f


	//   ....[179]....
        /*0b18*/ 	.word	0x0500000f


	//   ....[180]....
        /*0b1c*/ 	.word	0x0500000f


	//----- nvinfo : EIATTR_COOP_GROUP_INSTR_OFFSETS
	.align		4
.L_237:
        /*0b20*/ 	.byte	0x04, 0x28
        /*0b22*/ 	.short	(.L_239 - .L_238)


	//   ....[0]....
.L_238:
        /*0b24*/ 	.word	0x00000060


	//   ....[1]....
        /*0b28*/ 	.word	0x000001a0


	//   ....[2]....
        /*0b2c*/ 	.word	0x000001f0


	//   ....[3]....
        /*0b30*/ 	.word	0x00000420


	//   ....[4]....
        /*0b34*/ 	.word	0x00000580


	//   ....[5]....
        /*0b38*/ 	.word	0x000006a0


	//   ....[6]....
        /*0b3c*/ 	.word	0x00000800


	//   ....[7]....
        /*0b40*/ 	.word	0x0000b6a0


	//   ....[8]....
        /*0b44*/ 	.word	0x0000bda0


	//   ....[9]....
        /*0b48*/ 	.word	0x0000bdb0


	//   ....[10]....
        /*0b4c*/ 	.word	0x0000bdc0


	//   ....[11]....
        /*0b50*/ 	.word	0x0000bdd0


	//   ....[12]....
        /*0b54*/ 	.word	0x0000c590


	//   ....[13]....
        /*0b58*/ 	.word	0x0000c5a0


	//   ....[14]....
        /*0b5c*/ 	.word	0x0000c5b0


	//   ....[15]....
        /*0b60*/ 	.word	0x0000c5c0


	//   ....[16]....
        /*0b64*/ 	.word	0x0000f340


	//   ....[17]....
        /*0b68*/ 	.word	0x0000f350


	//   ....[18]....
        /*0b6c*/ 	.word	0x0000f360


	//   ....[19]....
        /*0b70*/ 	.word	0x0000f370


	//   ....[20]....
        /*0b74*/ 	.word	0x0000f940


	//   ....[21]....
        /*0b78*/ 	.word	0x0000f950


	//   ....[22]....
        /*0b7c*/ 	.word	0x0000f960


	//   ....[23]....
        /*0b80*/ 	.word	0x0000f970


	//   ....[24]....
        /*0b84*/ 	.word	0x000133b0


	//   ....[25]....
        /*0b88*/ 	.word	0x000138f0


	//   ....[26]....
        /*0b8c*/ 	.word	0x00014610


	//   ....[27]....
        /*0b90*/ 	.word	0x00014720


	//   ....[28]....
        /*0b94*/ 	.word	0x00014c60


	//   ....[29]....
        /*0b98*/ 	.word	0x00014d10


	//   ....[30]....
        /*0b9c*/ 	.word	0x00017080


	//   ....[31]....
        /*0ba0*/ 	.word	0x00017260


	//   ....[32]....
        /*0ba4*/ 	.word	0x00018120


	//   ....[33]....
        /*0ba8*/ 	.word	0x00018230


	//   ....[34]....
        /*0bac*/ 	.word	0x00018850


	//   ....[35]....
        /*0bb0*/ 	.word	0x000188a0


	//   ....[36]....
        /*0bb4*/ 	.word	0x0001abc0


	//   ....[37]....
        /*0bb8*/ 	.word	0x0001abe0


	//   ....[38]....
        /*0bbc*/ 	.word	0x0001aff0


	//   ....[39]....
        /*0bc0*/ 	.word	0x0001b060


	//   ....[40]....
        /*0bc4*/ 	.word	0x0001d0b0


	//   ....[41]....
        /*0bc8*/ 	.word	0x0001d2c0


	//   ....[42]....
        /*0bcc*/ 	.word	0x0001e1a0


	//   ....[43]....
        /*0bd0*/ 	.word	0x0001e2b0


	//   ....[44]....
        /*0bd4*/ 	.word	0x0001e8c0


	//   ....[45]....
        /*0bd8*/ 	.word	0x0001e910


	//   ....[46]....
        /*0bdc*/ 	.word	0x0001f9f0


	//   ....[47]....
        /*0be0*/ 	.word	0x0001fa70


	//   ....[48]....
        /*0be4*/ 	.word	0x0001faa0


	//   ....[49]....
        /*0be8*/ 	.word	0x0001fac0


	//   ....[50]....
        /*0bec*/ 	.word	0x00020b50


	//   ....[51]....
        /*0bf0*/ 	.word	0x00020b60


	//   ....[52]....
        /*0bf4*/ 	.word	0x00020b70


	//   ....[53]....
        /*0bf8*/ 	.word	0x00020b80


	//   ....[54]....
        /*0bfc*/ 	.word	0x00021230


	//   ....[55]....
        /*0c00*/ 	.word	0x00021270


	//   ....[56]....
        /*0c04*/ 	.word	0x00021350


	//   ....[57]....
        /*0c08*/ 	.word	0x00021370


	//   ....[58]....
        /*0c0c*/ 	.word	0x00021430


	//   ....[59]....
        /*0c10*/ 	.word	0x00021450


	//   ....[60]....
        /*0c14*/ 	.word	0x00021520


	//   ....[61]....
        /*0c18*/ 	.word	0x00021540


	//   ....[62]....
        /*0c1c*/ 	.word	0x00021950


	//   ....[63]....
        /*0c20*/ 	.word	0x00021970


	//   ....[64]....
        /*0c24*/ 	.word	0x00021db0


	//   ....[65]....
        /*0c28*/ 	.word	0x00021dc0


	//   ....[66]....
        /*0c2c*/ 	.word	0x00022a20


	//   ....[67]....
        /*0c30*/ 	.word	0x00022a40


	//   ....[68]....
        /*0c34*/ 	.word	0x00022b00


	//   ....[69]....
        /*0c38*/ 	.word	0x00022b20


	//   ....[70]....
        /*0c3c*/ 	.word	0x00022be0


	//   ....[71]....
        /*0c40*/ 	.word	0x00022c00


	//   ....[72]....
        /*0c44*/ 	.word	0x00022cd0


	//   ....[73]....
        /*0c48*/ 	.word	0x00022cf0


	//   ....[74]....
        /*0c4c*/ 	.word	0x00022e40


	//   ....[75]....
        /*0c50*/ 	.word	0x00023050


	//   ....[76]....
        /*0c54*/ 	.word	0x00023080


	//   ....[77]....
        /*0c58*/ 	.word	0x000230b0


	//   ....[78]....
        /*0c5c*/ 	.word	0x000230e0


	//   ....[79]....
        /*0c60*/ 	.word	0x00023110


	//   ....[80]....
        /*0c64*/ 	.word	0x00023140


	//   ....[81]....
        /*0c68*/ 	.word	0x000232e0


	//   ....[82]....
        /*0c6c*/ 	.word	0x00023310


	//   ....[83]....
        /*0c70*/ 	.word	0x00023340


	//   ....[84]....
        /*0c74*/ 	.word	0x00023370


	//   ....[85]....
        /*0c78*/ 	.word	0x000233a0


	//   ....[86]....
        /*0c7c*/ 	.word	0x000233d0


	//   ....[87]....
        /*0c80*/ 	.word	0x00023470


	//   ....[88]....
        /*0c84*/ 	.word	0x000234a0


	//   ....[89]....
        /*0c88*/ 	.word	0x000234b0


	//   ....[90]....
        /*0c8c*/ 	.word	0x000234e0


	//   ....[91]....
        /*0c90*/ 	.word	0x00024db0


	//   ....[92]....
        /*0c94*/ 	.word	0x00026dd0


	//   ....[93]....
        /*0c98*/ 	.word	0x000279d0


	//   ....[94]....
        /*0c9c*/ 	.word	0x000279f0


	//   ....[95]....
        /*0ca0*/ 	.word	0x00027a00


	//   ....[96]....
        /*0ca4*/ 	.word	0x00027a30


	//   ....[97]....
        /*0ca8*/ 	.word	0x00027b50


	//   ....[98]....
        /*0cac*/ 	.word	0x00027b60


	//   ....[99]....
        /*0cb0*/ 	.word	0x00027c00


	//   ....[100]....
        /*0cb4*/ 	.word	0x00027c10


	//   ....[101]....
        /*0cb8*/ 	.word	0x00027cb0


	//   ....[102]....
        /*0cbc*/ 	.word	0x00027cc0


	//   ....[103]....
        /*0cc0*/ 	.word	0x00027d60


	//   ....[104]....
        /*0cc4*/ 	.word	0x00027d70


	//   ....[105]....
        /*0cc8*/ 	.word	0x00027df0


	//   ....[106]....
        /*0ccc*/ 	.word	0x00027e20


	//   ....[107]....
        /*0cd0*/ 	.word	0x00027e70


	//   ....[108]....
        /*0cd4*/ 	.word	0x00027eb0


	//   ....[109]....
        /*0cd8*/ 	.word	0x0002aad0


	//   ....[110]....
        /*0cdc*/ 	.word	0x0002ab00


	//   ....[111]....
        /*0ce0*/ 	.word	0x0002ab70


	//   ....[112]....
        /*0ce4*/ 	.word	0x0002aba0


	//   ....[113]....
        /*0ce8*/ 	.word	0x0002abd0


	//   ....[114]....
        /*0cec*/ 	.word	0x0002ac00


	//   ....[115]....
        /*0cf0*/ 	.word	0x0002ac30


	//   ....[116]....
        /*0cf4*/ 	.word	0x0002ac60


	//   ....[117]....
        /*0cf8*/ 	.word	0x0002ae20


	//   ....[118]....
        /*0cfc*/ 	.word	0x0002ae50


	//   ....[119]....
        /*0d00*/ 	.word	0x0002ae80


	//   ....[120]....
        /*0d04*/ 	.word	0x0002aeb0


	//   ....[121]....
        /*0d08*/ 	.word	0x0002aee0


	//   ....[122]....
        /*0d0c*/ 	.word	0x0002af10


	//   ....[123]....
        /*0d10*/ 	.word	0x0002afe0


	//   ....[124]....
        /*0d14*/ 	.word	0x0002b000


	//   ....[125]....
        /*0d18*/ 	.word	0x0002b010


	//   ....[126]....
        /*0d1c*/ 	.word	0x0002b090


	//   ....[127]....
        /*0d20*/ 	.word	0x0002bbd0


	//   ....[128]....
        /*0d24*/ 	.word	0x0002c030


	//   ....[129]....
        /*0d28*/ 	.word	0x0002c0c0


	//   ....[130]....
        /*0d2c*/ 	.word	0x0002c110


	//   ....[131]....
        /*0d30*/ 	.word	0x0002c160


	//   ....[132]....
        /*0d34*/ 	.word	0x0002c200


	//   ....[133]....
        /*0d38*/ 	.word	0x0002c290


	//   ....[134]....
        /*0d3c*/ 	.word	0x0002c2e0


	//   ....[135]....
        /*0d40*/ 	.word	0x0002c330


	//   ....[136]....
        /*0d44*/ 	.word	0x0002c420


	//   ....[137]....
        /*0d48*/ 	.word	0x0002c4b0


	//   ....[138]....
        /*0d4c*/ 	.word	0x0002c500


	//   ....[139]....
        /*0d50*/ 	.word	0x0002c550


	//   ....[140]....
        /*0d54*/ 	.word	0x0002c5e0


	//   ....[141]....
        /*0d58*/ 	.word	0x0002c670


	//   ....[142]....
        /*0d5c*/ 	.word	0x0002c6c0


	//   ....[143]....
        /*0d60*/ 	.word	0x0002c710


	//   ....[144]....
        /*0d64*/ 	.word	0x0002cab0


	//   ....[145]....
        /*0d68*/ 	.word	0x0002cd90


	//   ....[146]....
        /*0d6c*/ 	.word	0x0002cf70


	//   ....[147]....
        /*0d70*/ 	.word	0x0002cfc0


	//   ....[148]....
        /*0d74*/ 	.word	0x0002d020


	//   ....[149]....
        /*0d78*/ 	.word	0x0002d100


	//   ....[150]....
        /*0d7c*/ 	.word	0x0002d1c0


	//   ....[151]....
        /*0d80*/ 	.word	0x0002d2e0


	//   ....[152]....
        /*0d84*/ 	.word	0x0002d360


	//   ....[153]....
        /*0d88*/ 	.word	0x0002d470


	//   ....[154]....
        /*0d8c*/ 	.word	0x0002d4d0


	//   ....[155]....
        /*0d90*/ 	.word	0x0002d5e0


	//   ....[156]....
        /*0d94*/ 	.word	0x0002d640


	//   ....[157]....
        /*0d98*/ 	.word	0x0002d750


	//   ....[158]....
        /*0d9c*/ 	.word	0x0002d7b0


	//   ....[159]....
        /*0da0*/ 	.word	0x0002d8a0


	//   ....[160]....
        /*0da4*/ 	.word	0x0002d920


	//   ....[161]....
        /*0da8*/ 	.word	0x0002da00


	//   ....[162]....
        /*0dac*/ 	.word	0x0002dd70


	//   ....[163]....
        /*0db0*/ 	.word	0x0002de10


	//   ....[164]....
        /*0db4*/ 	.word	0x0002dfb0


	//   ....[165]....
        /*0db8*/ 	.word	0x0002e030


	//   ....[166]....
        /*0dbc*/ 	.word	0x0002e0b0


	//   ....[167]....
        /*0dc0*/ 	.word	0x0002e130


	//   ....[168]....
        /*0dc4*/ 	.word	0x0002e1b0


	//   ....[169]....
        /*0dc8*/ 	.word	0x0002e240


	//   ....[170]....
        /*0dcc*/ 	.word	0x0002e2e0


	//   ....[171]....
        /*0dd0*/ 	.word	0x0002e390


	//   ....[172]....
        /*0dd4*/ 	.word	0x0002e410


	//   ....[173]....
        /*0dd8*/ 	.word	0x0002e490


	//   ....[174]....
        /*0ddc*/ 	.word	0x0002e510


	//   ....[175]....
        /*0de0*/ 	.word	0x0002e5a0


	//   ....[176]....
        /*0de4*/ 	.word	0x0002e620


	//   ....[177]....
        /*0de8*/ 	.word	0x0002e6d0


	//   ....[178]....
        /*0dec*/ 	.word	0x0002e720


	//   ....[179]....
        /*0df0*/ 	.word	0x0002e7e0


	//   ....[180]....
        /*0df4*/ 	.word	0x0002e910


	//----- nvinfo : EIATTR_REG_RECONFIG
	.align		4
.L_239:
        /*0df8*/ 	.byte	0x01, 0x54
	.zero		2


	//----- nvinfo : EIATTR_SYSCALL_OFFSETS
	.align		4
        /*0dfc*/ 	.byte	0x04, 0x46
        /*0dfe*/ 	.short	(.L_241 - .L_240)


	//   ....[0]....
.L_240:
        /*0e00*/ 	.word	0x00002310


	//   ....[1]....
        /*0e04*/ 	.word	0x00002460


	//   ....[2]....
        /*0e08*/ 	.word	0x0000b840


	//   ....[3]....
        /*0e0c*/ 	.word	0x0000bb60


	//   ....[4]....
        /*0e10*/ 	.word	0x00026a00


	//   ....[5]....
        /*0e14*/ 	.word	0x00026b50


	//   ....[6]....
        /*0e18*/ 	.word	0x00026c40


	//   ....[7]....
        /*0e1c*/ 	.word	0x00027500


	//----- nvinfo : EIATTR_MBARRIER_INSTR_OFFSETS
	.align		4
.L_241:
        /*0e20*/ 	.byte	0x04, 0x39
        /*0e22*/ 	.short	(.L_243 - .L_242)


	//   ....[0]....
.L_242:
        /*0e24*/ 	.word	0x000002d0
        /*0e28*/ 	.word	0x000000ff
        /*0e2c*/ 	.word	0x0002a800
        /*0e30*/ 	.short	0x0100
        /*0e32*/ 	.byte	0x08
	.zero		1


	//   ....[1]....
        /*0e34*/ 	.word	0x000002e0
        /*0e38*/ 	.word	0x000000ff
        /*0e3c*/ 	.word	0x0002a820
        /*0e40*/ 	.short	0x0100
        /*0e42*/ 	.byte	0x08
	.zero		1


	//   ....[2]....
        /*0e44*/ 	.word	0x000003d0
        /*0e48*/ 	.word	0x000000ff
        /*0e4c*/ 	.word	0x0002a830
        /*0e50*/ 	.short	0x0100
        /*0e52*/ 	.byte	0x08
	.zero		1


	//   ....[3]....
        /*0e54*/ 	.word	0x000003e0
        /*0e58*/ 	.word	0x000000ff
        /*0e5c*/ 	.word	0x0002a840
        /*0e60*/ 	.short	0x0100
        /*0e62*/ 	.byte	0x08
	.zero		1


	//   ....[4]....
        /*0e64*/ 	.word	0x000003f0
        /*0e68*/ 	.word	0x000000ff
        /*0e6c*/ 	.word	0x0002a838
        /*0e70*/ 	.short	0x0100
        /*0e72*/ 	.byte	0x08
	.zero		1


	//   ....[5]....
        /*0e74*/ 	.word	0x00000400
        /*0e78*/ 	.word	0x000000ff
        /*0e7c*/ 	.word	0x0002a848
        /*0e80*/ 	.short	0x0100
        /*0e82*/ 	.byte	0x08
	.zero		1


	//   ....[6]....
        /*0e84*/ 	.word	0x00000530
        /*0e88*/ 	.word	0x000000ff
        /*0e8c*/ 	.word	0x0002a850
        /*0e90*/ 	.short	0x0100
        /*0e92*/ 	.byte	0x08
	.zero		1


	//   ....[7]....
        /*0e94*/ 	.word	0x00000540
        /*0e98*/ 	.word	0x000000ff
        /*0e9c*/ 	.word	0x0002a860
        /*0ea0*/ 	.short	0x0100
        /*0ea2*/ 	.byte	0x08
	.zero		1


	//   ....[8]....
        /*0ea4*/ 	.word	0x00000550
        /*0ea8*/ 	.word	0x000000ff
        /*0eac*/ 	.word	0x0002a858
        /*0eb0*/ 	.short	0x0100
        /*0eb2*/ 	.byte	0x08
	.zero		1


	//   ....[9]....
        /*0eb4*/ 	.word	0x00000560
        /*0eb8*/ 	.word	0x000000ff
        /*0ebc*/ 	.word	0x0002a868
        /*0ec0*/ 	.short	0x0100
        /*0ec2*/ 	.byte	0x08
	.zero		1


	//   ....[10]....
        /*0ec4*/ 	.word	0x00000650
        /*0ec8*/ 	.word	0x000000ff
        /*0ecc*/ 	.word	0x0002a870
        /*0ed0*/ 	.short	0x0100
        /*0ed2*/ 	.byte	0x06
	.zero		1


	//   ....[11]....
        /*0ed4*/ 	.word	0x00000660
        /*0ed8*/ 	.word	0x000000ff
        /*0edc*/ 	.word	0x0002a880
        /*0ee0*/ 	.short	0x0100
        /*0ee2*/ 	.byte	0x06
	.zero		1


	//   ....[12]....
        /*0ee4*/ 	.word	0x00000670
        /*0ee8*/ 	.word	0x000000ff
        /*0eec*/ 	.word	0x0002a878
        /*0ef0*/ 	.short	0x0100
        /*0ef2*/ 	.byte	0x06
	.zero		1


	//   ....[13]....
        /*0ef4*/ 	.word	0x00000680
        /*0ef8*/ 	.word	0x000000ff
        /*0efc*/ 	.word	0x0002a888
        /*0f00*/ 	.short	0x0100
        /*0f02*/ 	.byte	0x06
	.zero		1


	//   ....[14]....
        /*0f04*/ 	.word	0x000007b0
        /*0f08*/ 	.word	0x000000ff
        /*0f0c*/ 	.word	0x0002a890
        /*0f10*/ 	.short	0x0100
        /*0f12*/ 	.byte	0x08
	.zero		1


	//   ....[15]....
        /*0f14*/ 	.word	0x000007c0
        /*0f18*/ 	.word	0x000000ff
        /*0f1c*/ 	.word	0x0002a8a0
        /*0f20*/ 	.short	0x0100
        /*0f22*/ 	.byte	0x08
	.zero		1


	//   ....[16]....
        /*0f24*/ 	.word	0x000007d0
        /*0f28*/ 	.word	0x000000ff
        /*0f2c*/ 	.word	0x0002a898
        /*0f30*/ 	.short	0x0100
        /*0f32*/ 	.byte	0x08
	.zero		1


	//   ....[17]....
        /*0f34*/ 	.word	0x000007e0
        /*0f38*/ 	.word	0x000000ff
        /*0f3c*/ 	.word	0x0002a8a8
        /*0f40*/ 	.short	0x0100
        /*0f42*/ 	.byte	0x08
	.zero		1


	//   ....[18]....
        /*0f44*/ 	.word	0x00000910
        /*0f48*/ 	.word	0x000000ff
        /*0f4c*/ 	.word	0x0002a8b0
        /*0f50*/ 	.short	0x0100
        /*0f52*/ 	.byte	0x08
	.zero		1


	//   ....[19]....
        /*0f54*/ 	.word	0x00000920
        /*0f58*/ 	.word	0x000000ff
        /*0f5c*/ 	.word	0x0002a8c0
        /*0f60*/ 	.short	0x0100
        /*0f62*/ 	.byte	0x08
	.zero		1


	//   ....[20]....
        /*0f64*/ 	.word	0x00000930
        /*0f68*/ 	.word	0x000000ff
        /*0f6c*/ 	.word	0x0002a8b8
        /*0f70*/ 	.short	0x0100
        /*0f72*/ 	.byte	0x08
	.zero		1


	//   ....[21]....
        /*0f74*/ 	.word	0x00000940
        /*0f78*/ 	.word	0x000000ff
        /*0f7c*/ 	.word	0x0002a8c8
        /*0f80*/ 	.short	0x0100
        /*0f82*/ 	.byte	0x08
	.zero		1


	//   ....[22]....
        /*0f84*/ 	.word	0x00003f20
        /*0f88*/ 	.word	0x00000003
        /*0f8c*/ 	.word	0x0002a890
        /*0f90*/ 	.short	0x010a
        /*0f92*/ 	.byte	0x3f
	.zero		1


	//   ....[23]....
        /*0f94*/ 	.word	0x000072e0
        /*0f98*/ 	.word	0x00000003
        /*0f9c*/ 	.word	0x0002a890
        /*0fa0*/ 	.short	0x010a
        /*0fa2*/ 	.byte	0x3f
	.zero		1


	//   ....[24]....
        /*0fa4*/ 	.word	0x0000a460
        /*0fa8*/ 	.word	0x00000003
        /*0fac*/ 	.word	0x0002a890
        /*0fb0*/ 	.short	0x010a
        /*0fb2*/ 	.byte	0x3f
	.zero		1


	//   ....[25]....
        /*0fb4*/ 	.word	0x0000a830
        /*0fb8*/ 	.word	0x0000001c
        /*0fbc*/ 	.word	0x00000000
        /*0fc0*/ 	.short	0x0101
        /*0fc2*/ 	.byte	0x3f
	.zero		1


	//   ....[26]....
        /*0fc4*/ 	.word	0x0000a870
        /*0fc8*/ 	.word	0x00000003
        /*0fcc*/ 	.word	0x0002a8b0
        /*0fd0*/ 	.short	0x010a
        /*0fd2*/ 	.byte	0x3f
	.zero		1


	//   ....[27]....
        /*0fd4*/ 	.word	0x0000ad10
        /*0fd8*/ 	.word	0x00000003
        /*0fdc*/ 	.word	0x00000000
        /*0fe0*/ 	.short	0x0101
        /*0fe2*/ 	.byte	0x3f
	.zero		1


	//   ....[28]....
        /*0fe4*/ 	.word	0x0000b8c0
        /*0fe8*/ 	.word	0x00000002
        /*0fec*/ 	.word	0x0002a800
        /*0ff0*/ 	.short	0x010a
        /*0ff2*/ 	.byte	0x3f
	.zero		1


	//   ....[29]....
        /*0ff4*/ 	.word	0x0000b910
        /*0ff8*/ 	.word	0x00000002
        /*0ffc*/ 	.word	0x0002a800
        /*1000*/ 	.short	0x010a
        /*1002*/ 	.byte	0x3f
	.zero		1


	//   ....[30]....
        /*1004*/ 	.word	0x0000cca0
        /*1008*/ 	.word	0x00000002
        /*100c*/ 	.word	0x0002a800
        /*1010*/ 	.short	0x010a
        /*1012*/ 	.byte	0x3f
	.zero		1


	//   ....[31]....
        /*1014*/ 	.word	0x0000fdc0
        /*1018*/ 	.word	0x00000002
        /*101c*/ 	.word	0x0002a800
        /*1020*/ 	.short	0x010a
        /*1022*/ 	.byte	0x3f
	.zero		1


	//   ....[32]....
        /*1024*/ 	.word	0x00012610
        /*1028*/ 	.word	0x0000000e
        /*102c*/ 	.word	0x0002a830
        /*1030*/ 	.short	0x010a
        /*1032*/ 	.byte	0x3f
	.zero		1


	//   ....[33]....
        /*1034*/ 	.word	0x00012680
        /*1038*/ 	.word	0x0000000e
        /*103c*/ 	.word	0x0002a830
        /*1040*/ 	.short	0x010a
        /*1042*/ 	.byte	0x3f
	.zero		1


	//   ....[34]....
        /*1044*/ 	.word	0x00013390
        /*1048*/ 	.word	0x00000004
        /*104c*/ 	.word	0x00000000
        /*1050*/ 	.short	0x0101
        /*1052*/ 	.byte	0x3f
	.zero		1


	//   ....[35]....
        /*1054*/ 	.word	0x00015ae0
        /*1058*/ 	.word	0x000000cd
        /*105c*/ 	.word	0x0002a830
        /*1060*/ 	.short	0x010a
        /*1062*/ 	.byte	0x3f
	.zero		1


	//   ....[36]....
        /*1064*/ 	.word	0x00015b60
        /*1068*/ 	.word	0x000000cd
        /*106c*/ 	.word	0x0002a830
        /*1070*/ 	.short	0x010a
        /*1072*/ 	.byte	0x3f
	.zero		1


	//   ....[37]....
        /*1074*/ 	.word	0x00016600
        /*1078*/ 	.word	0x00000014
        /*107c*/ 	.word	0x0002a850
        /*1080*/ 	.short	0x010a
        /*1082*/ 	.byte	0x3f
	.zero		1


	//   ....[38]....
        /*1084*/ 	.word	0x00016650
        /*1088*/ 	.word	0x00000014
        /*108c*/ 	.word	0x0002a850
        /*1090*/ 	.short	0x010a
        /*1092*/ 	.byte	0x3f
	.zero		1


	//   ....[39]....
        /*1094*/ 	.word	0x000170a0
        /*1098*/ 	.word	0x000000cd
        /*109c*/ 	.word	0x00000000
        /*10a0*/ 	.short	0x0101
        /*10a2*/ 	.byte	0x3f
	.zero		1


	//   ....[40]....
        /*10a4*/ 	.word	0x00018ca0
        /*10a8*/ 	.word	0x00000066
        /*10ac*/ 	.word	0x00000000
        /*10b0*/ 	.short	0x0101
        /*10b2*/ 	.byte	0x3f
	.zero		1


	//   ....[41]....
        /*10b4*/ 	.word	0x00019600
        /*10b8*/ 	.word	0x00000004
        /*10bc*/ 	.word	0x0002a830
        /*10c0*/ 	.short	0x010a
        /*10c2*/ 	.byte	0x3f
	.zero		1


	//   ....[42]....
        /*10c4*/ 	.word	0x00019680
        /*10c8*/ 	.word	0x00000004
        /*10cc*/ 	.word	0x0002a830
        /*10d0*/ 	.short	0x010a
        /*10d2*/ 	.byte	0x3f
	.zero		1


	//   ....[43]....
        /*10d4*/ 	.word	0x0001a120
        /*10d8*/ 	.word	0x00000014
        /*10dc*/ 	.word	0x0002a850
        /*10e0*/ 	.short	0x010a
        /*10e2*/ 	.byte	0x3f
	.zero		1


	//   ....[44]....
        /*10e4*/ 	.word	0x0001a170
        /*10e8*/ 	.word	0x00000014
        /*10ec*/ 	.word	0x0002a850
        /*10f0*/ 	.short	0x010a
        /*10f2*/ 	.byte	0x3f
	.zero		1


	//   ....[45]....
        /*10f4*/ 	.word	0x0001b4d0
        /*10f8*/ 	.word	0x00000009
        /*10fc*/ 	.word	0x00000000
        /*1100*/ 	.short	0x0101
        /*1102*/ 	.byte	0x3f
	.zero		1


	//   ....[46]....
        /*1104*/ 	.word	0x0001b500
        /*1108*/ 	.word	0x00000014
        /*110c*/ 	.word	0x00000000
        /*1110*/ 	.short	0x0101
        /*1112*/ 	.byte	0x3f
	.zero		1


	//   ....[47]....
        /*1114*/ 	.word	0x0001bb40
        /*1118*/ 	.word	0x00000004
        /*111c*/ 	.word	0x0002a830
        /*1120*/ 	.short	0x010a
        /*1122*/ 	.byte	0x3f
	.zero		1


	//   ....[48]....
        /*1124*/ 	.word	0x0001bbc0
        /*1128*/ 	.word	0x00000004
        /*112c*/ 	.word	0x0002a830
        /*1130*/ 	.short	0x010a
        /*1132*/ 	.byte	0x3f
	.zero		1


	//   ....[49]....
        /*1134*/ 	.word	0x0001c660
        /*1138*/ 	.word	0x0000000e
        /*113c*/ 	.word	0x0002a850
        /*1140*/ 	.short	0x010a
        /*1142*/ 	.byte	0x3f
	.zero		1


	//   ....[50]....
        /*1144*/ 	.word	0x0001c6b0
        /*1148*/ 	.word	0x0000000e
        /*114c*/ 	.word	0x0002a850
        /*1150*/ 	.short	0x010a
        /*1152*/ 	.byte	0x3f
	.zero		1


	//   ....[51]....
        /*1154*/ 	.word	0x0001d0c0
        /*1158*/ 	.word	0x00000004
        /*115c*/ 	.word	0x00000000
        /*1160*/ 	.short	0x0101
        /*1162*/ 	.byte	0x3f
	.zero		1


	//   ....[52]....
        /*1164*/ 	.word	0x0001ed40
        /*1168*/ 	.word	0x00000063
        /*116c*/ 	.word	0x00000000
        /*1170*/ 	.short	0x0101
        /*1172*/ 	.byte	0x3f
	.zero		1


	//   ....[53]....
        /*1174*/ 	.word	0x0001f6b0
        /*1178*/ 	.word	0x0000000d
        /*117c*/ 	.word	0x0002a850
        /*1180*/ 	.short	0x010a
        /*1182*/ 	.byte	0x3f
	.zero		1


	//   ....[54]....
        /*1184*/ 	.word	0x0001f750
        /*1188*/ 	.word	0x0000000d
        /*118c*/ 	.word	0x0002a850
        /*1190*/ 	.short	0x010a
        /*1192*/ 	.byte	0x3f
	.zero		1


	//   ....[55]....
        /*1194*/ 	.word	0x0001fc30
        /*1198*/ 	.word	0x0000000c
        /*119c*/ 	.word	0x00000000
        /*11a0*/ 	.short	0x0101
        /*11a2*/ 	.byte	0x3f
	.zero		1


	//   ....[56]....
        /*11a4*/ 	.word	0x00021260
        /*11a8*/ 	.word	0x00000000
        /*11ac*/ 	.word	0x00000000
        /*11b0*/ 	.short	0x0101
        /*11b2*/ 	.byte	0x3f
	.zero		1


	//   ....[57]....
        /*11b4*/ 	.word	0x00021960
        /*11b8*/ 	.word	0x00000006
        /*11bc*/ 	.word	0x00000000
        /*11c0*/ 	.short	0x0101
        /*11c2*/ 	.byte	0x3f
	.zero		1


	//   ....[58]....
        /*11c4*/ 	.word	0x00024e90
        /*11c8*/ 	.word	0x00000013
        /*11cc*/ 	.word	0x0002a820
        /*11d0*/ 	.short	0x010a
        /*11d2*/ 	.byte	0x3f
	.zero		1


	//   ....[59]....
        /*11d4*/ 	.word	0x00024f60
        /*11d8*/ 	.word	0x00000007
        /*11dc*/ 	.word	0x0002a8a0
        /*11e0*/ 	.short	0x010a
        /*11e2*/ 	.byte	0x3f
	.zero		1


	//   ....[60]....
        /*11e4*/ 	.word	0x00025390
        /*11e8*/ 	.word	0x00000007
        /*11ec*/ 	.word	0x0002a8c0
        /*11f0*/ 	.short	0x010a
        /*11f2*/ 	.byte	0x3f
	.zero		1


	//   ....[61]....
        /*11f4*/ 	.word	0x00025850
        /*11f8*/ 	.word	0x00000008
        /*11fc*/ 	.word	0x0002a8a0
        /*1200*/ 	.short	0x010a
        /*1202*/ 	.byte	0x3f
	.zero		1


	//   ....[62]....
        /*1204*/ 	.word	0x00025c70
        /*1208*/ 	.word	0x00000008
        /*120c*/ 	.word	0x0002a8c0
        /*1210*/ 	.short	0x010a
        /*1212*/ 	.byte	0x3f
	.zero		1


	//   ....[63]....
        /*1214*/ 	.word	0x00027030
        /*1218*/ 	.word	0x00000000
        /*121c*/ 	.word	0x0002a840
        /*1220*/ 	.short	0x010a
        /*1222*/ 	.byte	0x3f
	.zero		1


	//   ....[64]....
        /*1224*/ 	.word	0x00027fc0
        /*1228*/ 	.word	0x00000013
        /*122c*/ 	.word	0x0002a800
        /*1230*/ 	.short	0x0107
        /*1232*/ 	.byte	0x3f
	.zero		1


	//   ....[65]....
        /*1234*/ 	.word	0x000280d0
        /*1238*/ 	.word	0x00000013
        /*123c*/ 	.word	0x0002a800
        /*1240*/ 	.short	0x0101
        /*1242*/ 	.byte	0x3f
	.zero		1


	//   ....[66]....
        /*1244*/ 	.word	0x000280f0
        /*1248*/ 	.word	0x00000013
        /*124c*/ 	.word	0x0002a820
        /*1250*/ 	.short	0x010a
        /*1252*/ 	.byte	0x3f
	.zero		1


	//   ....[67]....
        /*1254*/ 	.word	0x00028510
        /*1258*/ 	.word	0x00000003
        /*125c*/ 	.word	0x0002a840
        /*1260*/ 	.short	0x010a
        /*1262*/ 	.byte	0x3f
	.zero		1


	//   ....[68]....
        /*1264*/ 	.word	0x000289b0
        /*1268*/ 	.word	0x00000003
        /*126c*/ 	.word	0x00000060
        /*1270*/ 	.short	0x010a
        /*1272*/ 	.byte	0x3f
	.zero		1


	//   ....[69]....
        /*1274*/ 	.word	0x00029040
        /*1278*/ 	.word	0x00000003
        /*127c*/ 	.word	0x0002a840
        /*1280*/ 	.short	0x010a
        /*1282*/ 	.byte	0x3f
	.zero		1


	//   ....[70]....
        /*1284*/ 	.word	0x000294e0
        /*1288*/ 	.word	0x00000002
        /*128c*/ 	.word	0x00000060
        /*1290*/ 	.short	0x010a
        /*1292*/ 	.byte	0x3f
	.zero		1


	//   ....[71]....
        /*1294*/ 	.word	0x00029ac0
        /*1298*/ 	.word	0x00000002
        /*129c*/ 	.word	0x0002a840
        /*12a0*/ 	.short	0x010a
        /*12a2*/ 	.byte	0x3f
	.zero		1


	//   ....[72]....
        /*12a4*/ 	.word	0x00029f60
        /*12a8*/ 	.word	0x00000002
        /*12ac*/ 	.word	0x00000060
        /*12b0*/ 	.short	0x010a
        /*12b2*/ 	.byte	0x3f
	.zero		1


	//   ....[73]....
        /*12b4*/ 	.word	0x0002a4e0
        /*12b8*/ 	.word	0x00000000
        /*12bc*/ 	.word	0x0002a860
        /*12c0*/ 	.short	0x010a
        /*12c2*/ 	.byte	0x3f
	.zero		1


	//   ....[74]....
        /*12c4*/ 	.word	0x0002bb50
        /*12c8*/ 	.word	0x00000000
        /*12cc*/ 	.word	0x0002a820
        /*12d0*/ 	.short	0x010a
        /*12d2*/ 	.byte	0x3f
	.zero		1


	//   ....[75]....
        /*12d4*/ 	.word	0x0002bd20
        /*12d8*/ 	.word	0x00000006
        /*12dc*/ 	.word	0x00000000
        /*12e0*/ 	.short	0x010a
        /*12e2*/ 	.byte	0x3f
	.zero		1


	//   ....[76]....
        /*12e4*/ 	.word	0x0002bd90
        /*12e8*/ 	.word	0x00000007
        /*12ec*/ 	.word	0x00000000
        /*12f0*/ 	.short	0x010a
        /*12f2*/ 	.byte	0x3f
	.zero		1


	//   ....[77]....
        /*12f4*/ 	.word	0x0002be00
        /*12f8*/ 	.word	0x00000004
        /*12fc*/ 	.word	0x00000000
        /*1300*/ 	.short	0x010a
        /*1302*/ 	.byte	0x3f
	.zero		1


	//   ....[78]....
        /*1304*/ 	.word	0x0002be30
        /*1308*/ 	.word	0x00000003
        /*130c*/ 	.word	0x00000000
        /*1310*/ 	.short	0x010a
        /*1312*/ 	.byte	0x3f
	.zero		1


	//   ....[79]....
        /*1314*/ 	.word	0x0002be90
        /*1318*/ 	.word	0x00000003
        /*131c*/ 	.word	0x0002a890
        /*1320*/ 	.short	0x010a
        /*1322*/ 	.byte	0x3f
	.zero		1


	//   ....[80]....
        /*1324*/ 	.word	0x0002bee0
        /*1328*/ 	.word	0x00000003
        /*132c*/ 	.word	0x0002a890
        /*1330*/ 	.short	0x010a
        /*1332*/ 	.byte	0x3f
	.zero		1


	//   ....[81]....
        /*1334*/ 	.word	0x0002bf30
        /*1338*/ 	.word	0x00000003
        /*133c*/ 	.word	0x0002a890
        /*1340*/ 	.short	0x010a
        /*1342*/ 	.byte	0x3f
	.zero		1


	//   ....[82]....
        /*1344*/ 	.word	0x0002bf80
        /*1348*/ 	.word	0x00000003
        /*134c*/ 	.word	0x0002a8b0
        /*1350*/ 	.short	0x010a
        /*1352*/ 	.byte	0x3f
	.zero		1


	//   ....[83]....
        /*1354*/ 	.word	0x0002c370
        /*1358*/ 	.word	0x00000002
        /*135c*/ 	.word	0x0002a800
        /*1360*/ 	.short	0x010a
        /*1362*/ 	.byte	0x3f
	.zero		1


	//   ....[84]....
        /*1364*/ 	.word	0x0002c750
        /*1368*/ 	.word	0x00000002
        /*136c*/ 	.word	0x0002a800
        /*1370*/ 	.short	0x010a
        /*1372*/ 	.byte	0x3f
	.zero		1


	//   ....[85]....
        /*1374*/ 	.word	0x0002c7a0
        /*1378*/ 	.word	0x0000000e
        /*137c*/ 	.word	0x0002a830
        /*1380*/ 	.short	0x010a
        /*1382*/ 	.byte	0x3f
	.zero		1


	//   ....[86]....
        /*1384*/ 	.word	0x0002c7f0
        /*1388*/ 	.word	0x000000cd
        /*138c*/ 	.word	0x0002a830
        /*1390*/ 	.short	0x010a
        /*1392*/ 	.byte	0x3f
	.zero		1


	//   ....[87]....
        /*1394*/ 	.word	0x0002c840
        /*1398*/ 	.word	0x00000014
        /*139c*/ 	.word	0x0002a850
        /*13a0*/ 	.short	0x010a
        /*13a2*/ 	.byte	0x3f
	.zero		1


	//   ....[88]....
        /*13a4*/ 	.word	0x0002c890
        /*13a8*/ 	.word	0x00000004
        /*13ac*/ 	.word	0x0002a830
        /*13b0*/ 	.short	0x010a
        /*13b2*/ 	.byte	0x3f
	.zero		1


	//   ....[89]....
        /*13b4*/ 	.word	0x0002c8e0
        /*13b8*/ 	.word	0x00000014
        /*13bc*/ 	.word	0x0002a850
        /*13c0*/ 	.short	0x010a
        /*13c2*/ 	.byte	0x3f
	.zero		1


	//   ....[90]....
        /*13c4*/ 	.word	0x0002c930
        /*13c8*/ 	.word	0x00000004
        /*13cc*/ 	.word	0x0002a830
        /*13d0*/ 	.short	0x010a
        /*13d2*/ 	.byte	0x3f
	.zero		1


	//   ....[91]....
        /*13d4*/ 	.word	0x0002c980
        /*13d8*/ 	.word	0x0000000e
        /*13dc*/ 	.word	0x0002a850
        /*13e0*/ 	.short	0x010a
        /*13e2*/ 	.byte	0x3f
	.zero		1


	//   ....[92]....
        /*13e4*/ 	.word	0x0002c9d0
        /*13e8*/ 	.word	0x0000000d
        /*13ec*/ 	.word	0x0002a850
        /*13f0*/ 	.short	0x010a
        /*13f2*/ 	.byte	0x3f
	.zero		1


	//   ....[93]....
        /*13f4*/ 	.word	0x0002cb70
        /*13f8*/ 	.word	0x00000013
        /*13fc*/ 	.word	0x0002a820
        /*1400*/ 	.short	0x010a
        /*1402*/ 	.byte	0x3f
	.zero		1


	//   ....[94]....
        /*1404*/ 	.word	0x0002cbc0
        /*1408*/ 	.word	0x00000007
        /*140c*/ 	.word	0x0002a8a0
        /*1410*/ 	.short	0x010a
        /*1412*/ 	.byte	0x3f
	.zero		1


	//   ....[95]....
        /*1414*/ 	.word	0x0002cc10
        /*1418*/ 	.word	0x00000007
        /*141c*/ 	.word	0x0002a8c0
        /*1420*/ 	.short	0x010a
        /*1422*/ 	.byte	0x3f
	.zero		1


	//   ....[96]....
        /*1424*/ 	.word	0x0002cc60
        /*1428*/ 	.word	0x00000008
        /*142c*/ 	.word	0x0002a8a0
        /*1430*/ 	.short	0x010a
        /*1432*/ 	.byte	0x3f
	.zero		1


	//   ....[97]....
        /*1434*/ 	.word	0x0002ccb0
        /*1438*/ 	.word	0x00000008
        /*143c*/ 	.word	0x0002a8c0
        /*1440*/ 	.short	0x010a
        /*1442*/ 	.byte	0x3f
	.zero		1


	//   ....[98]....
        /*1444*/ 	.word	0x0002ce50
        /*1448*/ 	.word	0x00000000
        /*144c*/ 	.word	0x0002a840
        /*1450*/ 	.short	0x010a
        /*1452*/ 	.byte	0x3f
	.zero		1


	//   ....[99]....
        /*1454*/ 	.word	0x0002da80
        /*1458*/ 	.word	0x00000013
        /*145c*/ 	.word	0x0002a820
        /*1460*/ 	.short	0x010a
        /*1462*/ 	.byte	0x3f
	.zero		1


	//   ....[100]....
        /*1464*/ 	.word	0x0002dad0
        /*1468*/ 	.word	0x00000003
        /*146c*/ 	.word	0x0002a840
        /*1470*/ 	.short	0x010a
        /*1472*/ 	.byte	0x3f
	.zero		1


	//   ....[101]....
        /*1474*/ 	.word	0x0002db20
        /*1478*/ 	.word	0x00000003
        /*147c*/ 	.word	0x00000060
        /*1480*/ 	.short	0x010a
        /*1482*/ 	.byte	0x3f
	.zero		1


	//   ....[102]....
        /*1484*/ 	.word	0x0002db70
        /*1488*/ 	.word	0x00000003
        /*148c*/ 	.word	0x0002a840
        /*1490*/ 	.short	0x010a
        /*1492*/ 	.byte	0x3f
	.zero		1


	//   ....[103]....
        /*1494*/ 	.word	0x0002dbc0
        /*1498*/ 	.word	0x00000002
        /*149c*/ 	.word	0x00000060
        /*14a0*/ 	.short	0x010a
        /*14a2*/ 	.byte	0x3f
	.zero		1


	//   ....[104]....
        /*14a4*/ 	.word	0x0002dc10
        /*14a8*/ 	.word	0x00000002
        /*14ac*/ 	.word	0x0002a840
        /*14b0*/ 	.short	0x010a
        /*14b2*/ 	.byte	0x3f
	.zero		1


	//   ....[105]....
        /*14b4*/ 	.word	0x0002dc60
        /*14b8*/ 	.word	0x00000002
        /*14bc*/ 	.word	0x00000060
        /*14c0*/ 	.short	0x010a
        /*14c2*/ 	.byte	0x3f
	.zero		1


	//   ....[106]....
        /*14c4*/ 	.word	0x0002dcb0
        /*14c8*/ 	.word	0x00000000
        /*14cc*/ 	.word	0x0002a860
        /*14d0*/ 	.short	0x010a
        /*14d2*/ 	.byte	0x3f
	.zero		1


	//   ....[107]....
        /*14d4*/ 	.word	0x0002e830
        /*14d8*/ 	.word	0x00000000
        /*14dc*/ 	.word	0x0002a820
        /*14e0*/ 	.short	0x010a
        /*14e2*/ 	.byte	0x3f
	.zero		1


	//   ....[108]....
        /*14e4*/ 	.word	0x0002e9d0
        /*14e8*/ 	.word	0x00000006
        /*14ec*/ 	.word	0x00000000
        /*14f0*/ 	.short	0x010a
        /*14f2*/ 	.byte	0x3f
	.zero		1


	//   ....[109]....
        /*14f4*/ 	.word	0x0002ea20
        /*14f8*/ 	.word	0x00000007
        /*14fc*/ 	.word	0x00000000
        /*1500*/ 	.short	0x010a
        /*1502*/ 	.byte	0x3f
	.zero		1


	//   ....[110]....
        /*1504*/ 	.word	0x0002ea70
        /*1508*/ 	.word	0x00000004
        /*150c*/ 	.word	0x00000000
        /*1510*/ 	.short	0x010a
        /*1512*/ 	.byte	0x3f
	.zero		1


	//----- nvinfo : EIATTR_NUM_MBARRIERS
	.align		4
.L_243:
        /*1514*/ 	.byte	0x03, 0x38
        /*1516*/ 	.short	0x0016


	//----- nvinfo : EIATTR_EXIT_INSTR_OFFSETS
	.align		4
        /*1518*/ 	.byte	0x04, 0x1c
        /*151a*/ 	.short	(.L_245 - .L_244)


	//   ....[0]....
.L_244:
        /*151c*/ 	.word	0x0002be80


	//----- nvinfo : EIATTR_MAX_THREADS
	.align		4
.L_245:
        /*1520*/ 	.byte	0x04, 0x05
        /*1522*/ 	.short	(.L_247 - .L_246)
.L_246:
        /*1524*/ 	.word	0x00000180
        /*1528*/ 	.word	0x00000001
        /*152c*/ 	.word	0x00000001


	//----- nvinfo : EIATTR_CRS_STACK_SIZE
	.align		4
.L_247:
        /*1530*/ 	.byte	0x04, 0x1e
        /*1532*/ 	.short	(.L_249 - .L_248)
.L_248:
        /*1534*/ 	.word	0x00000000


	//----- nvinfo : EIATTR_CBANK_PARAM_SIZE
	.align		4
.L_249:
        /*1538*/ 	.byte	0x03, 0x19
        /*153a*/ 	.short	0x0af0


	//----- nvinfo : EIATTR_PARAM_CBANK
	.align		4
        /*153c*/ 	.byte	0x04, 0x0a
        /*153e*/ 	.short	(.L_251 - .L_250)
	.align		4
.L_250:
        /*1540*/ 	.word	index@(.nv.constant0._ZN7cutlass13device_kernelIN5flash11enable_sm90INS1_16FlashAttnFwdSm90INS1_25CollectiveMainloopFwdSm90ILi2EN4cute5tupleIJNS5_1CILi1EEES8_S8_EEENS6_IJNS7_ILi128EEENS7_ILi96EEENS7_ILi192EEEEEELi128ENS_6half_tEfNS_4arch4Sm90ELb0ELb1ELb1ELb1ELb0ELb1ELb0ELb1ELb1ELb1ELb1ELb0EEENS1_21CollectiveEpilogueFwdINS6_IJSA_SA_SB_EEES9_SE_SG_Li256ELb1ELb1ELb1ELb0EEENS1_36VarlenDynamicPersistentTileSchedulerILi128ELi96ELi256ELi128ELb1ELb1ELb1ELb1ELb0ELb1EEEEEEEEEvNT_6ParamsE)
        /*1544*/ 	.short	0x0210
        /*1546*/ 	.short	0x0af0


	//----- nvinfo : EIATTR_SW_WAR
	.align		4
.L_251:
        /*1548*/ 	.byte	0x04, 0x36
        /*154a*/ 	.short	(.L_253 - .L_252)
.L_252:
        /*154c*/ 	.word	0x00000008
.L_253:


//--------------------- .nv.info._ZN7cutlass13device_kernelIN5flash11enable_sm90INS1_16FlashAttnFwdSm90INS1_25CollectiveMainloopFwdSm90ILi2EN4cute5tupleIJNS5_1CILi1EEES8_S8_EEENS6_IJNS7_ILi128EEESA_NS7_ILi192EEEEEELi128ENS_6half_tEfNS_4arch4Sm90ELb1ELb0ELb1ELb0ELb0ELb0ELb0ELb1ELb1ELb1ELb1ELb0EEENS1_21CollectiveEpilogueFwdINS6_IJSA_SA_SA_EEES9_SD_SF_Li256ELb0ELb1ELb1ELb0EEENS1_19SingleTileSchedulerILb0ELb1ELb1ELi128EEEEEEEEEvNT_6ParamsE --------------------------
	.section	.nv.info._ZN7cutlass13device_kernelIN5flash11enable_sm90INS1_16FlashAttnFwdSm90INS1_25CollectiveMainloopFwdSm90ILi2EN4cute5tupleIJNS5_1CILi1EEES8_S8_EEENS6_IJNS7_ILi128EEESA_NS7_ILi192EEEEEELi128ENS_6half_tEfNS_4arch4Sm90ELb1ELb0ELb1ELb0ELb0ELb0ELb0ELb1ELb1ELb1ELb1ELb0EEENS1_21CollectiveEpilogueFwdINS6_IJSA_SA_SA_EEES9_SD_SF_Li256ELb0ELb1ELb1ELb0EEENS1_19SingleTileSchedulerILb0ELb1ELb1ELi128EEEEEEEEEvNT_6ParamsE,"",@"SHT_CUDA_INFO"
	.sectionflags	@""
	.align	4


	//----- nvinfo : EIATTR_CUDA_API_VERSION
	.align		4
        /*0000*/ 	.byte	0x04, 0x37
        /*0002*/ 	.short	(.L_255 - .L_254)
.L_254:
        /*0004*/ 	.word	0x00000082


	//----- nvinfo : EIATTR_KPARAM_INFO
	.align		4
.L_255:
        /*0008*/ 	.byte	0x04, 0x17
        /*000a*/ 	.short	(.L_257 - .L_256)
.L_256:
        /*000c*/ 	.word	0x00000000
        /*0010*/ 	.short	0x0000
        /*0012*/ 	.short	0x0070
        /*0014*/ 	.byte	0x00, 0xf0, 0x01, 0x28


	//----- nvinfo : EIATTR_SPARSE_MMA_MASK
	.align		4
.L_257:
        /*0018*/ 	.byte	0x03, 0x50
        /*001a*/ 	.short	0x0000


	//----- nvinfo : EIATTR_MAXREG_COUNT
	.align		4
        /*001c*/ 	.byte	0x03, 0x1b
        /*001e*/ 	.short	0x00a8


	//----- nvinfo : EIATTR_NUM_BARRIERS
	.align		4
        /*0020*/ 	.byte	0x02, 0x4c
        /*0022*/ 	.byte	0x09
	.zero		1


	//----- nvinfo : EIATTR_EXTERNS
	.align		4
        /*0024*/ 	.byte	0x04, 0x0f
        /*0026*/ 	.short	(.L_259 - .L_258)


	//   ....[0]....
	.align		4
.L_258:
        /*0028*/ 	.word	index@(__assertfail)


	//----- nvinfo : EIATTR_ANNOTATIONS
	.align		4
.L_259:
        /*002c*/ 	.byte	0x04, 0x55
        /*002e*/ 	.short	(.L_261 - .L_260)


	//   ....[0]....
.L_260:
        /* <DEDUP_REMOVED lines=12> */


	//----- nvinfo : EIATTR_MERCURY_ISA_VERSION
	.align		4
.L_261:
        /*00e0*/ 	.byte	0x03, 0x5f
        /*00e2*/ 	.short	0x0101


	//----- nvinfo : EIATTR_INT_WARP_WIDE_INSTR_OFFSETS
	.align		4
        /*00e4*/ 	.byte	0x04, 0x31
        /*00e6*/ 	.short	(.L_263 - .L_262)


	//   ....[0]....
.L_262:
        /*00e8*/ 	.word	0x00000120


	//   ....[1]....
        /*00ec*/ 	.word	0x00000160


	//   ....[2]....
        /*00f0*/ 	.word	0x00000220


	//----- nvinfo : EIATTR_COOP_GROUP_MASK_REGIDS
	.align		4
.L_263:
        /*00f4*/ 	.byte	0x04, 0x29
        /*00f6*/ 	.short	(.L_265 - .L_264)


	//   ....[0]....
.L_264:
        /*00f8*/ 	.word	0xffffffff


	//   ....[1]....
        /*00fc*/ 	.word	0xffffffff


	//   ....[2]....
        /*0100*/ 	.word	0xffffffff


	//   ....[3]....
        /*0104*/ 	.word	0xffffffff


	//   ....[4]....
        /*0108*/ 	.word	0xffffffff


	//   ....[5]....
        /*010c*/ 	.word	0xffffffff


	//   ....[6]....
        /*0110*/ 	.word	0xffffffff


	//   ....[7]....
        /*0114*/ 	.word	0xffffffff


	//   ....[8]....
        /*0118*/ 	.word	0xffffffff


	//   ....[9]....
        /*011c*/ 	.word	0xffffffff


	//   ....[10]....
        /*0120*/ 	.word	0xffffffff


	//   ....[11]....
        /*0124*/ 	.word	0xffffffff


	//   ....[12]....
        /*0128*/ 	.word	0xffffffff


	//   ....[13]....
        /*012c*/ 	.word	0xffffffff


	//   ....[14]....
        /*0130*/ 	.word	0xffffffff


	//   ....[15]....
        /*0134*/ 	.word	0xffffffff


	//   ....[16]....
        /*0138*/ 	.word	0xffffffff


	//   ....[17]....
        /*013c*/ 	.word	0xffffffff


	//   ....[18]....
        /*0140*/ 	.word	0xffffffff


	//   ....[19]....
        /*0144*/ 	.word	0xffffffff


	//   ....[20]....
        /*0148*/ 	.word	0xffffffff


	//   ....[21]....
        /*014c*/ 	.word	0xffffffff


	//   ....[22]....
        /*0150*/ 	.word	0xffffffff


	//   ....[23]....
        /*0154*/ 	.word	0xffffffff


	//   ....[24]....
        /*0158*/ 	.word	0xffffffff


	//   ....[25]....
        /*015c*/ 	.word	0xffffffff


	//   ....[26]....
        /*0160*/ 	.word	0xffffffff


	//   ....[27]....
        /*0164*/ 	.word	0xffffffff


	//   ....[28]....
        /*0168*/ 	.word	0xffffffff


	//   ....[29]....
        /*016c*/ 	.word	0xffffffff


	//   ....[30]....
        /*0170*/ 	.word	0xffffffff


	//   ....[31]....
        /*0174*/ 	.word	0xffffffff


	//   ....[32]....
        /*0178*/ 	.word	0xffffffff


	//   ....[33]....
        /*017c*/ 	.word	0xffffffff


	//   ....[34]....
        /*0180*/ 	.word	0xffffffff


	//   ....[35]....
        /*0184*/ 	.word	0xffffffff


	//   ....[36]....
        /*0188*/ 	.word	0xffffffff


	//   ....[37]....
        /*018c*/ 	.word	0xffffffff


	//   ....[38]....
        /*0190*/ 	.word	0xffffffff


	//   ....[39]....
        /*0194*/ 	.word	0xffffffff


	//   ....[40]....
        /*0198*/ 	.word	0xffffffff


	//   ....[41]....
        /*019c*/ 	.word	0xffffffff


	//   ....[42]....
        /*01a0*/ 	.word	0xffffffff


	//   ....[43]....
        /*01a4*/ 	.word	0xffffffff


	//   ....[44]....
        /*01a8*/ 	.word	0xffffffff


	//   ....[45]....
        /*01ac*/ 	.word	0xffffffff


	//   ....[46]....
        /*01b0*/ 	.word	0xffffffff


	//   ....[47]....
        /*01b4*/ 	.word	0xffffffff


	//   ....[48]....
        /*01b8*/ 	.word	0xffffffff


	//   ....[49]....
        /*01bc*/ 	.word	0xffffffff


	//   ....[50]....
        /*01c0*/ 	.word	0xffffffff


	//   ....[51]....
        /*01c4*/ 	.word	0xffffffff


	//   ....[52]....
        /*01c8*/ 	.word	0xffffffff


	//   ....[53]....
        /*01cc*/ 	.word	0xffffffff


	//   ....[54]....
        /*01d0*/ 	.word	0xffffffff


	//   ....[55]....
        /*01d4*/ 	.word	0x0500000f


	//   ....[56]....
        /*01d8*/ 	.word	0x0500000f


	//   ....[57]....
        /*01dc*/ 	.word	0x0500000f


	//   ....[58]....
        /*01e0*/ 	.word	0x0500000f


	//   ....[59]....
        /*01e4*/ 	.word	0x0500000f


	//   ....[60]....
        /*01e8*/ 	.word	0x0500000f


	//   ....[61]....
        /*01ec*/ 	.word	0x0500000f


	//   ....[62]....
        /*01f0*/ 	.word	0x0500000f


	//   ....[63]....
        /*01f4*/ 	.word	0x0500000f


	//   ....[64]....
        /*01f8*/ 	.word	0x0500000f


	//   ....[65]....
        /*01fc*/ 	.word	0x0500000f


	//   ....[66]....
        /*0200*/ 	.word	0x0500000f


	//   ....[67]....
        /*0204*/ 	.word	0x0500000f


	//   ....[68]....
        /*0208*/ 	.word	0x0500000f


	//   ....[69]....
        /*020c*/ 	.word	0x0500000f


	//   ....[70]....
        /*0210*/ 	.word	0x0500000f


	//   ....[71]....
        /*0214*/ 	.word	0x0500000f


	//   ....[72]....
        /*0218*/ 	.word	0x0500000f


	//----- nvinfo : EIATTR_COOP_GROUP_INSTR_OFFSETS
	.align		4
.L_265:
        /*021c*/ 	.byte	0x04, 0x28
        /*021e*/ 	.short	(.L_267 - .L_266)


	//   ....[0]....
.L_266:
        /*0220*/ 	.word	0x00000060


	//   ....[1]....
        /*0224*/ 	.word	0x00000130


	//   ....[2]....
        /*0228*/ 	.word	0x00000230


	//   ....[3]....
        /*022c*/ 	.word	0x000003a0


	//   ....[4]....
        /*0230*/ 	.word	0x00000500


	//   ....[5]....
        /*0234*/ 	.word	0x00000620


	//   ....[6]....
        /*0238*/ 	.word	0x00000780


	//   ....[7]....
        /*023c*/ 	.word	0x00001150


	//   ....[8]....
        /*0240*/ 	.word	0x00002050


	//   ....[9]....
        /*0244*/ 	.word	0x00002180


	//   ....[10]....
        /*0248*/ 	.word	0x00002ab0


	//   ....[11]....
        /*024c*/ 	.word	0x00002b60


	//   ....[12]....
        /*0250*/ 	.word	0x000035b0


	//   ....[13]....
        /*0254*/ 	.word	0x00003610


	//   ....[14]....
        /*0258*/ 	.word	0x00004fb0


	//   ....[15]....
        /*025c*/ 	.word	0x00005260


	//   ....[16]....
        /*0260*/ 	.word	0x00005e30


	//   ....[17]....
        /*0264*/ 	.word	0x00005f40


	//   ....[18]....
        /*0268*/ 	.word	0x00006830


	//   ....[19]....
        /*026c*/ 	.word	0x00006880


	//   ....[20]....
        /*0270*/ 	.word	0x00008ac0


	//   ....[21]....
        /*0274*/ 	.word	0x00008ae0


	//   ....[22]....
        /*0278*/ 	.word	0x00008fe0


	//   ....[23]....
        /*027c*/ 	.word	0x00009040


	//   ....[24]....
        /*0280*/ 	.word	0x0000a2e0


	//   ....[25]....
        /*0284*/ 	.word	0x0000a310


	//   ....[26]....
        /*0288*/ 	.word	0x0000a3f0


	//   ....[27]....
        /*028c*/ 	.word	0x0000a400


	//   ....[28]....
        /*0290*/ 	.word	0x0000b2e0


	//   ....[29]....
        /*0294*/ 	.word	0x0000b320


	//   ....[30]....
        /*0298*/ 	.word	0x0000b360


	//   ....[31]....
        /*029c*/ 	.word	0x0000b390


	//   ....[32]....
        /*02a0*/ 	.word	0x0000b3b0


	//   ....[33]....
        /*02a4*/ 	.word	0x0000b3d0


	//   ....[34]....
        /*02a8*/ 	.word	0x0000ba10


	//   ....[35]....
        /*02ac*/ 	.word	0x0000ba20


	//   ....[36]....
        /*02b0*/ 	.word	0x0000c420


	//   ....[37]....
        /*02b4*/ 	.word	0x0000cf30


	//   ....[38]....
        /*02b8*/ 	.word	0x0000d8e0


	//   ....[39]....
        /*02bc*/ 	.word	0x0000d910


	//   ....[40]....
        /*02c0*/ 	.word	0x0000d940


	//   ....[41]....
        /*02c4*/ 	.word	0x0000d960


	//   ....[42]....
        /*02c8*/ 	.word	0x0000da20


	//   ....[43]....
        /*02cc*/ 	.word	0x0000da30


	//   ....[44]....
        /*02d0*/ 	.word	0x0000dad0


	//   ....[45]....
        /*02d4*/ 	.word	0x0000db10


	//   ....[46]....
        /*02d8*/ 	.word	0x0000db80


	//   ....[47]....
        /*02dc*/ 	.word	0x0000dbb0


	//   ....[48]....
        /*02e0*/ 	.word	0x0000dc30


	//   ....[49]....
        /*02e4*/ 	.word	0x0000dc70


	//   ....[50]....
        /*02e8*/ 	.word	0x0000dce0


	//   ....[51]....
        /*02ec*/ 	.word	0x0000dd10


	//   ....[52]....
        /*02f0*/ 	.word	0x0000dd90


	//   ....[53]....
        /*02f4*/ 	.word	0x0000ddc0


	//   ....[54]....
        /*02f8*/ 	.word	0x00010030


	//   ....[55]....
        /*02fc*/ 	.word	0x00010590


	//   ....[56]....
        /*0300*/ 	.word	0x00010700


	//   ....[57]....
        /*0304*/ 	.word	0x00010760


	//   ....[58]....
        /*0308*/ 	.word	0x00010800


	//   ....[59]....
        /*030c*/ 	.word	0x000108e0


	//   ....[60]....
        /*0310*/ 	.word	0x000109c0


	//   ....[61]....
        /*0314*/ 	.word	0x00010a90


	//   ....[62]....
        /*0318*/ 	.word	0x00010b20


	//   ....[63]....
        /*031c*/ 	.word	0x00010bf0


	//   ....[64]....
        /*0320*/ 	.word	0x00010c80


	//   ....[65]....
        /*0324*/ 	.word	0x00010d50


	//   ....[66]....
        /*0328*/ 	.word	0x00010de0


	//   ....[67]....
        /*032c*/ 	.word	0x00010eb0


	//   ....[68]....
        /*0330*/ 	.word	0x00010f40


	//   ....[69]....
        /*0334*/ 	.word	0x00011010


	//   ....[70]....
        /*0338*/ 	.word	0x00011090


	//   ....[71]....
        /*033c*/ 	.word	0x00011150


	//   ....[72]....
        /*0340*/ 	.word	0x00011550


	//----- nvinfo : EIATTR_REG_RECONFIG
	.align		4
.L_267:
        /*0344*/ 	.byte	0x01, 0x54
	.zero		2


	//----- nvinfo : EIATTR_SYSCALL_OFFSETS
	.align		4
        /*0348*/ 	.byte	0x04, 0x46
        /*034a*/ 	.short	(.L_269 - .L_268)


	//   ....[0]....
.L_268:
        /*034c*/ 	.word	0x00001310


	//   ....[1]....
        /*0350*/ 	.word	0x0000cbc0


	//   ....[2]....
        /*0354*/ 	.word	0x0000cd00


	//   ....[3]....
        /*0358*/ 	.word	0x0000cdf0


	//   ....[4]....
        /*035c*/ 	.word	0x0000d520


	//----- nvinfo : EIATTR_MBARRIER_INSTR_OFFSETS
	.align		4
.L_269:
        /*0360*/ 	.byte	0x04, 0x39
        /*0362*/ 	.short	(.L_271 - .L_270)


	//   ....[0]....
.L_270:
        /*0364*/ 	.word	0x00000250
        /*0368*/ 	.word	0x000000ff
        /*036c*/ 	.word	0x00034800
        /*0370*/ 	.short	0x0100
        /*0372*/ 	.byte	0x08
	.zero		1


	//   ....[1]....
        /*0374*/ 	.word	0x00000260
        /*0378*/ 	.word	0x000000ff
        /*037c*/ 	.word	0x00034820
        /*0380*/ 	.short	0x0100
        /*0382*/ 	.byte	0x08
	.zero		1


	//   ....[2]....
        /*0384*/ 	.word	0x00000350
        /*0388*/ 	.word	0x000000ff
        /*038c*/ 	.word	0x00034830
        /*0390*/ 	.short	0x0100
        /*0392*/ 	.byte	0x08
	.zero		1


	//   ....[3]....
        /*0394*/ 	.word	0x00000360
        /*0398*/ 	.word	0x000000ff
        /*039c*/ 	.word	0x00034840
        /*03a0*/ 	.short	0x0100
        /*03a2*/ 	.byte	0x08
	.zero		1


	//   ....[4]....
        /*03a4*/ 	.word	0x00000370
        /*03a8*/ 	.word	0x000000ff
        /*03ac*/ 	.word	0x00034838
        /*03b0*/ 	.short	0x0100
        /*03b2*/ 	.byte	0x08
	.zero		1


	//   ....[5]....
        /*03b4*/ 	.word	0x00000380
        /*03b8*/ 	.word	0x000000ff
        /*03bc*/ 	.word	0x00034848
        /*03c0*/ 	.short	0x0100
        /*03c2*/ 	.byte	0x08
	.zero		1


	//   ....[6]....
        /*03c4*/ 	.word	0x000004b0
        /*03c8*/ 	.word	0x000000ff
        /*03cc*/ 	.word	0x00034850
        /*03d0*/ 	.short	0x0100
        /*03d2*/ 	.byte	0x08
	.zero		1


	//   ....[7]....
        /*03d4*/ 	.word	0x000004c0
        /*03d8*/ 	.word	0x000000ff
        /*03dc*/ 	.word	0x00034860
        /*03e0*/ 	.short	0x0100
        /*03e2*/ 	.byte	0x08
	.zero		1


	//   ....[8]....
        /*03e4*/ 	.word	0x000004d0
        /*03e8*/ 	.word	0x000000ff
        /*03ec*/ 	.word	0x00034858
        /*03f0*/ 	.short	0x0100
        /*03f2*/ 	.byte	0x08
	.zero		1


	//   ....[9]....
        /*03f4*/ 	.word	0x000004e0
        /*03f8*/ 	.word	0x000000ff
        /*03fc*/ 	.word	0x00034868
        /*0400*/ 	.short	0x0100
        /*0402*/ 	.byte	0x08
	.zero		1


	//   ....[10]....
        /*0404*/ 	.word	0x000005d0
        /*0408*/ 	.word	0x000000ff
        /*040c*/ 	.word	0x00034870
        /*0410*/ 	.short	0x0100
        /*0412*/ 	.byte	0x06
	.zero		1


	//   ....[11]....
        /*0414*/ 	.word	0x000005e0
        /*0418*/ 	.word	0x000000ff
        /*041c*/ 	.word	0x00034880
        /*0420*/ 	.short	0x0100
        /*0422*/ 	.byte	0x06
	.zero		1


	//   ....[12]....
        /*0424*/ 	.word	0x000005f0
        /*0428*/ 	.word	0x000000ff
        /*042c*/ 	.word	0x00034878
        /*0430*/ 	.short	0x0100
        /*0432*/ 	.byte	0x06
	.zero		1


	//   ....[13]....
        /*0434*/ 	.word	0x00000600
        /*0438*/ 	.word	0x000000ff
        /*043c*/ 	.word	0x00034888
        /*0440*/ 	.short	0x0100
        /*0442*/ 	.byte	0x06
	.zero		1


	//   ....[14]....
        /*0444*/ 	.word	0x00000730
        /*0448*/ 	.word	0x000000ff
        /*044c*/ 	.word	0x00034890
        /*0450*/ 	.short	0x0100
        /*0452*/ 	.byte	0x08
	.zero		1


	//   ....[15]....
        /*0454*/ 	.word	0x00000740
        /*0458*/ 	.word	0x000000ff
        /*045c*/ 	.word	0x000348a0
        /*0460*/ 	.short	0x0100
        /*0462*/ 	.byte	0x08
	.zero		1


	//   ....[16]....
        /*0464*/ 	.word	0x00000750
        /*0468*/ 	.word	0x000000ff
        /*046c*/ 	.word	0x00034898
        /*0470*/ 	.short	0x0100
        /*0472*/ 	.byte	0x08
	.zero		1


	//   ....[17]....
        /*0474*/ 	.word	0x00000760
        /*0478*/ 	.word	0x000000ff
        /*047c*/ 	.word	0x000348a8
        /*0480*/ 	.short	0x0100
        /*0482*/ 	.byte	0x08
	.zero		1


	//   ....[18]....
        /*0484*/ 	.word	0x00000890
        /*0488*/ 	.word	0x000000ff
        /*048c*/ 	.word	0x000348b0
        /*0490*/ 	.short	0x0100
        /*0492*/ 	.byte	0x08
	.zero		1


	//   ....[19]....
        /*0494*/ 	.word	0x000008a0
        /*0498*/ 	.word	0x000000ff
        /*049c*/ 	.word	0x000348c0
        /*04a0*/ 	.short	0x0100
        /*04a2*/ 	.byte	0x08
	.zero		1


	//   ....[20]....
        /*04a4*/ 	.word	0x000008b0
        /*04a8*/ 	.word	0x000000ff
        /*04ac*/ 	.word	0x000348b8
        /*04b0*/ 	.short	0x0100
        /*04b2*/ 	.byte	0x08
	.zero		1


	//   ....[21]....
        /*04b4*/ 	.word	0x000008c0
        /*04b8*/ 	.word	0x000000ff
        /*04bc*/ 	.word	0x000348c8
        /*04c0*/ 	.short	0x0100
        /*04c2*/ 	.byte	0x08
	.zero		1


	//   ....[22]....
        /*04c4*/ 	.word	0x00001340
        /*04c8*/ 	.word	0x000000ff
        /*04cc*/ 	.word	0x00034800
        /*04d0*/ 	.short	0x010a
        /*04d2*/ 	.byte	0x24
	.zero		1


	//   ....[23]....
        /*04d4*/ 	.word	0x000013a0
        /*04d8*/ 	.word	0x000000ff
        /*04dc*/ 	.word	0x00034830
        /*04e0*/ 	.short	0x010a
        /*04e2*/ 	.byte	0x24
	.zero		1


	//   ....[24]....
        /*04e4*/ 	.word	0x00001430
        /*04e8*/ 	.word	0x000000ff
        /*04ec*/ 	.word	0x00034830
        /*04f0*/ 	.short	0x010a
        /*04f2*/ 	.byte	0x24
	.zero		1


	//   ....[25]....
        /*04f4*/ 	.word	0x00003a20
        /*04f8*/ 	.word	0x00000003
        /*04fc*/ 	.word	0x00000000
        /*0500*/ 	.short	0x0101
        /*0502*/ 	.byte	0x3f
	.zero		1


	//   ....[26]....
        /*0504*/ 	.word	0x00004450
        /*0508*/ 	.word	0x000000ff
        /*050c*/ 	.word	0x00034830
        /*0510*/ 	.short	0x010a
        /*0512*/ 	.byte	0x3d
	.zero		1


	//   ....[27]....
        /*0514*/ 	.word	0x00004490
        /*0518*/ 	.word	0x000000ff
        /*051c*/ 	.word	0x00034830
        /*0520*/ 	.short	0x010a
        /*0522*/ 	.byte	0x3d
	.zero		1


	//   ....[28]....
        /*0524*/ 	.word	0x00004cd0
        /*0528*/ 	.word	0x000000ff
        /*052c*/ 	.word	0x00034850
        /*0530*/ 	.short	0x010a
        /*0532*/ 	.byte	0x07
	.zero		1


	//   ....[29]....
        /*0534*/ 	.word	0x00004d10
        /*0538*/ 	.word	0x000000ff
        /*053c*/ 	.word	0x00034850
        /*0540*/ 	.short	0x010a
        /*0542*/ 	.byte	0x07
	.zero		1


	//   ....[30]....
        /*0544*/ 	.word	0x00006e10
        /*0548*/ 	.word	0x0000000c
        /*054c*/ 	.word	0x00000000
        /*0550*/ 	.short	0x0101
        /*0552*/ 	.byte	0x3f
	.zero		1


	//   ....[31]....
        /*0554*/ 	.word	0x00006e50
        /*0558*/ 	.word	0x00000029
        /*055c*/ 	.word	0x00000000
        /*0560*/ 	.short	0x0101
        /*0562*/ 	.byte	0x3f
	.zero		1


	//   ....[32]....
        /*0564*/ 	.word	0x00007640
        /*0568*/ 	.word	0x000000ff
        /*056c*/ 	.word	0x00034830
        /*0570*/ 	.short	0x010a
        /*0572*/ 	.byte	0x28
	.zero		1


	//   ....[33]....
        /*0574*/ 	.word	0x00007680
        /*0578*/ 	.word	0x000000ff
        /*057c*/ 	.word	0x00034830
        /*0580*/ 	.short	0x010a
        /*0582*/ 	.byte	0x28
	.zero		1


	//   ....[34]....
        /*0584*/ 	.word	0x00007ec0
        /*0588*/ 	.word	0x000000ff
        /*058c*/ 	.word	0x00034850
        /*0590*/ 	.short	0x010a
        /*0592*/ 	.byte	0x07
	.zero		1


	//   ....[35]....
        /*0594*/ 	.word	0x00007f00
        /*0598*/ 	.word	0x000000ff
        /*059c*/ 	.word	0x00034850
        /*05a0*/ 	.short	0x010a
        /*05a2*/ 	.byte	0x07
	.zero		1


	//   ....[36]....
        /*05a4*/ 	.word	0x00009b00
        /*05a8*/ 	.word	0x00000015
        /*05ac*/ 	.word	0x00000000
        /*05b0*/ 	.short	0x0101
        /*05b2*/ 	.byte	0x3f
	.zero		1


	//   ....[37]....
        /*05b4*/ 	.word	0x00009b80
        /*05b8*/ 	.word	0x00000015
        /*05bc*/ 	.word	0x00000000
        /*05c0*/ 	.short	0x0101
        /*05c2*/ 	.byte	0x3f
	.zero		1


	//   ....[38]....
        /*05c4*/ 	.word	0x0000a250
        /*05c8*/ 	.word	0x000000ff
        /*05cc*/ 	.word	0x00034850
        /*05d0*/ 	.short	0x010a
        /*05d2*/ 	.byte	0x05
	.zero		1


	//   ....[39]....
        /*05d4*/ 	.word	0x0000a290
        /*05d8*/ 	.word	0x000000ff
        /*05dc*/ 	.word	0x00034850
        /*05e0*/ 	.short	0x010a
        /*05e2*/ 	.byte	0x05
	.zero		1


	//   ....[40]....
        /*05e4*/ 	.word	0x0000a750
        /*05e8*/ 	.word	0x00000009
        /*05ec*/ 	.word	0x00000000
        /*05f0*/ 	.short	0x0101
        /*05f2*/ 	.byte	0x3f
	.zero		1


	//   ....[41]....
        /*05f4*/ 	.word	0x0000b3c0
        /*05f8*/ 	.word	0x000000ff
        /*05fc*/ 	.word	0x00000000
        /*0600*/ 	.short	0x0101
        /*0602*/ 	.byte	0x04
	.zero		1


	//   ....[42]....
        /*0604*/ 	.word	0x0000d140
        /*0608*/ 	.word	0x000000ff
        /*060c*/ 	.word	0x00034840
        /*0610*/ 	.short	0x010a
        /*0612*/ 	.byte	0x26
	.zero		1


	//   ....[43]....
        /*0614*/ 	.word	0x0000def0
        /*0618*/ 	.word	0x000000ff
        /*061c*/ 	.word	0x00034800
        /*0620*/ 	.short	0x0107
        /*0622*/ 	.byte	0x26
	.zero		1


	//   ....[44]....
        /*0624*/ 	.word	0x0000df60
        /*0628*/ 	.word	0x000000ff
        /*062c*/ 	.word	0x00034800
        /*0630*/ 	.short	0x0101
        /*0632*/ 	.byte	0x26
	.zero		1


	//   ....[45]....
        /*0634*/ 	.word	0x0000df80
        /*0638*/ 	.word	0x000000ff
        /*063c*/ 	.word	0x00034820
        /*0640*/ 	.short	0x010a
        /*0642*/ 	.byte	0x26
	.zero		1


	//   ....[46]....
        /*0644*/ 	.word	0x0000e360
        /*0648*/ 	.word	0x000000ff
        /*064c*/ 	.word	0x00034848
        /*0650*/ 	.short	0x010a
        /*0652*/ 	.byte	0x26
	.zero		1


	//   ....[47]....
        /*0654*/ 	.word	0x0000e700
        /*0658*/ 	.word	0x000000ff
        /*065c*/ 	.word	0x00034860
        /*0660*/ 	.short	0x010a
        /*0662*/ 	.byte	0x26
	.zero		1


	//   ....[48]....
        /*0664*/ 	.word	0x0000ec00
        /*0668*/ 	.word	0x000000ff
        /*066c*/ 	.word	0x00034840
        /*0670*/ 	.short	0x010a
        /*0672*/ 	.byte	0x26
	.zero		1


	//   ....[49]....
        /*0674*/ 	.word	0x0000efb0
        /*0678*/ 	.word	0x000000ff
        /*067c*/ 	.word	0x00034868
        /*0680*/ 	.short	0x010a
        /*0682*/ 	.byte	0x26
	.zero		1


	//   ....[50]....
        /*0684*/ 	.word	0x0000f500
        /*0688*/ 	.word	0x000000ff
        /*068c*/ 	.word	0x00034848
        /*0690*/ 	.short	0x010a
        /*0692*/ 	.byte	0x26
	.zero		1


	//   ....[51]....
        /*0694*/ 	.word	0x0000f890
        /*0698*/ 	.word	0x000000ff
        /*069c*/ 	.word	0x00034860
        /*06a0*/ 	.short	0x010a
        /*06a2*/ 	.byte	0x26
	.zero		1


	//   ....[52]....
        /*06a4*/ 	.word	0x0000fc30
        /*06a8*/ 	.word	0x00000003
        /*06ac*/ 	.word	0x00034860
        /*06b0*/ 	.short	0x010a
        /*06b2*/ 	.byte	0x3f
	.zero		1


	//   ....[53]....
        /*06b4*/ 	.word	0x0000ffc0
        /*06b8*/ 	.word	0x00000002
        /*06bc*/ 	.word	0x00034820
        /*06c0*/ 	.short	0x010a
        /*06c2*/ 	.byte	0x3f
	.zero		1


	//   ....[54]....
        /*06c4*/ 	.word	0x00010140
        /*06c8*/ 	.word	0x00000006
        /*06cc*/ 	.word	0x00000000
        /*06d0*/ 	.short	0x010a
        /*06d2*/ 	.byte	0x3f
	.zero		1


	//   ....[55]....
        /*06d4*/ 	.word	0x000101b0
        /*06d8*/ 	.word	0x00000003
        /*06dc*/ 	.word	0x00000000
        /*06e0*/ 	.short	0x010a
        /*06e2*/ 	.byte	0x3f
	.zero		1


	//   ....[56]....
        /*06e4*/ 	.word	0x00010210
        /*06e8*/ 	.word	0x00000000
        /*06ec*/ 	.word	0x00000000
        /*06f0*/ 	.short	0x010a
        /*06f2*/ 	.byte	0x3f
	.zero		1


	//   ....[57]....
        /*06f4*/ 	.word	0x00010240
        /*06f8*/ 	.word	0x00000003
        /*06fc*/ 	.word	0x00000000
        /*0700*/ 	.short	0x010a
        /*0702*/ 	.byte	0x3f
	.zero		1


	//   ....[58]....
        /*0704*/ 	.word	0x000102b0
        /*0708*/ 	.word	0x00000003
        /*070c*/ 	.word	0x00034800
        /*0710*/ 	.short	0x010a
        /*0712*/ 	.byte	0x3f
	.zero		1


	//   ....[59]....
        /*0714*/ 	.word	0x00010310
        /*0718*/ 	.word	0x00000003
        /*071c*/ 	.word	0x00034830
        /*0720*/ 	.short	0x010a
        /*0722*/ 	.byte	0x3f
	.zero		1


	//   ....[60]....
        /*0724*/ 	.word	0x00010370
        /*0728*/ 	.word	0x0000000b
        /*072c*/ 	.word	0x00034830
        /*0730*/ 	.short	0x010a
        /*0732*/ 	.byte	0x3f
	.zero		1


	//   ....[61]....
        /*0734*/ 	.word	0x000103d0
        /*0738*/ 	.word	0x0000000b
        /*073c*/ 	.word	0x00034850
        /*0740*/ 	.short	0x010a
        /*0742*/ 	.byte	0x3f
	.zero		1


	//   ....[62]....
        /*0744*/ 	.word	0x00010430
        /*0748*/ 	.word	0x0000000b
        /*074c*/ 	.word	0x00034830
        /*0750*/ 	.short	0x010a
        /*0752*/ 	.byte	0x3f
	.zero		1


	//   ....[63]....
        /*0754*/ 	.word	0x00010490
        /*0758*/ 	.word	0x00000009
        /*075c*/ 	.word	0x00034850
        /*0760*/ 	.short	0x010a
        /*0762*/ 	.byte	0x3f
	.zero		1


	//   ....[64]....
        /*0764*/ 	.word	0x000104f0
        /*0768*/ 	.word	0x00000000
        /*076c*/ 	.word	0x00034850
        /*0770*/ 	.short	0x010a
        /*0772*/ 	.byte	0x3f
	.zero		1


	//   ....[65]....
        /*0774*/ 	.word	0x00010650
        /*0778*/ 	.word	0x00000003
        /*077c*/ 	.word	0x00034840
        /*0780*/ 	.short	0x010a
        /*0782*/ 	.byte	0x3f
	.zero		1


	//   ....[66]....
        /*0784*/ 	.word	0x00011190
        /*0788*/ 	.word	0x00000003
        /*078c*/ 	.word	0x00034820
        /*0790*/ 	.short	0x010a
        /*0792*/ 	.byte	0x3f
	.zero		1


	//   ....[67]....
        /*0794*/ 	.word	0x000111f0
        /*0798*/ 	.word	0x00000003
        /*079c*/ 	.word	0x00034848
        /*07a0*/ 	.short	0x010a
        /*07a2*/ 	.byte	0x3f
	.zero		1


	//   ....[68]....
        /*07a4*/ 	.word	0x00011250
        /*07a8*/ 	.word	0x00000003
        /*07ac*/ 	.word	0x00034860
        /*07b0*/ 	.short	0x010a
        /*07b2*/ 	.byte	0x3f
	.zero		1


	//   ....[69]....
        /*07b4*/ 	.word	0x000112b0
        /*07b8*/ 	.word	0x00000003
        /*07bc*/ 	.word	0x00034840
        /*07c0*/ 	.short	0x010a
        /*07c2*/ 	.byte	0x3f
	.zero		1


	//   ....[70]....
        /*07c4*/ 	.word	0x00011310
        /*07c8*/ 	.word	0x00000003
        /*07cc*/ 	.word	0x00034868
        /*07d0*/ 	.short	0x010a
        /*07d2*/ 	.byte	0x3f
	.zero		1


	//   ....[71]....
        /*07d4*/ 	.word	0x00011370
        /*07d8*/ 	.word	0x00000003
        /*07dc*/ 	.word	0x00034848
        /*07e0*/ 	.short	0x010a
        /*07e2*/ 	.byte	0x3f
	.zero		1


	//   ....[72]....
        /*07e4*/ 	.word	0x000113d0
        /*07e8*/ 	.word	0x00000003
        /*07ec*/ 	.word	0x00034860
        /*07f0*/ 	.short	0x010a
        /*07f2*/ 	.byte	0x3f
	.zero		1


	//   ....[73]....
        /*07f4*/ 	.word	0x00011420
        /*07f8*/ 	.word	0x00000003
        /*07fc*/ 	.word	0x00034860
        /*0800*/ 	.short	0x010a
        /*0802*/ 	.byte	0x3f
	.zero		1


	//   ....[74]....
        /*0804*/ 	.word	0x00011470
        /*0808*/ 	.word	0x00000002
        /*080c*/ 	.word	0x00034820
        /*0810*/ 	.short	0x010a
        /*0812*/ 	.byte	0x3f
	.zero		1


	//   ....[75]....
        /*0814*/ 	.word	0x00011610
        /*0818*/ 	.word	0x00000006
        /*081c*/ 	.word	0x00000000
        /*0820*/ 	.short	0x010a
        /*0822*/ 	.byte	0x3f
	.zero		1


	//   ....[76]....
        /*0824*/ 	.word	0x00011660
        /*0828*/ 	.word	0x00000003
        /*082c*/ 	.word	0x00000000
        /*0830*/ 	.short	0x010a
        /*0832*/ 	.byte	0x3f
	.zero		1


	//   ....[77]....
        /*0834*/ 	.word	0x000116b0
        /*0838*/ 	.word	0x00000000
        /*083c*/ 	.word	0x00000000
        /*0840*/ 	.short	0x010a
        /*0842*/ 	.byte	0x3f
	.zero		1


	//----- nvinfo : EIATTR_NUM_MBARRIERS
	.align		4
.L_271:
        /*0844*/ 	.byte	0x03, 0x38
        /*0846*/ 	.short	0x0016


	//----- nvinfo : EIATTR_EXIT_INSTR_OFFSETS
	.align		4
        /*0848*/ 	.byte	0x04, 0x1c
        /*084a*/ 	.short	(.L_273 - .L_272)


	//   ....[0]....
.L_272:
        /*084c*/ 	.word	0x00010290


	//----- nvinfo : EIATTR_MAX_THREADS
	.align		4
.L_273:
        /*0850*/ 	.byte	0x04, 0x05
        /*0852*/ 	.short	(.L_275 - .L_274)
.L_274:
        /*0854*/ 	.word	0x00000180
        /*0858*/ 	.word	0x00000001
        /*085c*/ 	.word	0x00000001


	//----- nvinfo : EIATTR_CRS_STACK_SIZE
	.align		4
.L_275:
        /*0860*/ 	.byte	0x04, 0x1e
        /*0862*/ 	.short	(.L_277 - .L_276)
.L_276:
        /*0864*/ 	.word	0x00000000


	//----- nvinfo : EIATTR_CBANK_PARAM_SIZE
	.align		4
.L_277:
        /*0868*/ 	.byte	0x03, 0x19
        /*086a*/ 	.short	0x0a70


	//----- nvinfo : EIATTR_PARAM_CBANK
	.align		4
        /*086c*/ 	.byte	0x04, 0x0a
        /*086e*/ 	.short	(.L_279 - .L_278)
	.align		4
.L_278:
        /*0870*/ 	.word	index@(.nv.constant0._ZN7cutlass13device_kernelIN5flash11enable_sm90INS1_16FlashAttnFwdSm90INS1_25CollectiveMainloopFwdSm90ILi2EN4cute5tupleIJNS5_1CILi1EEES8_S8_EEENS6_IJNS7_ILi128EEESA_NS7_ILi192EEEEEELi128ENS_6half_tEfNS_4arch4Sm90ELb1ELb0ELb1ELb0ELb0ELb0ELb0ELb1ELb1ELb1ELb1ELb0EEENS1_21CollectiveEpilogueFwdINS6_IJSA_SA_SA_EEES9_SD_SF_Li256ELb0ELb1ELb1ELb0EEENS1_19SingleTileSchedulerILb0ELb1ELb1ELi128EEEEEEEEEvNT_6ParamsE)
        /*0874*/ 	.short	0x0210
        /*0876*/ 	.short	0x0a70


	//----- nvinfo : EIATTR_SW_WAR
	.align		4
.L_279:
        /*0878*/ 	.byte	0x04, 0x36
        /*087a*/ 	.short	(.L_281 - .L_280)
.L_280:
        /*087c*/ 	.word	0x00000008
.L_281:


//--------------------- .nv.info._ZN7cutlass13device_kernelIN5flash11enable_sm90INS1_16FlashAttnFwdSm90INS1_25CollectiveMainloopFwdSm90ILi2EN4cute5tupleIJNS5_1CILi1EEES8_S8_EEENS6_IJNS7_ILi128EEESA_NS7_ILi192EEEEEELi128ENS_6half_tEfNS_4arch4Sm90ELb1ELb0ELb1ELb1ELb0ELb0ELb0ELb1ELb1ELb1ELb1ELb0EEENS1_21CollectiveEpilogueFwdINS6_IJSA_SA_SA_EEES9_SD_SF_Li256ELb1ELb1ELb1ELb0EEENS1_36VarlenDynamicPersistentTileSchedulerILi128ELi128ELi256ELi128ELb1ELb1ELb1ELb1ELb1ELb1EEEEEEEEEvNT_6ParamsE --------------------------
	.section	.nv.info._ZN7cutlass13device_kernelIN5flash11enable_sm90INS1_16FlashAttnFwdSm90INS1_25CollectiveMainloopFwdSm90ILi2EN4cute5tupleIJNS5_1CILi1EEES8_S8_EEENS6_IJNS7_ILi128EEESA_NS7_ILi192EEEEEELi128ENS_6half_tEfNS_4arch4Sm90ELb1ELb0ELb1ELb1ELb0ELb0ELb0ELb1ELb1ELb1ELb1ELb0EEENS1_21CollectiveEpilogueFwdINS6_IJSA_SA_SA_EEES9_SD_SF_Li256ELb1ELb1ELb1ELb0EEENS1_36VarlenDynamicPersistentTileSchedulerILi128ELi128ELi256ELi128ELb1ELb1ELb1ELb1ELb1ELb1EEEEEEEEEvNT_6ParamsE,"",@"SHT_CUDA_INFO"
	.sectionflags	@""
	.align	4


	//----- nvinfo : EIATTR_CUDA_API_VERSION
	.align		4
        /*0000*/ 	.byte	0x04, 0x37
        /*0002*/ 	.short	(.L_283 - .L_282)
.L_282:
        /*0004*/ 	.word	0x00000082


	//----- nvinfo : EIATTR_KPARAM_INFO
	.align		4
.L_283:
        /*0008*/ 	.byte	0x04, 0x17
        /*000a*/ 	.short	(.L_285 - .L_284)
.L_284:
        /*000c*/ 	.word	0x00000000
        /*0010*/ 	.short	0x0000
        /*0012*/ 	.short	0x0070
        /*0014*/ 	.byte	0x00, 0xf0, 0x01, 0x2a


	//----- nvinfo : EIATTR_SPARSE_MMA_MASK
	.align		4
.L_285:
        /*0018*/ 	.byte	0x03, 0x50
        /*001a*/ 	.short	0x0000


	//----- nvinfo : EIATTR_MAXREG_COUNT
	.align		4
        /*001c*/ 	.byte	0x03, 0x1b
        /*001e*/ 	.short	0x00a8


	//----- nvinfo : EIATTR_NUM_BARRIERS
	.align		4
        /*0020*/ 	.byte	0x02, 0x4c
        /*0022*/ 	.byte	0x09
	.zero		1


	//----- nvinfo : EIATTR_EXTERNS
	.align		4
        /*0024*/ 	.byte	0x04, 0x0f
        /*0026*/ 	.short	(.L_287 - .L_286)


	//   ....[0]....
	.align		4
.L_286:
        /*0028*/ 	.word	index@(__assertfail)


	//----- nvinfo : EIATTR_ANNOTATIONS
	.align		4
.L_287:
        /*002c*/ 	.byte	0x04, 0x55
        /*002e*/ 	.short	(.L_289 - .L_288)


	//   ....[0]....
.L_288:
        /* <DEDUP_REMOVED lines=73> */


	//----- nvinfo : EIATTR_MERCURY_ISA_VERSION
	.align		4
.L_289:
        /*04a8*/ 	.byte	0x03, 0x5f
        /*04aa*/ 	.short	0x0101


	//----- nvinfo : EIATTR_UNUSED_LOAD_BYTE_OFFSET
	.align		4
        /*04ac*/ 	.byte	0x04, 0x44
        /*04ae*/ 	.short	(.L_291 - .L_290)


	//   ....[0]....
.L_290:
        /*04b0*/ 	.word	0x000009f0
        /*04b4*/ 	.word	0x0000fff0


	//   ....[1]....
        /*04b8*/ 	.word	0x0000b180
        /*04bc*/ 	.word	0x0000fff0


	//----- nvinfo : EIATTR_INT_WARP_WIDE_INSTR_OFFSETS
	.align		4
.L_291:
        /*04c0*/ 	.byte	0x04, 0x31
        /*04c2*/ 	.short	(.L_293 - .L_292)


	//   ....[0]....
.L_292:
        /*04c4*/ 	.word	0x00000120


	//   ....[1]....
        /*04c8*/ 	.word	0x00000160


	//   ....[2]....
        /*04cc*/ 	.word	0x00000220


	//   ....[3]....
        /*04d0*/ 	.word	0x0000f960


	//   ....[4]....
        /*04d4*/ 	.word	0x0000f9f0


	//   ....[5]....
        /*04d8*/ 	.word	0x00013470


	//   ....[6]....
        /*04dc*/ 	.word	0x000134d0


	//----- nvinfo : EIATTR_COOP_GROUP_MASK_REGIDS
	.align		4
.L_293:
        /*04e0*/ 	.byte	0x04, 0x29
        /*04e2*/ 	.short	(.L_295 - .L_294)


	//   ....[0]....
.L_294:
        /*04e4*/ 	.word	0xffffffff


	//   ....[1]....
        /*04e8*/ 	.word	0xffffffff


	//   ....[2]....
        /*04ec*/ 	.word	0xffffffff


	//   ....[3]....
        /*04f0*/ 	.word	0xffffffff


	//   ....[4]....
        /*04f4*/ 	.word	0xffffffff


	//   ....[5]....
        /*04f8*/ 	.word	0xffffffff


	//   ....[6]....
        /*04fc*/ 	.word	0xffffffff


	//   ....[7]....
        /*0500*/ 	.word	0xffffffff


	//   ....[8]....
        /*0504*/ 	.word	0xffffffff


	//   ....[9]....
        /*0508*/ 	.word	0xffffffff


	//   ....[10]....
        /*050c*/ 	.word	0xffffffff


	//   ....[11]....
        /*0510*/ 	.word	0xffffffff


	//   ....[12]....
        /*0514*/ 	.word	0xffffffff


	//   ....[13]....
        /*0518*/ 	.word	0xffffffff


	//   ....[14]....
        /*051c*/ 	.word	0xffffffff


	//   ....[15]....
        /*0520*/ 	.word	0xffffffff


	//   ....[16]....
        /*0524*/ 	.word	0xffffffff


	//   ....[17]....
        /*0528*/ 	.word	0xffffffff


	//   ....[18]....
        /*052c*/ 	.word	0xffffffff


	//   ....[19]....
        /*0530*/ 	.word	0xffffffff


	//   ....[20]....
        /*0534*/ 	.word	0xffffffff


	//   ....[21]....
        /*0538*/ 	.word	0xffffffff


	//   ....[22]....
        /*053c*/ 	.word	0xffffffff


	//   ....[23]....
        /*0540*/ 	.word	0xffffffff


	//   ....[24]....
        /*0544*/ 	.word	0xffffffff


	//   ....[25]....
        /*0548*/ 	.word	0xffffffff


	//   ....[26]....
        /*054c*/ 	.word	0xffffffff


	//   ....[27]....
        /*0550*/ 	.word	0xffffffff


	//   ....[28]....
        /*0554*/ 	.word	0xffffffff


	//   ....[29]....
        /*0558*/ 	.word	0xffffffff


	//   ....[30]....
        /*055c*/ 	.word	0xffffffff


	//   ....[31]....
        /*0560*/ 	.word	0xffffffff


	//   ....[32]....
        /*0564*/ 	.word	0xffffffff


	//   ....[33]....
        /*0568*/ 	.word	0xffffffff


	//   ....[34]....
        /*056c*/ 	.word	0xffffffff


	//   ....[35]....
        /*0570*/ 	.word	0xffffffff


	//   ....[36]....
        /*0574*/ 	.word	0xffffffff


	//   ....[37]....
        /*0578*/ 	.word	0xffffffff


	//   ....[38]....
        /*057c*/ 	.word	0xffffffff


	//   ....[39]....
        /*0580*/ 	.word	0xffffffff


	//   ....[40]....
        /*0584*/ 	.word	0xffffffff


	//   ....[41]....
        /*0588*/ 	.word	0xffffffff


	//   ....[42]....
        /*058c*/ 	.word	0xffffffff


	//   ....[43]....
        /*0590*/ 	.word	0xffffffff


	//   ....[44]....
        /*0594*/ 	.word	0xffffffff


	//   ....[45]....
        /*0598*/ 	.word	0xffffffff


	//   ....[46]....
        /*059c*/ 	.word	0xffffffff


	//   ....[47]....
        /*05a0*/ 	.word	0xffffffff


	//   ....[48]....
        /*05a4*/ 	.word	0xffffffff


	//   ....[49]....
        /*05a8*/ 	.word	0xffffffff


	//   ....[50]....
        /*05ac*/ 	.word	0xffffffff


	//   ....[51]....
        /*05b0*/ 	.word	0xffffffff


	//   ....[52]....
        /*05b4*/ 	.word	0xffffffff


	//   ....[53]....
        /*05b8*/ 	.word	0xffffffff


	//   ....[54]....
        /*05bc*/ 	.word	0xffffffff


	//   ....[55]....
        /*05c0*/ 	.word	0xffffffff


	//   ....[56]....
        /*05c4*/ 	.word	0xffffffff


	//   ....[57]....
        /*05c8*/ 	.word	0xffffffff


	//   ....[58]....
        /*05cc*/ 	.word	0xffffffff


	//   ....[59]....
        /*05d0*/ 	.word	0xffffffff


	//   ....[60]....
        /*05d4*/ 	.word	0xffffffff


	//   ....[61]....
        /*05d8*/ 	.word	0xffffffff


	//   ....[62]....
        /*05dc*/ 	.word	0xffffffff


	//   ....[63]....
        /*05e0*/ 	.word	0xffffffff


	//   ....[64]....
        /*05e4*/ 	.word	0xffffffff


	//   ....[65]....
        /*05e8*/ 	.word	0xffffffff


	//   ....[66]....
        /*05ec*/ 	.word	0xffffffff


	//   ....[67]....
        /*05f0*/ 	.word	0xffffffff


	//   ....[68]....
        /*05f4*/ 	.word	0xffffffff


	//   ....[69]....
        /*05f8*/ 	.word	0xffffffff


	//   ....[70]....
        /*05fc*/ 	.word	0xffffffff


	//   ....[71]....
        /*0600*/ 	.word	0xffffffff


	//   ....[72]....
        /*0604*/ 	.word	0xffffffff


	//   ....[73]....
        /*0608*/ 	.word	0xffffffff


	//   ....[74]....
        /*060c*/ 	.word	0xffffffff


	//   ....[75]....
        /*0610*/ 	.word	0xffffffff


	//   ....[76]....
        /*0614*/ 	.word	0xffffffff


	//   ....[77]....
        /*0618*/ 	.word	0xffffffff


	//   ....[78]....
        /*061c*/ 	.word	0xffffffff


	//   ....[79]....
        /*0620*/ 	.word	0xffffffff


	//   ....[80]....
        /*0624*/ 	.word	0xffffffff


	//   ....[81]....
        /*0628*/ 	.word	0xffffffff


	//   ....[82]....
        /*062c*/ 	.word	0xffffffff


	//   ....[83]....
        /*0630*/ 	.word	0xffffffff


	//   ....[84]....
        /*0634*/ 	.word	0xffffffff


	//   ....[85]....
        /*0638*/ 	.word	0xffffffff


	//   ....[86]....
        /*063c*/ 	.word	0xffffffff


	//   ....[87]....
        /*0640*/ 	.word	0xffffffff


	//   ....[88]....
        /*0644*/ 	.word	0xffffffff


	//   ....[89]....
        /*0648*/ 	.word	0xffffffff


	//   ....[90]....
        /*064c*/ 	.word	0xffffffff


	//   ....[91]....
        /*0650*/ 	.word	0xffffffff


	//   ....[92]....
        /*0654*/ 	.word	0xffffffff


	//   ....[93]....
        /*0658*/ 	.word	0xffffffff


	//   ....[94]....
        /*065c*/ 	.word	0xffffffff


	//   ....[95]....
        /*0660*/ 	.word	0xffffffff


	//   ....[96]....
        /*0664*/ 	.word	0xffffffff


	//   ....[97]....
        /*0668*/ 	.word	0xffffffff


	//   ....[98]....
        /*066c*/ 	.word	0xffffffff


	//   ....[99]....
        /*0670*/ 	.word	0xffffffff


	//   ....[100]....
        /*0674*/ 	.word	0xffffffff


	//   ....[101]....
        /*0678*/ 	.word	0xffffffff


	//   ....[102]....
        /*067c*/ 	.word	0xffffffff


	//   ....[103]....
        /*0680*/ 	.word	0xffffffff


	//   ....[104]....
        /*0684*/ 	.word	0xffffffff


	//   ....[105]....
        /*0688*/ 	.word	0x0500000f


	//   ....[106]....
        /*068c*/ 	.word	0x0500000f


	//   ....[107]....
        /*0690*/ 	.word	0x0500000f


	//   ....[108]....
        /*0694*/ 	.word	0x0500000f


	//   ....[109]....
        /*0698*/ 	.word	0x0500000f


	//   ....[110]....
        /*069c*/ 	.word	0x0500000f


	//   ....[111]....
        /*06a0*/ 	.word	0x0500000f


	//   ....[112]....
        /*06a4*/ 	.word	0x0500000f


	//   ....[113]....
        /*06a8*/ 	.word	0x0500000f


	//   ....[114]....
        /*06ac*/ 	.word	0x0500000f


	//   ....[115]....
        /*06b0*/ 	.word	0x0500000f


	//   ....[116]....
        /*06b4*/ 	.word	0x0500000f


	//   ....[117]....
        /*06b8*/ 	.word	0x0500000f


	//   ....[118]....
        /*06bc*/ 	.word	0x0500000f


	//   ....[119]....
        /*06c0*/ 	.word	0x0500000f


	//   ....[120]....
        /*06c4*/ 	.word	0x0500000f


	//   ....[121]....
        /*06c8*/ 	.word	0x0500000f


	//   ....[122]....
        /*06cc*/ 	.word	0x0500000f


	//   ....[123]....
        /*06d0*/ 	.word	0x0500000f


	//   ....[124]....
        /*06d4*/ 	.word	0x0500000f


	//   ....[125]....
        /*06d8*/ 	.word	0x0500000f


	//   ....[126]....
        /*06dc*/ 	.word	0x0500000f


	//   ....[127]....
        /*06e0*/ 	.word	0x0500000f


	//   ....[128]....
        /*06e4*/ 	.word	0x0500000f


	//   ....[129]....
        /*06e8*/ 	.word	0x0500000f


	//   ....[130]....
        /*06ec*/ 	.word	0x0500000f


	//   ....[131]....
        /*06f0*/ 	.word	0x0500000f


	//   ....[132]....
        /*06f4*/ 	.word	0x0500000f


	//   ....[133]....
        /*06f8*/ 	.word	0x0500000f


	//   ....[134]....
        /*06fc*/ 	.word	0x0500000f


	//   ....[135]....
        /*0700*/ 	.word	0x0500000f


	//   ....[136]....
        /*0704*/ 	.word	0x0500000f


	//   ....[137]....
        /*0708*/ 	.word	0x0500000f


	//   ....[138]....
        /*070c*/ 	.word	0x0500000f


	//   ....[139]....
        /*0710*/ 	.word	0x0500000f


	//   ....[140]....
        /*0714*/ 	.word	0x0500000f


	//----- nvinfo : EIATTR_COOP_GROUP_INSTR_OFFSETS
	.align		4
.L_295:
        /*0718*/ 	.byte	0x04, 0x28
        /*071a*/ 	.short	(.L_297 - .L_296)


	//   ....[0]....
.L_296:
        /*071c*/ 	.word	0x00000060


	//   ....[1]....
        /*0720*/ 	.word	0x00000130


	//   ....[2]....
        /*0724*/ 	.word	0x00000230


	//   ....[3]....
        /*0728*/ 	.word	0x000003a0


	//   ....[4]....
        /*072c*/ 	.word	0x00000500


	//   ....[5]....
        /*0730*/ 	.word	0x00000620


	//   ....[6]....
        /*0734*/ 	.word	0x00000780


	//   ....[7]....
        /*0738*/ 	.word	0x00001900


	//   ....[8]....
        /*073c*/ 	.word	0x00002510


	//   ....[9]....
        /*0740*/ 	.word	0x000026e0


	//   ....[10]....
        /*0744*/ 	.word	0x00003040


	//   ....[11]....
        /*0748*/ 	.word	0x000030c0


	//   ....[12]....
        /*074c*/ 	.word	0x00003b20


	//   ....[13]....
        /*0750*/ 	.word	0x00003b80


	//   ....[14]....
        /*0754*/ 	.word	0x00005a50


	//   ....[15]....
        /*0758*/ 	.word	0x00006270


	//   ....[16]....
        /*075c*/ 	.word	0x00006400


	//   ....[17]....
        /*0760*/ 	.word	0x00006500


	//   ....[18]....
        /*0764*/ 	.word	0x00006d90


	//   ....[19]....
        /*0768*/ 	.word	0x00006e00


	//   ....[20]....
        /*076c*/ 	.word	0x00009140


	//   ....[21]....
        /*0770*/ 	.word	0x00009170


	//   ....[22]....
        /*0774*/ 	.word	0x00009520


	//   ....[23]....
        /*0778*/ 	.word	0x000095a0


	//   ....[24]....
        /*077c*/ 	.word	0x0000a850


	//   ....[25]....
        /*0780*/ 	.word	0x0000a880


	//   ....[26]....
        /*0784*/ 	.word	0x0000a970


	//   ....[27]....
        /*0788*/ 	.word	0x0000a990


	//   ....[28]....
        /*078c*/ 	.word	0x0000bc00


	//   ....[29]....
        /*0790*/ 	.word	0x0000bc40


	//   ....[30]....
        /*0794*/ 	.word	0x0000bc60


	//   ....[31]....
        /*0798*/ 	.word	0x0000bc90


	//   ....[32]....
        /*079c*/ 	.word	0x0000c2f0


	//   ....[33]....
        /*07a0*/ 	.word	0x0000c330


	//   ....[34]....
        /*07a4*/ 	.word	0x0000c400


	//   ....[35]....
        /*07a8*/ 	.word	0x0000c420


	//   ....[36]....
        /*07ac*/ 	.word	0x0000c4e0


	//   ....[37]....
        /*07b0*/ 	.word	0x0000c500


	//   ....[38]....
        /*07b4*/ 	.word	0x0000c5d0


	//   ....[39]....
        /*07b8*/ 	.word	0x0000c5f0


	//   ....[40]....
        /*07bc*/ 	.word	0x0000c980


	//   ....[41]....
        /*07c0*/ 	.word	0x0000c990


	//   ....[42]....
        /*07c4*/ 	.word	0x0000cdd0


	//   ....[43]....
        /*07c8*/ 	.word	0x0000cde0


	//   ....[44]....
        /*07cc*/ 	.word	0x0000da10


	//   ....[45]....
        /*07d0*/ 	.word	0x0000da20


	//   ....[46]....
        /*07d4*/ 	.word	0x0000dae0


	//   ....[47]....
        /*07d8*/ 	.word	0x0000db00


	//   ....[48]....
        /*07dc*/ 	.word	0x0000dbc0


	//   ....[49]....
        /*07e0*/ 	.word	0x0000dbe0


	//   ....[50]....
        /*07e4*/ 	.word	0x0000dcb0


	//   ....[51]....
        /*07e8*/ 	.word	0x0000dcd0


	//   ....[52]....
        /*07ec*/ 	.word	0x0000de10


	//   ....[53]....
        /*07f0*/ 	.word	0x0000e040


	//   ....[54]....
        /*07f4*/ 	.word	0x0000e070


	//   ....[55]....
        /*07f8*/ 	.word	0x0000e0a0


	//   ....[56]....
        /*07fc*/ 	.word	0x0000e0d0


	//   ....[57]....
        /*0800*/ 	.word	0x0000e100


	//   ....[58]....
        /*0804*/ 	.word	0x0000e130


	//   ....[59]....
        /*0808*/ 	.word	0x0000e2d0


	//   ....[60]....
        /*080c*/ 	.word	0x0000e300


	//   ....[61]....
        /*0810*/ 	.word	0x0000e330


	//   ....[62]....
        /*0814*/ 	.word	0x0000e360


	//   ....[63]....
        /*0818*/ 	.word	0x0000e390


	//   ....[64]....
        /*081c*/ 	.word	0x0000e3c0


	//   ....[65]....
        /*0820*/ 	.word	0x0000e460


	//   ....[66]....
        /*0824*/ 	.word	0x0000e490


	//   ....[67]....
        /*0828*/ 	.word	0x0000e4a0


	//   ....[68]....
        /*082c*/ 	.word	0x0000e4d0


	//   ....[69]....
        /*0830*/ 	.word	0x0000ff40


	//   ....[70]....
        /*0834*/ 	.word	0x00010b40


	//   ....[71]....
        /*0838*/ 	.word	0x00010b70


	//   ....[72]....
        /*083c*/ 	.word	0x00010b90


	//   ....[73]....
        /*0840*/ 	.word	0x00010bb0


	//   ....[74]....
        /*0844*/ 	.word	0x00010c90


	//   ....[75]....
        /*0848*/ 	.word	0x00010cf0


	//   ....[76]....
        /*084c*/ 	.word	0x00010d90


	//   ....[77]....
        /*0850*/ 	.word	0x00010da0


	//   ....[78]....
        /*0854*/ 	.word	0x00010e40


	//   ....[79]....
        /*0858*/ 	.word	0x00010e50


	//   ....[80]....
        /*085c*/ 	.word	0x00010ef0


	//   ....[81]....
        /*0860*/ 	.word	0x00010f00


	//   ....[82]....
        /*0864*/ 	.word	0x00010f80


	//   ....[83]....
        /*0868*/ 	.word	0x00010fb0


	//   ....[84]....
        /*086c*/ 	.word	0x00011000


	//   ....[85]....
        /*0870*/ 	.word	0x00011040


	//   ....[86]....
        /*0874*/ 	.word	0x00013ba0


	//   ....[87]....
        /*0878*/ 	.word	0x00013bd0


	//   ....[88]....
        /*087c*/ 	.word	0x00013c20


	//   ....[89]....
        /*0880*/ 	.word	0x00013c60


	//   ....[90]....
        /*0884*/ 	.word	0x00013c90


	//   ....[91]....
        /*0888*/ 	.word	0x00013cc0


	//   ....[92]....
        /*088c*/ 	.word	0x00013cf0


	//   ....[93]....
        /*0890*/ 	.word	0x00013d20


	//   ....[94]....
        /*0894*/ 	.word	0x00013ee0


	//   ....[95]....
        /*0898*/ 	.word	0x00013f10


	//   ....[96]....
        /*089c*/ 	.word	0x00013f40


	//   ....[97]....
        /*08a0*/ 	.word	0x00013f70


	//   ....[98]....
        /*08a4*/ 	.word	0x00013fa0


	//   ....[99]....
        /*08a8*/ 	.word	0x00013fd0


	//   ....[100]....
        /*08ac*/ 	.word	0x000140a0


	//   ....[101]....
        /*08b0*/ 	.word	0x000140c0


	//   ....[102]....
        /*08b4*/ 	.word	0x000140d0


	//   ....[103]....
        /*08b8*/ 	.word	0x00014150


	//   ....[104]....
        /*08bc*/ 	.word	0x00014c90


	//   ....[105]....
        /*08c0*/ 	.word	0x00015240


	//   ....[106]....
        /*08c4*/ 	.word	0x00015410


	//   ....[107]....
        /*08c8*/ 	.word	0x00015460


	//   ....[108]....
        /*08cc*/ 	.word	0x000154c0


	//   ....[109]....
        /*08d0*/ 	.word	0x000155a0


	//   ....[110]....
        /*08d4*/ 	.word	0x00015660


	//   ....[111]....
        /*08d8*/ 	.word	0x00015760


	//   ....[112]....
        /*08dc*/ 	.word	0x00015830


	//   ....[113]....
        /*08e0*/ 	.word	0x00015940


	//   ....[114]....
        /*08e4*/ 	.word	0x000159a0


	//   ....[115]....
        /*08e8*/ 	.word	0x00015ab0


	//   ....[116]....
        /*08ec*/ 	.word	0x00015b10


	//   ....[117]....
        /*08f0*/ 	.word	0x00015c20


	//   ....[118]....
        /*08f4*/ 	.word	0x00015c80


	//   ....[119]....
        /*08f8*/ 	.word	0x00015d70


	//   ....[120]....
        /*08fc*/ 	.word	0x00015df0


	//   ....[121]....
        /*0900*/ 	.word	0x00015ed0


	//   ....[122]....
        /*0904*/ 	.word	0x00016240


	//   ....[123]....
        /*0908*/ 	.word	0x000162e0


	//   ....[124]....
        /*090c*/ 	.word	0x00016470


	//   ....[125]....
        /*0910*/ 	.word	0x000164f0


	//   ....[126]....
        /*0914*/ 	.word	0x00016570


	//   ....[127]....
        /*0918*/ 	.word	0x000165f0


	//   ....[128]....
        /*091c*/ 	.word	0x00016670


	//   ....[129]....
        /*0920*/ 	.word	0x00016700


	//   ....[130]....
        /*0924*/ 	.word	0x000167a0


	//   ....[131]....
        /*0928*/ 	.word	0x00016850


	//   ....[132]....
        /*092c*/ 	.word	0x000168d0


	//   ....[133]....
        /*0930*/ 	.word	0x00016950


	//   ....[134]....
        /*0934*/ 	.word	0x000169d0


	//   ....[135]....
        /*0938*/ 	.word	0x00016a60


	//   ....[136]....
        /*093c*/ 	.word	0x00016ae0


	//   ....[137]....
        /*0940*/ 	.word	0x00016b90


	//   ....[138]....
        /*0944*/ 	.word	0x00016be0


	//   ....[139]....
        /*0948*/ 	.word	0x00016ca0


	//   ....[140]....
        /*094c*/ 	.word	0x00016dd0


	//----- nvinfo : EIATTR_REG_RECONFIG
	.align		4
.L_297:
        /*0950*/ 	.byte	0x01, 0x54
	.zero		2


	//----- nvinfo : EIATTR_SYSCALL_OFFSETS
	.align		4
        /*0954*/ 	.byte	0x04, 0x46
        /*0956*/ 	.short	(.L_299 - .L_298)


	//   ....[0]....
.L_298:
        /*0958*/ 	.word	0x00001ae0


	//   ....[1]....
        /*095c*/ 	.word	0x0000fb60


	//   ....[2]....
        /*0960*/ 	.word	0x0000fcb0


	//   ....[3]....
        /*0964*/ 	.word	0x0000fdb0


	//   ....[4]....
        /*0968*/ 	.word	0x000106e0


	//----- nvinfo : EIATTR_MBARRIER_INSTR_OFFSETS
	.align		4
.L_299:
        /*096c*/ 	.byte	0x04, 0x39
        /*096e*/ 	.short	(.L_301 - .L_300)


	//   ....[0]....
.L_300:
        /*0970*/ 	.word	0x00000250
        /*0974*/ 	.word	0x000000ff
        /*0978*/ 	.word	0x00034800
        /*097c*/ 	.short	0x0100
        /*097e*/ 	.byte	0x08
	.zero		1


	//   ....[1]....
        /*0980*/ 	.word	0x00000260
        /*0984*/ 	.word	0x000000ff
        /*0988*/ 	.word	0x00034820
        /*098c*/ 	.short	0x0100
        /*098e*/ 	.byte	0x08
	.zero		1


	//   ....[2]....
        /*0990*/ 	.word	0x00000350
        /*0994*/ 	.word	0x000000ff
        /*0998*/ 	.word	0x00034830
        /*099c*/ 	.short	0x0100
        /*099e*/ 	.byte	0x08
	.zero		1


	//   ....[3]....
        /*09a0*/ 	.word	0x00000360
        /*09a4*/ 	.word	0x000000ff
        /*09a8*/ 	.word	0x00034840
        /*09ac*/ 	.short	0x0100
        /*09ae*/ 	.byte	0x08
	.zero		1


	//   ....[4]....
        /*09b0*/ 	.word	0x00000370
        /*09b4*/ 	.word	0x000000ff
        /*09b8*/ 	.word	0x00034838
        /*09bc*/ 	.short	0x0100
        /*09be*/ 	.byte	0x08
	.zero		1


	//   ....[5]....
        /*09c0*/ 	.word	0x00000380
        /*09c4*/ 	.word	0x000000ff
        /*09c8*/ 	.word	0x00034848
        /*09cc*/ 	.short	0x0100
        /*09ce*/ 	.byte	0x08
	.zero		1


	//   ....[6]....
        /*09d0*/ 	.word	0x000004b0
        /*09d4*/ 	.word	0x000000ff
        /*09d8*/ 	.word	0x00034850
        /*09dc*/ 	.short	0x0100
        /*09de*/ 	.byte	0x08
	.zero		1


	//   ....[7]....
        /*09e0*/ 	.word	0x000004c0
        /*09e4*/ 	.word	0x000000ff
        /*09e8*/ 	.word	0x00034860
        /*09ec*/ 	.short	0x0100
        /*09ee*/ 	.byte	0x08
	.zero		1


	//   ....[8]....
        /*09f0*/ 	.word	0x000004d0
        /*09f4*/ 	.word	0x000000ff
        /*09f8*/ 	.word	0x00034858
        /*09fc*/ 	.short	0x0100
        /*09fe*/ 	.byte	0x08
	.zero		1


	//   ....[9]....
        /*0a00*/ 	.word	0x000004e0
        /*0a04*/ 	.word	0x000000ff
        /*0a08*/ 	.word	0x00034868
        /*0a0c*/ 	.short	0x0100
        /*0a0e*/ 	.byte	0x08
	.zero		1


	//   ....[10]....
        /*0a10*/ 	.word	0x000005d0
        /*0a14*/ 	.word	0x000000ff
        /*0a18*/ 	.word	0x00034870
        /*0a1c*/ 	.short	0x0100
        /*0a1e*/ 	.byte	0x06
	.zero		1


	//   ....[11]....
        /*0a20*/ 	.word	0x000005e0
        /*0a24*/ 	.word	0x000000ff
        /*0a28*/ 	.word	0x00034880
        /*0a2c*/ 	.short	0x0100
        /*0a2e*/ 	.byte	0x06
	.zero		1


	//   ....[12]....
        /*0a30*/ 	.word	0x000005f0
        /*0a34*/ 	.word	0x000000ff
        /*0a38*/ 	.word	0x00034878
        /*0a3c*/ 	.short	0x0100
        /*0a3e*/ 	.byte	0x06
	.zero		1


	//   ....[13]....
        /*0a40*/ 	.word	0x00000600
        /*0a44*/ 	.word	0x000000ff
        /*0a48*/ 	.word	0x00034888
        /*0a4c*/ 	.short	0x0100
        /*0a4e*/ 	.byte	0x06
	.zero		1


	//   ....[14]....
        /*0a50*/ 	.word	0x00000730
        /*0a54*/ 	.word	0x000000ff
        /*0a58*/ 	.word	0x00034890
        /*0a5c*/ 	.short	0x0100
        /*0a5e*/ 	.byte	0x08
	.zero		1


	//   ....[15]....
        /*0a60*/ 	.word	0x00000740
        /*0a64*/ 	.word	0x000000ff
        /*0a68*/ 	.word	0x000348a0
        /*0a6c*/ 	.short	0x0100
        /*0a6e*/ 	.byte	0x08
	.zero		1


	//   ....[16]....
        /*0a70*/ 	.word	0x00000750
        /*0a74*/ 	.word	0x000000ff
        /*0a78*/ 	.word	0x00034898
        /*0a7c*/ 	.short	0x0100
        /*0a7e*/ 	.byte	0x08
	.zero		1


	//   ....[17]....
        /*0a80*/ 	.word	0x00000760
        /*0a84*/ 	.word	0x000000ff
        /*0a88*/ 	.word	0x000348a8
        /*0a8c*/ 	.short	0x0100
        /*0a8e*/ 	.byte	0x08
	.zero		1


	//   ....[18]....
        /*0a90*/ 	.word	0x00000890
        /*0a94*/ 	.word	0x000000ff
        /*0a98*/ 	.word	0x000348b0
        /*0a9c*/ 	.short	0x0100
        /*0a9e*/ 	.byte	0x08
	.zero		1


	//   ....[19]....
        /*0aa0*/ 	.word	0x000008a0
        /*0aa4*/ 	.word	0x000000ff
        /*0aa8*/ 	.word	0x000348c0
        /*0aac*/ 	.short	0x0100
        /*0aae*/ 	.byte	0x08
	.zero		1


	//   ....[20]....
        /*0ab0*/ 	.word	0x000008b0
        /*0ab4*/ 	.word	0x000000ff
        /*0ab8*/ 	.word	0x000348b8
        /*0abc*/ 	.short	0x0100
        /*0abe*/ 	.byte	0x08
	.zero		1


	//   ....[21]....
        /*0ac0*/ 	.word	0x000008c0
        /*0ac4*/ 	.word	0x000000ff
        /*0ac8*/ 	.word	0x000348c8
        /*0acc*/ 	.short	0x0100
        /*0ace*/ 	.byte	0x08
	.zero		1


	//   ....[22]....
        /*0ad0*/ 	.word	0x00001b40
        /*0ad4*/ 	.word	0x000000ff
        /*0ad8*/ 	.word	0x00034800
        /*0adc*/ 	.short	0x010a
        /*0ade*/ 	.byte	0x25
	.zero		1


	//   ....[23]....
        /*0ae0*/ 	.word	0x00001bc0
        /*0ae4*/ 	.word	0x00000000
        /*0ae8*/ 	.word	0x00034830
        /*0aec*/ 	.short	0x010a
        /*0aee*/ 	.byte	0x3f
	.zero		1


	//   ....[24]....
        /*0af0*/ 	.word	0x00001c20
        /*0af4*/ 	.word	0x00000000
        /*0af8*/ 	.word	0x00034830
        /*0afc*/ 	.short	0x010a
        /*0afe*/ 	.byte	0x3f
	.zero		1


	//   ....[25]....
        /*0b00*/ 	.word	0x00002ac0
        /*0b04*/ 	.word	0x00000000
        /*0b08*/ 	.word	0x00000000
        /*0b0c*/ 	.short	0x0101
        /*0b0e*/ 	.byte	0x3f
	.zero		1


	//   ....[26]....
        /*0b10*/ 	.word	0x000049d0
        /*0b14*/ 	.word	0x000000ff
        /*0b18*/ 	.word	0x00034830
        /*0b1c*/ 	.short	0x010a
        /*0b1e*/ 	.byte	0x3b
	.zero		1


	//   ....[27]....
        /*0b20*/ 	.word	0x00004a10
        /*0b24*/ 	.word	0x000000ff
        /*0b28*/ 	.word	0x00034830
        /*0b2c*/ 	.short	0x010a
        /*0b2e*/ 	.byte	0x3b
	.zero		1


	//   ....[28]....
        /*0b30*/ 	.word	0x00005240
        /*0b34*/ 	.word	0x000000ff
        /*0b38*/ 	.word	0x00034850
        /*0b3c*/ 	.short	0x010a
        /*0b3e*/ 	.byte	0x07
	.zero		1


	//   ....[29]....
        /*0b40*/ 	.word	0x00005280
        /*0b44*/ 	.word	0x000000ff
        /*0b48*/ 	.word	0x00034850
        /*0b4c*/ 	.short	0x010a
        /*0b4e*/ 	.byte	0x07
	.zero		1


	//   ....[30]....
        /*0b50*/ 	.word	0x00007330
        /*0b54*/ 	.word	0x00000008
        /*0b58*/ 	.word	0x00000000
        /*0b5c*/ 	.short	0x0101
        /*0b5e*/ 	.byte	0x3f
	.zero		1


	//   ....[31]....
        /*0b60*/ 	.word	0x00007390
        /*0b64*/ 	.word	0x00000014
        /*0b68*/ 	.word	0x00000000
        /*0b6c*/ 	.short	0x0101
        /*0b6e*/ 	.byte	0x3f
	.zero		1


	//   ....[32]....
        /*0b70*/ 	.word	0x00007bb0
        /*0b74*/ 	.word	0x000000ff
        /*0b78*/ 	.word	0x00034830
        /*0b7c*/ 	.short	0x010a
        /*0b7e*/ 	.byte	0x06
	.zero		1


	//   ....[33]....
        /*0b80*/ 	.word	0x00007bf0
        /*0b84*/ 	.word	0x000000ff
        /*0b88*/ 	.word	0x00034830
        /*0b8c*/ 	.short	0x010a
        /*0b8e*/ 	.byte	0x06
	.zero		1


	//   ....[34]....
        /*0b90*/ 	.word	0x00008420
        /*0b94*/ 	.word	0x000000ff
        /*0b98*/ 	.word	0x00034850
        /*0b9c*/ 	.short	0x010a
        /*0b9e*/ 	.byte	0x07
	.zero		1


	//   ....[35]....
        /*0ba0*/ 	.word	0x00008460
        /*0ba4*/ 	.word	0x000000ff
        /*0ba8*/ 	.word	0x00034850
        /*0bac*/ 	.short	0x010a
        /*0bae*/ 	.byte	0x07
	.zero		1


	//   ....[36]....
        /*0bb0*/ 	.word	0x00009d70
        /*0bb4*/ 	.word	0x00000021
        /*0bb8*/ 	.word	0x00000000
        /*0bbc*/ 	.short	0x0101
        /*0bbe*/ 	.byte	0x3f
	.zero		1


	//   ....[37]....
        /*0bc0*/ 	.word	0x00009e00
        /*0bc4*/ 	.word	0x00000023
        /*0bc8*/ 	.word	0x00000000
        /*0bcc*/ 	.short	0x0101
        /*0bce*/ 	.byte	0x3f
	.zero		1


	//   ....[38]....
        /*0bd0*/ 	.word	0x0000a7c0
        /*0bd4*/ 	.word	0x000000ff
        /*0bd8*/ 	.word	0x00034850
        /*0bdc*/ 	.short	0x010a
        /*0bde*/ 	.byte	0x05
	.zero		1


	//   ....[39]....
        /*0be0*/ 	.word	0x0000a800
        /*0be4*/ 	.word	0x000000ff
        /*0be8*/ 	.word	0x00034850
        /*0bec*/ 	.short	0x010a
        /*0bee*/ 	.byte	0x05
	.zero		1


	//   ....[40]....
        /*0bf0*/ 	.word	0x0000ad20
        /*0bf4*/ 	.word	0x00000002
        /*0bf8*/ 	.word	0x00000000
        /*0bfc*/ 	.short	0x0101
        /*0bfe*/ 	.byte	0x3f
	.zero		1


	//   ....[41]....
        /*0c00*/ 	.word	0x0000c310
        /*0c04*/ 	.word	0x00000016
        /*0c08*/ 	.word	0x00000000
        /*0c0c*/ 	.short	0x0101
        /*0c0e*/ 	.byte	0x3f
	.zero		1


	//   ....[42]....
        /*0c10*/ 	.word	0x0000c7b0
        /*0c14*/ 	.word	0x00000016
        /*0c18*/ 	.word	0x00000000
        /*0c1c*/ 	.short	0x0101
        /*0c1e*/ 	.byte	0x3f
	.zero		1


	//   ....[43]....
        /*0c20*/ 	.word	0x00010190
        /*0c24*/ 	.word	0x00000000
        /*0c28*/ 	.word	0x00034840
        /*0c2c*/ 	.short	0x010a
        /*0c2e*/ 	.byte	0x3f
	.zero		1


	//   ....[44]....
        /*0c30*/ 	.word	0x00011150
        /*0c34*/ 	.word	0x00000012
        /*0c38*/ 	.word	0x00034800
        /*0c3c*/ 	.short	0x0107
        /*0c3e*/ 	.byte	0x3f
	.zero		1


	//   ....[45]....
        /*0c40*/ 	.word	0x00011260
        /*0c44*/ 	.word	0x00000012
        /*0c48*/ 	.word	0x00034800
        /*0c4c*/ 	.short	0x0101
        /*0c4e*/ 	.byte	0x3f
	.zero		1


	//   ....[46]....
        /*0c50*/ 	.word	0x00011280
        /*0c54*/ 	.word	0x00000012
        /*0c58*/ 	.word	0x00034820
        /*0c5c*/ 	.short	0x010a
        /*0c5e*/ 	.byte	0x3f
	.zero		1


	//   ....[47]....
        /*0c60*/ 	.word	0x00011640
        /*0c64*/ 	.word	0x00000003
        /*0c68*/ 	.word	0x00034840
        /*0c6c*/ 	.short	0x010a
        /*0c6e*/ 	.byte	0x3f
	.zero		1


	//   ....[48]....
        /*0c70*/ 	.word	0x00011ad0
        /*0c74*/ 	.word	0x00000003
        /*0c78*/ 	.word	0x00000060
        /*0c7c*/ 	.short	0x010a
        /*0c7e*/ 	.byte	0x3f
	.zero		1


	//   ....[49]....
        /*0c80*/ 	.word	0x00012160
        /*0c84*/ 	.word	0x00000003
        /*0c88*/ 	.word	0x00034840
        /*0c8c*/ 	.short	0x010a
        /*0c8e*/ 	.byte	0x3f
	.zero		1


	//   ....[50]....
        /*0c90*/ 	.word	0x000125f0
        /*0c94*/ 	.word	0x00000002
        /*0c98*/ 	.word	0x00000060
        /*0c9c*/ 	.short	0x010a
        /*0c9e*/ 	.byte	0x3f
	.zero		1


	//   ....[51]....
        /*0ca0*/ 	.word	0x00012bc0
        /*0ca4*/ 	.word	0x00000002
        /*0ca8*/ 	.word	0x00034840
        /*0cac*/ 	.short	0x010a
        /*0cae*/ 	.byte	0x3f
	.zero		1


	//   ....[52]....
        /*0cb0*/ 	.word	0x00013050
        /*0cb4*/ 	.word	0x00000002
        /*0cb8*/ 	.word	0x00000060
        /*0cbc*/ 	.short	0x010a
        /*0cbe*/ 	.byte	0x3f
	.zero		1


	//   ....[53]....
        /*0cc0*/ 	.word	0x000135d0
        /*0cc4*/ 	.word	0x00000000
        /*0cc8*/ 	.word	0x00034860
        /*0ccc*/ 	.short	0x010a
        /*0cce*/ 	.byte	0x3f
	.zero		1


	//   ....[54]....
        /*0cd0*/ 	.word	0x00014c10
        /*0cd4*/ 	.word	0x00000000
        /*0cd8*/ 	.word	0x00034820
        /*0cdc*/ 	.short	0x010a
        /*0cde*/ 	.byte	0x3f
	.zero		1


	//   ....[55]....
        /*0ce0*/ 	.word	0x00014e00
        /*0ce4*/ 	.word	0x00000006
        /*0ce8*/ 	.word	0x00000000
        /*0cec*/ 	.short	0x010a
        /*0cee*/ 	.byte	0x3f
	.zero		1


	//   ....[56]....
        /*0cf0*/ 	.word	0x00014e30
        /*0cf4*/ 	.word	0x00000007
        /*0cf8*/ 	.word	0x00000000
        /*0cfc*/ 	.short	0x010a
        /*0cfe*/ 	.byte	0x3f
	.zero		1


	//   ....[57]....
        /*0d00*/ 	.word	0x00014e90
        /*0d04*/ 	.word	0x00000004
        /*0d08*/ 	.word	0x00000000
        /*0d0c*/ 	.short	0x010a
        /*0d0e*/ 	.byte	0x3f
	.zero		1


	//   ....[58]....
        /*0d10*/ 	.word	0x00014ec0
        /*0d14*/ 	.word	0x00000003
        /*0d18*/ 	.word	0x00000000
        /*0d1c*/ 	.short	0x010a
        /*0d1e*/ 	.byte	0x3f
	.zero		1


	//   ....[59]....
        /*0d20*/ 	.word	0x00014f30
        /*0d24*/ 	.word	0x00000003
        /*0d28*/ 	.word	0x00034800
        /*0d2c*/ 	.short	0x010a
        /*0d2e*/ 	.byte	0x3f
	.zero		1


	//   ....[60]....
        /*0d30*/ 	.word	0x00014f80
        /*0d34*/ 	.word	0x00000000
        /*0d38*/ 	.word	0x00034830
        /*0d3c*/ 	.short	0x010a
        /*0d3e*/ 	.byte	0x3f
	.zero		1


	//   ....[61]....
        /*0d40*/ 	.word	0x00014fe0
        /*0d44*/ 	.word	0x00000006
        /*0d48*/ 	.word	0x00034830
        /*0d4c*/ 	.short	0x010a
        /*0d4e*/ 	.byte	0x3f
	.zero		1


	//   ....[62]....
        /*0d50*/ 	.word	0x00015040
        /*0d54*/ 	.word	0x00000005
        /*0d58*/ 	.word	0x00034850
        /*0d5c*/ 	.short	0x010a
        /*0d5e*/ 	.byte	0x3f
	.zero		1


	//   ....[63]....
        /*0d60*/ 	.word	0x000150a0
        /*0d64*/ 	.word	0x00000006
        /*0d68*/ 	.word	0x00034830
        /*0d6c*/ 	.short	0x010a
        /*0d6e*/ 	.byte	0x3f
	.zero		1


	//   ....[64]....
        /*0d70*/ 	.word	0x00015100
        /*0d74*/ 	.word	0x00000005
        /*0d78*/ 	.word	0x00034850
        /*0d7c*/ 	.short	0x010a
        /*0d7e*/ 	.byte	0x3f
	.zero		1


	//   ....[65]....
        /*0d80*/ 	.word	0x00015160
        /*0d84*/ 	.word	0x00000007
        /*0d88*/ 	.word	0x00034850
        /*0d8c*/ 	.short	0x010a
        /*0d8e*/ 	.byte	0x3f
	.zero		1


	//   ....[66]....
        /*0d90*/ 	.word	0x00015300
        /*0d94*/ 	.word	0x00000000
        /*0d98*/ 	.word	0x00034840
        /*0d9c*/ 	.short	0x010a
        /*0d9e*/ 	.byte	0x3f
	.zero		1


	//   ....[67]....
        /*0da0*/ 	.word	0x00015f50
        /*0da4*/ 	.word	0x00000012
        /*0da8*/ 	.word	0x00034820
        /*0dac*/ 	.short	0x010a
        /*0dae*/ 	.byte	0x3f
	.zero		1


	//   ....[68]....
        /*0db0*/ 	.word	0x00015fa0
        /*0db4*/ 	.word	0x00000003
        /*0db8*/ 	.word	0x00034840
        /*0dbc*/ 	.short	0x010a
        /*0dbe*/ 	.byte	0x3f
	.zero		1


	//   ....[69]....
        /*0dc0*/ 	.word	0x00015ff0
        /*0dc4*/ 	.word	0x00000003
        /*0dc8*/ 	.word	0x00000060
        /*0dcc*/ 	.short	0x010a
        /*0dce*/ 	.byte	0x3f
	.zero		1


	//   ....[70]....
        /*0dd0*/ 	.word	0x00016040
        /*0dd4*/ 	.word	0x00000003
        /*0dd8*/ 	.word	0x00034840
        /*0ddc*/ 	.short	0x010a
        /*0dde*/ 	.byte	0x3f
	.zero		1


	//   ....[71]....
        /*0de0*/ 	.word	0x00016090
        /*0de4*/ 	.word	0x00000002
        /*0de8*/ 	.word	0x00000060
        /*0dec*/ 	.short	0x010a
        /*0dee*/ 	.byte	0x3f
	.zero		1


	//   ....[72]....
        /*0df0*/ 	.word	0x000160e0
        /*0df4*/ 	.word	0x00000002
        /*0df8*/ 	.word	0x00034840
        /*0dfc*/ 	.short	0x010a
        /*0dfe*/ 	.byte	0x3f
	.zero		1


	//   ....[73]....
        /*0e00*/ 	.word	0x00016130
        /*0e04*/ 	.word	0x00000002
        /*0e08*/ 	.word	0x00000060
        /*0e0c*/ 	.short	0x010a
        /*0e0e*/ 	.byte	0x3f
	.zero		1


	//   ....[74]....
        /*0e10*/ 	.word	0x00016180
        /*0e14*/ 	.word	0x00000000
        /*0e18*/ 	.word	0x00034860
        /*0e1c*/ 	.short	0x010a
        /*0e1e*/ 	.byte	0x3f
	.zero		1


	//   ....[75]....
        /*0e20*/ 	.word	0x00016cf0
        /*0e24*/ 	.word	0x00000000
        /*0e28*/ 	.word	0x00034820
        /*0e2c*/ 	.short	0x010a
        /*0e2e*/ 	.byte	0x3f
	.zero		1


	//   ....[76]....
        /*0e30*/ 	.word	0x00016e90
        /*0e34*/ 	.word	0x00000006
        /*0e38*/ 	.word	0x00000000
        /*0e3c*/ 	.short	0x010a
        /*0e3e*/ 	.byte	0x3f
	.zero		1


	//   ....[77]....
        /*0e40*/ 	.word	0x00016ee0
        /*0e44*/ 	.word	0x00000007
        /*0e48*/ 	.word	0x00000000
        /*0e4c*/ 	.short	0x010a
        /*0e4e*/ 	.byte	0x3f
	.zero		1


	//   ....[78]....
        /*0e50*/ 	.word	0x00016f30
        /*0e54*/ 	.word	0x00000004
        /*0e58*/ 	.word	0x00000000
        /*0e5c*/ 	.short	0x010a
        /*0e5e*/ 	.byte	0x3f
	.zero		1


	//----- nvinfo : EIATTR_NUM_MBARRIERS
	.align		4
.L_301:
        /*0e60*/ 	.byte	0x03, 0x38
        /*0e62*/ 	.short	0x0016


	//----- nvinfo : EIATTR_EXIT_INSTR_OFFSETS
	.align		4
        /*0e64*/ 	.byte	0x04, 0x1c
        /*0e66*/ 	.short	(.L_303 - .L_302)


	//   ....[0]....
.L_302:
        /*0e68*/ 	.word	0x00000a30


	//   ....[1]....
        /*0e6c*/ 	.word	0x0000ddc0


	//   ....[2]....
        /*0e70*/ 	.word	0x00014f10


	//----- nvinfo : EIATTR_MAX_THREADS
	.align		4
.L_303:
        /*0e74*/ 	.byte	0x04, 0x05
        /*0e76*/ 	.short	(.L_305 - .L_304)
.L_304:
        /*0e78*/ 	.word	0x00000180
        /*0e7c*/ 	.word	0x00000001
        /*0e80*/ 	.word	0x00000001


	//----- nvinfo : EIATTR_CRS_STACK_SIZE
	.align		4
.L_305:
        /*0e84*/ 	.byte	0x04, 0x1e
        /*0e86*/ 	.short	(.L_307 - .L_306)
.L_306:
        /*0e88*/ 	.word	0x00000000


	//----- nvinfo : EIATTR_CBANK_PARAM_SIZE
	.align		4
.L_307:
        /*0e8c*/ 	.byte	0x03, 0x19
        /*0e8e*/ 	.short	0x0af0


	//----- nvinfo : EIATTR_PARAM_CBANK
	.align		4
        /*0e90*/ 	.byte	0x04, 0x0a
        /*0e92*/ 	.short	(.L_309 - .L_308)
	.align		4
.L_308:
        /*0e94*/ 	.word	index@(.nv.constant0._ZN7cutlass13device_kernelIN5flash11enable_sm90INS1_16FlashAttnFwdSm90INS1_25CollectiveMainloopFwdSm90ILi2EN4cute5tupleIJNS5_1CILi1EEES8_S8_EEENS6_IJNS7_ILi128EEESA_NS7_ILi192EEEEEELi128ENS_6half_tEfNS_4arch4Sm90ELb1ELb0ELb1ELb1ELb0ELb0ELb0ELb1ELb1ELb1ELb1ELb0EEENS1_21CollectiveEpilogueFwdINS6_IJSA_SA_SA_EEES9_SD_SF_Li256ELb1ELb1ELb1ELb0EEENS1_36VarlenDynamicPersistentTileSchedulerILi128ELi128ELi256ELi128ELb1ELb1ELb1ELb1ELb1ELb1EEEEEEEEEvNT_6ParamsE)
        /*0e98*/ 	.short	0x0210
        /*0e9a*/ 	.short	0x0af0


	//----- nvinfo : EIATTR_SW_WAR
	.align		4
.L_309:
        /*0e9c*/ 	.byte	0x04, 0x36
        /*0e9e*/ 	.short	(.L_311 - .L_310)
.L_310:
        /*0ea0*/ 	.word	0x00000008
.L_311:


//--------------------- .nv.info._ZN7cutlass13device_kernelIN5flash11enable_sm90INS1_16FlashAttnFwdSm90INS1_25CollectiveMainloopFwdSm90ILi2EN4cute5tupleIJNS5_1CILi1EEES8_S8_EEENS6_IJNS7_ILi128EEESA_NS7_ILi192EEEEEELi128ENS_6half_tEfNS_4arch4Sm90ELb1ELb0ELb1ELb1ELb0ELb1ELb0ELb1ELb1ELb1ELb1ELb0EEENS1_21CollectiveEpilogueFwdINS6_IJSA_SA_SA_EEES9_SD_SF_Li256ELb1ELb1ELb1ELb0EEENS1_36VarlenDynamicPersistentTileSchedulerILi128ELi128ELi256ELi128ELb1ELb1ELb1ELb1ELb1ELb1EEEEEEEEEvNT_6ParamsE --------------------------
	.section	.nv.info._ZN7cutlass13device_kernelIN5flash11enable_sm90INS1_16FlashAttnFwdSm90INS1_25CollectiveMainloopFwdSm90ILi2EN4cute5tupleIJNS5_1CILi1EEES8_S8_EEENS6_IJNS7_ILi128EEESA_NS7_ILi192EEEEEELi128ENS_6half_tEfNS_4arch4Sm90ELb1ELb0ELb1ELb1ELb0ELb1ELb0ELb1ELb1ELb1ELb1ELb0EEENS1_21CollectiveEpilogueFwdINS6_IJSA_SA_SA_EEES9_SD_SF_Li256ELb1ELb1ELb1ELb0EEENS1_36VarlenDynamicPersistentTileSchedulerILi128ELi128ELi256ELi128ELb1ELb1ELb1ELb1ELb1ELb1EEEEEEEEEvNT_6ParamsE,"",@"SHT_CUDA_INFO"
	.sectionflags	@""
	.align	4


	//----- nvinfo : EIATTR_CUDA_API_VERSION
	.align		4
        /*0000*/ 	.byte	0x04, 0x37
        /*0002*/ 	.short	(.L_313 - .L_312)
.L_312:
        /*0004*/ 	.word	0x00000082


	//----- nvinfo : EIATTR_KPARAM_INFO
	.align		4
.L_313:
        /*0008*/ 	.byte	0x04, 0x17
        /*000a*/ 	.short	(.L_315 - .L_314)
.L_314:
        /*000c*/ 	.word	0x00000000
        /*0010*/ 	.short	0x0000
        /*0012*/ 	.short	0x0070
        /*0014*/ 	.byte	0x00, 0xf0, 0x01, 0x2a


	//----- nvinfo : EIATTR_SPARSE_MMA_MASK
	.align		4
.L_315:
        /*0018*/ 	.byte	0x03, 0x50
        /*001a*/ 	.short	0x0000


	//----- nvinfo : EIATTR_MAXREG_COUNT
	.align		4
        /*001c*/ 	.byte	0x03, 0x1b
        /*001e*/ 	.short	0x00a8


	//----- nvinfo : EIATTR_NUM_BARRIERS
	.align		4
        /*0020*/ 	.byte	0x02, 0x4c
        /*0022*/ 	.byte	0x10
	.zero		1


	//----- nvinfo : EIATTR_EXTERNS
	.align		4
        /*0024*/ 	.byte	0x04, 0x0f
        /*0026*/ 	.short	(.L_317 - .L_316)


	//   ....[0]....
	.align		4
.L_316:
        /*0028*/ 	.word	index@(__assertfail)


	//----- nvinfo : EIATTR_ANNOTATIONS
	.align		4
.L_317:
        /*002c*/ 	.byte	0x04, 0x55
        /*002e*/ 	.short	(.L_319 - .L_318)


	//   ....[0]....
.L_318:
        /* <DEDUP_REMOVED lines=121> */


	//----- nvinfo : EIATTR_MERCURY_ISA_VERSION
	.align		4
.L_319:
        /*07b0*/ 	.byte	0x03, 0x5f
        /*07b2*/ 	.short	0x0101


	//----- nvinfo : EIATTR_UNUSED_LOAD_BYTE_OFFSET
	.align		4
        /*07b4*/ 	.byte	0x04, 0x44
        /*07b6*/ 	.short	(.L_321 - .L_320)


	//   ....[0]....
.L_320:
        /*07b8*/ 	.word	0x00000ab0
        /*07bc*/ 	.word	0x0000fff0


	//   ....[1]....
        /*07c0*/ 	.word	0x0001c210
        /*07c4*/ 	.word	0x0000fff0


	//----- nvinfo : EIATTR_INT_WARP_WIDE_INSTR_OFFSETS
	.align		4
.L_321:
        /*07c8*/ 	.byte	0x04, 0x31
        /*07ca*/ 	.short	(.L_323 - .L_322)


	//   ....[0]....
.L_322:
        /*07cc*/ 	.word	0x00000190


	//   ....[1]....
        /*07d0*/ 	.word	0x000001d0


	//   ....[2]....
        /*07d4*/ 	.word	0x00000240


	//   ....[3]....
        /*07d8*/ 	.word	0x000223c0


	//   ....[4]....
        /*07dc*/ 	.word	0x00022450


	//   ....[5]....
        /*07e0*/ 	.word	0x00025f10


	//   ....[6]....
        /*07e4*/ 	.word	0x00025f70


	//----- nvinfo : EIATTR_COOP_GROUP_MASK_REGIDS
	.align		4
.L_323:
        /*07e8*/ 	.byte	0x04, 0x29
        /*07ea*/ 	.short	(.L_325 - .L_324)


	//   ....[0]....
.L_324:
        /*07ec*/ 	.word	0xffffffff


	//   ....[1]....
        /*07f0*/ 	.word	0xffffffff


	//   ....[2]....
        /*07f4*/ 	.word	0xffffffff


	//   ....[3]....
        /*07f8*/ 	.word	0xffffffff


	//   ....[4]....
        /*07fc*/ 	.word	0xffffffff


	//   ....[5]....
        /*0800*/ 	.word	0xffffffff


	//   ....[6]....
        /*0804*/ 	.word	0xffffffff


	//   ....[7]....
        /*0808*/ 	.word	0xffffffff


	//   ....[8]....
        /*080c*/ 	.word	0xffffffff


	//   ....[9]....
        /*0810*/ 	.word	0xffffffff


	//   ....[10]....
        /*0814*/ 	.word	0xffffffff


	//   ....[11]....
        /*0818*/ 	.word	0xffffffff


	//   ....[12]....
        /*081c*/ 	.word	0xffffffff


	//   ....[13]....
        /*0820*/ 	.word	0xffffffff


	//   ....[14]....
        /*0824*/ 	.word	0xffffffff


	//   ....[15]....
        /*0828*/ 	.word	0xffffffff


	//   ....[16]....
        /*082c*/ 	.word	0xffffffff


	//   ....[17]....
        /*0830*/ 	.word	0xffffffff


	//   ....[18]....
        /*0834*/ 	.word	0xffffffff


	//   ....[19]....
        /*0838*/ 	.word	0xffffffff


	//   ....[20]....
        /*083c*/ 	.word	0xffffffff


	//   ....[21]....
        /*0840*/ 	.word	0xffffffff


	//   ....[22]....
        /*0844*/ 	.word	0xffffffff


	//   ....[23]....
        /*0848*/ 	.word	0xffffffff


	//   ....[24]....
        /*084c*/ 	.word	0xffffffff


	//   ....[25]....
        /*0850*/ 	.word	0xffffffff


	//   ....[26]....
        /*0854*/ 	.word	0xffffffff


	//   ....[27]....
        /*0858*/ 	.word	0xffffffff


	//   ....[28]....
        /*085c*/ 	.word	0xffffffff


	//   ....[29]....
        /*0860*/ 	.word	0xffffffff


	//   ....[30]....
        /*0864*/ 	.word	0xffffffff


	//   ....[31]....
        /*0868*/ 	.word	0xffffffff


	//   ....[32]....
        /*086c*/ 	.word	0xffffffff


	//   ....[33]....
        /*0870*/ 	.word	0xffffffff


	//   ....[34]....
        /*0874*/ 	.word	0xffffffff


	//   ....[35]....
        /*0878*/ 	.word	0xffffffff


	//   ....[36]....
        /*087c*/ 	.word	0xffffffff


	//   ....[37]....
        /*0880*/ 	.word	0xffffffff


	//   ....[38]....
        /*0884*/ 	.word	0xffffffff


	//   ....[39]....
        /*0888*/ 	.word	0xffffffff


	//   ....[40]....
        /*088c*/ 	.word	0xffffffff


	//   ....[41]....
        /*0890*/ 	.word	0xffffffff


	//   ....[42]....
        /*0894*/ 	.word	0xffffffff


	//   ....[43]....
        /*0898*/ 	.word	0xffffffff


	//   ....[44]....
        /*089c*/ 	.word	0xffffffff


	//   ....[45]....
        /*08a0*/ 	.word	0xffffffff


	//   ....[46]....
        /*08a4*/ 	.word	0xffffffff


	//   ....[47]....
        /*08a8*/ 	.word	0xffffffff


	//   ....[48]....
        /*08ac*/ 	.word	0xffffffff


	//   ....[49]....
        /*08b0*/ 	.word	0xffffffff


	//   ....[50]....
        /*08b4*/ 	.word	0xffffffff


	//   ....[51]....
        /*08b8*/ 	.word	0xffffffff


	//   ....[52]....
        /*08bc*/ 	.word	0xffffffff


	//   ....[53]....
        /*08c0*/ 	.word	0xffffffff


	//   ....[54]....
        /*08c4*/ 	.word	0xffffffff


	//   ....[55]....
        /*08c8*/ 	.word	0xffffffff


	//   ....[56]....
        /*08cc*/ 	.word	0xffffffff


	//   ....[57]....
        /*08d0*/ 	.word	0xffffffff


	//   ....[58]....
        /*08d4*/ 	.word	0xffffffff


	//   ....[59]....
        /*08d8*/ 	.word	0xffffffff


	//   ....[60]....
        /*08dc*/ 	.word	0xffffffff


	//   ....[61]....
        /*08e0*/ 	.word	0xffffffff


	//   ....[62]....
        /*08e4*/ 	.word	0xffffffff


	//   ....[63]....
        /*08e8*/ 	.word	0xffffffff


	//   ....[64]....
        /*08ec*/ 	.word	0xffffffff


	//   ....[65]....
        /*08f0*/ 	.word	0xffffffff


	//   ....[66]....
        /*08f4*/ 	.word	0xffffffff


	//   ....[67]....
        /*08f8*/ 	.word	0xffffffff


	//   ....[68]....
        /*08fc*/ 	.word	0xffffffff


	//   ....[69]....
        /*0900*/ 	.word	0xffffffff


	//   ....[70]....
        /*0904*/ 	.word	0xffffffff


	//   ....[71]....
        /*0908*/ 	.word	0xffffffff


	//   ....[72]....
        /*090c*/ 	.word	0xffffffff


	//   ....[73]....
        /*0910*/ 	.word	0xffffffff


	//   ....[74]....
        /*0914*/ 	.word	0xffffffff


	//   ....[75]....
        /*0918*/ 	.word	0xffffffff


	//   ....[76]....
        /*091c*/ 	.word	0xffffffff


	//   ....[77]....
        /*0920*/ 	.word	0xffffffff


	//   ....[78]....
        /*0924*/ 	.word	0xffffffff


	//   ....[79]....
        /*0928*/ 	.word	0xffffffff


	//   ....[80]....
        /*092c*/ 	.word	0xffffffff


	//   ....[81]....
        /*0930*/ 	.word	0xffffffff


	//   ....[82]....
        /*0934*/ 	.word	0xffffffff


	//   ....[83]....
        /*0938*/ 	.word	0xffffffff


	//   ....[84]....
        /*093c*/ 	.word	0xffffffff


	//   ....[85]....
        /*0940*/ 	.word	0xffffffff


	//   ....[86]....
        /*0944*/ 	.word	0xffffffff


	//   ....[87]....
        /*0948*/ 	.word	0xffffffff


	//   ....[88]....
        /*094c*/ 	.word	0xffffffff


	//   ....[89]....
        /*0950*/ 	.word	0xffffffff


	//   ....[90]....
        /*0954*/ 	.word	0xffffffff


	//   ....[91]....
        /*0958*/ 	.word	0xffffffff


	//   ....[92]....
        /*095c*/ 	.word	0xffffffff


	//   ....[93]....
        /*0960*/ 	.word	0xffffffff


	//   ....[94]....
        /*0964*/ 	.word	0xffffffff


	//   ....[95]....
        /*0968*/ 	.word	0xffffffff


	//   ....[96]....
        /*096c*/ 	.word	0xffffffff


	//   ....[97]....
        /*0970*/ 	.word	0xffffffff


	//   ....[98]....
        /*0974*/ 	.word	0xffffffff


	//   ....[99]....
        /*0978*/ 	.word	0xffffffff


	//   ....[100]....
        /*097c*/ 	.word	0xffffffff


	//   ....[101]....
        /*0980*/ 	.word	0xffffffff


	//   ....[102]....
        /*0984*/ 	.word	0xffffffff


	//   ....[103]....
        /*0988*/ 	.word	0xffffffff


	//   ....[104]....
        /*098c*/ 	.word	0xffffffff


	//   ....[105]....
        /*0990*/ 	.word	0xffffffff


	//   ....[106]....
        /*0994*/ 	.word	0xffffffff


	//   ....[107]....
        /*0998*/ 	.word	0xffffffff


	//   ....[108]....
        /*099c*/ 	.word	0xffffffff


	//   ....[109]....
        /*09a0*/ 	.word	0xffffffff


	//   ....[110]....
        /*09a4*/ 	.word	0xffffffff


	//   ....[111]....
        /*09a8*/ 	.word	0xffffffff


	//   ....[112]....
        /*09ac*/ 	.word	0xffffffff


	//   ....[113]....
        /*09b0*/ 	.word	0xffffffff


	//   ....[114]....
        /*09b4*/ 	.word	0xffffffff


	//   ....[115]....
        /*09b8*/ 	.word	0xffffffff


	//   ....[116]....
        /*09bc*/ 	.word	0xffffffff


	//   ....[117]....
        /*09c0*/ 	.word	0xffffffff


	//   ....[118]....
        /*09c4*/ 	.word	0xffffffff


	//   ....[119]....
        /*09c8*/ 	.word	0xffffffff


	//   ....[120]....
        /*09cc*/ 	.word	0xffffffff


	//   ....[121]....
        /*09d0*/ 	.word	0xffffffff


	//   ....[122]....
        /*09d4*/ 	.word	0x0500000f


	//   ....[123]....
        /*09d8*/ 	.word	0x0500000f


	//   ....[124]....
        /*09dc*/ 	.word	0x0500000f


	//   ....[125]....
        /*09e0*/ 	.word	0x0500000f


	//   ....[126]....
        /*09e4*/ 	.word	0x0500000f


	//   ....[127]....
        /*09e8*/ 	.word	0x0500000f


	//   ....[128]....
        /*09ec*/ 	.word	0x0500000f


	//   ....[129]....
        /*09f0*/ 	.word	0x0500000f


	//   ....[130]....
        /*09f4*/ 	.word	0x0500000f


	//   ....[131]....
        /*09f8*/ 	.word	0x0500000f


	//   ....[132]....
        /*09fc*/ 	.word	0x0500000f


	//   ....[133]....
        /*0a00*/ 	.word	0x0500000f


	//   ....[134]....
        /*0a04*/ 	.word	0x0500000f


	//   ....[135]....
        /*0a08*/ 	.word	0x0500000f


	//   ....[136]....
        /*0a0c*/ 	.word	0x0500000f


	//   ....[137]....
        /*0a10*/ 	.word	0x0500000f


	//   ....[138]....
        /*0a14*/ 	.word	0x0500000f


	//   ....[139]....
        /*0a18*/ 	.word	0x0500000f


	//   ....[140]....
        /*0a1c*/ 	.word	0x0500000f


	//   ....[141]....
        /*0a20*/ 	.word	0x0500000f


	//   ....[142]....
        /*0a24*/ 	.word	0x0500000f


	//   ....[143]....
        /*0a28*/ 	.word	0x0500000f


	//   ....[144]....
        /*0a2c*/ 	.word	0x0500000f


	//   ....[145]....
        /*0a30*/ 	.word	0x0500000f


	//   ....[146]....
        /*0a34*/ 	.word	0x0500000f


	//   ....[147]....
        /*0a38*/ 	.word	0x0500000f


	//   ....[148]....
        /*0a3c*/ 	.word	0x0500000f


	//   ....[149]....
        /*0a40*/ 	.word	0x0500000f


	//   ....[150]....
        /*0a44*/ 	.word	0x0500000f


	//   ....[151]....
        /*0a48*/ 	.word	0x0500000f


	//   ....[152]....
        /*0a4c*/ 	.word	0x0500000f


	//   ....[153]....
        /*0a50*/ 	.word	0x0500000f


	//   ....[154]....
        /*0a54*/ 	.word	0x0500000f


	//   ....[155]....
        /*0a58*/ 	.word	0x0500000f


	//   ....[156]....
        /*0a5c*/ 	.word	0x0500000f


	//   ....[157]....
        /*0a60*/ 	.word	0x0500000f


	//   ....[158]....
        /*0a64*/ 	.word	0x0500000f


	//   ....[159]....
        /*0a68*/ 	.word	0x0500000f


	//   ....[160]....
        /*0a6c*/ 	.word	0x0500000f


	//   ....[161]....
        /*0a70*/ 	.word	0x0500000f


	//   ....[162]....
        /*0a74*/ 	.word	0x0500000f


	//   ....[163]....
        /*0a78*/ 	.word	0x0500000f


	//   ....[164]....
        /*0a7c*/ 	.word	0x0500000f


	//   ....[165]....
        /*0a80*/ 	.word	0x0500000f


	//   ....[166]....
        /*0a84*/ 	.word	0x0500000f


	//   ....[167]....
        /*0a88*/ 	.word	0x0500000f


	//   ....[168]....
        /*0a8c*/ 	.word	0x0500000f


	//   ....[169]....
        /*0a90*/ 	.word	0x0500000f


	//   ....[170]....
        /*0a94*/ 	.word	0x0500000f


	//   ....[171]....
        /*0a98*/ 	.word	0x0500000f


	//   ....[172]....
        /*0a9c*/ 	.word	0x0500000f


	//   ....[173]....
        /*0aa0*/ 	.word	0x0500000f


	//   ....[174]....
        /*0aa4*/ 	.word	0x0500000f


	//----- nvinfo : EIATTR_COOP_GROUP_INSTR_OFFSETS
	.align		4
.L_325:
        /*0aa8*/ 	.byte	0x04, 0x28
        /*0aaa*/ 	.short	(.L_327 - .L_326)


	//   ....[0]....
.L_326:
        /*0aac*/ 	.word	0x00000060


	//   ....[1]....
        /*0ab0*/ 	.word	0x000001a0


	//   ....[2]....
        /*0ab4*/ 	.word	0x000001f0


	//   ....[3]....
        /*0ab8*/ 	.word	0x00000420


	//   ....[4]....
        /*0abc*/ 	.word	0x00000580


	//   ....[5]....
        /*0ac0*/ 	.word	0x000006a0


	//   ....[6]....
        /*0ac4*/ 	.word	0x00000800


	//   ....[7]....
        /*0ac8*/ 	.word	0x0000afd0


	//   ....[8]....
        /*0acc*/ 	.word	0x0000b6f0


	//   ....[9]....
        /*0ad0*/ 	.word	0x0000b700


	//   ....[10]....
        /*0ad4*/ 	.word	0x0000b710


	//   ....[11]....
        /*0ad8*/ 	.word	0x0000b720


	//   ....[12]....
        /*0adc*/ 	.word	0x0000bef0


	//   ....[13]....
        /*0ae0*/ 	.word	0x0000bf00


	//   ....[14]....
        /*0ae4*/ 	.word	0x0000bf10


	//   ....[15]....
        /*0ae8*/ 	.word	0x0000bf20


	//   ....[16]....
        /*0aec*/ 	.word	0x0000ec90


	//   ....[17]....
        /*0af0*/ 	.word	0x0000eca0


	//   ....[18]....
        /*0af4*/ 	.word	0x0000ecb0


	//   ....[19]....
        /*0af8*/ 	.word	0x0000ecc0


	//   ....[20]....
        /*0afc*/ 	.word	0x0000f2a0


	//   ....[21]....
        /*0b00*/ 	.word	0x0000f2b0


	//   ....[22]....
        /*0b04*/ 	.word	0x0000f2c0


	//   ....[23]....
        /*0b08*/ 	.word	0x0000f2d0


	//   ....[24]....
        /*0b0c*/ 	.word	0x00012c60


	//   ....[25]....
        /*0b10*/ 	.word	0x00012e70


	//   ....[26]....
        /*0b14*/ 	.word	0x000137a0


	//   ....[27]....
        /*0b18*/ 	.word	0x00013820


	//   ....[28]....
        /*0b1c*/ 	.word	0x00014220


	//   ....[29]....
        /*0b20*/ 	.word	0x00014270


	//   ....[30]....
        /*0b24*/ 	.word	0x00016710


	//   ....[31]....
        /*0b28*/ 	.word	0x00016d40


	//   ....[32]....
        /*0b2c*/ 	.word	0x00016fc0


	//   ....[33]....
        /*0b30*/ 	.word	0x00017080


	//   ....[34]....
        /*0b34*/ 	.word	0x000178d0


	//   ....[35]....
        /*0b38*/ 	.word	0x00017930


	//   ....[36]....
        /*0b3c*/ 	.word	0x00019ff0


	//   ....[37]....
        /*0b40*/ 	.word	0x0001a050


	//   ....[38]....
        /*0b44*/ 	.word	0x0001a610


	//   ....[39]....
        /*0b48*/ 	.word	0x0001a690


	//   ....[40]....
        /*0b4c*/ 	.word	0x0001bb60


	//   ....[41]....
        /*0b50*/ 	.word	0x0001bbe0


	//   ....[42]....
        /*0b54*/ 	.word	0x0001bc10


	//   ....[43]....
        /*0b58*/ 	.word	0x0001bc30


	//   ....[44]....
        /*0b5c*/ 	.word	0x0001ccb0


	//   ....[45]....
        /*0b60*/ 	.word	0x0001ccc0


	//   ....[46]....
        /*0b64*/ 	.word	0x0001ccd0


	//   ....[47]....
        /*0b68*/ 	.word	0x0001cce0


	//   ....[48]....
        /*0b6c*/ 	.word	0x0001d3a0


	//   ....[49]....
        /*0b70*/ 	.word	0x0001d400


	//   ....[50]....
        /*0b74*/ 	.word	0x0001d4c0


	//   ....[51]....
        /*0b78*/ 	.word	0x0001d4e0


	//   ....[52]....
        /*0b7c*/ 	.word	0x0001d5a0


	//   ....[53]....
        /*0b80*/ 	.word	0x0001d5c0


	//   ....[54]....
        /*0b84*/ 	.word	0x0001d690


	//   ....[55]....
        /*0b88*/ 	.word	0x0001d6b0


	//   ....[56]....
        /*0b8c*/ 	.word	0x0001db30


	//   ....[57]....
        /*0b90*/ 	.word	0x0001db40


	//   ....[58]....
        /*0b94*/ 	.word	0x0001df80


	//   ....[59]....
        /*0b98*/ 	.word	0x0001df90


	//   ....[60]....
        /*0b9c*/ 	.word	0x0001ebf0


	//   ....[61]....
        /*0ba0*/ 	.word	0x0001ec00


	//   ....[62]....
        /*0ba4*/ 	.word	0x0001ecc0


	//   ....[63]....
        /*0ba8*/ 	.word	0x0001ece0


	//   ....[64]....
        /*0bac*/ 	.word	0x0001eda0


	//   ....[65]....
        /*0bb0*/ 	.word	0x0001edc0


	//   ....[66]....
        /*0bb4*/ 	.word	0x0001ee90


	//   ....[67]....
        /*0bb8*/ 	.word	0x0001eeb0


	//   ....[68]....
        /*0bbc*/ 	.word	0x0001f000


	//   ....[69]....
        /*0bc0*/ 	.word	0x0001f230


	//   ....[70]....
        /*0bc4*/ 	.word	0x0001f260


	//   ....[71]....
        /*0bc8*/ 	.word	0x0001f290


	//   ....[72]....
        /*0bcc*/ 	.word	0x0001f2c0


	//   ....[73]....
        /*0bd0*/ 	.word	0x0001f2f0


	//   ....[74]....
        /*0bd4*/ 	.word	0x0001f320


	//   ....[75]....
        /*0bd8*/ 	.word	0x0001f4c0


	//   ....[76]....
        /*0bdc*/ 	.word	0x0001f4f0


	//   ....[77]....
        /*0be0*/ 	.word	0x0001f520


	//   ....[78]....
        /*0be4*/ 	.word	0x0001f550


	//   ....[79]....
        /*0be8*/ 	.word	0x0001f580


	//   ....[80]....
        /*0bec*/ 	.word	0x0001f5b0


	//   ....[81]....
        /*0bf0*/ 	.word	0x0001f650


	//   ....[82]....
        /*0bf4*/ 	.word	0x0001f680


	//   ....[83]....
        /*0bf8*/ 	.word	0x0001f690


	//   ....[84]....
        /*0bfc*/ 	.word	0x0001f6c0


	//   ....[85]....
        /*0c00*/ 	.word	0x00020cb0


	//   ....[86]....
        /*0c04*/ 	.word	0x000229a0


	//   ....[87]....
        /*0c08*/ 	.word	0x00023600


	//   ....[88]....
        /*0c0c*/ 	.word	0x00023620


	//   ....[89]....
        /*0c10*/ 	.word	0x00023630


	//   ....[90]....
        /*0c14*/ 	.word	0x00023660


	//   ....[91]....
        /*0c18*/ 	.word	0x00023780


	//   ....[92]....
        /*0c1c*/ 	.word	0x00023790


	//   ....[93]....
        /*0c20*/ 	.word	0x00023830


	//   ....[94]....
        /*0c24*/ 	.word	0x00023840


	//   ....[95]....
        /*0c28*/ 	.word	0x000238e0


	//   ....[96]....
        /*0c2c*/ 	.word	0x000238f0


	//   ....[97]....
        /*0c30*/ 	.word	0x00023990


	//   ....[98]....
        /*0c34*/ 	.word	0x000239a0


	//   ....[99]....
        /*0c38*/ 	.word	0x00023a20


	//   ....[100]....
        /*0c3c*/ 	.word	0x00023a50


	//   ....[101]....
        /*0c40*/ 	.word	0x00023aa0


	//   ....[102]....
        /*0c44*/ 	.word	0x00023ae0


	//   ....[103]....
        /*0c48*/ 	.word	0x00026650


	//   ....[104]....
        /*0c4c*/ 	.word	0x00026680


	//   ....[105]....
        /*0c50*/ 	.word	0x000266e0


	//   ....[106]....
        /*0c54*/ 	.word	0x00026710


	//   ....[107]....
        /*0c58*/ 	.word	0x00026740


	//   ....[108]....
        /*0c5c*/ 	.word	0x00026770


	//   ....[109]....
        /*0c60*/ 	.word	0x000267a0


	//   ....[110]....
        /*0c64*/ 	.word	0x000267d0


	//   ....[111]....
        /*0c68*/ 	.word	0x00026990


	//   ....[112]....
        /*0c6c*/ 	.word	0x000269c0


	//   ....[113]....
        /*0c70*/ 	.word	0x000269f0


	//   ....[114]....
        /*0c74*/ 	.word	0x00026a20


	//   ....[115]....
        /*0c78*/ 	.word	0x00026a50


	//   ....[116]....
        /*0c7c*/ 	.word	0x00026a80


	//   ....[117]....
        /*0c80*/ 	.word	0x00026b50


	//   ....[118]....
        /*0c84*/ 	.word	0x00026b70


	//   ....[119]....
        /*0c88*/ 	.word	0x00026b80


	//   ....[120]....
        /*0c8c*/ 	.word	0x00026c00


	//   ....[121]....
        /*0c90*/ 	.word	0x00027740


	//   ....[122]....
        /*0c94*/ 	.word	0x00027b80


	//   ....[123]....
        /*0c98*/ 	.word	0x00027c10


	//   ....[124]....
        /*0c9c*/ 	.word	0x00027c60


	//   ....[125]....
        /*0ca0*/ 	.word	0x00027cb0


	//   ....[126]....
        /*0ca4*/ 	.word	0x00027d50


	//   ....[127]....
        /*0ca8*/ 	.word	0x00027de0


	//   ....[128]....
        /*0cac*/ 	.word	0x00027e30


	//   ....[129]....
        /*0cb0*/ 	.word	0x00027e80


	//   ....[130]....
        /*0cb4*/ 	.word	0x00027f70


	//   ....[131]....
        /*0cb8*/ 	.word	0x00028000


	//   ....[132]....
        /*0cbc*/ 	.word	0x00028060


	//   ....[133]....
        /*0cc0*/ 	.word	0x000280c0


	//   ....[134]....
        /*0cc4*/ 	.word	0x00028150


	//   ....[135]....
        /*0cc8*/ 	.word	0x000281e0


	//   ....[136]....
        /*0ccc*/ 	.word	0x00028230


	//   ....[137]....
        /*0cd0*/ 	.word	0x00028280


	//   ....[138]....
        /*0cd4*/ 	.word	0x00028580


	//   ....[139]....
        /*0cd8*/ 	.word	0x00028860


	//   ....[140]....
        /*0cdc*/ 	.word	0x00028a40


	//   ....[141]....
        /*0ce0*/ 	.word	0x00028a90


	//   ....[142]....
        /*0ce4*/ 	.word	0x00028af0


	//   ....[143]....
        /*0ce8*/ 	.word	0x00028bd0


	//   ....[144]....
        /*0cec*/ 	.word	0x00028c90


	//   ....[145]....
        /*0cf0*/ 	.word	0x00028db0


	//   ....[146]....
        /*0cf4*/ 	.word	0x00028e30


	//   ....[147]....
        /*0cf8*/ 	.word	0x00028f40


	//   ....[148]....
        /*0cfc*/ 	.word	0x00028fa0


	//   ....[149]....
        /*0d00*/ 	.word	0x000290b0


	//   ....[150]....
        /*0d04*/ 	.word	0x00029110


	//   ....[151]....
        /*0d08*/ 	.word	0x00029220


	//   ....[152]....
        /*0d0c*/ 	.word	0x00029280


	//   ....[153]....
        /*0d10*/ 	.word	0x00029370


	//   ....[154]....
        /*0d14*/ 	.word	0x000293f0


	//   ....[155]....
        /*0d18*/ 	.word	0x000294d0


	//   ....[156]....
        /*0d1c*/ 	.word	0x00029840


	//   ....[157]....
        /*0d20*/ 	.word	0x000298e0


	//   ....[158]....
        /*0d24*/ 	.word	0x00029a80


	//   ....[159]....
        /*0d28*/ 	.word	0x00029b00


	//   ....[160]....
        /*0d2c*/ 	.word	0x00029b80


	//   ....[161]....
        /*0d30*/ 	.word	0x00029c00


	//   ....[162]....
        /*0d34*/ 	.word	0x00029c80


	//   ....[163]....
        /*0d38*/ 	.word	0x00029d10


	//   ....[164]....
        /*0d3c*/ 	.word	0x00029db0


	//   ....[165]....
        /*0d40*/ 	.word	0x00029e60


	//   ....[166]....
        /*0d44*/ 	.word	0x00029ee0


	//   ....[167]....
        /*0d48*/ 	.word	0x00029f60


	//   ....[168]....
        /*0d4c*/ 	.word	0x00029fe0


	//   ....[169]....
        /*0d50*/ 	.word	0x0002a070


	//   ....[170]....
        /*0d54*/ 	.word	0x0002a0f0


	//   ....[171]....
        /*0d58*/ 	.word	0x0002a1a0


	//   ....[172]....
        /*0d5c*/ 	.word	0x0002a1f0


	//   ....[173]....
        /*0d60*/ 	.word	0x0002a2b0


	//   ....[174]....
        /*0d64*/ 	.word	0x0002a3e0


	//----- nvinfo : EIATTR_REG_RECONFIG
	.align		4
.L_327:
        /*0d68*/ 	.byte	0x01, 0x54
	.zero		2


	//----- nvinfo : EIATTR_SYSCALL_OFFSETS
	.align		4
        /*0d6c*/ 	.byte	0x04, 0x46
        /*0d6e*/ 	.short	(.L_329 - .L_328)


	//   ....[0]....
.L_328:
        /*0d70*/ 	.word	0x00001fe0


	//   ....[1]....
        /*0d74*/ 	.word	0x00002130


	//   ....[2]....
        /*0d78*/ 	.word	0x0000b180


	//   ....[3]....
        /*0d7c*/ 	.word	0x0000b470


	//   ....[4]....
        /*0d80*/ 	.word	0x000225c0


	//   ....[5]....
        /*0d84*/ 	.word	0x00022710


	//   ....[6]....
        /*0d88*/ 	.word	0x00022800


	//   ....[7]....
        /*0d8c*/ 	.word	0x00023180


	//----- nvinfo : EIATTR_MBARRIER_INSTR_OFFSETS
	.align		4
.L_329:
        /*0d90*/ 	.byte	0x04, 0x39
        /*0d92*/ 	.short	(.L_331 - .L_330)


	//   ....[0]....
.L_330:
        /*0d94*/ 	.word	0x000002d0
        /*0d98*/ 	.word	0x000000ff
        /*0d9c*/ 	.word	0x00034800
        /*0da0*/ 	.short	0x0100
        /*0da2*/ 	.byte	0x08
	.zero		1


	//   ....[1]....
        /*0da4*/ 	.word	0x000002e0
        /*0da8*/ 	.word	0x000000ff
        /*0dac*/ 	.word	0x00034820
        /*0db0*/ 	.short	0x0100
        /*0db2*/ 	.byte	0x08
	.zero		1


	//   ....[2]....
        /*0db4*/ 	.word	0x000003d0
        /*0db8*/ 	.word	0x000000ff
        /*0dbc*/ 	.word	0x00034830
        /*0dc0*/ 	.short	0x0100
        /*0dc2*/ 	.byte	0x08
	.zero		1


	//   ....[3]....
        /*0dc4*/ 	.word	0x000003e0
        /*0dc8*/ 	.word	0x000000ff
        /*0dcc*/ 	.word	0x00034840
        /*0dd0*/ 	.short	0x0100
        /*0dd2*/ 	.byte	0x08
	.zero		1


	//   ....[4]....
        /*0dd4*/ 	.word	0x000003f0
        /*0dd8*/ 	.word	0x000000ff
        /*0ddc*/ 	.word	0x00034838
        /*0de0*/ 	.short	0x0100
        /*0de2*/ 	.byte	0x08
	.zero		1


	//   ....[5]....
        /*0de4*/ 	.word	0x00000400
        /*0de8*/ 	.word	0x000000ff
        /*0dec*/ 	.word	0x00034848
        /*0df0*/ 	.short	0x0100
        /*0df2*/ 	.byte	0x08
	.zero		1


	//   ....[6]....
        /*0df4*/ 	.word	0x00000530
        /*0df8*/ 	.word	0x000000ff
        /*0dfc*/ 	.word	0x00034850
        /*0e00*/ 	.short	0x0100
        /*0e02*/ 	.byte	0x08
	.zero		1


	//   ....[7]....
        /*0e04*/ 	.word	0x00000540
        /*0e08*/ 	.word	0x000000ff
        /*0e0c*/ 	.word	0x00034860
        /*0e10*/ 	.short	0x0100
        /*0e12*/ 	.byte	0x08
	.zero		1


	//   ....[8]....
        /*0e14*/ 	.word	0x00000550
        /*0e18*/ 	.word	0x000000ff
        /*0e1c*/ 	.word	0x00034858
        /*0e20*/ 	.short	0x0100
        /*0e22*/ 	.byte	0x08
	.zero		1


	//   ....[9]....
        /*0e24*/ 	.word	0x00000560
        /*0e28*/ 	.word	0x000000ff
        /*0e2c*/ 	.word	0x00034868
        /*0e30*/ 	.short	0x0100
        /*0e32*/ 	.byte	0x08
	.zero		1


	//   ....[10]....
        /*0e34*/ 	.word	0x00000650
        /*0e38*/ 	.word	0x000000ff
        /*0e3c*/ 	.word	0x00034870
        /*0e40*/ 	.short	0x0100
        /*0e42*/ 	.byte	0x06
	.zero		1


	//   ....[11]....
        /*0e44*/ 	.word	0x00000660
        /*0e48*/ 	.word	0x000000ff
        /*0e4c*/ 	.word	0x00034880
        /*0e50*/ 	.short	0x0100
        /*0e52*/ 	.byte	0x06
	.zero		1


	//   ....[12]....
        /*0e54*/ 	.word	0x00000670
        /*0e58*/ 	.word	0x000000ff
        /*0e5c*/ 	.word	0x00034878
        /*0e60*/ 	.short	0x0100
        /*0e62*/ 	.byte	0x06
	.zero		1


	//   ....[13]....
        /*0e64*/ 	.word	0x00000680
        /*0e68*/ 	.word	0x000000ff
        /*0e6c*/ 	.word	0x00034888
        /*0e70*/ 	.short	0x0100
        /*0e72*/ 	.byte	0x06
	.zero		1


	//   ....[14]....
        /*0e74*/ 	.word	0x000007b0
        /*0e78*/ 	.word	0x000000ff
        /*0e7c*/ 	.word	0x00034890
        /*0e80*/ 	.short	0x0100
        /*0e82*/ 	.byte	0x08
	.zero		1


	//   ....[15]....
        /*0e84*/ 	.word	0x000007c0
        /*0e88*/ 	.word	0x000000ff
        /*0e8c*/ 	.word	0x000348a0
        /*0e90*/ 	.short	0x0100
        /*0e92*/ 	.byte	0x08
	.zero		1


	//   ....[16]....
        /*0e94*/ 	.word	0x000007d0
        /*0e98*/ 	.word	0x000000ff
        /*0e9c*/ 	.word	0x00034898
        /*0ea0*/ 	.short	0x0100
        /*0ea2*/ 	.byte	0x08
	.zero		1


	//   ....[17]....
        /*0ea4*/ 	.word	0x000007e0
        /*0ea8*/ 	.word	0x000000ff
        /*0eac*/ 	.word	0x000348a8
        /*0eb0*/ 	.short	0x0100
        /*0eb2*/ 	.byte	0x08
	.zero		1


	//   ....[18]....
        /*0eb4*/ 	.word	0x00000910
        /*0eb8*/ 	.word	0x000000ff
        /*0ebc*/ 	.word	0x000348b0
        /*0ec0*/ 	.short	0x0100
        /*0ec2*/ 	.byte	0x08
	.zero		1


	//   ....[19]....
        /*0ec4*/ 	.word	0x00000920
        /*0ec8*/ 	.word	0x000000ff
        /*0ecc*/ 	.word	0x000348c0
        /*0ed0*/ 	.short	0x0100
        /*0ed2*/ 	.byte	0x08
	.zero		1


	//   ....[20]....
        /*0ed4*/ 	.word	0x00000930
        /*0ed8*/ 	.word	0x000000ff
        /*0edc*/ 	.word	0x000348b8
        /*0ee0*/ 	.short	0x0100
        /*0ee2*/ 	.byte	0x08
	.zero		1


	//   ....[21]....
        /*0ee4*/ 	.word	0x00000940
        /*0ee8*/ 	.word	0x000000ff
        /*0eec*/ 	.word	0x000348c8
        /*0ef0*/ 	.short	0x0100
        /*0ef2*/ 	.byte	0x08
	.zero		1


	//   ....[22]....
        /*0ef4*/ 	.word	0x00003c30
        /*0ef8*/ 	.word	0x00000003
        /*0efc*/ 	.word	0x00034890
        /*0f00*/ 	.short	0x010a
        /*0f02*/ 	.byte	0x3f
	.zero		1


	//   ....[23]....
        /*0f04*/ 	.word	0x00007010
        /*0f08*/ 	.word	0x00000003
        /*0f0c*/ 	.word	0x00034890
        /*0f10*/ 	.short	0x010a
        /*0f12*/ 	.byte	0x3f
	.zero		1


	//   ....[24]....
        /*0f14*/ 	.word	0x0000a0f0
        /*0f18*/ 	.word	0x00000003
        /*0f1c*/ 	.word	0x00034890
        /*0f20*/ 	.short	0x010a
        /*0f22*/ 	.byte	0x3f
	.zero		1


	//   ....[25]....
        /*0f24*/ 	.word	0x0000a4c0
        /*0f28*/ 	.word	0x00000020
        /*0f2c*/ 	.word	0x00000000
        /*0f30*/ 	.short	0x0101
        /*0f32*/ 	.byte	0x3f
	.zero		1


	//   ....[26]....
        /*0f34*/ 	.word	0x0000a500
        /*0f38*/ 	.word	0x00000003
        /*0f3c*/ 	.word	0x000348b0
        /*0f40*/ 	.short	0x010a
        /*0f42*/ 	.byte	0x3f
	.zero		1


	//   ....[27]....
        /*0f44*/ 	.word	0x0000a9a0
        /*0f48*/ 	.word	0x00000003
        /*0f4c*/ 	.word	0x00000000
        /*0f50*/ 	.short	0x0101
        /*0f52*/ 	.byte	0x3f
	.zero		1


	//   ....[28]....
        /*0f54*/ 	.word	0x0000b200
        /*0f58*/ 	.word	0x00000002
        /*0f5c*/ 	.word	0x00034800
        /*0f60*/ 	.short	0x010a
        /*0f62*/ 	.byte	0x3f
	.zero		1


	//   ....[29]....
        /*0f64*/ 	.word	0x0000b250
        /*0f68*/ 	.word	0x00000002
        /*0f6c*/ 	.word	0x00034800
        /*0f70*/ 	.short	0x010a
        /*0f72*/ 	.byte	0x3f
	.zero		1


	//   ....[30]....
        /*0f74*/ 	.word	0x0000c5d0
        /*0f78*/ 	.word	0x00000002
        /*0f7c*/ 	.word	0x00034800
        /*0f80*/ 	.short	0x010a
        /*0f82*/ 	.byte	0x3f
	.zero		1


	//   ....[31]....
        /*0f84*/ 	.word	0x0000f6e0
        /*0f88*/ 	.word	0x00000002
        /*0f8c*/ 	.word	0x00034800
        /*0f90*/ 	.short	0x010a
        /*0f92*/ 	.byte	0x3f
	.zero		1


	//   ....[32]....
        /*0f94*/ 	.word	0x00011fa0
        /*0f98*/ 	.word	0x00000000
        /*0f9c*/ 	.word	0x00034830
        /*0fa0*/ 	.short	0x010a
        /*0fa2*/ 	.byte	0x3f
	.zero		1


	//   ....[33]....
        /*0fa4*/ 	.word	0x00012010
        /*0fa8*/ 	.word	0x00000000
        /*0fac*/ 	.word	0x00034830
        /*0fb0*/ 	.short	0x010a
        /*0fb2*/ 	.byte	0x3f
	.zero		1


	//   ....[34]....
        /*0fb4*/ 	.word	0x00013130
        /*0fb8*/ 	.word	0x00000000
        /*0fbc*/ 	.word	0x00000000
        /*0fc0*/ 	.short	0x0101
        /*0fc2*/ 	.byte	0x3f
	.zero		1


	//   ....[35]....
        /*0fc4*/ 	.word	0x00015130
        /*0fc8*/ 	.word	0x0000000d
        /*0fcc*/ 	.word	0x00034830
        /*0fd0*/ 	.short	0x010a
        /*0fd2*/ 	.byte	0x3f
	.zero		1


	//   ....[36]....
        /*0fd4*/ 	.word	0x000151b0
        /*0fd8*/ 	.word	0x0000000d
        /*0fdc*/ 	.word	0x00034830
        /*0fe0*/ 	.short	0x010a
        /*0fe2*/ 	.byte	0x3f
	.zero		1


	//   ....[37]....
        /*0fe4*/ 	.word	0x00015cb0
        /*0fe8*/ 	.word	0x0000000e
        /*0fec*/ 	.word	0x00034850
        /*0ff0*/ 	.short	0x010a
        /*0ff2*/ 	.byte	0x3f
	.zero		1


	//   ....[38]....
        /*0ff4*/ 	.word	0x00015d00
        /*0ff8*/ 	.word	0x0000000e
        /*0ffc*/ 	.word	0x00034850
        /*1000*/ 	.short	0x010a
        /*1002*/ 	.byte	0x3f
	.zero		1


	//   ....[39]....
        /*1004*/ 	.word	0x00018190
        /*1008*/ 	.word	0x0000000d
        /*100c*/ 	.word	0x00000000
        /*1010*/ 	.short	0x0101
        /*1012*/ 	.byte	0x3f
	.zero		1


	//   ....[40]....
        /*1014*/ 	.word	0x000181c0
        /*1018*/ 	.word	0x0000000e
        /*101c*/ 	.word	0x00000000
        /*1020*/ 	.short	0x0101
        /*1022*/ 	.byte	0x3f
	.zero		1


	//   ....[41]....
        /*1024*/ 	.word	0x00018740
        /*1028*/ 	.word	0x00000008
        /*102c*/ 	.word	0x00034830
        /*1030*/ 	.short	0x010a
        /*1032*/ 	.byte	0x3f
	.zero		1


	//   ....[42]....
        /*1034*/ 	.word	0x000187c0
        /*1038*/ 	.word	0x00000008
        /*103c*/ 	.word	0x00034830
        /*1040*/ 	.short	0x010a
        /*1042*/ 	.byte	0x3f
	.zero		1


	//   ....[43]....
        /*1044*/ 	.word	0x000192a0
        /*1048*/ 	.word	0x0000000b
        /*104c*/ 	.word	0x00034850
        /*1050*/ 	.short	0x010a
        /*1052*/ 	.byte	0x3f
	.zero		1


	//   ....[44]....
        /*1054*/ 	.word	0x000192f0
        /*1058*/ 	.word	0x0000000b
        /*105c*/ 	.word	0x00034850
        /*1060*/ 	.short	0x010a
        /*1062*/ 	.byte	0x3f
	.zero		1


	//   ....[45]....
        /*1064*/ 	.word	0x0001acc0
        /*1068*/ 	.word	0x0000000e
        /*106c*/ 	.word	0x00000000
        /*1070*/ 	.short	0x0101
        /*1072*/ 	.byte	0x3f
	.zero		1


	//   ....[46]....
        /*1074*/ 	.word	0x0001ad10
        /*1078*/ 	.word	0x0000000b
        /*107c*/ 	.word	0x00000000
        /*1080*/ 	.short	0x0101
        /*1082*/ 	.byte	0x3f
	.zero		1


	//   ....[47]....
        /*1084*/ 	.word	0x0001b740
        /*1088*/ 	.word	0x00000006
        /*108c*/ 	.word	0x00034850
        /*1090*/ 	.short	0x010a
        /*1092*/ 	.byte	0x3f
	.zero		1


	//   ....[48]....
        /*1094*/ 	.word	0x0001b7e0
        /*1098*/ 	.word	0x00000006
        /*109c*/ 	.word	0x00034850
        /*10a0*/ 	.short	0x010a
        /*10a2*/ 	.byte	0x3f
	.zero		1


	//   ....[49]....
        /*10a4*/ 	.word	0x0001bda0
        /*10a8*/ 	.word	0x00000006
        /*10ac*/ 	.word	0x00000000
        /*10b0*/ 	.short	0x0101
        /*10b2*/ 	.byte	0x3f
	.zero		1


	//   ....[50]....
        /*10b4*/ 	.word	0x0001d3c0
        /*10b8*/ 	.word	0x00000000
        /*10bc*/ 	.word	0x00000000
        /*10c0*/ 	.short	0x0101
        /*10c2*/ 	.byte	0x3f
	.zero		1


	//   ....[51]....
        /*10c4*/ 	.word	0x0001d8a0
        /*10c8*/ 	.word	0x00000004
        /*10cc*/ 	.word	0x00000000
        /*10d0*/ 	.short	0x0101
        /*10d2*/ 	.byte	0x3f
	.zero		1


	//   ....[52]....
        /*10d4*/ 	.word	0x00020d90
        /*10d8*/ 	.word	0x00000012
        /*10dc*/ 	.word	0x00034820
        /*10e0*/ 	.short	0x010a
        /*10e2*/ 	.byte	0x3f
	.zero		1


	//   ....[53]....
        /*10e4*/ 	.word	0x00020e60
        /*10e8*/ 	.word	0x00000005
        /*10ec*/ 	.word	0x000348a0
        /*10f0*/ 	.short	0x010a
        /*10f2*/ 	.byte	0x3f
	.zero		1


	//   ....[54]....
        /*10f4*/ 	.word	0x00021290
        /*10f8*/ 	.word	0x00000005
        /*10fc*/ 	.word	0x000348c0
        /*1100*/ 	.short	0x010a
        /*1102*/ 	.byte	0x3f
	.zero		1


	//   ....[55]....
        /*1104*/ 	.word	0x00021790
        /*1108*/ 	.word	0x00000007
        /*110c*/ 	.word	0x000348a0
        /*1110*/ 	.short	0x010a
        /*1112*/ 	.byte	0x3f
	.zero		1


	//   ....[56]....
        /*1114*/ 	.word	0x00021bb0
        /*1118*/ 	.word	0x00000007
        /*111c*/ 	.word	0x000348c0
        /*1120*/ 	.short	0x010a
        /*1122*/ 	.byte	0x3f
	.zero		1


	//   ....[57]....
        /*1124*/ 	.word	0x00022c10
        /*1128*/ 	.word	0x00000000
        /*112c*/ 	.word	0x00034840
        /*1130*/ 	.short	0x010a
        /*1132*/ 	.byte	0x3f
	.zero		1


	//   ....[58]....
        /*1134*/ 	.word	0x00023bf0
        /*1138*/ 	.word	0x00000012
        /*113c*/ 	.word	0x00034800
        /*1140*/ 	.short	0x0107
        /*1142*/ 	.byte	0x3f
	.zero		1


	//   ....[59]....
        /*1144*/ 	.word	0x00023d00
        /*1148*/ 	.word	0x00000012
        /*114c*/ 	.word	0x00034800
        /*1150*/ 	.short	0x0101
        /*1152*/ 	.byte	0x3f
	.zero		1


	//   ....[60]....
        /*1154*/ 	.word	0x00023d20
        /*1158*/ 	.word	0x00000012
        /*115c*/ 	.word	0x00034820
        /*1160*/ 	.short	0x010a
        /*1162*/ 	.byte	0x3f
	.zero		1


	//   ....[61]....
        /*1164*/ 	.word	0x000240e0
        /*1168*/ 	.word	0x00000003
        /*116c*/ 	.word	0x00034840
        /*1170*/ 	.short	0x010a
        /*1172*/ 	.byte	0x3f
	.zero		1


	//   ....[62]....
        /*1174*/ 	.word	0x00024570
        /*1178*/ 	.word	0x00000003
        /*117c*/ 	.word	0x00000060
        /*1180*/ 	.short	0x010a
        /*1182*/ 	.byte	0x3f
	.zero		1


	//   ....[63]....
        /*1184*/ 	.word	0x00024c00
        /*1188*/ 	.word	0x00000003
        /*118c*/ 	.word	0x00034840
        /*1190*/ 	.short	0x010a
        /*1192*/ 	.byte	0x3f
	.zero		1


	//   ....[64]....
        /*1194*/ 	.word	0x00025090
        /*1198*/ 	.word	0x00000002
        /*119c*/ 	.word	0x00000060
        /*11a0*/ 	.short	0x010a
        /*11a2*/ 	.byte	0x3f
	.zero		1


	//   ....[65]....
        /*11a4*/ 	.word	0x00025660
        /*11a8*/ 	.word	0x00000002
        /*11ac*/ 	.word	0x00034840
        /*11b0*/ 	.short	0x010a
        /*11b2*/ 	.byte	0x3f
	.zero		1


	//   ....[66]....
        /*11b4*/ 	.word	0x00025af0
        /*11b8*/ 	.word	0x00000002
        /*11bc*/ 	.word	0x00000060
        /*11c0*/ 	.short	0x010a
        /*11c2*/ 	.byte	0x3f
	.zero		1


	//   ....[67]....
        /*11c4*/ 	.word	0x00026070
        /*11c8*/ 	.word	0x00000000
        /*11cc*/ 	.word	0x00034860
        /*11d0*/ 	.short	0x010a
        /*11d2*/ 	.byte	0x3f
	.zero		1


	//   ....[68]....
        /*11d4*/ 	.word	0x000276c0
        /*11d8*/ 	.word	0x00000000
        /*11dc*/ 	.word	0x00034820
        /*11e0*/ 	.short	0x010a
        /*11e2*/ 	.byte	0x3f
	.zero		1


	//   ....[69]....
        /*11e4*/ 	.word	0x000278c0
        /*11e8*/ 	.word	0x00000006
        /*11ec*/ 	.word	0x00000000
        /*11f0*/ 	.short	0x010a
        /*11f2*/ 	.byte	0x3f
	.zero		1


	//   ....[70]....
        /*11f4*/ 	.word	0x000278f0
        /*11f8*/ 	.word	0x00000007
        /*11fc*/ 	.word	0x00000000
        /*1200*/ 	.short	0x010a
        /*1202*/ 	.byte	0x3f
	.zero		1


	//   ....[71]....
        /*1204*/ 	.word	0x00027950
        /*1208*/ 	.word	0x00000004
        /*120c*/ 	.word	0x00000000
        /*1210*/ 	.short	0x010a
        /*1212*/ 	.byte	0x3f
	.zero		1


	//   ....[72]....
        /*1214*/ 	.word	0x00027980
        /*1218*/ 	.word	0x00000003
        /*121c*/ 	.word	0x00000000
        /*1220*/ 	.short	0x010a
        /*1222*/ 	.byte	0x3f
	.zero		1


	//   ....[73]....
        /*1224*/ 	.word	0x000279e0
        /*1228*/ 	.word	0x00000003
        /*122c*/ 	.word	0x00034890
        /*1230*/ 	.short	0x010a
        /*1232*/ 	.byte	0x3f
	.zero		1


	//   ....[74]....
        /*1234*/ 	.word	0x00027a30
        /*1238*/ 	.word	0x00000003
        /*123c*/ 	.word	0x00034890
        /*1240*/ 	.short	0x010a
        /*1242*/ 	.byte	0x3f
	.zero		1


	//   ....[75]....
        /*1244*/ 	.word	0x00027a80
        /*1248*/ 	.word	0x00000003
        /*124c*/ 	.word	0x00034890
        /*1250*/ 	.short	0x010a
        /*1252*/ 	.byte	0x3f
	.zero		1


	//   ....[76]....
        /*1254*/ 	.word	0x00027ad0
        /*1258*/ 	.word	0x00000003
        /*125c*/ 	.word	0x000348b0
        /*1260*/ 	.short	0x010a
        /*1262*/ 	.byte	0x3f
	.zero		1


	//   ....[77]....
        /*1264*/ 	.word	0x00027ec0
        /*1268*/ 	.word	0x00000002
        /*126c*/ 	.word	0x00034800
        /*1270*/ 	.short	0x010a
        /*1272*/ 	.byte	0x3f
	.zero		1


	//   ....[78]....
        /*1274*/ 	.word	0x000282c0
        /*1278*/ 	.word	0x00000002
        /*127c*/ 	.word	0x00034800
        /*1280*/ 	.short	0x010a
        /*1282*/ 	.byte	0x3f
	.zero		1


	//   ....[79]....
        /*1284*/ 	.word	0x00028310
        /*1288*/ 	.word	0x00000000
        /*128c*/ 	.word	0x00034830
        /*1290*/ 	.short	0x010a
        /*1292*/ 	.byte	0x3f
	.zero		1


	//   ....[80]....
        /*1294*/ 	.word	0x00028360
        /*1298*/ 	.word	0x0000000d
        /*129c*/ 	.word	0x00034830
        /*12a0*/ 	.short	0x010a
        /*12a2*/ 	.byte	0x3f
	.zero		1


	//   ....[81]....
        /*12a4*/ 	.word	0x000283b0
        /*12a8*/ 	.word	0x0000000e
        /*12ac*/ 	.word	0x00034850
        /*12b0*/ 	.short	0x010a
        /*12b2*/ 	.byte	0x3f
	.zero		1


	//   ....[82]....
        /*12b4*/ 	.word	0x00028400
        /*12b8*/ 	.word	0x00000008
        /*12bc*/ 	.word	0x00034830
        /*12c0*/ 	.short	0x010a
        /*12c2*/ 	.byte	0x3f
	.zero		1


	//   ....[83]....
        /*12c4*/ 	.word	0x00028450
        /*12c8*/ 	.word	0x0000000b
        /*12cc*/ 	.word	0x00034850
        /*12d0*/ 	.short	0x010a
        /*12d2*/ 	.byte	0x3f
	.zero		1


	//   ....[84]....
        /*12d4*/ 	.word	0x000284a0
        /*12d8*/ 	.word	0x00000006
        /*12dc*/ 	.word	0x00034850
        /*12e0*/ 	.short	0x010a
        /*12e2*/ 	.byte	0x3f
	.zero		1


	//   ....[85]....
        /*12e4*/ 	.word	0x00028640
        /*12e8*/ 	.word	0x00000012
        /*12ec*/ 	.word	0x00034820
        /*12f0*/ 	.short	0x010a
        /*12f2*/ 	.byte	0x3f
	.zero		1


	//   ....[86]....
        /*12f4*/ 	.word	0x00028690
        /*12f8*/ 	.word	0x00000005
        /*12fc*/ 	.word	0x000348a0
        /*1300*/ 	.short	0x010a
        /*1302*/ 	.byte	0x3f
	.zero		1


	//   ....[87]....
        /*1304*/ 	.word	0x000286e0
        /*1308*/ 	.word	0x00000005
        /*130c*/ 	.word	0x000348c0
        /*1310*/ 	.short	0x010a
        /*1312*/ 	.byte	0x3f
	.zero		1


	//   ....[88]....
        /*1314*/ 	.word	0x00028730
        /*1318*/ 	.word	0x00000007
        /*131c*/ 	.word	0x000348a0
        /*1320*/ 	.short	0x010a
        /*1322*/ 	.byte	0x3f
	.zero		1


	//   ....[89]....
        /*1324*/ 	.word	0x00028780
        /*1328*/ 	.word	0x00000007
        /*132c*/ 	.word	0x000348c0
        /*1330*/ 	.short	0x010a
        /*1332*/ 	.byte	0x3f
	.zero		1


	//   ....[90]....
        /*1334*/ 	.word	0x00028920
        /*1338*/ 	.word	0x00000000
        /*133c*/ 	.word	0x00034840
        /*1340*/ 	.short	0x010a
        /*1342*/ 	.byte	0x3f
	.zero		1


	//   ....[91]....
        /*1344*/ 	.word	0x00029550
        /*1348*/ 	.word	0x00000012
        /*134c*/ 	.word	0x00034820
        /*1350*/ 	.short	0x010a
        /*1352*/ 	.byte	0x3f
	.zero		1


	//   ....[92]....
        /*1354*/ 	.word	0x000295a0
        /*1358*/ 	.word	0x00000003
        /*135c*/ 	.word	0x00034840
        /*1360*/ 	.short	0x010a
        /*1362*/ 	.byte	0x3f
	.zero		1


	//   ....[93]....
        /*1364*/ 	.word	0x000295f0
        /*1368*/ 	.word	0x00000003
        /*136c*/ 	.word	0x00000060
        /*1370*/ 	.short	0x010a
        /*1372*/ 	.byte	0x3f
	.zero		1


	//   ....[94]....
        /*1374*/ 	.word	0x00029640
        /*1378*/ 	.word	0x00000003
        /*137c*/ 	.word	0x00034840
        /*1380*/ 	.short	0x010a
        /*1382*/ 	.byte	0x3f
	.zero		1


	//   ....[95]....
        /*1384*/ 	.word	0x00029690
        /*1388*/ 	.word	0x00000002
        /*138c*/ 	.word	0x00000060
        /*1390*/ 	.short	0x010a
        /*1392*/ 	.byte	0x3f
	.zero		1


	//   ....[96]....
        /*1394*/ 	.word	0x000296e0
        /*1398*/ 	.word	0x00000002
        /*139c*/ 	.word	0x00034840
        /*13a0*/ 	.short	0x010a
        /*13a2*/ 	.byte	0x3f
	.zero		1


	//   ....[97]....
        /*13a4*/ 	.word	0x00029730
        /*13a8*/ 	.word	0x00000002
        /*13ac*/ 	.word	0x00000060
        /*13b0*/ 	.short	0x010a
        /*13b2*/ 	.byte	0x3f
	.zero		1


	//   ....[98]....
        /*13b4*/ 	.word	0x00029780
        /*13b8*/ 	.word	0x00000000
        /*13bc*/ 	.word	0x00034860
        /*13c0*/ 	.short	0x010a
        /*13c2*/ 	.byte	0x3f
	.zero		1


	//   ....[99]....
        /*13c4*/ 	.word	0x0002a300
        /*13c8*/ 	.word	0x00000000
        /*13cc*/ 	.word	0x00034820
        /*13d0*/ 	.short	0x010a
        /*13d2*/ 	.byte	0x3f
	.zero		1


	//   ....[100]....
        /*13d4*/ 	.word	0x0002a4a0
        /*13d8*/ 	.word	0x00000006
        /*13dc*/ 	.word	0x00000000
        /*13e0*/ 	.short	0x010a
        /*13e2*/ 	.byte	0x3f
	.zero		1


	//   ....[101]....
        /*13e4*/ 	.word	0x0002a4f0
        /*13e8*/ 	.word	0x00000007
        /*13ec*/ 	.word	0x00000000
        /*13f0*/ 	.short	0x010a
        /*13f2*/ 	.byte	0x3f
	.zero		1


	//   ....[102]....
        /*13f4*/ 	.word	0x0002a540
        /*13f8*/ 	.word	0x00000004
        /*13fc*/ 	.word	0x00000000
        /*1400*/ 	.short	0x010a
        /*1402*/ 	.byte	0x3f
	.zero		1


	//----- nvinfo : EIATTR_NUM_MBARRIERS
	.align		4
.L_331:
        /*1404*/ 	.byte	0x03, 0x38
        /*1406*/ 	.short	0x0016


	//----- nvinfo : EIATTR_EXIT_INSTR_OFFSETS
	.align		4
        /*1408*/ 	.byte	0x04, 0x1c
        /*140a*/ 	.short	(.L_333 - .L_332)


	//   ....[0]....
.L_332:
        /*140c*/ 	.word	0x000279d0


	//----- nvinfo : EIATTR_MAX_THREADS
	.align		4
.L_333:
        /*1410*/ 	.byte	0x04, 0x05
        /*1412*/ 	.short	(.L_335 - .L_334)
.L_334:
        /*1414*/ 	.word	0x00000180
        /*1418*/ 	.word	0x00000001
        /*141c*/ 	.word	0x00000001


	//----- nvinfo : EIATTR_CRS_STACK_SIZE
	.align		4
.L_335:
        /*1420*/ 	.byte	0x04, 0x1e
        /*1422*/ 	.short	(.L_337 - .L_336)
.L_336:
        /*1424*/ 	.word	0x00000000


	//----- nvinfo : EIATTR_CBANK_PARAM_SIZE
	.align		4
.L_337:
        /*1428*/ 	.byte	0x03, 0x19
        /*142a*/ 	.short	0x0af0


	//----- nvinfo : EIATTR_PARAM_CBANK
	.align		4
        /*142c*/ 	.byte	0x04, 0x0a
        /*142e*/ 	.short	(.L_339 - .L_338)
	.align		4
.L_338:
        /*1430*/ 	.word	index@(.nv.constant0._ZN7cutlass13device_kernelIN5flash11enable_sm90INS1_16FlashAttnFwdSm90INS1_25CollectiveMainloopFwdSm90ILi2EN4cute5tupleIJNS5_1CILi1EEES8_S8_EEENS6_IJNS7_ILi128EEESA_NS7_ILi192EEEEEELi128ENS_6half_tEfNS_4arch4Sm90ELb1ELb0ELb1ELb1ELb0ELb1ELb0ELb1ELb1ELb1ELb1ELb0EEENS1_21CollectiveEpilogueFwdINS6_IJSA_SA_SA_EEES9_SD_SF_Li256ELb1ELb1ELb1ELb0EEENS1_36VarlenDynamicPersistentTileSchedulerILi128ELi128ELi256ELi128ELb1ELb1ELb1ELb1ELb1ELb1EEEEEEEEEvNT_6ParamsE)
        /*1434*/ 	.short	0x0210
        /*1436*/ 	.short	0x0af0


	//----- nvinfo : EIATTR_SW_WAR
	.align		4
.L_339:
        /*1438*/ 	.byte	0x04, 0x36
        /*143a*/ 	.short	(.L_341 - .L_340)
.L_340:
        /*143c*/ 	.word	0x00000008
.L_341:


//--------------------- .nv.callgraph             --------------------------
	.section	.nv.callgraph,"",@"SHT_CUDA_CALLGRAPH"
	.align	4
	.sectionentsize	8
	.align		4
        /*0000*/ 	.word	0x00000000
	.align		4
        /*0004*/ 	.word	0xffffffff
	.align		4
        /*0008*/ 	.word	index@(_ZN7cutlass13device_kernelIN5flash11enable_sm90INS1_16FlashAttnFwdSm90INS1_25CollectiveMainloopFwdSm90ILi2EN4cute5tupleIJNS5_1CILi1EEES8_S8_EEENS6_IJNS7_ILi128EEESA_NS7_ILi192EEEEEELi128ENS_6half_tEfNS_4arch4Sm90ELb0ELb0ELb1ELb0ELb0ELb0ELb0ELb1ELb1ELb1ELb1ELb0EEENS1_21CollectiveEpilogueFwdINS6_IJSA_SA_SA_EEES9_SD_SF_Li256ELb0ELb1ELb1ELb0EEENS1_19SingleTileSchedulerILb0ELb1ELb1ELi128EEEEEEEEEvNT_6ParamsE)
	.align		4
        /*000c*/ 	.word	index@(__assertfail)
	.align		4
        /*0010*/ 	.word	index@(_ZN7cutlass13device_kernelIN5flash11enable_sm90INS1_16FlashAttnFwdSm90INS1_25CollectiveMainloopFwdSm90ILi2EN4cute5tupleIJNS5_1CILi1EEES8_S8_EEENS6_IJNS7_ILi128EEESA_NS7_ILi192EEEEEELi128ENS_6half_tEfNS_4arch4Sm90ELb0ELb0ELb1ELb1ELb0ELb0ELb0ELb1ELb1ELb1ELb1ELb0EEENS1_21CollectiveEpilogueFwdINS6_IJSA_SA_SA_EEES9_SD_SF_Li256ELb1ELb1ELb1ELb0EEENS1_36VarlenDynamicPersistentTileSchedulerILi128ELi128ELi256ELi128ELb1ELb1ELb1ELb0ELb1ELb1EEEEEEEEEvNT_6ParamsE)
	.align		4
        /*0014*/ 	.word	index@(__assertfail)
	.align		4
        /*0018*/ 	.word	index@(_ZN7cutlass13device_kernelIN5flash11enable_sm90INS1_16FlashAttnFwdSm90INS1_25CollectiveMainloopFwdSm90ILi2EN4cute5tupleIJNS5_1CILi1EEES8_S8_EEENS6_IJNS7_ILi128EEESA_NS7_ILi192EEEEEELi128ENS_6half_tEfNS_4arch4Sm90ELb0ELb0ELb1ELb1ELb0ELb1ELb0ELb1ELb1ELb1ELb1ELb0EEENS1_21CollectiveEpilogueFwdINS6_IJSA_SA_SA_EEES9_SD_SF_Li256ELb1ELb1ELb1ELb0EEENS1_36VarlenDynamicPersistentTileSchedulerILi128ELi128ELi256ELi128ELb1ELb1ELb1ELb0ELb1ELb1EEEEEEEEEvNT_6ParamsE)
	.align		4
        /*001c*/ 	.word	index@(__assertfail)
	.align		4
        /*0020*/ 	.word	index@(_ZN7cutlass13device_kernelIN5flash11enable_sm90INS1_16FlashAttnFwdSm90INS1_25CollectiveMainloopFwdSm90ILi2EN4cute5tupleIJNS5_1CILi1EEES8_S8_EEENS6_IJNS7_ILi128EEENS7_ILi96EEENS7_ILi192EEEEEELi128ENS_6half_tEfNS_4arch4Sm90ELb0ELb1ELb1ELb0ELb0ELb0ELb0ELb1ELb1ELb1ELb1ELb0EEENS1_21CollectiveEpilogueFwdINS6_IJSA_SA_SB_EEES9_SE_SG_Li256ELb0ELb1ELb1ELb0EEENS1_19SingleTileSchedulerILb0ELb1ELb1ELi128EEEEEEEEEvNT_6ParamsE)
	.align		4
        /*0024*/ 	.word	index@(__assertfail)
	.align		4
        /*0028*/ 	.word	index@(_ZN7cutlass13device_kernelIN5flash11enable_sm90INS1_16FlashAttnFwdSm90INS1_25CollectiveMainloopFwdSm90ILi2EN4cute5tupleIJNS5_1CILi1EEES8_S8_EEENS6_IJNS7_ILi128EEENS7_ILi96EEENS7_ILi192EEEEEELi128ENS_6half_tEfNS_4arch4Sm90ELb0ELb1ELb1ELb1ELb0ELb0ELb0ELb1ELb1ELb1ELb1ELb0EEENS1_21CollectiveEpilogueFwdINS6_IJSA_SA_SB_EEES9_SE_SG_Li256ELb1ELb1ELb1ELb0EEENS1_36VarlenDynamicPersistentTileSchedulerILi128ELi96ELi256ELi128ELb1ELb1ELb1ELb1ELb0ELb1EEEEEEEEEvNT_6ParamsE)
	.align		4
        /*002c*/ 	.word	index@(__assertfail)
	.align		4
        /*0030*/ 	.word	index@(_ZN7cutlass13device_kernelIN5flash11enable_sm90INS1_16FlashAttnFwdSm90INS1_25CollectiveMainloopFwdSm90ILi2EN4cute5tupleIJNS5_1CILi1EEES8_S8_EEENS6_IJNS7_ILi128EEENS7_ILi96EEENS7_ILi192EEEEEELi128ENS_6half_tEfNS_4arch4Sm90ELb0ELb1ELb1ELb1ELb0ELb1ELb0ELb1ELb1ELb1ELb1ELb0EEENS1_21CollectiveEpilogueFwdINS6_IJSA_SA_SB_EEES9_SE_SG_Li256ELb1ELb1ELb1ELb0EEENS1_36VarlenDynamicPersistentTileSchedulerILi128ELi96ELi256ELi128ELb1ELb1ELb1ELb1ELb0ELb1EEEEEEEEEvNT_6ParamsE)
	.align		4
        /*0034*/ 	.word	index@(__assertfail)
	.align		4
        /*0038*/ 	.word	index@(_ZN7cutlass13device_kernelIN5flash11enable_sm90INS1_16FlashAttnFwdSm90INS1_25CollectiveMainloopFwdSm90ILi2EN4cute5tupleIJNS5_1CILi1EEES8_S8_EEENS6_IJNS7_ILi128EEESA_NS7_ILi192EEEEEELi128ENS_6half_tEfNS_4arch4Sm90ELb1ELb0ELb1ELb0ELb0ELb0ELb0ELb1ELb1ELb1ELb1ELb0EEENS1_21CollectiveEpilogueFwdINS6_IJSA_SA_SA_EEES9_SD_SF_Li256ELb0ELb1ELb1ELb0EEENS1_19SingleTileSchedulerILb0ELb1ELb1ELi128EEEEEEEEEvNT_6ParamsE)
	.align		4
        /*003c*/ 	.word	index@(__assertfail)
	.align		4
        /*0040*/ 	.word	index@(_ZN7cutlass13device_kernelIN5flash11enable_sm90INS1_16FlashAttnFwdSm90INS1_25CollectiveMainloopFwdSm90ILi2EN4cute5tupleIJNS5_1CILi1EEES8_S8_EEENS6_IJNS7_ILi128EEESA_NS7_ILi192EEEEEELi128ENS_6half_tEfNS_4arch4Sm90ELb1ELb0ELb1ELb1ELb0ELb0ELb0ELb1ELb1ELb1ELb1ELb0EEENS1_21CollectiveEpilogueFwdINS6_IJSA_SA_SA_EEES9_SD_SF_Li256ELb1ELb1ELb1ELb0EEENS1_36VarlenDynamicPersistentTileSchedulerILi128ELi128ELi256ELi128ELb1ELb1ELb1ELb1ELb1ELb1EEEEEEEEEvNT_6ParamsE)
	.align		4
        /*0044*/ 	.word	index@(__assertfail)
	.align		4
        /*0048*/ 	.word	index@(_ZN7cutlass13device_kernelIN5flash11enable_sm90INS1_16FlashAttnFwdSm90INS1_25CollectiveMainloopFwdSm90ILi2EN4cute5tupleIJNS5_1CILi1EEES8_S8_EEENS6_IJNS7_ILi128EEESA_NS7_ILi192EEEEEELi128ENS_6half_tEfNS_4arch4Sm90ELb1ELb0ELb1ELb1ELb0ELb1ELb0ELb1ELb1ELb1ELb1ELb0EEENS1_21CollectiveEpilogueFwdINS6_IJSA_SA_SA_EEES9_SD_SF_Li256ELb1ELb1ELb1ELb0EEENS1_36VarlenDynamicPersistentTileSchedulerILi128ELi128ELi256ELi128ELb1ELb1ELb1ELb1ELb1ELb1EEEEEEEEEvNT_6ParamsE)
	.align		4
        /*004c*/ 	.word	index@(__assertfail)
	.align		4
        /*0050*/ 	.word	0x00000000
	.align		4
        /*0054*/ 	.word	0xfffffffe
	.align		4
        /*0058*/ 	.word	0x00000000
	.align		4
        /*005c*/ 	.word	0xfffffffd
	.align		4
        /*0060*/ 	.word	0x00000000
	.align		4
        /*0064*/ 	.word	0xfffffffc


//--------------------- .nv.constant4             --------------------------
	.section	.nv.constant4,"a",@progbits
	.align	8
	.align		8
.nv.constant4:
        /*0000*/ 	.dword	__assertfail
	.align		8
        /*0008*/ 	.dword	__unnamed_1
	.align		8
        /*0010*/ 	.dword	__unnamed_2
	.align		8
        /*0018*/ 	.dword	__unnamed_3
	.align		8
        /*0020*/ 	.dword	__unnamed_4
	.align		8
        /*0028*/ 	.dword	__unnamed_5
	.align		8
        /*0030*/ 	.dword	__unnamed_6
	.align		8
        /*0038*/ 	.dword	__unnamed_7
	.align		8
        /*0040*/ 	.dword	__unnamed_8
	.align		8
        /*0048*/ 	.dword	__unnamed_9
	.align		8
        /*0050*/ 	.dword	__unnamed_10
	.align		8
        /*0058*/ 	.dword	__unnamed_11
	.align		8
        /*0060*/ 	.dword	_ZN84_INTERNAL_7c55a05c_48_flash_fwd_hdim192_128_fp16_split_softcap_sm90_cu_a7f3af4d_42654cuda3std3__45__cpo5beginE
	.align		8
        /*0068*/ 	.dword	_ZN84_INTERNAL_7c55a05c_48_flash_fwd_hdim192_128_fp16_split_softcap_sm90_cu_a7f3af4d_42654cuda3std3__45__cpo3endE
	.align		8
        /*0070*/ 	.dword	_ZN84_INTERNAL_7c55a05c_48_flash_fwd_hdim192_128_fp16_split_softcap_sm90_cu_a7f3af4d_42654cuda3std3__45__cpo6cbeginE
	.align		8
        /*0078*/ 	.dword	_ZN84_INTERNAL_7c55a05c_48_flash_fwd_hdim192_128_fp16_split_softcap_sm90_cu_a7f3af4d_42654cuda3std3__45__cpo4cendE
	.align		8
        /*0080*/ 	.dword	_ZN84_INTERNAL_7c55a05c_48_flash_fwd_hdim192_128_fp16_split_softcap_sm90_cu_a7f3af4d_42654cuda3std3__486_GLOBAL__N__7c55a05c_48_flash_fwd_hdim192_128_fp16_split_softcap_sm90_cu_a7f3af4d_42656ignoreE
	.align		8
        /*0088*/ 	.dword	_ZN84_INTERNAL_7c55a05c_48_flash_fwd_hdim192_128_fp16_split_softcap_sm90_cu_a7f3af4d_42654cuda3std3__419piecewise_constructE
	.align		8
        /*0090*/ 	.dword	_ZN84_INTERNAL_7c55a05c_48_flash_fwd_hdim192_128_fp16_split_softcap_sm90_cu_a7f3af4d_42654cuda3std3__48in_placeE
	.align		8
        /*0098*/ 	.dword	_ZN84_INTERNAL_7c55a05c_48_flash_fwd_hdim192_128_fp16_split_softcap_sm90_cu_a7f3af4d_42654cuda3std6ranges3__45__cpo4swapE
	.align		8
        /*00a0*/ 	.dword	_ZN84_INTERNAL_7c55a05c_48_flash_fwd_hdim192_128_fp16_split_softcap_sm90_cu_a7f3af4d_42654cuda3std6ranges3__45__cpo9iter_moveE
	.align		8
        /*00a8*/ 	.dword	_ZN84_INTERNAL_7c55a05c_48_flash_fwd_hdim192_128_fp16_split_softcap_sm90_cu_a7f3af4d_42654cute7productE
	.align		8
        /*00b0*/ 	.dword	_ZN84_INTERNAL_7c55a05c_48_flash_fwd_hdim192_128_fp16_split_softcap_sm90_cu_a7f3af4d_42654cute1_E
	.align		8
        /*00b8*/ 	.dword	$str$20
	.align		8
        /*00c0*/ 	.dword	$str$21


//--------------------- .text._ZN7cutlass13device_kernelIN5flash11enable_sm90INS1_16FlashAttnFwdSm90INS1_25CollectiveMainloopFwdSm90ILi2EN4cute5tupleIJNS5_1CILi1EEES8_S8_EEENS6_IJNS7_ILi128EEESA_NS7_ILi192EEEEEELi128ENS_6half_tEfNS_4arch4Sm90ELb0ELb0ELb1ELb0ELb0ELb0ELb0ELb1ELb1ELb1ELb1ELb0EEENS1_21CollectiveEpilogueFwdINS6_IJSA_SA_SA_EEES9_SD_SF_Li256ELb0ELb1ELb1ELb0EEENS1_19SingleTileSchedulerILb0ELb1ELb1ELi128EEEEEEEEEvNT_6ParamsE --------------------------
	.section	.text._ZN7cutlass13device_kernelIN5flash11enable_sm90INS1_16FlashAttnFwdSm90INS1_25CollectiveMainloopFwdSm90ILi2EN4cute5tupleIJNS5_1CILi1EEES8_S8_EEENS6_IJNS7_ILi128EEESA_NS7_ILi192EEEEEELi128ENS_6half_tEfNS_4arch4Sm90ELb0ELb0ELb1ELb0ELb0ELb0ELb0ELb1ELb1ELb1ELb1ELb0EEENS1_21CollectiveEpilogueFwdINS6_IJSA_SA_SA_EEES9_SD_SF_Li256ELb0ELb1ELb1ELb0EEENS1_19SingleTileSchedulerILb0ELb1ELb1ELi128EEEEEEEEEvNT_6ParamsE,"ax",@progbits
	.align	128
.text._ZN7cutlass13device_kernelIN5flash11enable_sm90INS1_16FlashAttnFwdSm90INS1_25CollectiveMainloopFwdSm90ILi2EN4cute5tupleIJNS5_1CILi1EEES8_S8_EEENS6_IJNS7_ILi128EEESA_NS7_ILi192EEEEEELi128ENS_6half_tEfNS_4arch4Sm90ELb0ELb0ELb1ELb0ELb0ELb0ELb0ELb1ELb1ELb1ELb1ELb0EEENS1_21CollectiveEpilogueFwdINS6_IJSA_SA_SA_EEES9_SD_SF_Li256ELb0ELb1ELb1ELb0EEENS1_19SingleTileSchedulerILb0ELb1ELb1ELi128EEEEEEEEEvNT_6ParamsE:
        .type           _ZN7cutlass13device_kernelIN5flash11enable_sm90INS1_16FlashAttnFwdSm90INS1_25CollectiveMainloopFwdSm90ILi2EN4cute5tupleIJNS5_1CILi1EEES8_S8_EEENS6_IJNS7_ILi128EEESA_NS7_ILi192EEEEEELi128ENS_6half_tEfNS_4arch4Sm90ELb0ELb0ELb1ELb0ELb0ELb0ELb0ELb1ELb1ELb1ELb1ELb0EEENS1_21CollectiveEpilogueFwdINS6_IJSA_SA_SA_EEES9_SD_SF_Li256ELb0ELb1ELb1ELb0EEENS1_19SingleTileSchedulerILb0ELb1ELb1ELi128EEEEEEEEEvNT_6ParamsE,@function
        .size           _ZN7cutlass13device_kernelIN5flash11enable_sm90INS1_16FlashAttnFwdSm90INS1_25CollectiveMainloopFwdSm90ILi2EN4cute5tupleIJNS5_1CILi1EEES8_S8_EEENS6_IJNS7_ILi128EEESA_NS7_ILi192EEEEEELi128ENS_6half_tEfNS_4arch4Sm90ELb0ELb0ELb1ELb0ELb0ELb0ELb0ELb1ELb1ELb1ELb1ELb0EEENS1_21CollectiveEpilogueFwdINS6_IJSA_SA_SA_EEES9_SD_SF_Li256ELb0ELb1ELb1ELb0EEENS1_19SingleTileSchedulerILb0ELb1ELb1ELi128EEEEEEEEEvNT_6ParamsE,(.L_x_2980 - _ZN7cutlass13device_kernelIN5flash11enable_sm90INS1_16FlashAttnFwdSm90INS1_25CollectiveMainloopFwdSm90ILi2EN4cute5tupleIJNS5_1CILi1EEES8_S8_EEENS6_IJNS7_ILi128EEESA_NS7_ILi192EEEEEELi128ENS_6half_tEfNS_4arch4Sm90ELb0ELb0ELb1ELb0ELb0ELb0ELb0ELb1ELb1ELb1ELb1ELb0EEENS1_21CollectiveEpilogueFwdINS6_IJSA_SA_SA_EEES9_SD_SF_Li256ELb0ELb1ELb1ELb0EEENS1_19SingleTileSchedulerILb0ELb1ELb1ELi128EEEEEEEEEvNT_6ParamsE)
        .other          _ZN7cutlass13device_kernelIN5flash11enable_sm90INS1_16FlashAttnFwdSm90INS1_25CollectiveMainloopFwdSm90ILi2EN4cute5tupleIJNS5_1CILi1EEES8_S8_EEENS6_IJNS7_ILi128EEESA_NS7_ILi192EEEEEELi128ENS_6half_tEfNS_4arch4Sm90ELb0ELb0ELb1ELb0ELb0ELb0ELb0ELb1ELb1ELb1ELb1ELb0EEENS1_21CollectiveEpilogueFwdINS6_IJSA_SA_SA_EEES9_SD_SF_Li256ELb0ELb1ELb1ELb0EEENS1_19SingleTileSchedulerILb0ELb1ELb1ELi128EEEEEEEEEvNT_6ParamsE,@"STO_CUDA_ENTRY STV_DEFAULT"
_ZN7cutlass13device_kernelIN5flash11enable_sm90INS1_16FlashAttnFwdSm90INS1_25CollectiveMainloopFwdSm90ILi2EN4cute5tupleIJNS5_1CILi1EEES8_S8_EEENS6_IJNS7_ILi128EEESA_NS7_ILi192EEEEEELi128ENS_6half_tEfNS_4arch4Sm90ELb0ELb0ELb1ELb0ELb0ELb0ELb0ELb1ELb1ELb1ELb1ELb0EEENS1_21CollectiveEpilogueFwdINS6_IJSA_SA_SA_EEES9_SD_SF_Li256ELb0ELb1ELb1ELb0EEENS1_19SingleTileSchedulerILb0ELb1ELb1ELi128EEEEEEEEEvNT_6ParamsE:
[----:B------:R-:W0:Y:S02]  /*0000*/  LDC R1, c[0x0][0x28] ;  /* 0x00000a00ff017b82 */ /* 0x000e240000000800 */
[----:B0-----:R-:W-:Y:S01]  /*0010*/  VIADD R1, R1, 0xffffffe8 ;  /* 0xffffffe801017836 */ /* 0x001fe20000000000 */
[----:B------:R-:W0:Y:S01]  /*0020*/  S2R R3, SR_TID.X ;  /* 0x0000000000037919 */ /* 0x000e220000002100 */
[----:B------:R-:W-:Y:S01]  /*0030*/  ELECT P0, URZ, PT ;  /* 0x00000000003f782f */ /* 0x000fe20003800000 */
[----:B------:R-:W-:Y:S01]  /*0040*/  BSSY B0, `(.L_x_0) ;  /* 0x000000d000007945 */ /* 0x000fe20003800000 */
[----:B0-----:R-:W-:-:S05]  /*0050*/  SHF.R.U32.HI R0, RZ, 0x5, R3 ;  /* 0x00000005ff007819 */ /* 0x001fca0000011603 */
[----:B------:R-:W0:Y:S02]  /*0060*/  SHFL.IDX PT, R2, R0, RZ, 0x1f ;  /* 0x00001fff00027589 */ /* 0x000e2400000e0000 */
[----:B0-----:R-:W-:-:S13]  /*0070*/  ISETP.EQ.AND P0, PT, R2, RZ, P0 ;  /* 0x000000ff0200720c */ /* 0x001fda0000702270 */
[----:B------:R-:W-:Y:S05]  /*0080*/  @!P0 BRA `(.L_x_1) ;  /* 0x0000000000208947 */ /* 0x000fea0003800000 */
[----:B------:R-:W-:Y:S02]  /*0090*/  ULDC.64 UR4, c[0x0][0x198] ;  /* 0x0000660000047ab9 */ /* 0x000fe40000000a00 */
[----:B------:R-:W-:Y:S02]  /*00a0*/  UIADD3 UR6, UP0, UR4, 0x370, URZ ;  /* 0x0000037004067890 */ /* 0x000fe4000ff1e03f */
[----:B------:R-:W-:Y:S02]  /*00b0*/  UIADD3 UR4, UP1, UR4, 0x470, URZ ;  /* 0x0000047004047890 */ /* 0x000fe4000ff3e03f */
[----:B------:R-:W-:Y:S02]  /*00c0*/  UIADD3.X UR7, URZ, UR5, URZ, UP0, !UPT ;  /* 0x000000053f077290 */ /* 0x000fe400087fe43f */
[----:B------:R-:W-:-:S07]  /*00d0*/  UIADD3.X UR5, URZ, UR5, URZ, UP1, !UPT ;  /* 0x000000053f057290 */ /* 0x000fce0008ffe43f */
[----:B------:R0:W-:Y:S02]  /*00e0*/  UTMACCTL.PF [UR6] ;  /* 0x00000000060079b9 */ /* 0x0001e40008040000 */
[----:B------:R0:W-:Y:S02]  /*00f0*/  UTMACCTL.PF [UR4] ;  /* 0x00000000040079b9 */ /* 0x0001e40008040000 */
[----:B0-----:R-:W-:Y:S01]  /*0100*/  NOP ;  /* 0x0000000000007918 */ /* 0x001fe20000000000 */
.L_x_1:
[----:B------:R-:W-:Y:S05]  /*0110*/  BSYNC B0 ;  /* 0x0000000000007941 */ /* 0x000fea0003800000 */
.L_x_0:
[----:B------:R-:W-:Y:S01]  /*0120*/  VOTEU.ANY UP0, P0 ;  /* 0x00000000003f7886 */ /* 0x000fe20000000100 */
[----:B------:R-:W0:Y:S01]  /*0130*/  SHFL.IDX PT, R2, R0, RZ, 0x1f ;  /* 0x00001fff00027589 */ /* 0x000e2200000e0000 */
[----:B------:R-:W-:Y:S01]  /*0140*/  UMOV UR4, 0x80 ;  /* 0x0000008000047882 */ /* 0x000fe20000000000 */
[----:B------:R-:W-:Y:S01]  /*0150*/  UMOV UR7, 0x100 ;  /* 0x0000010000077882 */ /* 0x000fe20000000000 */
[----:B------:R-:W-:Y:S01]  /*0160*/  VOTEU.ANY UP1, P0 ;  /* 0x00000000003f7886 */ /* 0x000fe20000020100 */
[----:B------:R-:W1:Y:S01]  /*0170*/  @UP0 S2UR UR8, SR_CgaCtaId ;  /* 0x00000000000809c3 */ /* 0x000e620000008800 */
[----:B------:R-:W-:Y:S01]  /*0180*/  @UP0 UMOV UR6, 0x400 ;  /* 0x0000040000060882 */ /* 0x000fe20000000000 */
[----:B------:R-:W-:-:S04]  /*0190*/  @UP0 UIADD3 UR4, -UR4, 0x100000, URZ ;  /* 0x0010000004040890 */ /* 0x000fc8000fffe13f */
[----:B------:R-:W-:Y:S02]  /*01a0*/  @UP0 USHF.L.U32 UR5, UR4, 0xb, URZ ;  /* 0x0000000b04050899 */ /* 0x000fe4000800063f */
[----:B------:R-:W-:Y:S01]  /*01b0*/  @UP0 USHF.L.U32 UR4, UR4, 0x1, URZ ;  /* 0x0000000104040899 */ /* 0x000fe2000800063f */
[----:B0-----:R-:W-:Y:S02]  /*01c0*/  ISETP.NE.AND P1, PT, R2, RZ, PT ;  /* 0x000000ff0200720c */ /* 0x001fe40003f25270 */
[----:B------:R-:W-:Y:S01]  /*01d0*/  SHF.R.U32.HI R2, RZ, 0x7, R3 ;  /* 0x00000007ff027819 */ /* 0x000fe20000011603 */
[----:B-1----:R-:W-:Y:S02]  /*01e0*/  @UP0 ULEA UR8, UR8, UR6, 0x18 ;  /* 0x0000000608080291 */ /* 0x002fe4000f8ec03f */
[----:B------:R-:W-:-:S04]  /*01f0*/  @UP0 UIADD3 UR6, -UR7, 0x100000, URZ ;  /* 0x0010000007060890 */ /* 0x000fc8000fffe13f */
[----:B------:R-:W-:Y:S02]  /*0200*/  @UP0 USHF.L.U32 UR7, UR6, 0xb, URZ ;  /* 0x0000000b06070899 */ /* 0x000fe4000800063f */
[----:B------:R-:W-:Y:S01]  /*0210*/  @UP0 USHF.L.U32 UR6, UR6, 0x1, URZ ;  /* 0x0000000106060899 */ /* 0x000fe2000800063f */
[----:B------:R-:W-:Y:S01]  /*0220*/  VOTEU.ANY UP0, P0 ;  /* 0x00000000003f7886 */ /* 0x000fe20000000100 */
[----:B------:R-:W0:Y:S04]  /*0230*/  SHFL.IDX PT, R2, R2, RZ, 0x1f ;  /* 0x00001fff02027589 */ /* 0x000e2800000e0000 */
[----:B------:R-:W1:Y:S02]  /*0240*/  FENCE.VIEW.ASYNC.S ;  /* 0x00000000000073c6 */ /* 0x000e640000000000 */
[----:B-1----:R1:W2:Y:S04]  /*0250*/  @UP0 SYNCS.EXCH.64 URZ, [UR8+0x34800], UR4 ;  /* 0x03480004083f05b2 */ /* 0x0022a80008000100 */
[----:B------:R1:W3:Y:S01]  /*0260*/  @UP1 SYNCS.EXCH.64 URZ, [UR8+0x34820], UR6 ;  /* 0x03482006083f15b2 */ /* 0x0002e20008000100 */
[----:B------:R-:W-:Y:S05]  /*0270*/  @P1 BRA `(.L_x_2) ;  /* 0x0000000000481947 */ /* 0x000fea0003800000 */
[----:B-1----:R-:W1:Y:S01]  /*0280*/  S2UR UR5, SR_CgaCtaId ;  /* 0x00000000000579c3 */ /* 0x002e620000008800 */
[----:B------:R-:W-:Y:S01]  /*0290*/  UMOV UR4, 0x400 ;  /* 0x0000040000047882 */ /* 0x000fe20000000000 */
[----:B------:R-:W-:Y:S01]  /*02a0*/  UMOV UR6, 0x1 ;  /* 0x0000000100067882 */ /* 0x000fe20000000000 */
[----:B------:R-:W-:Y:S01]  /*02b0*/  UMOV UR7, 0x2 ;  /* 0x0000000200077882 */ /* 0x000fe20000000000 */
[----:B------:R-:W-:Y:S01]  /*02c0*/  ELECT P0, URZ, PT ;  /* 0x00000000003f782f */ /* 0x000fe20003800000 */
[----:B-1----:R-:W-:Y:S02]  /*02d0*/  ULEA UR8, UR5, UR4, 0x18 ;  /* 0x0000000405087291 */ /* 0x002fe4000f8ec03f */
[----:B------:R-:W-:-:S04]  /*02e0*/  UIADD3 UR4, -UR6, 0x100000, URZ ;  /* 0x0010000006047890 */ /* 0x000fc8000fffe13f */
[----:B------:R-:W-:Y:S02]  /*02f0*/  USHF.L.U32 UR5, UR4, 0xb, URZ ;  /* 0x0000000b04057899 */ /* 0x000fe4000800063f */
[----:B------:R-:W-:Y:S02]  /*0300*/  USHF.L.U32 UR4, UR4, 0x1, URZ ;  /* 0x0000000104047899 */ /* 0x000fe4000800063f */
[----:B------:R-:W-:-:S04]  /*0310*/  UIADD3 UR6, -UR7, 0x100000, URZ ;  /* 0x0010000007067890 */ /* 0x000fc8000fffe13f */
[----:B------:R-:W-:Y:S02]  /*0320*/  USHF.L.U32 UR7, UR6, 0xb, URZ ;  /* 0x0000000b06077899 */ /* 0x000fe4000800063f */
[----:B------:R-:W-:Y:S01]  /*0330*/  USHF.L.U32 UR6, UR6, 0x1, URZ ;  /* 0x0000000106067899 */ /* 0x000fe2000800063f */
[----:B------:R-:W1:Y:S03]  /*0340*/  FENCE.VIEW.ASYNC.S ;  /* 0x00000000000073c6 */ /* 0x000e660000000000 */
[----:B-1----:R4:W1:Y:S08]  /*0350*/  SYNCS.EXCH.64 URZ, [UR8+0x34830], UR4 ;  /* 0x03483004083f75b2 */ /* 0x0028700008000100 */
[----:B------:R4:W0:Y:S01]  /*0360*/  SYNCS.EXCH.64 URZ, [UR8+0x34840], UR6 ;  /* 0x03484006083f75b2 */ /* 0x0008220008000100 */
[----:B------:R4:W0:Y:S01]  /*0370*/  SYNCS.EXCH.64 URZ, [UR8+0x34838], UR4 ;  /* 0x03483804083f75b2 */ /* 0x0008220008000100 */
[----:B------:R4:W0:Y:S02]  /*0380*/  SYNCS.EXCH.64 URZ, [UR8+0x34848], UR6 ;  /* 0x03484806083f75b2 */ /* 0x0008240008000100 */
[----:B----4-:R-:W-:Y:S01]  /*0390*/  NOP ;  /* 0x0000000000007918 */ /* 0x010fe20000000000 */
.L_x_2:
[----:B------:R-:W4:Y:S01]  /*03a0*/  SHFL.IDX PT, R3, R0, RZ, 0x1f ;  /* 0x00001fff00037589 */ /* 0x000f2200000e0000 */
[----:B------:R-:W-:Y:S01]  /*03b0*/  NOP ;  /* 0x0000000000007918 */ /* 0x000fe20000000000 */
[----:B----4-:R-:W-:-:S13]  /*03c0*/  ISETP.NE.AND P0, PT, R3, RZ, PT ;  /* 0x000000ff0300720c */ /* 0x010fda0003f05270 */
        /* <DEDUP_REMOVED lines=19> */
.L_x_3:
[----:B------:R-:W4:Y:S01]  /*0500*/  SHFL.IDX PT, R3, R0, RZ, 0x1f ;  /* 0x00001fff00037589 */ /* 0x000f2200000e0000 */
[----:B------:R-:W-:Y:S01]  /*0510*/  NOP ;  /* 0x0000000000007918 */ /* 0x000fe20000000000 */
[----:B----4-:R-:W-:-:S13]  /*0520*/  ISETP.NE.AND P0, PT, R3, RZ, PT ;  /* 0x000000ff0300720c */ /* 0x010fda0003f05270 */
[----:B------:R-:W-:Y:S05]  /*0530*/  @P0 BRA `(.L_x_4) ;  /* 0x0000000000380947 */ /* 0x000fea0003800000 */
[----:B-1----:R-:W1:Y:S01]  /*0540*/  S2UR UR5, SR_CgaCtaId ;  /* 0x00000000000579c3 */ /* 0x002e620000008800 */
[----:B------:R-:W-:Y:S01]  /*0550*/  UMOV UR4, 0x400 ;  /* 0x0000040000047882 */ /* 0x000fe20000000000 */
[----:B------:R-:W-:Y:S01]  /*0560*/  UMOV UR7, 0x1 ;  /* 0x0000000100077882 */ /* 0x000fe20000000000 */
[----:B------:R-:W-:Y:S01]  /*0570*/  ELECT P0, URZ, PT ;  /* 0x00000000003f782f */ /* 0x000fe20003800000 */
[----:B-1----:R-:W-:Y:S02]  /*0580*/  ULEA UR6, UR5, UR4, 0x18 ;  /* 0x0000000405067291 */ /* 0x002fe4000f8ec03f */
[----:B------:R-:W-:-:S04]  /*0590*/  UIADD3 UR4, -UR7, 0x100000, URZ ;  /* 0x0010000007047890 */ /* 0x000fc8000fffe13f */
[----:B------:R-:W-:Y:S02]  /*05a0*/  USHF.L.U32 UR5, UR4, 0xb, URZ ;  /* 0x0000000b04057899 */ /* 0x000fe4000800063f */
[----:B------:R-:W-:Y:S01]  /*05b0*/  USHF.L.U32 UR4, UR4, 0x1, URZ ;  /* 0x0000000104047899 */ /* 0x000fe2000800063f */
[----:B------:R-:W1:Y:S11]  /*05c0*/  FENCE.VIEW.ASYNC.S ;  /* 0x00000000000073c6 */ /* 0x000e760000000000 */
[----:B-1----:R4:W1:Y:S01]  /*05d0*/  SYNCS.EXCH.64 URZ, [UR6+0x34870], UR4 ;  /* 0x03487004063f75b2 */ /* 0x0028620008000100 */
[----:B------:R4:W0:Y:S01]  /*05e0*/  SYNCS.EXCH.64 URZ, [UR6+0x34880], UR4 ;  /* 0x03488004063f75b2 */ /* 0x0008220008000100 */
[----:B------:R4:W0:Y:S01]  /*05f0*/  SYNCS.EXCH.64 URZ, [UR6+0x34878], UR4 ;  /* 0x03487804063f75b2 */ /* 0x0008220008000100 */
[----:B------:R4:W0:Y:S02]  /*0600*/  SYNCS.EXCH.64 URZ, [UR6+0x34888], UR4 ;  /* 0x03488804063f75b2 */ /* 0x0008240008000100 */
[----:B----4-:R-:W-:Y:S01]  /*0610*/  NOP ;  /* 0x0000000000007918 */ /* 0x010fe20000000000 */
.L_x_4:
        /* <DEDUP_REMOVED lines=22> */
.L_x_5:
        /* <DEDUP_REMOVED lines=22> */
.L_x_6:
[----:B0-----:R-:W-:Y:S01]  /*08e0*/  ISETP.NE.AND P0, PT, R2, RZ, PT ;  /* 0x000000ff0200720c */ /* 0x001fe20003f05270 */
[----:B------:R-:W-:Y:S01]  /*08f0*/  IMAD.MOV.U32 R2, RZ, RZ, 0x1 ;  /* 0x00000001ff027424 */ /* 0x000fe200078e00ff */
[----:B------:R-:W-:Y:S01]  /*0900*/  NOP ;  /* 0x0000000000007918 */ /* 0x000fe20000000000 */
[----:B------:R-:W-:Y:S01]  /*0910*/  ULDC.64 UR42, c[0x0][0x208] ;  /* 0x00008200002a7ab9 */ /* 0x000fe20000000a00 */
[----:B------:R-:W-:Y:S02]  /*0920*/  BSSY B6, `(.L_x_7) ;  /* 0x0000c47000067945 */ /* 0x000fe40003800000 */
[----:B------:R-:W-:-:S05]  /*0930*/  SEL R2, R2, 0x2, !P0 ;  /* 0x0000000202027807 */ /* 0x000fca0004000000 */
[----:B------:R0:W-:Y:S01]  /*0940*/  STL [R1+0x14], R2 ;  /* 0x0000140201007387 */ /* 0x0001e20000100800 */
[----:B-123--:R-:W-:Y:S06]  /*0950*/  BAR.SYNC.DEFER_BLOCKING 0x0 ;  /* 0x0000000000007b1d */ /* 0x00efec0000010000 */
[----:B------:R-:W-:Y:S05]  /*0960*/  @!P0 BRA `(.L_x_8) ;  /* 0x0000008400a08947 */ /* 0x000fea0003800000 */
.L_x_9:
[----:B------:R-:W-:-:S08]  /*0970*/  NOP ;  /* 0x0000000000007918 */ /* 0x000fd00000000000 */
[----:B------:R-:W1:Y:S02]  /*0980*/  USETMAXREG.TRY_ALLOC.CTAPOOL UP0, 0xf0 ;  /* 0x000000f0000079c8 */ /* 0x000e640008000600 */
[----:B-1----:R-:W-:-:S13]  /*0990*/  PLOP3.LUT P0, PT, PT, PT, UP0, 0x80, 0x0 ;  /* 0x000000000000781c */ /* 0x002fda0003f0f008 */
[----:B------:R-:W-:Y:S05]  /*09a0*/  @!P0 BRA `(.L_x_9) ;  /* 0xfffffffc00f08947 */ /* 0x000fea000383ffff */
[----:B0-----:R-:W0:Y:S08]  /*09b0*/  LDC R2, c[0x0][0xc50] ;  /* 0x00031400ff027b82 */ /* 0x001e300000000800 */
[----:B------:R-:W1:Y:S08]  /*09c0*/  S2UR UR4, SR_CTAID.Y ;  /* 0x00000000000479c3 */ /* 0x000e700000002600 */
[----:B------:R-:W2:Y:S08]  /*09d0*/  S2UR UR5, SR_CTAID.Z ;  /* 0x00000000000579c3 */ /* 0x000eb00000002700 */
[----:B------:R-:W-:Y:S06]  /*09e0*/  BAR.ARV 0x8, 0x180 ;  /* 0x0206000000007b1d */ /* 0x000fec0000002000 */
[----:B0-----:R-:W-:Y:S01]  /*09f0*/  ISETP.NE.AND P0, PT, R2, 0x1, PT ;  /* 0x000000010200780c */ /* 0x001fe20003f05270 */
[----:B-1----:R-:W-:-:S12]  /*0a00*/  IMAD.U32 R16, RZ, RZ, UR4 ;  /* 0x00000004ff107e24 */ /* 0x002fd8000f8e00ff */
[----:B------:R-:W0:Y:S08]  /*0a10*/  @P0 LDC R0, c[0x0][0xc54] ;  /* 0x00031500ff000b82 */ /* 0x000e300000000800 */
[----:B------:R-:W1:Y:S01]  /*0a20*/  @P0 LDC R3, c[0x0][0xc58] ;  /* 0x00031600ff030b82 */ /* 0x000e620000000800 */
[----:B0-----:R-:W-:-:S05]  /*0a30*/  @P0 IMAD.HI.U32 R0, R0, UR4, RZ ;  /* 0x0000000400000c27 */ /* 0x001fca000f8e00ff */
[----:B-1----:R-:W-:Y:S02]  /*0a40*/  @P0 SHF.R.U32.HI R16, RZ, R3, R0 ;  /* 0x00000003ff100219 */ /* 0x002fe40000011600 */
[----:B--2---:R-:W-:Y:S02]  /*0a50*/  ISETP.LE.AND P0, PT, RZ, UR5, PT ;  /* 0x00000005ff007c0c */ /* 0x004fe4000bf03270 */
[----:B------:R-:W-:-:S05]  /*0a60*/  IADD3 R3, -R16, RZ, RZ ;  /* 0x000000ff10037210 */ /* 0x000fca0007ffe1ff */
[----:B------:R-:W-:-:S06]  /*0a70*/  IMAD R2, R2, R3, UR4 ;  /* 0x0000000402027e24 */ /* 0x000fcc000f8e0203 */
[----:B------:R-:W-:Y:S05]  /*0a80*/  @!P0 BRA `(.L_x_10) ;  /* 0x000000c000c08947 */ /* 0x000fea0003800000 */
[----:B------:R-:W0:Y:S01]  /*0a90*/  LDC.64 R4, c[0x0][0x418] ;  /* 0x00010600ff047b82 */ /* 0x000e220000000a00 */
[----:B------:R-:W-:-:S07]  /*0aa0*/  LOP3.LUT R7, R2, 0xffff, RZ, 0xc0, !PT ;  /* 0x0000ffff02077812 */ /* 0x000fce00078ec0ff */
[----:B------:R-:W1:Y:S08]  /*0ab0*/  LDC R18, c[0x0][0x424] ;  /* 0x00010900ff127b82 */ /* 0x000e700000000800 */
[----:B------:R-:W2:Y:S01]  /*0ac0*/  LDC R3, c[0x0][0x2f0] ;  /* 0x0000bc00ff037b82 */ /* 0x000ea20000000800 */
[----:B0-----:R-:W-:-:S04]  /*0ad0*/  ISETP.NE.U32.AND P0, PT, R4, RZ, PT ;  /* 0x000000ff0400720c */ /* 0x001fc80003f05070 */
[----:B------:R-:W-:-:S04]  /*0ae0*/  ISETP.NE.AND.EX P0, PT, R5, RZ, PT, P0 ;  /* 0x000000ff0500720c */ /* 0x000fc80003f05300 */
[----:B-1----:R-:W-:-:S05]  /*0af0*/  SEL R18, R18, 0x1, P0 ;  /* 0x0000000112127807 */ /* 0x002fca0000000000 */
[----:B--2---:R-:W-:-:S04]  /*0b00*/  IMAD R18, R18, R3, RZ ;  /* 0x0000000312127224 */ /* 0x004fc800078e02ff */
[C---:B------:R-:W-:Y:S01]  /*0b10*/  VIADD R0, R18.reuse, 0x7f ;  /* 0x0000007f12007836 */ /* 0x040fe20000000000 */
[----:B------:R-:W-:-:S04]  /*0b20*/  ISETP.GE.AND P0, PT, R18, 0x1, PT ;  /* 0x000000011200780c */ /* 0x000fc80003f06270 */
[----:B------:R-:W-:-:S04]  /*0b30*/  SHF.R.S32.HI R3, RZ, 0x1f, R0 ;  /* 0x0000001fff037819 */ /* 0x000fc80000011400 */
[----:B------:R-:W-:Y:S01]  /*0b40*/  LEA.HI R3, R3, R0, RZ, 0x7 ;  /* 0x0000000003037211 */ /* 0x000fe200078f38ff */
[----:B------:R-:W-:-:S03]  /*0b50*/  IMAD.MOV.U32 R0, RZ, RZ, RZ ;  /* 0x000000ffff007224 */ /* 0x000fc600078e00ff */
[----:B------:R-:W-:Y:S01]  /*0b60*/  SHF.R.S32.HI R17, RZ, 0x7, R3 ;  /* 0x00000007ff117819 */ /* 0x000fe20000011403 */
[----:B------:R-:W-:Y:S06]  /*0b70*/  @!P0 BRA `(.L_x_11) ;  /* 0x0000000000788947 */ /* 0x000fec0003800000 */
[----:B------:R-:W-:-:S04]  /*0b80*/  SHF.R.U32.HI R0, RZ, 0x10, R2 ;  /* 0x00000010ff007819 */ /* 0x000fc80000011602 */
[----:B------:R-:W-:-:S13]  /*0b90*/  ISETP.NE.AND P0, PT, R0, RZ, PT ;  /* 0x000000ff0000720c */ /* 0x000fda0003f05270 */
[----:B------:R-:W0:Y:S02]  /*0ba0*/  @!P0 LDC R0, c[0x0][0x9f0] ;  /* 0x00027c00ff008b82 */ /* 0x000e240000000800 */
[-C--:B0-----:R-:W-:Y:S02]  /*0bb0*/  IABS R9, R0.reuse ;  /* 0x0000000000097213 */ /* 0x081fe40000000000 */
[----:B------:R-:W-:Y:S02]  /*0bc0*/  IADD3 R5, R17, -0x1, R0 ;  /* 0xffffffff11057810 */ /* 0x000fe40007ffe000 */
[----:B------:R-:W0:Y:S01]  /*0bd0*/  I2F.RP R4, R9 ;  /* 0x0000000900047306 */ /* 0x000e220000209400 */
[----:B------:R-:W-:-:S05]  /*0be0*/  IABS R8, R0 ;  /* 0x0000000000087213 */ /* 0x000fca0000000000 */
[----:B------:R-:W-:Y:S02]  /*0bf0*/  IMAD.MOV R8, RZ, RZ, -R8 ;  /* 0x000000ffff087224 */ /* 0x000fe400078e0a08 */
[----:B0-----:R-:W0:Y:S02]  /*0c00*/  MUFU.RCP R4, R4 ;  /* 0x0000000400047308 */ /* 0x001e240000001000 */
[----:B0-----:R-:W-:Y:S01]  /*0c10*/  VIADD R2, R4, 0xffffffe ;  /* 0x0ffffffe04027836 */ /* 0x001fe20000000000 */
[----:B------:R-:W-:Y:S02]  /*0c20*/  IABS R4, R5 ;  /* 0x0000000500047213 */ /* 0x000fe40000000000 */
[----:B------:R-:W-:-:S03]  /*0c30*/  LOP3.LUT R5, R5, R0, RZ, 0x3c, !PT ;  /* 0x0000000005057212 */ /* 0x000fc600078e3cff */
[----:B------:R0:W1:Y:S01]  /*0c40*/  F2I.FTZ.U32.TRUNC.NTZ R3, R2 ;  /* 0x0000000200037305 */ /* 0x000062000021f000 */
[----:B------:R-:W-:Y:S01]  /*0c50*/  ISETP.GE.AND P2, PT, R5, RZ, PT ;  /* 0x000000ff0500720c */ /* 0x000fe20003f46270 */
[----:B0-----:R-:W-:Y:S01]  /*0c60*/  IMAD.MOV.U32 R2, RZ, RZ, RZ ;  /* 0x000000ffff027224 */ /* 0x001fe200078e00ff */
[----:B-1----:R-:W-:-:S05]  /*0c70*/  IADD3 R6, RZ, -R3, RZ ;  /* 0x80000003ff067210 */ /* 0x002fca0007ffe0ff */
[----:B------:R-:W-:-:S04]  /*0c80*/  IMAD R11, R6, R9, RZ ;  /* 0x00000009060b7224 */ /* 0x000fc800078e02ff */
[----:B------:R-:W-:-:S04]  /*0c90*/  IMAD.HI.U32 R3, R3, R11, R2 ;  /* 0x0000000b03037227 */ /* 0x000fc800078e0002 */
[----:B------:R-:W-:Y:S02]  /*0ca0*/  IMAD.MOV.U32 R2, RZ, RZ, R8 ;  /* 0x000000ffff027224 */ /* 0x000fe400078e0008 */
[----:B------:R-:W-:-:S04]  /*0cb0*/  IMAD.HI.U32 R3, R3, R4, RZ ;  /* 0x0000000403037227 */ /* 0x000fc800078e00ff */
[----:B------:R-:W-:-:S05]  /*0cc0*/  IMAD R2, R3, R2, R4 ;  /* 0x0000000203027224 */ /* 0x000fca00078e0204 */
[----:B------:R-:W-:-:S13]  /*0cd0*/  ISETP.GT.U32.AND P1, PT, R9, R2, PT ;  /* 0x000000020900720c */ /* 0x000fda0003f24070 */
[-C--:B------:R-:W-:Y:S01]  /*0ce0*/  @!P1 IADD3 R2, R2, -R9.reuse, RZ ;  /* 0x8000000902029210 */ /* 0x080fe20007ffe0ff */
[----:B------:R-:W-:Y:S01]  /*0cf0*/  @!P1 VIADD R3, R3, 0x1 ;  /* 0x0000000103039836 */ /* 0x000fe20000000000 */
[----:B------:R-:W-:Y:S02]  /*0d00*/  ISETP.NE.AND P1, PT, R0, RZ, PT ;  /* 0x000000ff0000720c */ /* 0x000fe40003f25270 */
[----:B------:R-:W-:-:S13]  /*0d10*/  ISETP.GE.U32.AND P0, PT, R2, R9, PT ;  /* 0x000000090200720c */ /* 0x000fda0003f06070 */
[----:B------:R-:W-:-:S04]  /*0d20*/  @P0 VIADD R3, R3, 0x1 ;  /* 0x0000000103030836 */ /* 0x000fc80000000000 */
[----:B------:R-:W-:Y:S01]  /*0d30*/  @!P2 IMAD.MOV R3, RZ, RZ, -R3 ;  /* 0x000000ffff03a224 */ /* 0x000fe200078e0a03 */
[----:B------:R-:W-:-:S04]  /*0d40*/  @!P1 LOP3.LUT R3, RZ, R0, RZ, 0x33, !PT ;  /* 0x00000000ff039212 */ /* 0x000fc800078e33ff */
[----:B------:R-:W-:-:S07]  /*0d50*/  MOV R0, R3 ;  /* 0x0000000300007202 */ /* 0x000fce0000000f00 */
.L_x_11:
[----:B------:R-:W0:Y:S01]  /*0d60*/  S2R R3, SR_TID.X ;  /* 0x0000000000037919 */ /* 0x000e220000002100 */
[-C--:B------:R-:W-:Y:S01]  /*0d70*/  IMAD R2, R7, R0.reuse, RZ ;  /* 0x0000000007027224 */ /* 0x080fe200078e02ff */
[----:B------:R-:W-:Y:S02]  /*0d80*/  PLOP3.LUT P0, PT, PT, PT, PT, 0x80, 0x0 ;  /* 0x000000000000781c */ /* 0x000fe40003f0f070 */
[----:B------:R-:W-:Y:S02]  /*0d90*/  CS2R R86, SRZ ;  /* 0x0000000000567805 */ /* 0x000fe4000001ff00 */
[----:B------:R-:W-:Y:S02]  /*0da0*/  CS2R R84, SRZ ;  /* 0x0000000000547805 */ /* 0x000fe4000001ff00 */
[----:B------:R-:W-:Y:S02]  /*0db0*/  CS2R R82, SRZ ;  /* 0x0000000000527805 */ /* 0x000fe4000001ff00 */
[----:B------:R-:W-:Y:S01]  /*0dc0*/  VIADDMNMX R17, R2, R0, R17, PT ;  /* 0x0000000002117246 */ /* 0x000fe20003800111 */
[----:B------:R-:W-:Y:S01]  /*0dd0*/  IMAD.MOV.U32 R0, RZ, RZ, RZ ;  /* 0x000000ffff007224 */ /* 0x000fe200078e00ff */
[----:B------:R-:W-:-:S02]  /*0de0*/  CS2R R80, SRZ ;  /* 0x0000000000507805 */ /* 0x000fc4000001ff00 */
[----:B------:R-:W-:Y:S02]  /*0df0*/  CS2R R78, SRZ ;  /* 0x00000000004e7805 */ /* 0x000fe4000001ff00 */
[----:B------:R-:W-:Y:S02]  /*0e00*/  ISETP.GT.AND P1, PT, R17, R2, PT ;  /* 0x000000021100720c */ /* 0x000fe40003f24270 */
[----:B------:R-:W-:Y:S02]  /*0e10*/  CS2R R76, SRZ ;  /* 0x00000000004c7805 */ /* 0x000fe4000001ff00 */
[----:B------:R-:W-:Y:S02]  /*0e20*/  CS2R R74, SRZ ;  /* 0x00000000004a7805 */ /* 0x000fe4000001ff00 */
[----:B------:R-:W-:Y:S02]  /*0e30*/  CS2R R72, SRZ ;  /* 0x0000000000487805 */ /* 0x000fe4000001ff00 */
[----:B------:R-:W-:-:S02]  /*0e40*/  CS2R R70, SRZ ;  /* 0x0000000000467805 */ /* 0x000fc4000001ff00 */
[----:B------:R-:W-:Y:S02]  /*0e50*/  CS2R R68, SRZ ;  /* 0x0000000000447805 */ /* 0x000fe4000001ff00 */
[----:B------:R-:W-:Y:S02]  /*0e60*/  CS2R R66, SRZ ;  /* 0x0000000000427805 */ /* 0x000fe4000001ff00 */
        /* <DEDUP_REMOVED lines=14> */
[----:B------:R-:W-:Y:S01]  /*0f50*/  CS2R R36, SRZ ;  /* 0x0000000000247805 */ /* 0x000fe2000001ff00 */
[----:B0-----:R-:W-:Y:S01]  /*0f60*/  VIADD R19, R3, 0xffffff80 ;  /* 0xffffff8003137836 */ /* 0x001fe20000000000 */
[----:B------:R-:W-:Y:S01]  /*0f70*/  CS2R R34, SRZ ;  /* 0x0000000000227805 */ /* 0x000fe2000001ff00 */
[----:B------:R-:W-:Y:S01]  /*0f80*/  IMAD.MOV.U32 R3, RZ, RZ, RZ ;  /* 0x000000ffff037224 */ /* 0x000fe200078e00ff */
[----:B------:R-:W-:-:S02]  /*0f90*/  CS2R R32, SRZ ;  /* 0x0000000000207805 */ /* 0x000fc4000001ff00 */
[----:B------:R-:W-:Y:S02]  /*0fa0*/  CS2R R30, SRZ ;  /* 0x00000000001e7805 */ /* 0x000fe4000001ff00 */
[----:B------:R-:W-:Y:S02]  /*0fb0*/  CS2R R28, SRZ ;  /* 0x00000000001c7805 */ /* 0x000fe4000001ff00 */
[----:B------:R-:W-:Y:S02]  /*0fc0*/  CS2R R26, SRZ ;  /* 0x00000000001a7805 */ /* 0x000fe4000001ff00 */
[----:B------:R-:W-:Y:S01]  /*0fd0*/  CS2R R24, SRZ ;  /* 0x0000000000187805 */ /* 0x000fe2000001ff00 */
[----:B------:R-:W-:Y:S06]  /*0fe0*/  @!P1 BRA `(.L_x_12) ;  /* 0x0000006400e49947 */ /* 0x000fec0003800000 */
[----:B------:R-:W-:Y:S01]  /*0ff0*/  SHF.R.S32.HI R0, RZ, 0x1f, R19 ;  /* 0x0000001fff007819 */ /* 0x000fe20000011413 */
[----:B------:R-:W0:Y:S01]  /*1000*/  S2UR UR6, SR_CgaCtaId ;  /* 0x00000000000679c3 */ /* 0x000e220000008800 */
[----:B------:R-:W-:Y:S02]  /*1010*/  UMOV UR36, 0x400 ;  /* 0x0000040000247882 */ /* 0x000fe40000000000 */
[----:B------:R-:W-:-:S04]  /*1020*/  LEA.HI R22, R0, R19, RZ, 0x7 ;  /* 0x0000001300167211 */ /* 0x000fc800078f38ff */
[----:B------:R-:W-:-:S06]  /*1030*/  SHF.R.S32.HI R0, RZ, 0x7, R22 ;  /* 0x00000007ff007819 */ /* 0x000fcc0000011416 */
[----:B------:R-:W1:Y:S01]  /*1040*/  SHFL.IDX PT, R0, R0, RZ, 0x1f ;  /* 0x00001fff00007589 */ /* 0x000e6200000e0000 */
[----:B0-----:R-:W-:-:S04]  /*1050*/  ULEA UR36, UR6, UR36, 0x18 ;  /* 0x0000002406247291 */ /* 0x001fc8000f8ec03f */
[----:B------:R-:W-:-:S04]  /*1060*/  UIADD3 UR6, UR36, 0x10400, URZ ;  /* 0x0001040024067890 */ /* 0x000fc8000fffe03f */
[----:B------:R-:W-:Y:S01]  /*1070*/  ULOP3.LUT UP0, URZ, UR6, 0x3ff, URZ, 0xc0, !UPT ;  /* 0x000003ff063f7892 */ /* 0x000fe2000f80c03f */
[----:B-1----:R-:W-:-:S05]  /*1080*/  R2UR UR4, R0 ;  /* 0x00000000000472ca */ /* 0x002fca00000e0000 */
[----:B------:R-:W-:-:S08]  /*1090*/  PLOP3.LUT P0, PT, PT, PT, UP0, 0x80, 0x0 ;  /* 0x000000000000781c */ /* 0x000fd00003f0f008 */
[----:B------:R-:W-:-:S04]  /*10a0*/  ULEA.HI UR5, UR4, UR4, URZ, 0x1 ;  /* 0x0000000404057291 */ /* 0x000fc8000f8f083f */
[----:B------:R-:W-:-:S04]  /*10b0*/  ULOP3.LUT UR5, UR5, 0x1e, URZ, 0xc0, !UPT ;  /* 0x0000001e05057892 */ /* 0x000fc8000f8ec03f */
[----:B------:R-:W-:-:S04]  /*10c0*/  UIADD3 UR5, UR4, -UR5, URZ ;  /* 0x8000000504057290 */ /* 0x000fc8000fffe03f */
[----:B------:R-:W-:-:S04]  /*10d0*/  ULEA UR5, UR5, UR6, 0xd ;  /* 0x0000000605057291 */ /* 0x000fc8000f8e683f */
[----:B------:R-:W-:-:S04]  /*10e0*/  USHF.R.U32.HI UR5, URZ, 0x4, UR5 ;  /* 0x000000043f057899 */ /* 0x000fc80008011605 */
[----:B------:R-:W-:Y:S01]  /*10f0*/  ULOP3.LUT UR37, UR5, 0x3fff, URZ, 0xc0, !UPT ;  /* 0x00003fff05257892 */ /* 0x000fe2000f8ec03f */
[----:B------:R-:W-:Y:S11]  /*1100*/  @!P0 BRA `(.L_x_13) ;  /* 0x0000000000408947 */ /* 0x000ff60003800000 */
[----:B------:R-:W-:Y:S01]  /*1110*/  MOV R0, 0x0 ;  /* 0x0000000000007802 */ /* 0x000fe20000000f00 */
[----:B------:R-:W-:Y:S01]  /*1120*/  ULDC.64 UR4, c[0x4][0xb8] ;  /* 0x01002e0000047ab9 */ /* 0x000fe20000000a00 */
[----:B------:R-:W-:Y:S01]  /*1130*/  ULDC.64 UR6, c[0x4][0x30] ;  /* 0x01000c0000067ab9 */ /* 0x000fe20000000a00 */
[----:B------:R-:W-:Y:S01]  /*1140*/  MOV R4, UR4 ;  /* 0x0000000400047c02 */ /* 0x000fe20008000f00 */
[----:B------:R0:W1:Y:S01]  /*1150*/  LDC.64 R14, c[0x4][R0] ;  /* 0x01000000000e7b82 */ /* 0x0000620000000a00 */
[----:B------:R-:W-:Y:S01]  /*1160*/  IMAD.U32 R5, RZ, RZ, UR5 ;  /* 0x00000005ff057e24 */ /* 0x000fe2000f8e00ff */
[----:B------:R-:W-:Y:S01]  /*1170*/  ULDC.64 UR4, c[0x4][0xc0] ;  /* 0x0100300000047ab9 */ /* 0x000fe20000000a00 */
[----:B------:R-:W-:Y:S01]  /*1180*/  MOV R10, UR6 ;  /* 0x00000006000a7c02 */ /* 0x000fe20008000f00 */
[----:B------:R-:W-:Y:S01]  /*1190*/  IMAD.U32 R6, RZ, RZ, UR4 ;  /* 0x00000004ff067e24 */ /* 0x000fe2000f8e00ff */
[----:B------:R-:W-:Y:S01]  /*11a0*/  MOV R13, RZ ;  /* 0x000000ff000d7202 */ /* 0x000fe20000000f00 */
[----:B------:R-:W-:-:S02]  /*11b0*/  IMAD.U32 R7, RZ, RZ, UR5 ;  /* 0x00000005ff077e24 */ /* 0x000fc4000f8e00ff */
[----:B------:R-:W-:Y:S02]  /*11c0*/  IMAD.U32 R11, RZ, RZ, UR7 ;  /* 0x00000007ff0b7e24 */ /* 0x000fe4000f8e00ff */
[----:B------:R-:W-:Y:S02]  /*11d0*/  IMAD.MOV.U32 R8, RZ, RZ, 0x70 ;  /* 0x00000070ff087424 */ /* 0x000fe400078e00ff */
[----:B0-----:R-:W-:-:S07]  /*11e0*/  IMAD.MOV.U32 R12, RZ, RZ, 0x1 ;  /* 0x00000001ff0c7424 */ /* 0x001fce00078e00ff */
[----:B------:R-:W-:-:S07]  /*11f0*/  LEPC R20, `(.L_x_13) ;  /* 0x000000001014794e */ /* 0x000fce0000000000 */
[----:B-1----:R-:W-:Y:S05]  /*1200*/  CALL.ABS.NOINC R14 ;  /* 0x000000000e007343 */ /* 0x002fea0003c00000 */
.L_x_13:
[----:B------:R-:W2:Y:S01]  /*1210*/  LDL.LU R20, [R1+0x14] ;  /* 0x0000140001147983 */ /* 0x000ea20000300800 */
[----:B------:R-:W-:-:S04]  /*1220*/  SHF.L.U32 R3, RZ, 0x1f, RZ ;  /* 0x0000001fff037819 */ /* 0x000fc800000006ff */
[----:B------:R-:W0:Y:S01]  /*1230*/  SYNCS.PHASECHK.TRANS64.TRYWAIT P1, [UR36+0x34800], R3 ;  /* 0x03480003ff0075a7 */ /* 0x000e220008020164 */
[----:B--2---:R-:W-:-:S04]  /*1240*/  LOP3.LUT R0, R20, 0x1, RZ, 0xfc, !PT ;  /* 0x0000000114007812 */ /* 0x004fc800078efcff */
[----:B------:R-:W-:Y:S01]  /*1250*/  ISETP.NE.AND P0, PT, R0, 0x3, PT ;  /* 0x000000030000780c */ /* 0x000fe20003f05270 */
[----:B0-----:R-:W-:-:S12]  /*1260*/  @!P1 BRA `(.L_x_14) ;  /* 0x000000b800d09947 */ /* 0x001fd80003800000 */
.L_x_121:
[----:B------:R-:W-:Y:S05]  /*1270*/  @!P0 BRA `(.L_x_15) ;  /* 0x0000000000048947 */ /* 0x000fea0003800000 */
[----:B------:R-:W-:Y:S01]  /*1280*/  BPT.TRAP 0x1 ;  /* 0x000000040000795c */ /* 0x000fe20000300000 */
.L_x_15:
[----:B------:R1:W2:Y:S01]  /*1290*/  SYNCS.PHASECHK.TRANS64.TRYWAIT P2, [UR36+0x34830], R3 ;  /* 0x03483003ff0075a7 */ /* 0x0002a20008040164 */
[----:B------:R-:W-:Y:S05]  /*12a0*/  @!P0 BRA `(.L_x_16) ;  /* 0x0000000000048947 */ /* 0x000fea0003800000 */
[----:B------:R-:W-:Y:S01]  /*12b0*/  BPT.TRAP 0x1 ;  /* 0x000000040000795c */ /* 0x000fe20000300000 */
.L_x_16:
[----:B0-----:R-:W0:Y:S01]  /*12c0*/  S2R R0, SR_TID.X ;  /* 0x0000000000007919 */ /* 0x001e220000002100 */
[----:B------:R-:W-:Y:S01]  /*12d0*/  IMAD.U32 R4, RZ, RZ, UR37 ;  /* 0x00000025ff047e24 */ /* 0x000fe2000f8e00ff */
[----:B0-----:R-:W-:-:S04]  /*12e0*/  LOP3.LUT R0, R0, 0x7f, RZ, 0xc0, !PT ;  /* 0x0000007f00007812 */ /* 0x001fc800078ec0ff */
[----:B------:R-:W-:Y:S01]  /*12f0*/  ISETP.NE.AND P1, PT, R0, RZ, PT ;  /* 0x000000ff0000720c */ /* 0x000fe20003f25270 */
[----:B--2---:R-:W-:-:S12]  /*1300*/  @P2 BRA `(.L_x_17) ;  /* 0x0000000000082947 */ /* 0x004fd80003800000 */
[----:B------:R-:W0:Y:S02]  /*1310*/  SYNCS.PHASECHK.TRANS64.TRYWAIT P2, [UR36+0x34830], R3 ;  /* 0x03483003ff0075a7 */ /* 0x000e240008040164 */
[----:B0-----:R-:W-:Y:S05]  /*1320*/  @!P2 BRA `(.L_x_18) ;  /* 0x000000b800b8a947 */ /* 0x001fea0003800000 */
.L_x_17:
[----:B------:R-:W-:Y:S05]  /*1330*/  WARPSYNC.ALL ;  /* 0x0000000000007948 */ /* 0x000fea0003800000 */
[----:B0-----:R-:W-:Y:S01]  /*1340*/  IMAD.MOV.U32 R0, RZ, RZ, RZ ;  /* 0x000000ffff007224 */ /* 0x001fe200078e00ff */
[----:B------:R-:W-:Y:S01]  /*1350*/  LOP3.LUT R4, R4, 0x10000, RZ, 0xfc, !PT ;  /* 0x0001000004047812 */ /* 0x000fe200078efcff */
[----:B------:R-:W-:Y:S01]  /*1360*/  IMAD.MOV.U32 R151, RZ, RZ, RZ ;  /* 0x000000ffff977224 */ /* 0x000fe200078e00ff */
[----:B------:R-:W-:Y:S01]  /*1370*/  MOV R5, 0x40000040 ;  /* 0x4000004000057802 */ /* 0x000fe20000000f00 */
[----:B------:R-:W-:Y:S01]  /*1380*/  UIADD3 UR4, UR36, 0x1c400, URZ ;  /* 0x0001c40024047890 */ /* 0x000fe2000fffe03f */
[C---:B------:R-:W-:Y:S01]  /*1390*/  R2UR UR8, R4.reuse ;  /* 0x00000000040872ca */ /* 0x040fe200000e0000 */
[----:B------:R-:W-:Y:S01]  /*13a0*/  WARPGROUP.ARRIVE ;  /* 0x00000000000079c5 */ /* 0x000fe20000000000 */
[----:B------:R-:W-:Y:S01]  /*13b0*/  R2UR UR9, R5 ;  /* 0x00000000050972ca */ /* 0x000fe200000e0000 */
[----:B------:R-:W-:Y:S01]  /*13c0*/  USHF.R.U32.HI UR4, URZ, 0x4, UR4 ;  /* 0x000000043f047899 */ /* 0x000fe20008011604 */
[----:B------:R-:W-:Y:S01]  /*13d0*/  R2UR UR6, R4 ;  /* 0x00000000040672ca */ /* 0x000fe200000e0000 */
[----:B------:R-:W-:Y:S01]  /*13e0*/  UMOV UR11, 0x40000040 ;  /* 0x40000040000b7882 */ /* 0x000fe20000000000 */
[----:B------:R-:W-:Y:S01]  /*13f0*/  UMOV UR5, 0x40000040 ;  /* 0x4000004000057882 */ /* 0x000fe20000000000 */
[----:B------:R-:W-:Y:S01]  /*1400*/  ULOP3.LUT UR4, UR4, 0x3fff, URZ, 0xc0, !UPT ;  /* 0x00003fff04047892 */ /* 0x000fe2000f8ec03f */
[----:B------:R-:W-:Y:S01]  /*1410*/  LOP3.LUT R22, R22, 0xffffff80, RZ, 0xc0, !PT ;  /* 0xffffff8016167812 */ /* 0x000fe200078ec0ff */
[----:B------:R-:W-:Y:S01]  /*1420*/  UMOV UR13, 0x40000040 ;  /* 0x40000040000d7882 */ /* 0x000fe20000000000 */
[----:B------:R-:W-:Y:S01]  /*1430*/  UMOV UR15, 0x40000040 ;  /* 0x40000040000f7882 */ /* 0x000fe20000000000 */
[----:B------:R-:W-:Y:S01]  /*1440*/  ULOP3.LUT UR38, UR4, 0x10000, URZ, 0xfc, !UPT ;  /* 0x0001000004267892 */ /* 0x000fe2000f8efc3f */
[----:B------:R-:W-:Y:S01]  /*1450*/  IMAD.MOV.U32 R10, RZ, RZ, -0x2 ;  /* 0xfffffffeff0a7424 */ /* 0x000fe200078e00ff */
[----:B------:R-:W-:Y:S01]  /*1460*/  UMOV UR17, 0x40000040 ;  /* 0x4000004000117882 */ /* 0x000fe20000000000 */
[----:B------:R-:W-:Y:S01]  /*1470*/  UMOV UR19, 0x40000040 ;  /* 0x4000004000137882 */ /* 0x000fe20000000000 */
[----:B------:R-:W-:Y:S01]  /*1480*/  UIADD3 UR14, UR38, 0x6, URZ ;  /* 0x00000006260e7890 */ /* 0x000fe2000fffe03f */
[----:B------:R-:W-:Y:S01]  /*1490*/  IMAD.IADD R22, R19, 0x1, -R22 ;  /* 0x0000000113167824 */ /* 0x000fe200078e0a16 */
[----:B------:R-:W-:Y:S01]  /*14a0*/  UIADD3 UR4, UR6, 0x2, URZ ;  /* 0x0000000206047890 */ /* 0x000fe2000fffe03f */
[----:B------:R-:W-:Y:S01]  /*14b0*/  P2R R11, PR, RZ, 0x1 ;  /* 0x00000001ff0b7803 */ /* 0x000fe20000000000 */
[----:B------:R-:W-:Y:S01]  /*14c0*/  UMOV UR10, UR38 ;  /* 0x00000026000a7c82 */ /* 0x000fe20008000000 */
[----:B------:R-:W-:Y:S01]  /*14d0*/  UIADD3 UR12, UR6, 0x6, URZ ;  /* 0x00000006060c7890 */ /* 0x000fe2000fffe03f */
[----:B------:R-:W-:Y:S01]  /*14e0*/  HGMMA.64x128x16.F32 R24, gdesc[UR8], RZ, !UPT, gsb0 ;  /* 0x01e00000081879f0 */ /* 0x000fe2000c0008ff */
[----:B------:R-:W-:Y:S01]  /*14f0*/  UIADD3 UR10, UR38, 0x2, URZ ;  /* 0x00000002260a7890 */ /* 0x000fe2000fffe03f */
[----:B------:R-:W-:Y:S01]  /*1500*/  SHF.R.S32.HI R7, RZ, 0x1f, R22 ;  /* 0x0000001fff077819 */ /* 0x000fe20000011416 */
[----:B------:R-:W-:Y:S01]  /*1510*/  UMOV UR8, UR4 ;  /* 0x0000000400087c82 */ /* 0x000fe20008000000 */
[----:B------:R-:W-:Y:S01]  /*1520*/  UMOV UR9, UR5 ;  /* 0x0000000500097c82 */ /* 0x000fe20008000000 */
[----:B------:R-:W-:Y:S01]  /*1530*/  UMOV UR11, 0x40000040 ;  /* 0x40000040000b7882 */ /* 0x000fe20000000000 */
[----:B------:R-:W-:Y:S01]  /*1540*/  UIADD3 UR16, UR6, 0x400, URZ ;  /* 0x0000040006107890 */ /* 0x000fe2000fffe03f */
[----:B------:R-:W-:Y:S01]  /*1550*/  LEA.HI R7, R7, R22, RZ, 0x2 ;  /* 0x0000001607077211 */ /* 0x000fe200078f10ff */
[----:B------:R-:W-:Y:S01]  /*1560*/  UIADD3 UR18, UR38, 0x400, URZ ;  /* 0x0000040026127890 */ /* 0x000fe2000fffe03f */
[----:B------:R-:W-:Y:S01]  /*1570*/  MOV R150, R151 ;  /* 0x0000009700967202 */ /* 0x000fe20000000f00 */
[----:B------:R-:W-:Y:S01]  /*1580*/  UIADD3 UR20, UR6, 0x402, URZ ;  /* 0x0000040206147890 */ /* 0x000fe2000fffe03f */
[----:B------:R-:W-:Y:S01]  /*1590*/  LOP3.LUT R7, R7, 0x7ffffffc, RZ, 0xc0, !PT ;  /* 0x7ffffffc07077812 */ /* 0x000fe200078ec0ff */
[----:B------:R-:W-:Y:S01]  /*15a0*/  UIADD3 UR22, UR38, 0x402, URZ ;  /* 0x0000040226167890 */ /* 0x000fe2000fffe03f */
[----:B------:R-:W-:Y:S01]  /*15b0*/  IMAD.MOV.U32 R149, RZ, RZ, R151 ;  /* 0x000000ffff957224 */ /* 0x000fe200078e0097 */
[----:B------:R-:W-:Y:S01]  /*15c0*/  UMOV UR21, 0x40000040 ;  /* 0x4000004000157882 */ /* 0x000fe20000000000 */
[----:B------:R-:W-:Y:S01]  /*15d0*/  UMOV UR23, 0x40000040 ;  /* 0x4000004000177882 */ /* 0x000fe20000000000 */
[----:B------:R-:W-:Y:S01]  /*15e0*/  UIADD3 UR24, UR6, 0x404, URZ ;  /* 0x0000040406187890 */ /* 0x000fe2000fffe03f */
[----:B------:R-:W-:Y:S01]  /*15f0*/  IMAD.IADD R7, R22, 0x1, -R7 ;  /* 0x0000000116077824 */ /* 0x000fe200078e0a07 */
[----:B------:R-:W-:Y:S01]  /*1600*/  UIADD3 UR26, UR38, 0x404, URZ ;  /* 0x00000404261a7890 */ /* 0x000fe2000fffe03f */
[--C-:B------:R-:W-:Y:S01]  /*1610*/  IMAD.MOV.U32 R148, RZ, RZ, R151.reuse ;  /* 0x000000ffff947224 */ /* 0x100fe200078e0097 */
[----:B------:R-:W-:Y:S01]  /*1620*/  UMOV UR25, 0x40000040 ;  /* 0x4000004000197882 */ /* 0x000fe20000000000 */
[----:B------:R-:W-:Y:S01]  /*1630*/  UMOV UR27, 0x40000040 ;  /* 0x40000040001b7882 */ /* 0x000fe20000000000 */
[----:B------:R-:W-:Y:S01]  /*1640*/  UIADD3 UR28, UR6, 0x406, URZ ;  /* 0x00000406061c7890 */ /* 0x000fe2000fffe03f */
[----:B------:R-:W-:Y:S01]  /*1650*/  IMAD R7, R7, R10, 0x80 ;  /* 0x0000008007077424 */ /* 0x000fe200078e020a */
[----:B------:R-:W-:Y:S01]  /*1660*/  UIADD3 UR30, UR38, 0x406, URZ ;  /* 0x00000406261e7890 */ /* 0x000fe2000fffe03f */
[--C-:B------:R-:W-:Y:S01]  /*1670*/  IMAD.MOV.U32 R147, RZ, RZ, R151.reuse ;  /* 0x000000ffff937224 */ /* 0x100fe200078e0097 */
[----:B------:R-:W-:Y:S01]  /*1680*/  UMOV UR29, 0x40000040 ;  /* 0x40000040001d7882 */ /* 0x000fe20000000000 */
[----:B------:R-:W-:Y:S01]  /*1690*/  UMOV UR31, 0x40000040 ;  /* 0x40000040001f7882 */ /* 0x000fe20000000000 */
[----:B------:R-:W-:Y:S01]  /*16a0*/  UIADD3 UR32, UR6, 0x800, URZ ;  /* 0x0000080006207890 */ /* 0x000fe2000fffe03f */
[----:B------:R-:W-:Y:S01]  /*16b0*/  IADD3 R18, R18, R7, RZ ;  /* 0x0000000712127210 */ /* 0x000fe20007ffe0ff */
[----:B------:R-:W-:Y:S01]  /*16c0*/  UIADD3 UR34, UR38, 0x800, URZ ;  /* 0x0000080026227890 */ /* 0x000fe2000fffe03f */
[----:B------:R-:W-:Y:S01]  /*16d0*/  MOV R146, R151 ;  /* 0x0000009700927202 */ /* 0x000fe20000000f00 */
[----:B------:R-:W-:Y:S01]  /*16e0*/  UMOV UR33, 0x40000040 ;  /* 0x4000004000217882 */ /* 0x000fe20000000000 */
[----:B------:R-:W-:Y:S01]  /*16f0*/  UMOV UR35, 0x40000040 ;  /* 0x4000004000237882 */ /* 0x000fe20000000000 */
[----:B------:R-:W-:Y:S01]  /*1700*/  UIADD3 UR44, UR6, 0x802, URZ ;  /* 0x00000802062c7890 */ /* 0x000fe2000fffe03f */
[----:B------:R-:W-:Y:S01]  /*1710*/  IMAD R7, R17, -0x80, R18 ;  /* 0xffffff8011077824 */ /* 0x000fe200078e0212 */
[----:B------:R-:W-:Y:S01]  /*1720*/  UIADD3 UR46, UR38, 0x802, URZ ;  /* 0x00000802262e7890 */ /* 0x000fe2000fffe03f */
[--C-:B------:R-:W-:Y:S01]  /*1730*/  IMAD.MOV.U32 R145, RZ, RZ, R151.reuse ;  /* 0x000000ffff917224 */ /* 0x100fe200078e0097 */
[----:B------:R-:W-:Y:S01]  /*1740*/  UMOV UR45, 0x40000040 ;  /* 0x40000040002d7882 */ /* 0x000fe20000000000 */
[----:B------:R-:W-:Y:S01]  /*1750*/  UMOV UR47, 0x40000040 ;  /* 0x40000040002f7882 */ /* 0x000fe20000000000 */
[----:B------:R-:W-:Y:S01]  /*1760*/  UIADD3 UR48, UR6, 0x804, URZ ;  /* 0x0000080406307890 */ /* 0x000fe2000fffe03f */
[C---:B------:R-:W-:Y:S01]  /*1770*/  ISETP.GT.AND P2, PT, R7.reuse, RZ, PT ;  /* 0x000000ff0700720c */ /* 0x040fe20003f44270 */
[----:B------:R-:W-:Y:S01]  /*1780*/  UIADD3 UR50, UR38, 0x804, URZ ;  /* 0x0000080426327890 */ /* 0x000fe2000fffe03f */
[C---:B------:R-:W-:Y:S01]  /*1790*/  ISETP.GT.AND P3, PT, R7.reuse, 0x1, PT ;  /* 0x000000010700780c */ /* 0x040fe20003f64270 */
[----:B------:R-:W-:Y:S01]  /*17a0*/  UMOV UR49, 0x40000040 ;  /* 0x4000004000317882 */ /* 0x000fe20000000000 */
[----:B------:R-:W-:Y:S01]  /*17b0*/  UMOV UR51, 0x40000040 ;  /* 0x4000004000337882 */ /* 0x000fe20000000000 */
[----:B------:R-:W-:Y:S01]  /*17c0*/  UIADD3 UR52, UR6, 0x806, URZ ;  /* 0x0000080606347890 */ /* 0x000fe2000fffe03f */
[C---:B------:R-:W-:Y:S01]  /*17d0*/  ISETP.GT.AND P6, PT, R7.reuse, 0x8, PT ;  /* 0x000000080700780c */ /* 0x040fe20003fc4270 */
[----:B------:R-:W-:Y:S01]  /*17e0*/  UIADD3 UR54, UR38, 0x806, URZ ;  /* 0x0000080626367890 */ /* 0x000fe2000fffe03f */
[C---:B------:R-:W-:Y:S01]  /*17f0*/  ISETP.GT.AND P5, PT, R7.reuse, 0x9, PT ;  /* 0x000000090700780c */ /* 0x040fe20003fa4270 */
[----:B------:R-:W-:Y:S01]  /*1800*/  UMOV UR53, 0x40000040 ;  /* 0x4000004000357882 */ /* 0x000fe20000000000 */
[----:B------:R-:W-:Y:S01]  /*1810*/  UMOV UR55, 0x40000040 ;  /* 0x4000004000377882 */ /* 0x000fe20000000000 */
[----:B------:R-:W-:Y:S01]  /*1820*/  ISETP.GT.AND P4, PT, R7, 0x10, PT ;  /* 0x000000100700780c */ /* 0x000fe20003f84270 */
[----:B------:R-:W-:Y:S01]  /*1830*/  ULDC UR7, c[0x0][0x988] ;  /* 0x0002620000077ab9 */ /* 0x000fe20000000800 */
[----:B------:R-:W-:-:S02]  /*1840*/  IMAD.MOV.U32 R143, RZ, RZ, R151 ;  /* 0x000000ffff8f7224 */ /* 0x000fc400078e0097 */
[--C-:B------:R-:W-:Y:S02]  /*1850*/  IMAD.MOV.U32 R141, RZ, RZ, R151.reuse ;  /* 0x000000ffff8d7224 */ /* 0x100fe400078e0097 */
[--C-:B------:R-:W-:Y:S02]  /*1860*/  IMAD.MOV.U32 R139, RZ, RZ, R151.reuse ;  /* 0x000000ffff8b7224 */ /* 0x100fe400078e0097 */
[--C-:B------:R-:W-:Y:S02]  /*1870*/  IMAD.MOV.U32 R137, RZ, RZ, R151.reuse ;  /* 0x000000ffff897224 */ /* 0x100fe400078e0097 */
[--C-:B------:R-:W-:Y:S02]  /*1880*/  IMAD.MOV.U32 R135, RZ, RZ, R151.reuse ;  /* 0x000000ffff877224 */ /* 0x100fe400078e0097 */
[--C-:B------:R-:W-:Y:S02]  /*1890*/  IMAD.MOV.U32 R133, RZ, RZ, R151.reuse ;  /* 0x000000ffff857224 */ /* 0x100fe400078e0097 */
        /* <DEDUP_REMOVED lines=21> */
[----:B------:R-:W-:Y:S01]  /*19f0*/  IMAD.MOV.U32 R89, RZ, RZ, R151 ;  /* 0x000000ffff597224 */ /* 0x000fe200078e0097 */
[----:B------:R-:W-:Y:S02]  /*1a00*/  WARPGROUP.DEPBAR.LE gsb0, 0x0 ;  /* 0x00008000000079c5 */ /* 0x000fe40000010000 */
[----:B------:R-:W-:-:S06]  /*1a10*/  WARPGROUP.ARRIVE ;  /* 0x00000000000079c5 */ /* 0x000fcc0000000000 */
[----:B------:R-:W-:Y:S01]  /*1a20*/  HGMMA.64x128x16.F32 R24, gdesc[UR8], R24, gsb0 ;  /* 0x01e00000081879f0 */ /* 0x000fe20008000818 */
[----:B------:R-:W-:Y:S02]  /*1a30*/  UIADD3 UR8, UR6, 0x4, URZ ;  /* 0x0000000406087890 */ /* 0x000fe4000fffe03f */
[----:B------:R-:W-:Y:S01]  /*1a40*/  UIADD3 UR10, UR38, 0x4, URZ ;  /* 0x00000004260a7890 */ /* 0x000fe2000fffe03f */
[----:B------:R-:W-:Y:S01]  /*1a50*/  UMOV UR9, 0x40000040 ;  /* 0x4000004000097882 */ /* 0x000fe20000000000 */
[----:B------:R-:W-:Y:S01]  /*1a60*/  UMOV UR11, 0x40000040 ;  /* 0x40000040000b7882 */ /* 0x000fe20000000000 */
[----:B------:R-:W-:Y:S01]  /*1a70*/  ULDC UR6, c[0x0][0x9d8] ;  /* 0x0002760000067ab9 */ /* 0x000fe20000000800 */
[----:B------:R-:W-:Y:S02]  /*1a80*/  WARPGROUP.DEPBAR.LE gsb0, 0x0 ;  /* 0x00008000000079c5 */ /* 0x000fe40000010000 */
[----:B------:R-:W-:-:S06]  /*1a90*/  WARPGROUP.ARRIVE ;  /* 0x00000000000079c5 */ /* 0x000fcc0000000000 */
[----:B------:R-:W-:Y:S03]  /*1aa0*/  HGMMA.64x128x16.F32 R24, gdesc[UR8], R24, gsb0 ;  /* 0x01e00000081879f0 */ /* 0x000fe60008000818 */
[----:B------:R-:W-:Y:S02]  /*1ab0*/  WARPGROUP.DEPBAR.LE gsb0, 0x0 ;  /* 0x00008000000079c5 */ /* 0x000fe40000010000 */
[----:B------:R-:W-:-:S07]  /*1ac0*/  WARPGROUP.ARRIVE ;  /* 0x00000000000079c5 */ /* 0x000fce0000000000 */
        /* <DEDUP_REMOVED lines=26> */
[----:B------:R-:W-:Y:S01]  /*1c70*/  FMUL.FTZ R26, R26, UR6 ;  /* 0x000000061a1a7c20 */ /* 0x000fe20008410000 */
[----:B------:R-:W-:Y:S01]  /*1c80*/  FMUL.FTZ R27, R27, UR6 ;  /* 0x000000061b1b7c20 */ /* 0x000fe20008410000 */
[----:B------:R-:W-:Y:S01]  /*1c90*/  FMUL.FTZ R30, R30, UR6 ;  /* 0x000000061e1e7c20 */ /* 0x000fe20008410000 */
[----:B------:R-:W-:Y:S01]  /*1ca0*/  FMUL.FTZ R31, R31, UR6 ;  /* 0x000000061f1f7c20 */ /* 0x000fe20008410000 */
[----:B------:R-:W-:Y:S01]  /*1cb0*/  FMUL.FTZ R34, R34, UR6 ;  /* 0x0000000622227c20 */ /* 0x000fe20008410000 */
[----:B------:R-:W-:Y:S01]  /*1cc0*/  FMUL.FTZ R24, R24, UR6 ;  /* 0x0000000618187c20 */ /* 0x000fe20008410000 */
[----:B------:R-:W0:Y:S01]  /*1cd0*/  MUFU.TANH R26, R26 ;  /* 0x0000001a001a7308 */ /* 0x000e220000002400 */
[----:B------:R-:W-:Y:S01]  /*1ce0*/  FMUL.FTZ R35, R35, UR6 ;  /* 0x0000000623237c20 */ /* 0x000fe20008410000 */
[----:B------:R-:W-:Y:S01]  /*1cf0*/  FMUL.FTZ R25, R25, UR6 ;  /* 0x0000000619197c20 */ /* 0x000fe20008410000 */
[----:B------:R-:W-:Y:S01]  /*1d00*/  FMUL.FTZ R38, R38, UR6 ;  /* 0x0000000626267c20 */ /* 0x000fe20008410000 */
[----:B------:R-:W-:Y:S01]  /*1d10*/  FMUL.FTZ R28, R28, UR6 ;  /* 0x000000061c1c7c20 */ /* 0x000fe20008410000 */
[----:B------:R-:W-:Y:S01]  /*1d20*/  FMUL.FTZ R39, R39, UR6 ;  /* 0x0000000627277c20 */ /* 0x000fe20008410000 */
[----:B------:R-:W-:Y:S01]  /*1d30*/  FMUL.FTZ R29, R29, UR6 ;  /* 0x000000061d1d7c20 */ /* 0x000fe20008410000 */
[----:B------:R-:W-:Y:S01]  /*1d40*/  FMUL.FTZ R32, R32, UR6 ;  /* 0x0000000620207c20 */ /* 0x000fe20008410000 */
[----:B------:R-:W2:Y:S01]  /*1d50*/  MUFU.TANH R27, R27 ;  /* 0x0000001b001b7308 */ /* 0x000ea20000002400 */
[----:B------:R-:W-:Y:S01]  /*1d60*/  FMUL.FTZ R42, R42, UR6 ;  /* 0x000000062a2a7c20 */ /* 0x000fe20008410000 */
[----:B------:R-:W-:Y:S01]  /*1d70*/  FMUL.FTZ R43, R43, UR6 ;  /* 0x000000062b2b7c20 */ /* 0x000fe20008410000 */
[----:B------:R-:W-:Y:S01]  /*1d80*/  FMUL.FTZ R33, R33, UR6 ;  /* 0x0000000621217c20 */ /* 0x000fe20008410000 */
[----:B------:R-:W-:Y:S01]  /*1d90*/  FMUL.FTZ R36, R36, UR6 ;  /* 0x0000000624247c20 */ /* 0x000fe20008410000 */
[----:B------:R-:W-:Y:S01]  /*1da0*/  FMUL.FTZ R46, R46, UR6 ;  /* 0x000000062e2e7c20 */ /* 0x000fe20008410000 */
[----:B------:R-:W-:Y:S01]  /*1db0*/  FMUL.FTZ R47, R47, UR6 ;  /* 0x000000062f2f7c20 */ /* 0x000fe20008410000 */
[----:B------:R-:W-:Y:S01]  /*1dc0*/  FMUL.FTZ R37, R37, UR6 ;  /* 0x0000000625257c20 */ /* 0x000fe20008410000 */
[----:B------:R-:W3:Y:S01]  /*1dd0*/  MUFU.TANH R30, R30 ;  /* 0x0000001e001e7308 */ /* 0x000ee20000002400 */
[----:B0-----:R-:W-:Y:S01]  /*1de0*/  FSEL R12, R26, -INF , P2 ;  /* 0xff8000001a0c7808 */ /* 0x001fe20001000000 */
[----:B------:R-:W-:Y:S01]  /*1df0*/  FMUL.FTZ R40, R40, UR6 ;  /* 0x0000000628287c20 */ /* 0x000fe20008410000 */
[----:B------:R-:W-:Y:S01]  /*1e00*/  FMUL.FTZ R50, R50, UR6 ;  /* 0x0000000632327c20 */ /* 0x000fe20008410000 */
[----:B------:R-:W-:Y:S01]  /*1e10*/  FMUL.FTZ R51, R51, UR6 ;  /* 0x0000000633337c20 */ /* 0x000fe20008410000 */
[----:B------:R-:W-:Y:S01]  /*1e20*/  FMUL.FTZ R41, R41, UR6 ;  /* 0x0000000629297c20 */ /* 0x000fe20008410000 */
[----:B------:R-:W-:Y:S01]  /*1e30*/  FMUL.FTZ R44, R44, UR6 ;  /* 0x000000062c2c7c20 */ /* 0x000fe20008410000 */
[----:B------:R-:W-:Y:S01]  /*1e40*/  FMUL.FTZ R54, R54, UR6 ;  /* 0x0000000636367c20 */ /* 0x000fe20008410000 */
[----:B------:R-:W0:Y:S01]  /*1e50*/  MUFU.TANH R31, R31 ;  /* 0x0000001f001f7308 */ /* 0x000e220000002400 */
[----:B--2---:R-:W-:Y:S01]  /*1e60*/  FSEL R27, R27, -INF , P3 ;  /* 0xff8000001b1b7808 */ /* 0x004fe20001800000 */
[----:B------:R-:W-:Y:S01]  /*1e70*/  FMUL.FTZ R45, R45, UR6 ;  /* 0x000000062d2d7c20 */ /* 0x000fe20008410000 */
[----:B------:R-:W-:Y:S01]  /*1e80*/  FMUL.FTZ R55, R55, UR6 ;  /* 0x0000000637377c20 */ /* 0x000fe20008410000 */
[----:B------:R-:W-:Y:S01]  /*1e90*/  FMUL.FTZ R48, R48, UR6 ;  /* 0x0000000630307c20 */ /* 0x000fe20008410000 */
[----:B------:R-:W-:Y:S01]  /*1ea0*/  FMNMX.FTZ R9, R12, R27, !PT ;  /* 0x0000001b0c097209 */ /* 0x000fe20007810000 */
[----:B------:R-:W-:Y:S01]  /*1eb0*/  FMUL.FTZ R58, R58, UR6 ;  /* 0x000000063a3a7c20 */ /* 0x000fe20008410000 */
[----:B------:R-:W-:Y:S01]  /*1ec0*/  FMUL.FTZ R49, R49, UR6 ;  /* 0x0000000631317c20 */ /* 0x000fe20008410000 */
[----:B------:R-:W2:Y:S01]  /*1ed0*/  MUFU.TANH R6, R24 ;  /* 0x0000001800067308 */ /* 0x000ea20000002400 */
[----:B---3--:R-:W-:Y:S01]  /*1ee0*/  FSEL R88, R30, -INF , P6 ;  /* 0xff8000001e587808 */ /* 0x008fe20003000000 */
[----:B------:R-:W-:Y:S01]  /*1ef0*/  FMUL.FTZ R59, R59, UR6 ;  /* 0x000000063b3b7c20 */ /* 0x000fe20008410000 */
[----:B------:R-:W-:Y:S01]  /*1f00*/  FMUL.FTZ R52, R52, UR6 ;  /* 0x0000000634347c20 */ /* 0x000fe20008410000 */
[----:B------:R-:W-:Y:S01]  /*1f10*/  FMUL.FTZ R62, R62, UR6 ;  /* 0x000000063e3e7c20 */ /* 0x000fe20008410000 */
[----:B------:R-:W-:Y:S01]  /*1f20*/  FMNMX.FTZ R9, R88, R9, !PT ;  /* 0x0000000958097209 */ /* 0x000fe20007810000 */
[----:B------:R-:W-:Y:S01]  /*1f30*/  FMUL.FTZ R53, R53, UR6 ;  /* 0x0000000635357c20 */ /* 0x000fe20008410000 */
[----:B------:R-:W-:Y:S01]  /*1f40*/  FMUL.FTZ R63, R63, UR6 ;  /* 0x000000063f3f7c20 */ /* 0x000fe20008410000 */
[----:B------:R-:W3:Y:S01]  /*1f50*/  MUFU.TANH R34, R34 ;  /* 0x0000002200227308 */ /* 0x000ee20000002400 */
[----:B0-----:R-:W-:Y:S01]  /*1f60*/  FSEL R90, R31, -INF , P5 ;  /* 0xff8000001f5a7808 */ /* 0x001fe20002800000 */
[----:B------:R-:W-:Y:S01]  /*1f70*/  FMUL.FTZ R56, R56, UR6 ;  /* 0x0000000638387c20 */ /* 0x000fe20008410000 */
[----:B------:R-:W-:Y:S01]  /*1f80*/  FMUL.FTZ R66, R66, UR6 ;  /* 0x0000000642427c20 */ /* 0x000fe20008410000 */
[----:B------:R-:W-:Y:S01]  /*1f90*/  FMUL.FTZ R57, R57, UR6 ;  /* 0x0000000639397c20 */ /* 0x000fe20008410000 */
[----:B------:R-:W-:Y:S01]  /*1fa0*/  FMNMX.FTZ R9, R90, R9, !PT ;  /* 0x000000095a097209 */ /* 0x000fe20007810000 */
[----:B------:R-:W-:Y:S01]  /*1fb0*/  FMUL.FTZ R67, R67, UR6 ;  /* 0x0000000643437c20 */ /* 0x000fe20008410000 */
[----:B------:R-:W-:Y:S01]  /*1fc0*/  FMUL.FTZ R60, R60, UR6 ;  /* 0x000000063c3c7c20 */ /* 0x000fe20008410000 */
[----:B-1----:R-:W0:Y:S01]  /*1fd0*/  MUFU.TANH R3, R25 ;  /* 0x0000001900037308 */ /* 0x002e220000002400 */
[----:B--2---:R-:W-:Y:S01]  /*1fe0*/  FSEL R6, R6, -INF , P2 ;  /* 0xff80000006067808 */ /* 0x004fe20001000000 */
[----:B------:R-:W-:Y:S01]  /*1ff0*/  FMUL.FTZ R70, R70, UR6 ;  /* 0x0000000646467c20 */ /* 0x000fe20008410000 */
[----:B------:R-:W-:Y:S01]  /*2000*/  ISETP.GT.AND P2, PT, R7, 0x11, PT ;  /* 0x000000110700780c */ /* 0x000fe20003f44270 */
[----:B------:R-:W-:Y:S01]  /*2010*/  FMUL.FTZ R61, R61, UR6 ;  /* 0x000000063d3d7c20 */ /* 0x000fe20008410000 */
[----:B------:R-:W-:Y:S01]  /*2020*/  FMUL.FTZ R71, R71, UR6 ;  /* 0x0000000647477c20 */ /* 0x000fe20008410000 */
[----:B------:R-:W-:Y:S01]  /*2030*/  FMUL.FTZ R65, R65, UR6 ;  /* 0x0000000641417c20 */ /* 0x000fe20008410000 */
[----:B------:R-:W-:Y:S01]  /*2040*/  FMUL.FTZ R74, R74, UR6 ;  /* 0x000000064a4a7c20 */ /* 0x000fe20008410000 */
[----:B------:R-:W1:Y:S01]  /*2050*/  MUFU.TANH R35, R35 ;  /* 0x0000002300237308 */ /* 0x000e620000002400 */
[----:B---3--:R-:W-:Y:S01]  /*2060*/  FSEL R92, R34, -INF , P4 ;  /* 0xff800000225c7808 */ /* 0x008fe20002000000 */
[----:B------:R-:W-:Y:S01]  /*2070*/  FMUL.FTZ R64, R64, UR6 ;  /* 0x0000000640407c20 */ /* 0x000fe20008410000 */
[----:B------:R-:W-:Y:S01]  /*2080*/  FMUL.FTZ R75, R75, UR6 ;  /* 0x000000064b4b7c20 */ /* 0x000fe20008410000 */
[----:B------:R-:W-:Y:S01]  /*2090*/  FMUL.FTZ R68, R68, UR6 ;  /* 0x0000000644447c20 */ /* 0x000fe20008410000 */
[----:B------:R-:W-:Y:S01]  /*20a0*/  FMNMX.FTZ R9, R92, R9, !PT ;  /* 0x000000095c097209 */ /* 0x000fe20007810000 */
[----:B------:R-:W-:Y:S01]  /*20b0*/  FMUL.FTZ R78, R78, UR6 ;  /* 0x000000064e4e7c20 */ /* 0x000fe20008410000 */
[----:B------:R-:W-:Y:S01]  /*20c0*/  FMUL.FTZ R69, R69, UR6 ;  /* 0x0000000645457c20 */ /* 0x000fe20008410000 */
[----:B------:R-:W2:Y:S01]  /*20d0*/  MUFU.TANH R8, R28 ;  /* 0x0000001c00087308 */ /* 0x000ea20000002400 */
[----:B0-----:R-:W-:Y:S01]  /*20e0*/  FSEL R3, R3, -INF , P3 ;  /* 0xff80000003037808 */ /* 0x001fe20001800000 */
[----:B------:R-:W-:Y:S01]  /*20f0*/  FMUL.FTZ R79, R79, UR6 ;  /* 0x000000064f4f7c20 */ /* 0x000fe20008410000 */
[----:B------:R-:W-:Y:S01]  /*2100*/  ISETP.GT.AND P3, PT, R7, 0x18, PT ;  /* 0x000000180700780c */ /* 0x000fe20003f64270 */
[----:B------:R-:W-:Y:S01]  /*2110*/  FMUL.FTZ R72, R72, UR6 ;  /* 0x0000000648487c20 */ /* 0x000fe20008410000 */
[----:B------:R-:W-:Y:S01]  /*2120*/  FMUL.FTZ R82, R82, UR6 ;  /* 0x0000000652527c20 */ /* 0x000fe20008410000 */
[----:B------:R-:W-:Y:S01]  /*2130*/  FMUL.FTZ R73, R73, UR6 ;  /* 0x0000000649497c20 */ /* 0x000fe20008410000 */
[----:B------:R-:W-:Y:S01]  /*2140*/  FMUL.FTZ R83, R83, UR6 ;  /* 0x0000000653537c20 */ /* 0x000fe20008410000 */
[----:B------:R-:W0:Y:S01]  /*2150*/  MUFU.TANH R38, R38 ;  /* 0x0000002600267308 */ /* 0x000e220000002400 */
[----:B-1----:R-:W-:Y:S01]  /*2160*/  FSEL R94, R35, -INF , P2 ;  /* 0xff800000235e7808 */ /* 0x002fe20001000000 */
[----:B------:R-:W-:Y:S01]  /*2170*/  FMUL.FTZ R76, R76, UR6 ;  /* 0x000000064c4c7c20 */ /* 0x000fe20008410000 */
[----:B------:R-:W-:Y:S01]  /*2180*/  FMUL.FTZ R86, R86, UR6 ;  /* 0x0000000656567c20 */ /* 0x000fe20008410000 */
[----:B------:R-:W-:Y:S01]  /*2190*/  FMUL.FTZ R87, R87, UR6 ;  /* 0x0000000657577c20 */ /* 0x000fe20008410000 */
[----:B------:R-:W-:Y:S01]  /*21a0*/  FMNMX.FTZ R9, R94, R9, !PT ;  /* 0x000000095e097209 */ /* 0x000fe20007810000 */
[----:B------:R-:W-:Y:S01]  /*21b0*/  FMUL.FTZ R77, R77, UR6 ;  /* 0x000000064d4d7c20 */ /* 0x000fe20008410000 */
[----:B------:R-:W-:Y:S01]  /*21c0*/  FMUL.FTZ R80, R80, UR6 ;  /* 0x0000000650507c20 */ /* 0x000fe20008410000 */
[----:B------:R-:W1:Y:S01]  /*21d0*/  MUFU.TANH R14, R29 ;  /* 0x0000001d000e7308 */ /* 0x000e620000002400 */
[----:B--2---:R-:W-:Y:S01]  /*21e0*/  FSEL R8, R8, -INF , P6 ;  /* 0xff80000008087808 */ /* 0x004fe20003000000 */
[----:B------:R-:W-:Y:S01]  /*21f0*/  FMUL.FTZ R81, R81, UR6 ;  /* 0x0000000651517c20 */ /* 0x000fe20008410000 */
[----:B------:R-:W-:Y:S01]  /*2200*/  ISETP.GT.AND P6, PT, R7, 0x19, PT ;  /* 0x000000190700780c */ /* 0x000fe20003fc4270 */
[----:B------:R-:W-:Y:S01]  /*2210*/  FMUL.FTZ R84, R84, UR6 ;  /* 0x0000000654547c20 */ /* 0x000fe20008410000 */
[----:B------:R-:W-:-:S03]  /*2220*/  FMUL.FTZ R85, R85, UR6 ;  /* 0x0000000655557c20 */ /* 0x000fc60008410000 */
[----:B------:R-:W2:Y:S01]  /*2230*/  MUFU.TANH R39, R39 ;  /* 0x0000002700277308 */ /* 0x000ea20000002400 */
[----:B0-----:R-:W-:-:S04]  /*2240*/  FSEL R96, R38, -INF , P3 ;  /* 0xff80000026607808 */ /* 0x001fc80001800000 */
[----:B------:R-:W-:-:S03]  /*2250*/  FMNMX.FTZ R9, R96, R9, !PT ;  /* 0x0000000960097209 */ /* 0x000fc60007810000 */
[----:B------:R-:W0:Y:S01]  /*2260*/  MUFU.TANH R32, R32 ;  /* 0x0000002000207308 */ /* 0x000e220000002400 */
[----:B-1----:R-:W-:Y:S02]  /*2270*/  FSEL R14, R14, -INF , P5 ;  /* 0xff8000000e0e7808 */ /* 0x002fe40002800000 */
[----:B------:R-:W-:-:S05]  /*2280*/  ISETP.GT.AND P5, PT, R7, 0x20, PT ;  /* 0x000000200700780c */ /* 0x000fca0003fa4270 */
[----:B------:R-:W1:Y:S01]  /*2290*/  MUFU.TANH R42, R42 ;  /* 0x0000002a002a7308 */ /* 0x000e620000002400 */
[----:B--2---:R-:W-:-:S04]  /*22a0*/  FSEL R98, R39, -INF , P6 ;  /* 0xff80000027627808 */ /* 0x004fc80003000000 */
[----:B------:R-:W-:-:S03]  /*22b0*/  FMNMX.FTZ R9, R98, R9, !PT ;  /* 0x0000000962097209 */ /* 0x000fc60007810000 */
[----:B------:R-:W2:Y:S01]  /*22c0*/  MUFU.TANH R20, R33 ;  /* 0x0000002100147308 */ /* 0x000ea20000002400 */
[----:B0-----:R-:W-:Y:S02]  /*22d0*/  FSEL R18, R32, -INF , P4 ;  /* 0xff80000020127808 */ /* 0x001fe40002000000 */
[----:B------:R-:W-:-:S05]  /*22e0*/  ISETP.GT.AND P4, PT, R7, 0x21, PT ;  /* 0x000000210700780c */ /* 0x000fca0003f84270 */
[----:B------:R-:W0:Y:S01]  /*22f0*/  MUFU.TANH R43, R43 ;  /* 0x0000002b002b7308 */ /* 0x000e220000002400 */
[----:B-1----:R-:W-:-:S04]  /*2300*/  FSEL R100, R42, -INF , P5 ;  /* 0xff8000002a647808 */ /* 0x002fc80002800000 */
[----:B------:R-:W-:-:S03]  /*2310*/  FMNMX.FTZ R9, R100, R9, !PT ;  /* 0x0000000964097209 */ /* 0x000fc60007810000 */
[----:B------:R-:W1:Y:S01]  /*2320*/  MUFU.TANH R36, R36 ;  /* 0x0000002400247308 */ /* 0x000e620000002400 */
[----:B--2---:R-:W-:Y:S02]  /*2330*/  FSEL R20, R20, -INF , P2 ;  /* 0xff80000014147808 */ /* 0x004fe40001000000 */
[----:B------:R-:W-:-:S05]  /*2340*/  ISETP.GT.AND P2, PT, R7, 0x28, PT ;  /* 0x000000280700780c */ /* 0x000fca0003f44270 */
        /* <DEDUP_REMOVED lines=130> */
[----:B-1----:R-:W-:-:S04]  /*2b70*/  FSEL R144, R87, -INF , P2 ;  /* 0xff80000057907808 */ /* 0x002fc80001000000 */
[----:B------:R-:W-:Y:S01]  /*2b80*/  FMNMX.FTZ R7, R144, R9, !PT ;  /* 0x0000000990077209 */ /* 0x000fe20007810000 */
[----:B------:R-:W-:Y:S02]  /*2b90*/  IMAD.U32 R9, RZ, RZ, UR7 ;  /* 0x00000007ff097e24 */ /* 0x000fe4000f8e00ff */
[----:B------:R-:W1:Y:S01]  /*2ba0*/  MUFU.TANH R81, R81 ;  /* 0x0000005100517308 */ /* 0x000e620000002400 */
[----:B--2---:R-:W-:Y:S01]  /*2bb0*/  FSEL R82, R77, -INF , P6 ;  /* 0xff8000004d527808 */ /* 0x004fe20003000000 */
[----:B------:R-:W2:Y:S06]  /*2bc0*/  SHFL.BFLY PT, R10, R7, 0x2, 0x1f ;  /* 0x0c401f00070a7f89 */ /* 0x000eac00000e0000 */
[----:B------:R-:W3:Y:S01]  /*2bd0*/  MUFU.TANH R84, R84 ;  /* 0x0000005400547308 */ /* 0x000ee20000002400 */
[----:B0-----:R-:W-:-:S07]  /*2be0*/  FSEL R80, R80, -INF , P5 ;  /* 0xff80000050507808 */ /* 0x001fce0002800000 */
[----:B------:R-:W0:Y:S01]  /*2bf0*/  MUFU.TANH R85, R85 ;  /* 0x0000005500557308 */ /* 0x000e220000002400 */
[----:B-1----:R-:W-:Y:S02]  /*2c00*/  FSEL R86, R81, -INF , P4 ;  /* 0xff80000051567808 */ /* 0x002fe40002000000 */
[----:B---3--:R-:W-:Y:S02]  /*2c10*/  FSEL R84, R84, -INF , P3 ;  /* 0xff80000054547808 */ /* 0x008fe40001800000 */
[----:B--2---:R-:W-:Y:S02]  /*2c20*/  FMNMX.FTZ R13, R7, R10, !PT ;  /* 0x0000000a070d7209 */ /* 0x004fe40007810000 */
[----:B------:R-:W-:-:S03]  /*2c30*/  FMNMX.FTZ R7, R6, R3, !PT ;  /* 0x0000000306077209 */ /* 0x000fc60007810000 */
[----:B------:R-:W1:Y:S01]  /*2c40*/  SHFL.BFLY PT, R10, R13, 0x1, 0x1f ;  /* 0x0c201f000d0a7f89 */ /* 0x000e6200000e0000 */
[----:B------:R-:W-:-:S04]  /*2c50*/  FMNMX.FTZ R7, R8, R7, !PT ;  /* 0x0000000708077209 */ /* 0x000fc80007810000 */
[----:B------:R-:W-:-:S04]  /*2c60*/  FMNMX.FTZ R7, R14, R7, !PT ;  /* 0x000000070e077209 */ /* 0x000fc80007810000 */
[----:B------:R-:W-:-:S04]  /*2c70*/  FMNMX.FTZ R7, R18, R7, !PT ;  /* 0x0000000712077209 */ /* 0x000fc80007810000 */
[----:B------:R-:W-:-:S04]  /*2c80*/  FMNMX.FTZ R7, R20, R7, !PT ;  /* 0x0000000714077209 */ /* 0x000fc80007810000 */
[----:B------:R-:W-:-:S04]  /*2c90*/  FMNMX.FTZ R7, R22, R7, !PT ;  /* 0x0000000716077209 */ /* 0x000fc80007810000 */
[----:B------:R-:W-:Y:S02]  /*2ca0*/  FMNMX.FTZ R7, R24, R7, !PT ;  /* 0x0000000718077209 */ /* 0x000fe40007810000 */
[----:B-1----:R-:W-:Y:S02]  /*2cb0*/  FMNMX.FTZ R10, R13, R10, !PT ;  /* 0x0000000a0d0a7209 */ /* 0x002fe40007810000 */
[----:B------:R-:W-:Y:S02]  /*2cc0*/  FMNMX.FTZ R7, R26, R7, !PT ;  /* 0x000000071a077209 */ /* 0x000fe40007810000 */
[C---:B------:R-:W-:Y:S01]  /*2cd0*/  FSETP.NEU.FTZ.AND P0, PT, R10.reuse, -INF , PT ;  /* 0xff8000000a00780b */ /* 0x040fe20003f1d000 */
[----:B------:R-:W-:Y:S01]  /*2ce0*/  FMUL.FTZ R15, R10, R9 ;  /* 0x000000090a0f7220 */ /* 0x000fe20000410000 */
[----:B------:R-:W-:-:S04]  /*2cf0*/  FMNMX.FTZ R7, R28, R7, !PT ;  /* 0x000000071c077209 */ /* 0x000fc80007810000 */
[----:B------:R-:W-:Y:S02]  /*2d00*/  FMNMX.FTZ R7, R30, R7, !PT ;  /* 0x000000071e077209 */ /* 0x000fe40007810000 */
[----:B------:R-:W-:Y:S02]  /*2d10*/  FSEL R15, R15, RZ, P0 ;  /* 0x000000ff0f0f7208 */ /* 0x000fe40000000000 */
[----:B------:R-:W-:Y:S02]  /*2d20*/  FMNMX.FTZ R7, R32, R7, !PT ;  /* 0x0000000720077209 */ /* 0x000fe40007810000 */
[----:B------:R-:W-:Y:S01]  /*2d30*/  ISETP.NE.AND P0, PT, R11, RZ, PT ;  /* 0x000000ff0b00720c */ /* 0x000fe20003f05270 */
[--C-:B------:R-:W-:Y:S01]  /*2d40*/  FFMA.FTZ R183, R88, R9, -R15.reuse ;  /* 0x0000000958b77223 */ /* 0x100fe2000001080f */
[----:B------:R-:W-:Y:S01]  /*2d50*/  FMNMX.FTZ R7, R34, R7, !PT ;  /* 0x0000000722077209 */ /* 0x000fe20007810000 */
[-CC-:B------:R-:W-:Y:S01]  /*2d60*/  FFMA.FTZ R181, R12, R9.reuse, -R15.reuse ;  /* 0x000000090cb57223 */ /* 0x180fe2000001080f */
[----:B0-----:R-:W-:Y:S01]  /*2d70*/  FSEL R88, R85, -INF , P2 ;  /* 0xff80000055587808 */ /* 0x001fe20001000000 */
[--C-:B------:R-:W-:Y:S01]  /*2d80*/  FFMA.FTZ R64, R27, R9, -R15.reuse ;  /* 0x000000091b407223 */ /* 0x100fe2000001080f */
[----:B------:R-:W-:Y:S01]  /*2d90*/  FMNMX.FTZ R7, R36, R7, !PT ;  /* 0x0000000724077209 */ /* 0x000fe20007810000 */
[-CC-:B------:R-:W-:Y:S01]  /*2da0*/  FFMA.FTZ R66, R90, R9.reuse, -R15.reuse ;  /* 0x000000095a427223 */ /* 0x180fe2000001080f */
[----:B------:R-:W-:Y:S01]  /*2db0*/  MUFU.EX2 R183, R183 ;  /* 0x000000b700b77308 */ /* 0x000fe20000000800 */
[--C-:B------:R-:W-:Y:S01]  /*2dc0*/  FFMA.FTZ R177, R92, R9, -R15.reuse ;  /* 0x000000095cb17223 */ /* 0x100fe2000001080f */
[----:B------:R-:W-:Y:S01]  /*2dd0*/  FMNMX.FTZ R7, R38, R7, !PT ;  /* 0x0000000726077209 */ /* 0x000fe20007810000 */
[-CC-:B------:R-:W-:Y:S01]  /*2de0*/  FFMA.FTZ R68, R94, R9.reuse, -R15.reuse ;  /* 0x000000095e447223 */ /* 0x180fe2000001080f */
[-CC-:B------:R-:W-:Y:S01]  /*2df0*/  FFMA.FTZ R179, R96, R9.reuse, -R15.reuse ;  /* 0x0000000960b37223 */ /* 0x180fe2000001080f */
        /* <DEDUP_REMOVED lines=11> */
[----:B------:R-:W0:Y:S01]  /*2eb0*/  MUFU.EX2 R64, R64 ;  /* 0x0000004000407308 */ /* 0x000e220000000800 */
[--C-:B------:R-:W-:Y:S01]  /*2ec0*/  FFMA.FTZ R171, R112, R9, -R15.reuse ;  /* 0x0000000970ab7223 */ /* 0x100fe2000001080f */
[----:B------:R-:W-:Y:S01]  /*2ed0*/  FMNMX.FTZ R7, R46, R7, !PT ;  /* 0x000000072e077209 */ /* 0x000fe20007810000 */
[-CC-:B------:R-:W-:Y:S01]  /*2ee0*/  FFMA.FTZ R114, R114, R9.reuse, -R15.reuse ;  /* 0x0000000972727223 */ /* 0x180fe2000001080f */
[-CC-:B------:R-:W-:Y:S01]  /*2ef0*/  FFMA.FTZ R116, R116, R9.reuse, -R15.reuse ;  /* 0x0000000974747223 */ /* 0x180fe2000001080f */
[--C-:B------:R-:W-:Y:S01]  /*2f00*/  FFMA.FTZ R118, R118, R9, -R15.reuse ;  /* 0x0000000976767223 */ /* 0x100fe2000001080f */
[----:B------:R-:W-:Y:S01]  /*2f10*/  FMNMX.FTZ R7, R48, R7, !PT ;  /* 0x0000000730077209 */ /* 0x000fe20007810000 */
[-CC-:B------:R-:W-:Y:S01]  /*2f20*/  FFMA.FTZ R120, R120, R9.reuse, -R15.reuse ;  /* 0x0000000978787223 */ /* 0x180fe2000001080f */
[----:B------:R-:W1:Y:S01]  /*2f30*/  MUFU.EX2 R66, R66 ;  /* 0x0000004200427308 */ /* 0x000e620000000800 */
[--C-:B------:R-:W-:Y:S01]  /*2f40*/  FFMA.FTZ R122, R122, R9, -R15.reuse ;  /* 0x000000097a7a7223 */ /* 0x100fe2000001080f */
[----:B------:R-:W-:Y:S01]  /*2f50*/  FMNMX.FTZ R7, R50, R7, !PT ;  /* 0x0000000732077209 */ /* 0x000fe20007810000 */
[-CC-:B------:R-:W-:Y:S01]  /*2f60*/  FFMA.FTZ R124, R124, R9.reuse, -R15.reuse ;  /* 0x000000097c7c7223 */ /* 0x180fe2000001080f */
[-CC-:B------:R-:W-:Y:S01]  /*2f70*/  FFMA.FTZ R126, R126, R9.reuse, -R15.reuse ;  /* 0x000000097e7e7223 */ /* 0x180fe2000001080f */
[--C-:B------:R-:W-:Y:S01]  /*2f80*/  FFMA.FTZ R128, R128, R9, -R15.reuse ;  /* 0x0000000980807223 */ /* 0x100fe2000001080f */
[----:B------:R-:W-:Y:S01]  /*2f90*/  FMNMX.FTZ R7, R52, R7, !PT ;  /* 0x0000000734077209 */ /* 0x000fe20007810000 */
[-CC-:B------:R-:W-:Y:S01]  /*2fa0*/  FFMA.FTZ R130, R130, R9.reuse, -R15.reuse ;  /* 0x0000000982827223 */ /* 0x180fe2000001080f */
[----:B------:R-:W2:Y:S01]  /*2fb0*/  MUFU.EX2 R177, R177 ;  /* 0x000000b100b17308 */ /* 0x000ea20000000800 */
[--C-:B------:R-:W-:Y:S01]  /*2fc0*/  FFMA.FTZ R132, R132, R9, -R15.reuse ;  /* 0x0000000984847223 */ /* 0x100fe2000001080f */
[----:B------:R-:W-:Y:S01]  /*2fd0*/  FMNMX.FTZ R7, R54, R7, !PT ;  /* 0x0000000736077209 */ /* 0x000fe20007810000 */
[-CC-:B------:R-:W-:Y:S01]  /*2fe0*/  FFMA.FTZ R134, R134, R9.reuse, -R15.reuse ;  /* 0x0000000986867223 */ /* 0x180fe2000001080f */
[-CC-:B------:R-:W-:Y:S01]  /*2ff0*/  FFMA.FTZ R78, R78, R9.reuse, -R15.reuse ;  /* 0x000000094e4e7223 */ /* 0x180fe2000001080f */
[--C-:B------:R-:W-:Y:S01]  /*3000*/  FFMA.FTZ R136, R136, R9, -R15.reuse ;  /* 0x0000000988887223 */ /* 0x100fe2000001080f */
[----:B------:R-:W-:Y:S01]  /*3010*/  FMNMX.FTZ R7, R56, R7, !PT ;  /* 0x0000000738077209 */ /* 0x000fe20007810000 */
[-CC-:B------:R-:W-:Y:S01]  /*3020*/  FFMA.FTZ R138, R138, R9.reuse, -R15.reuse ;  /* 0x000000098a8a7223 */ /* 0x180fe2000001080f */
[----:B------:R-:W3:Y:S01]  /*3030*/  MUFU.EX2 R68, R68 ;  /* 0x0000004400447308 */ /* 0x000ee20000000800 */
[--C-:B------:R-:W-:Y:S01]  /*3040*/  FFMA.FTZ R140, R140, R9, -R15.reuse ;  /* 0x000000098c8c7223 */ /* 0x100fe2000001080f */
[----:B------:R-:W-:Y:S01]  /*3050*/  FMNMX.FTZ R7, R58, R7, !PT ;  /* 0x000000073a077209 */ /* 0x000fe20007810000 */
[-CC-:B------:R-:W-:Y:S01]  /*3060*/  FFMA.FTZ R142, R142, R9.reuse, -R15.reuse ;  /* 0x000000098e8e7223 */ /* 0x180fe2000001080f */
[----:B------:R-:W-:Y:S01]  /*3070*/  FFMA.FTZ R15, R144, R9, -R15 ;  /* 0x00000009900f7223 */ /* 0x000fe2000001080f */
[--C-:B------:R-:W-:Y:S01]  /*3080*/  IMAD.MOV.U32 R144, RZ, RZ, R151.reuse ;  /* 0x000000ffff907224 */ /* 0x100fe200078e0097 */
[----:B------:R-:W-:Y:S01]  /*3090*/  FMNMX.FTZ R7, R60, R7, !PT ;  /* 0x000000073c077209 */ /* 0x000fe20007810000 */
[--C-:B------:R-:W-:Y:S01]  /*30a0*/  IMAD.MOV.U32 R112, RZ, RZ, R151.reuse ;  /* 0x000000ffff707224 */ /* 0x100fe200078e0097 */
[----:B------:R-:W4:Y:S01]  /*30b0*/  MUFU.EX2 R179, R179 ;  /* 0x000000b300b37308 */ /* 0x000f220000000800 */
[----:B------:R-:W-:Y:S01]  /*30c0*/  MOV R110, R151 ;  /* 0x00000097006e7202 */ /* 0x000fe20000000f00 */
[--C-:B------:R-:W-:Y:S01]  /*30d0*/  IMAD.MOV.U32 R108, RZ, RZ, R151.reuse ;  /* 0x000000ffff6c7224 */ /* 0x100fe200078e0097 */
[----:B------:R-:W-:Y:S01]  /*30e0*/  FMNMX.FTZ R7, R62, R7, !PT ;  /* 0x000000073e077209 */ /* 0x000fe20007810000 */
[--C-:B------:R-:W-:Y:S01]  /*30f0*/  IMAD.MOV.U32 R104, RZ, RZ, R151.reuse ;  /* 0x000000ffff687224 */ /* 0x100fe200078e0097 */
[----:B------:R-:W-:Y:S01]  /*3100*/  MOV R106, R151 ;  /* 0x00000097006a7202 */ /* 0x000fe20000000f00 */
[--C-:B------:R-:W-:Y:S01]  /*3110*/  IMAD.MOV.U32 R100, RZ, RZ, R151.reuse ;  /* 0x000000ffff647224 */ /* 0x100fe200078e0097 */
[----:B------:R-:W-:Y:S01]  /*3120*/  FMNMX.FTZ R7, R82, R7, !PT ;  /* 0x0000000752077209 */ /* 0x000fe20007810000 */
[----:B------:R-:W-:Y:S01]  /*3130*/  MUFU.EX2 R70, R70 ;  /* 0x0000004600467308 */ /* 0x000fe20000000800 */
[----:B------:R-:W-:Y:S01]  /*3140*/  MOV R102, R151 ;  /* 0x0000009700667202 */ /* 0x000fe20000000f00 */
[--C-:B------:R-:W-:Y:S01]  /*3150*/  IMAD.MOV.U32 R96, RZ, RZ, R151.reuse ;  /* 0x000000ffff607224 */ /* 0x100fe200078e0097 */
[----:B------:R-:W-:Y:S01]  /*3160*/  FMNMX.FTZ R7, R80, R7, !PT ;  /* 0x0000000750077209 */ /* 0x000fe20007810000 */
[----:B------:R-:W-:Y:S01]  /*3170*/  IMAD.MOV.U32 R92, RZ, RZ, R151 ;  /* 0x000000ffff5c7224 */ /* 0x000fe200078e0097 */
[----:B------:R-:W-:-:S02]  /*3180*/  MOV R98, R151 ;  /* 0x0000009700627202 */ /* 0x000fc40000000f00 */
[----:B------:R-:W-:Y:S01]  /*3190*/  FMNMX.FTZ R7, R86, R7, !PT ;  /* 0x0000000756077209 */ /* 0x000fe20007810000 */
[----:B------:R-:W-:Y:S01]  /*31a0*/  MUFU.EX2 R173, R173 ;  /* 0x000000ad00ad7308 */ /* 0x000fe20000000800 */
[----:B------:R-:W-:Y:S02]  /*31b0*/  MOV R94, R151 ;  /* 0x00000097005e7202 */ /* 0x000fe40000000f00 */
[----:B------:R-:W-:Y:S02]  /*31c0*/  FMNMX.FTZ R7, R84, R7, !PT ;  /* 0x0000000754077209 */ /* 0x000fe40007810000 */
[----:B------:R-:W-:Y:S02]  /*31d0*/  MOV R90, R151 ;  /* 0x00000097005a7202 */ /* 0x000fe40000000f00 */
[----:B------:R-:W-:Y:S01]  /*31e0*/  FMNMX.FTZ R7, R88, R7, !PT ;  /* 0x0000000758077209 */ /* 0x000fe20007810000 */
[----:B------:R-:W-:Y:S04]  /*31f0*/  MUFU.EX2 R72, R72 ;  /* 0x0000004800487308 */ /* 0x000fe80000000800 */
[----:B------:R-:W5:Y:S04]  /*3200*/  SHFL.BFLY PT, R12, R7, 0x2, 0x1f ;  /* 0x0c401f00070c7f89 */ /* 0x000f6800000e0000 */
[----:B------:R-:W-:Y:S08]  /*3210*/  MUFU.EX2 R175, R175 ;  /* 0x000000af00af7308 */ /* 0x000ff00000000800 */
[----:B------:R-:W-:Y:S08]  /*3220*/  MUFU.EX2 R167, R15 ;  /* 0x0000000f00a77308 */ /* 0x000ff00000000800 */
[----:B------:R-:W-:Y:S01]  /*3230*/  MUFU.EX2 R74, R74 ;  /* 0x0000004a004a7308 */ /* 0x000fe20000000800 */
[----:B-----5:R-:W-:-:S07]  /*3240*/  FMNMX.FTZ R11, R7, R12, !PT ;  /* 0x0000000c070b7209 */ /* 0x020fce0007810000 */
[----:B------:R-:W-:Y:S01]  /*3250*/  MUFU.EX2 R169, R169 ;  /* 0x000000a900a97308 */ /* 0x000fe20000000800 */
[----:B------:R-:W5:Y:S07]  /*3260*/  SHFL.BFLY PT, R12, R11, 0x1, 0x1f ;  /* 0x0c201f000b0c7f89 */ /* 0x000f6e00000e0000 */
[----:B------:R-:W-:Y:S08]  /*3270*/  MUFU.EX2 R76, R76 ;  /* 0x0000004c004c7308 */ /* 0x000ff00000000800 */
[----:B------:R-:W-:Y:S08]  /*3280*/  MUFU.EX2 R171, R171 ;  /* 0x000000ab00ab7308 */ /* 0x000ff00000000800 */
[----:B------:R-:W-:Y:S01]  /*3290*/  MUFU.EX2 R114, R114 ;  /* 0x0000007200727308 */ /* 0x000fe20000000800 */
[----:B-----5:R-:W-:-:S04]  /*32a0*/  FMNMX.FTZ R12, R11, R12, !PT ;  /* 0x0000000c0b0c7209 */ /* 0x020fc80007810000 */
[C---:B------:R-:W-:Y:S01]  /*32b0*/  FSETP.NEU.FTZ.AND P2, PT, R12.reuse, -INF , PT ;  /* 0xff8000000c00780b */ /* 0x040fe20003f5d000 */
[----:B------:R-:W-:Y:S02]  /*32c0*/  FMUL.FTZ R7, R12, R9 ;  /* 0x000000090c077220 */ /* 0x000fe40000410000 */
[----:B------:R-:W-:Y:S03]  /*32d0*/  MUFU.EX2 R116, R116 ;  /* 0x0000007400747308 */ /* 0x000fe60000000800 */
[----:B------:R-:W-:-:S05]  /*32e0*/  FSEL R7, R7, RZ, P2 ;  /* 0x000000ff07077208 */ /* 0x000fca0001000000 */
[-CC-:B------:R-:W-:Y:S01]  /*32f0*/  FFMA.FTZ R14, R14, R9.reuse, -R7.reuse ;  /* 0x000000090e0e7223 */ /* 0x180fe20000010807 */
[-CC-:B------:R-:W-:Y:S01]  /*3300*/  FFMA.FTZ R6, R6, R9.reuse, -R7.reuse ;  /* 0x0000000906067223 */ /* 0x180fe20000010807 */
[-CC-:B------:R-:W-:Y:S01]  /*3310*/  FFMA.FTZ R3, R3, R9.reuse, -R7.reuse ;  /* 0x0000000903037223 */ /* 0x180fe20000010807 */
[-CC-:B------:R-:W-:Y:S01]  /*3320*/  FFMA.FTZ R8, R8, R9.reuse, -R7.reuse ;  /* 0x0000000908087223 */ /* 0x180fe20000010807 */
[----:B------:R0:W-:Y:S01]  /*3330*/  MUFU.EX2 R13, R14 ;  /* 0x0000000e000d7308 */ /* 0x0001e20000000800 */
[-CC-:B------:R-:W-:Y:S01]  /*3340*/  FFMA.FTZ R18, R18, R9.reuse, -R7.reuse ;  /* 0x0000000912127223 */ /* 0x180fe20000010807 */
[-CC-:B------:R-:W-:Y:S01]  /*3350*/  FFMA.FTZ R20, R20, R9.reuse, -R7.reuse ;  /* 0x0000000914147223 */ /* 0x180fe20000010807 */
[-CC-:B------:R-:W-:Y:S01]  /*3360*/  FFMA.FTZ R22, R22, R9.reuse, -R7.reuse ;  /* 0x0000000916167223 */ /* 0x180fe20000010807 */
[-CC-:B------:R-:W-:Y:S01]  /*3370*/  FFMA.FTZ R24, R24, R9.reuse, -R7.reuse ;  /* 0x0000000918187223 */ /* 0x180fe20000010807 */
[-CC-:B------:R-:W-:Y:S01]  /*3380*/  FFMA.FTZ R26, R26, R9.reuse, -R7.reuse ;  /* 0x000000091a1a7223 */ /* 0x180fe20000010807 */
[-CC-:B------:R-:W-:Y:S01]  /*3390*/  FFMA.FTZ R28, R28, R9.reuse, -R7.reuse ;  /* 0x000000091c1c7223 */ /* 0x180fe20000010807 */
[-CC-:B------:R-:W-:Y:S01]  /*33a0*/  FFMA.FTZ R30, R30, R9.reuse, -R7.reuse ;  /* 0x000000091e1e7223 */ /* 0x180fe20000010807 */
[----:B------:R5:W-:Y:S01]  /*33b0*/  MUFU.EX2 R11, R3 ;  /* 0x00000003000b7308 */ /* 0x000be20000000800 */
[----:B0-----:R-:W-:Y:S01]  /*33c0*/  FADD.FTZ R14, R181, R64 ;  /* 0x00000040b50e7221 */ /* 0x001fe20000010000 */
[-CC-:B------:R-:W-:Y:S01]  /*33d0*/  FFMA.FTZ R32, R32, R9.reuse, -R7.reuse ;  /* 0x0000000920207223 */ /* 0x180fe20000010807 */
[-CC-:B------:R-:W-:Y:S01]  /*33e0*/  FFMA.FTZ R34, R34, R9.reuse, -R7.reuse ;  /* 0x0000000922227223 */ /* 0x180fe20000010807 */
[-CC-:B------:R-:W-:Y:S01]  /*33f0*/  FFMA.FTZ R36, R36, R9.reuse, -R7.reuse ;  /* 0x0000000924247223 */ /* 0x180fe20000010807 */
[-CC-:B------:R-:W-:Y:S01]  /*3400*/  FFMA.FTZ R38, R38, R9.reuse, -R7.reuse ;  /* 0x0000000926267223 */ /* 0x180fe20000010807 */
[-CC-:B------:R-:W-:Y:S01]  /*3410*/  FFMA.FTZ R40, R40, R9.reuse, -R7.reuse ;  /* 0x0000000928287223 */ /* 0x180fe20000010807 */
[-CC-:B------:R-:W-:Y:S01]  /*3420*/  FFMA.FTZ R42, R42, R9.reuse, -R7.reuse ;  /* 0x000000092a2a7223 */ /* 0x180fe20000010807 */
[----:B------:R-:W0:Y:S01]  /*3430*/  MUFU.EX2 R6, R6 ;  /* 0x0000000600067308 */ /* 0x000e220000000800 */
[----:B-----5:R-:W-:Y:S01]  /*3440*/  FADD.FTZ R3, R183, R14 ;  /* 0x0000000eb7037221 */ /* 0x020fe20000010000 */
[-CC-:B------:R-:W-:Y:S01]  /*3450*/  FFMA.FTZ R44, R44, R9.reuse, -R7.reuse ;  /* 0x000000092c2c7223 */ /* 0x180fe20000010807 */
[-CC-:B------:R-:W-:Y:S01]  /*3460*/  FFMA.FTZ R46, R46, R9.reuse, -R7.reuse ;  /* 0x000000092e2e7223 */ /* 0x180fe20000010807 */
[-C--:B------:R-:W-:Y:S01]  /*3470*/  FFMA.FTZ R48, R48, R9.reuse, -R7 ;  /* 0x0000000930307223 */ /* 0x080fe20000010807 */
[----:B-1----:R-:W-:Y:S01]  /*3480*/  FADD.FTZ R14, R66, R3 ;  /* 0x00000003420e7221 */ /* 0x002fe20000010000 */
[-CC-:B------:R-:W-:Y:S01]  /*3490*/  FFMA.FTZ R50, R50, R9.reuse, -R7.reuse ;  /* 0x0000000932327223 */ /* 0x180fe20000010807 */
[-CC-:B------:R-:W-:Y:S01]  /*34a0*/  FFMA.FTZ R52, R52, R9.reuse, -R7.reuse ;  /* 0x0000000934347223 */ /* 0x180fe20000010807 */
[----:B------:R-:W1:Y:S01]  /*34b0*/  MUFU.EX2 R8, R8 ;  /* 0x0000000800087308 */ /* 0x000e620000000800 */
[----:B--2---:R-:W-:Y:S01]  /*34c0*/  FADD.FTZ R3, R177, R14 ;  /* 0x0000000eb1037221 */ /* 0x004fe20000010000 */
[-CC-:B------:R-:W-:Y:S01]  /*34d0*/  FFMA.FTZ R54, R54, R9.reuse, -R7.reuse ;  /* 0x0000000936367223 */ /* 0x180fe20000010807 */
[-CC-:B------:R-:W-:Y:S01]  /*34e0*/  FFMA.FTZ R56, R56, R9.reuse, -R7.reuse ;  /* 0x0000000938387223 */ /* 0x180fe20000010807 */
[-C--:B------:R-:W-:Y:S01]  /*34f0*/  FFMA.FTZ R58, R58, R9.reuse, -R7 ;  /* 0x000000093a3a7223 */ /* 0x080fe20000010807 */
[----:B---3--:R-:W-:Y:S01]  /*3500*/  FADD.FTZ R14, R68, R3 ;  /* 0x00000003440e7221 */ /* 0x008fe20000010000 */
[-CC-:B------:R-:W-:Y:S01]  /*3510*/  FFMA.FTZ R60, R60, R9.reuse, -R7.reuse ;  /* 0x000000093c3c7223 */ /* 0x180fe20000010807 */
[-C--:B------:R-:W-:Y:S01]  /*3520*/  FFMA.FTZ R62, R62, R9.reuse, -R7 ;  /* 0x000000093e3e7223 */ /* 0x080fe20000010807 */
[----:B------:R-:W2:Y:S01]  /*3530*/  MUFU.EX2 R18, R18 ;  /* 0x0000001200127308 */ /* 0x000ea20000000800 */
[----:B----4-:R-:W-:Y:S01]  /*3540*/  FADD.FTZ R31, R179, R14 ;  /* 0x0000000eb31f7221 */ /* 0x010fe20000010000 */
[----:B0-----:R-:W-:Y:S01]  /*3550*/  FADD.FTZ R3, R6, R11 ;  /* 0x0000000b06037221 */ /* 0x001fe20000010000 */
[-CC-:B------:R-:W-:Y:S01]  /*3560*/  FFMA.FTZ R82, R82, R9.reuse, -R7.reuse ;  /* 0x0000000952527223 */ /* 0x180fe20000010807 */
[-CC-:B------:R-:W-:Y:S01]  /*3570*/  FFMA.FTZ R80, R80, R9.reuse, -R7.reuse ;  /* 0x0000000950507223 */ /* 0x180fe20000010807 */
[-CC-:B------:R-:W-:Y:S01]  /*3580*/  FFMA.FTZ R86, R86, R9.reuse, -R7.reuse ;  /* 0x0000000956567223 */ /* 0x180fe20000010807 */
[-CC-:B------:R-:W-:Y:S01]  /*3590*/  FFMA.FTZ R84, R84, R9.reuse, -R7.reuse ;  /* 0x0000000954547223 */ /* 0x180fe20000010807 */
[----:B------:R-:W-:Y:S01]  /*35a0*/  FFMA.FTZ R88, R88, R9, -R7 ;  /* 0x0000000958587223 */ /* 0x000fe20000010807 */
[----:B------:R0:W3:Y:S01]  /*35b0*/  MUFU.EX2 R15, R20 ;  /* 0x00000014000f7308 */ /* 0x0000e20000000800 */
[----:B-1----:R-:W-:Y:S01]  /*35c0*/  FADD.FTZ R14, R8, R3 ;  /* 0x00000003080e7221 */ /* 0x002fe20000010000 */
[----:B------:R-:W-:-:S02]  /*35d0*/  F2FP.F16.F32.PACK_AB R180, R11, R6 ;  /* 0x000000060bb4723e */ /* 0x000fc400000000ff */
[C---:B------:R-:W-:Y:S01]  /*35e0*/  F2FP.F16.F32.PACK_AB R182, R13.reuse, R8 ;  /* 0x000000080db6723e */ /* 0x040fe200000000ff */
[----:B------:R-:W-:Y:S01]  /*35f0*/  FADD.FTZ R3, R13, R14 ;  /* 0x0000000e0d037221 */ /* 0x000fe20000010000 */
[----:B------:R-:W-:Y:S01]  /*3600*/  F2FP.F16.F32.PACK_AB R181, R64, R181 ;  /* 0x000000b540b5723e */ /* 0x000fe200000000ff */
[----:B------:R-:W-:Y:S01]  /*3610*/  IMAD.MOV.U32 R8, RZ, RZ, 0x3f800000 ;  /* 0x3f800000ff087424 */ /* 0x000fe200078e00ff */
[----:B------:R-:W1:Y:S01]  /*3620*/  MUFU.EX2 R22, R22 ;  /* 0x0000001600167308 */ /* 0x000e620000000800 */
[----:B0-----:R-:W-:Y:S01]  /*3630*/  FADD.FTZ R20, R70, R31 ;  /* 0x0000001f46147221 */ /* 0x001fe20000010000 */
[----:B--2---:R-:W-:Y:S01]  /*3640*/  FADD.FTZ R14, R18, R3 ;  /* 0x00000003120e7221 */ /* 0x004fe20000010000 */
[----:B------:R-:W-:Y:S02]  /*3650*/  F2FP.F16.F32.PACK_AB R183, R66, R183 ;  /* 0x000000b742b7723e */ /* 0x000fe400000000ff */
[----:B------:R-:W-:Y:S01]  /*3660*/  FADD.FTZ R33, R173, R20 ;  /* 0x00000014ad217221 */ /* 0x000fe20000010000 */
[----:B------:R-:W-:-:S02]  /*3670*/  F2FP.F16.F32.PACK_AB R177, R68, R177 ;  /* 0x000000b144b1723e */ /* 0x000fc400000000ff */
[----:B------:R0:W2:Y:S01]  /*3680*/  MUFU.EX2 R19, R24 ;  /* 0x0000001800137308 */ /* 0x0000a20000000800 */
[----:B------:R-:W-:Y:S01]  /*3690*/  FADD.FTZ R20, R72, R33 ;  /* 0x0000002148147221 */ /* 0x000fe20000010000 */
[----:B---3--:R-:W-:Y:S01]  /*36a0*/  FADD.FTZ R3, R15, R14 ;  /* 0x0000000e0f037221 */ /* 0x008fe20000010000 */
[----:B------:R-:W-:Y:S02]  /*36b0*/  F2FP.F16.F32.PACK_AB R179, R70, R179 ;  /* 0x000000b346b3723e */ /* 0x000fe400000000ff */
[----:B------:R-:W-:Y:S01]  /*36c0*/  FADD.FTZ R33, R175, R20 ;  /* 0x00000014af217221 */ /* 0x000fe20000010000 */
[----:B------:R-:W-:Y:S02]  /*36d0*/  F2FP.F16.F32.PACK_AB R173, R72, R173 ;  /* 0x000000ad48ad723e */ /* 0x000fe400000000ff */
[----:B------:R-:W3:Y:S01]  /*36e0*/  MUFU.EX2 R26, R26 ;  /* 0x0000001a001a7308 */ /* 0x000ee20000000800 */
[----:B0-----:R-:W-:Y:S02]  /*36f0*/  IMAD.U32 R24, RZ, RZ, UR36 ;  /* 0x00000024ff187e24 */ /* 0x001fe4000f8e00ff */
[----:B------:R-:W-:Y:S01]  /*3700*/  FADD.FTZ R20, R74, R33 ;  /* 0x000000214a147221 */ /* 0x000fe20000010000 */
[----:B-1----:R-:W-:Y:S01]  /*3710*/  FADD.FTZ R14, R22, R3 ;  /* 0x00000003160e7221 */ /* 0x002fe20000010000 */
[----:B------:R-:W-:Y:S01]  /*3720*/  F2FP.F16.F32.PACK_AB R175, R74, R175 ;  /* 0x000000af4aaf723e */ /* 0x000fe200000000ff */
[----:B------:R-:W-:-:S02]  /*3730*/  @!P1 VIADD R3, R24, 0x34840 ;  /* 0x0003484018039836 */ /* 0x000fc40000000000 */
[----:B------:R-:W-:Y:S01]  /*3740*/  FADD.FTZ R37, R169, R20 ;  /* 0x00000014a9257221 */ /* 0x000fe20000010000 */
[C---:B------:R-:W-:Y:S01]  /*3750*/  F2FP.F16.F32.PACK_AB R169, R76.reuse, R169 ;  /* 0x000000a94ca9723e */ /* 0x040fe200000000ff */
[----:B------:R-:W0:Y:S01]  /*3760*/  MUFU.EX2 R21, R28 ;  /* 0x0000001c00157308 */ /* 0x000e220000000800 */
[----:B--2---:R-:W-:Y:S01]  /*3770*/  FADD.FTZ R35, R19, R14 ;  /* 0x0000000e13237221 */ /* 0x004fe20000010000 */
[----:B------:R-:W-:Y:S01]  /*3780*/  FADD.FTZ R20, R76, R37 ;  /* 0x000000254c147221 */ /* 0x000fe20000010000 */
[----:B------:R-:W-:Y:S02]  /*3790*/  @!P1 PRMT R3, RZ, 0x654, R3 ;  /* 0x00000654ff039816 */ /* 0x000fe40000000003 */
[----:B------:R-:W-:Y:S02]  /*37a0*/  F2FP.F16.F32.PACK_AB R176, R15, R18 ;  /* 0x000000120fb0723e */ /* 0x000fe400000000ff */
[----:B------:R0:W-:Y:S01]  /*37b0*/  @!P1 SYNCS.ARRIVE.TRANS64.RED.A1T0 RZ, [R3+URZ], RZ ;  /* 0x000000ff03ff99a7 */ /* 0x0001e2000810043f */
[----:B------:R-:W1:Y:S01]  /*37c0*/  MUFU.EX2 R30, R30 ;  /* 0x0000001e001e7308 */ /* 0x000e620000000800 */
[----:B---3--:R-:W-:Y:S01]  /*37d0*/  FADD.FTZ R14, R26, R35 ;  /* 0x000000231a0e7221 */ /* 0x008fe20000010000 */
[----:B------:R-:W-:Y:S01]  /*37e0*/  FADD.FTZ R35, R171, R20 ;  /* 0x00000014ab237221 */ /* 0x000fe20000010000 */
[----:B------:R-:W-:-:S02]  /*37f0*/  F2FP.F16.F32.PACK_AB R171, R114, R171 ;  /* 0x000000ab72ab723e */ /* 0x000fc400000000ff */
[----:B------:R-:W-:Y:S01]  /*3800*/  F2FP.F16.F32.PACK_AB R178, R19, R22 ;  /* 0x0000001613b2723e */ /* 0x000fe200000000ff */
[----:B------:R-:W-:Y:S01]  /*3810*/  FADD.FTZ R35, R114, R35 ;  /* 0x0000002372237221 */ /* 0x000fe20000010000 */
[----:B------:R-:W-:Y:S01]  /*3820*/  MOV R114, R151 ;  /* 0x0000009700727202 */ /* 0x000fe20000000f00 */
[----:B------:R-:W2:Y:S01]  /*3830*/  MUFU.EX2 R23, R32 ;  /* 0x0000002000177308 */ /* 0x000ea20000000800 */
[C---:B0-----:R-:W-:Y:S01]  /*3840*/  FADD.FTZ R3, R21.reuse, R14 ;  /* 0x0000000e15037221 */ /* 0x041fe20000010000 */
[----:B------:R-:W-:Y:S01]  /*3850*/  FADD.FTZ R20, R116, R35 ;  /* 0x0000002374147221 */ /* 0x000fe20000010000 */
[----:B------:R-:W-:-:S05]  /*3860*/  F2FP.F16.F32.PACK_AB R172, R21, R26 ;  /* 0x0000001a15ac723e */ /* 0x000fca00000000ff */
[----:B------:R0:W3:Y:S01]  /*3870*/  MUFU.EX2 R153, R118 ;  /* 0x0000007600997308 */ /* 0x0000e20000000800 */
[----:B-1----:R-:W-:-:S07]  /*3880*/  FADD.FTZ R14, R30, R3 ;  /* 0x000000031e0e7221 */ /* 0x002fce0000010000 */
[----:B------:R-:W1:Y:S01]  /*3890*/  MUFU.EX2 R34, R34 ;  /* 0x0000002200227308 */ /* 0x000e620000000800 */
[C---:B--2---:R-:W-:Y:S01]  /*38a0*/  FADD.FTZ R35, R23.reuse, R14 ;  /* 0x0000000e17237221 */ /* 0x044fe20000010000 */
[----:B------:R-:W-:Y:S02]  /*38b0*/  F2FP.F16.F32.PACK_AB R174, R23, R30 ;  /* 0x0000001e17ae723e */ /* 0x000fe400000000ff */
[----:B0-----:R-:W-:-:S04]  /*38c0*/  MOV R118, R151 ;  /* 0x0000009700767202 */ /* 0x001fc80000000f00 */
[----:B------:R-:W0:Y:S01]  /*38d0*/  MUFU.EX2 R120, R120 ;  /* 0x0000007800787308 */ /* 0x000e220000000800 */
[C---:B---3--:R-:W-:Y:S01]  /*38e0*/  FADD.FTZ R37, R153.reuse, R20 ;  /* 0x0000001499257221 */ /* 0x048fe20000010000 */
[----:B------:R-:W-:Y:S01]  /*38f0*/  F2FP.F16.F32.PACK_AB R153, R153, R116 ;  /* 0x000000749999723e */ /* 0x000fe200000000ff */
[----:B------:R-:W-:-:S05]  /*3900*/  IMAD.MOV.U32 R116, RZ, RZ, R151 ;  /* 0x000000ffff747224 */ /* 0x000fca00078e0097 */
[----:B------:R-:W2:Y:S01]  /*3910*/  MUFU.EX2 R25, R36 ;  /* 0x0000002400197308 */ /* 0x000ea20000000800 */
[----:B-1----:R-:W-:-:S07]  /*3920*/  FADD.FTZ R14, R34, R35 ;  /* 0x00000023220e7221 */ /* 0x002fce0000010000 */
[----:B------:R1:W3:Y:S01]  /*3930*/  MUFU.EX2 R155, R122 ;  /* 0x0000007a009b7308 */ /* 0x0002e20000000800 */
[----:B0-----:R-:W-:-:S07]  /*3940*/  FADD.FTZ R20, R120, R37 ;  /* 0x0000002578147221 */ /* 0x001fce0000010000 */
[----:B------:R-:W0:Y:S01]  /*3950*/  MUFU.EX2 R38, R38 ;  /* 0x0000002600267308 */ /* 0x000e220000000800 */
[C---:B--2---:R-:W-:Y:S01]  /*3960*/  FADD.FTZ R35, R25.reuse, R14 ;  /* 0x0000000e19237221 */ /* 0x044fe20000010000 */
[----:B------:R-:W-:Y:S02]  /*3970*/  F2FP.F16.F32.PACK_AB R168, R25, R34 ;  /* 0x0000002219a8723e */ /* 0x000fe400000000ff */
[----:B-1----:R-:W-:-:S04]  /*3980*/  MOV R122, R151 ;  /* 0x00000097007a7202 */ /* 0x002fc80000000f00 */
[----:B------:R-:W1:Y:S01]  /*3990*/  MUFU.EX2 R124, R124 ;  /* 0x0000007c007c7308 */ /* 0x000e620000000800 */
[C---:B---3--:R-:W-:Y:S01]  /*39a0*/  FADD.FTZ R37, R155.reuse, R20 ;  /* 0x000000149b257221 */ /* 0x048fe20000010000 */
[----:B------:R-:W-:Y:S01]  /*39b0*/  F2FP.F16.F32.PACK_AB R155, R155, R120 ;  /* 0x000000789b9b723e */ /* 0x000fe200000000ff */
[----:B------:R-:W-:-:S05]  /*39c0*/  IMAD.MOV.U32 R120, RZ, RZ, R151 ;  /* 0x000000ffff787224 */ /* 0x000fca00078e0097 */
[----:B------:R-:W2:Y:S01]  /*39d0*/  MUFU.EX2 R27, R40 ;  /* 0x00000028001b7308 */ /* 0x000ea20000000800 */
[----:B0-----:R-:W-:-:S07]  /*39e0*/  FADD.FTZ R14, R38, R35 ;  /* 0x00000023260e7221 */ /* 0x001fce0000010000 */
        /* <DEDUP_REMOVED lines=40> */
[----:B------:R-:W-:Y:S01]  /*3c70*/  F2FP.F16.F32.PACK_AB R156, R33, R50 ;  /* 0x00000032219c723e */ /* 0x000fe200000000ff */
[----:B-1----:R-:W-:-:S05]  /*3c80*/  IMAD.MOV.U32 R136, RZ, RZ, R151 ;  /* 0x000000ffff887224 */ /* 0x002fca00078e0097 */
[----:B------:R-:W1:Y:S01]  /*3c90*/  MUFU.EX2 R138, R138 ;  /* 0x0000008a008a7308 */ /* 0x000e620000000800 */
[C---:B---3--:R-:W-:Y:S01]  /*3ca0*/  FADD.FTZ R39, R163.reuse, R20 ;  /* 0x00000014a3277221 */ /* 0x048fe20000010000 */
[----:B------:R-:W-:-:S06]  /*3cb0*/  F2FP.F16.F32.PACK_AB R163, R163, R78 ;  /* 0x0000004ea3a3723e */ /* 0x000fcc00000000ff */
[----:B------:R-:W2:Y:S01]  /*3cc0*/  MUFU.EX2 R3, R56 ;  /* 0x0000003800037308 */ /* 0x000ea20000000800 */
[----:B0-----:R-:W-:-:S07]  /*3cd0*/  FADD.FTZ R14, R54, R7 ;  /* 0x00000007360e7221 */ /* 0x001fce0000010000 */
[----:B------:R0:W3:Y:S01]  /*3ce0*/  MUFU.EX2 R165, R140 ;  /* 0x0000008c00a57308 */ /* 0x0000e20000000800 */
[----:B-1----:R-:W-:-:S07]  /*3cf0*/  FADD.FTZ R20, R138, R39 ;  /* 0x000000278a147221 */ /* 0x002fce0000010000 */
[----:B------:R-:W1:Y:S01]  /*3d00*/  MUFU.EX2 R58, R58 ;  /* 0x0000003a003a7308 */ /* 0x000e620000000800 */
[C---:B--2---:R-:W-:Y:S01]  /*3d10*/  FADD.FTZ R7, R3.reuse, R14 ;  /* 0x0000000e03077221 */ /* 0x044fe20000010000 */
[----:B------:R-:W-:Y:S01]  /*3d20*/  F2FP.F16.F32.PACK_AB R158, R3, R54 ;  /* 0x00000036039e723e */ /* 0x000fe200000000ff */
[----:B------:R-:W-:Y:S02]  /*3d30*/  IMAD.MOV.U32 R3, RZ, RZ, RZ ;  /* 0x000000ffff037224 */ /* 0x000fe400078e00ff */
[----:B0-----:R-:W-:-:S03]  /*3d40*/  IMAD.MOV.U32 R140, RZ, RZ, R151 ;  /* 0x000000ffff8c7224 */ /* 0x001fc600078e0097 */
[----:B------:R-:W0:Y:S01]  /*3d50*/  MUFU.EX2 R142, R142 ;  /* 0x0000008e008e7308 */ /* 0x000e220000000800 */
[C---:B---3--:R-:W-:Y:S01]  /*3d60*/  FADD.FTZ R41, R165.reuse, R20 ;  /* 0x00000014a5297221 */ /* 0x048fe20000010000 */
[----:B------:R-:W-:Y:S02]  /*3d70*/  F2FP.F16.F32.PACK_AB R165, R165, R138 ;  /* 0x0000008aa5a5723e */ /* 0x000fe400000000ff */
[----:B------:R-:W-:-:S04]  /*3d80*/  MOV R138, R151 ;  /* 0x00000097008a7202 */ /* 0x000fc80000000f00 */
[----:B------:R-:W2:Y:S01]  /*3d90*/  MUFU.EX2 R35, R60 ;  /* 0x0000003c00237308 */ /* 0x000ea20000000800 */
[----:B-1----:R-:W-:-:S07]  /*3da0*/  FADD.FTZ R14, R58, R7 ;  /* 0x000000073a0e7221 */ /* 0x002fce0000010000 */
[----:B------:R-:W1:Y:S01]  /*3db0*/  MUFU.EX2 R62, R62 ;  /* 0x0000003e003e7308 */ /* 0x000e620000000800 */
[----:B0-----:R-:W-:-:S04]  /*3dc0*/  FADD.FTZ R20, R142, R41 ;  /* 0x000000298e147221 */ /* 0x001fc80000010000 */
[C---:B------:R-:W-:Y:S01]  /*3dd0*/  FADD.FTZ R7, R167.reuse, R20 ;  /* 0x00000014a7077221 */ /* 0x040fe20000010000 */
[----:B------:R-:W-:Y:S02]  /*3de0*/  F2FP.F16.F32.PACK_AB R167, R167, R142 ;  /* 0x0000008ea7a7723e */ /* 0x000fe400000000ff */
[----:B------:R-:W0:Y:S01]  /*3df0*/  MUFU.EX2 R37, R82 ;  /* 0x0000005200257308 */ /* 0x000e220000000800 */
[C---:B--2---:R-:W-:Y:S01]  /*3e00*/  FADD.FTZ R41, R35.reuse, R14 ;  /* 0x0000000e23297221 */ /* 0x044fe20000010000 */
[----:B------:R-:W-:Y:S02]  /*3e10*/  F2FP.F16.F32.PACK_AB R160, R35, R58 ;  /* 0x0000003a23a0723e */ /* 0x000fe400000000ff */
[----:B------:R-:W-:-:S04]  /*3e20*/  MOV R142, R151 ;  /* 0x00000097008e7202 */ /* 0x000fc80000000f00 */
[----:B------:R-:W2:Y:S01]  /*3e30*/  MUFU.EX2 R80, R80 ;  /* 0x0000005000507308 */ /* 0x000ea20000000800 */
[----:B-1----:R-:W-:-:S07]  /*3e40*/  FADD.FTZ R6, R62, R41 ;  /* 0x000000293e067221 */ /* 0x002fce0000010000 */
[----:B------:R-:W1:Y:S01]  /*3e50*/  MUFU.EX2 R39, R86 ;  /* 0x0000005600277308 */ /* 0x000e620000000800 */
[C---:B0-----:R-:W-:Y:S01]  /*3e60*/  FADD.FTZ R13, R37.reuse, R6 ;  /* 0x00000006250d7221 */ /* 0x041fe20000010000 */
[----:B------:R-:W-:-:S06]  /*3e70*/  F2FP.F16.F32.PACK_AB R162, R37, R62 ;  /* 0x0000003e25a2723e */ /* 0x000fcc00000000ff */
[----:B------:R-:W0:Y:S01]  /*3e80*/  MUFU.EX2 R84, R84 ;  /* 0x0000005400547308 */ /* 0x000e220000000800 */
[----:B--2---:R-:W-:-:S07]  /*3e90*/  FADD.FTZ R6, R80, R13 ;  /* 0x0000000d50067221 */ /* 0x004fce0000010000 */
[----:B------:R2:W3:Y:S01]  /*3ea0*/  MUFU.EX2 R11, R88 ;  /* 0x00000058000b7308 */ /* 0x0004e20000000800 */
[C---:B-1----:R-:W-:Y:S01]  /*3eb0*/  FADD.FTZ R13, R39.reuse, R6 ;  /* 0x00000006270d7221 */ /* 0x042fe20000010000 */
[----:B------:R-:W-:-:S03]  /*3ec0*/  F2FP.F16.F32.PACK_AB R164, R39, R80 ;  /* 0x0000005027a4723e */ /* 0x000fc600000000ff */
[----:B0-----:R-:W-:Y:S01]  /*3ed0*/  FADD.FTZ R6, R84, R13 ;  /* 0x0000000d54067221 */ /* 0x001fe20000010000 */
[----:B------:R-:W-:Y:S01]  /*3ee0*/  IADD3 R13, R17, -0x2, RZ ;  /* 0xfffffffe110d7810 */ /* 0x000fe20007ffe0ff */
[----:B--2---:R-:W-:-:S03]  /*3ef0*/  IMAD.MOV.U32 R88, RZ, RZ, R151 ;  /* 0x000000ffff587224 */ /* 0x004fc600078e0097 */
[----:B------:R-:W-:Y:S01]  /*3f00*/  ISETP.GE.AND P2, PT, R13, R2, PT ;  /* 0x000000020d00720c */ /* 0x000fe20003f46270 */
[C---:B---3--:R-:W-:Y:S01]  /*3f10*/  FADD.FTZ R6, R11.reuse, R6 ;  /* 0x000000060b067221 */ /* 0x048fe20000010000 */
[----:B------:R-:W-:Y:S01]  /*3f20*/  F2FP.F16.F32.PACK_AB R166, R11, R84 ;  /* 0x000000540ba6723e */ /* 0x000fe200000000ff */
[----:B------:R-:W-:-:S10]  /*3f30*/  IMAD.MOV.U32 R11, RZ, RZ, 0x3f800000 ;  /* 0x3f800000ff0b7424 */ /* 0x000fd400078e00ff */
[----:B------:R-:W-:Y:S05]  /*3f40*/  @!P2 BRA `(.L_x_19) ;  /* 0x0000002800b4a947 */ /* 0x000fea0003800000 */
[----:B------:R-:W-:Y:S01]  /*3f50*/  IMAD.MOV.U32 R15, RZ, RZ, R10 ;  /* 0x000000ffff0f7224 */ /* 0x000fe200078e000a */
[----:B------:R-:W-:Y:S01]  /*3f60*/  MOV R17, R12 ;  /* 0x0000000c00117202 */ /* 0x000fe20000000f00 */
[----:B------:R-:W-:Y:S01]  /*3f70*/  IMAD.MOV.U32 R14, RZ, RZ, RZ ;  /* 0x000000ffff0e7224 */ /* 0x000fe200078e00ff */
[----:B------:R-:W-:Y:S01]  /*3f80*/  CS2R R150, SRZ ;  /* 0x0000000000967805 */ /* 0x000fe2000001ff00 */
[----:B------:R-:W-:Y:S01]  /*3f90*/  IMAD.MOV.U32 R8, RZ, RZ, 0x3f800000 ;  /* 0x3f800000ff087424 */ /* 0x000fe200078e00ff */
        /* <DEDUP_REMOVED lines=30> */
[----:B------:R-:W-:Y:S01]  /*4180*/  CS2R R88, SRZ ;  /* 0x0000000000587805 */ /* 0x000fe2000001ff00 */
[----:B------:R-:W-:Y:S01]  /*4190*/  UMOV UR37, URZ ;  /* 0x0000003f00257c82 */ /* 0x000fe20008000000 */
[----:B------:R-:W-:-:S05]  /*41a0*/  ULDC UR40, c[0x0][0x9d8] ;  /* 0x0002760000287ab9 */ /* 0x000fca0000000800 */
.L_x_28:
[----:B------:R-:W-:-:S04]  /*41b0*/  UIADD3 UR6, UR37, 0x1, URZ ;  /* 0x0000000125067890 */ /* 0x000fc8000fffe03f */
[----:B------:R-:W-:-:S04]  /*41c0*/  UISETP.NE.AND UP0, UPT, UR6, 0x2, UPT ;  /* 0x000000020600788c */ /* 0x000fc8000bf05270 */
[----:B------:R-:W-:Y:S02]  /*41d0*/  USEL UR7, URZ, 0x1, UP0 ;  /* 0x000000013f077887 */ /* 0x000fe40008000000 */
[----:B------:R-:W-:-:S04]  /*41e0*/  USEL UR6, UR6, URZ, UP0 ;  /* 0x0000003f06067287 */ /* 0x000fc80008000000 */
[----:B------:R-:W-:Y:S02]  /*41f0*/  LOP3.LUT R3, R14, UR7, RZ, 0x3c, !PT ;  /* 0x000000070e037c12 */ /* 0x000fe4000f8e3cff */
[----:B------:R-:W-:Y:S01]  /*4200*/  IMAD.U32 R0, RZ, RZ, UR6 ;  /* 0x00000006ff007e24 */ /* 0x000fe2000f8e00ff */
[----:B------:R-:W-:Y:S06]  /*4210*/  @!P0 BRA `(.L_x_20) ;  /* 0x0000000000048947 */ /* 0x000fec0003800000 */
[----:B------:R-:W-:Y:S01]  /*4220*/  BPT.TRAP 0x1 ;  /* 0x000000040000795c */ /* 0x000fe20000300000 */
.L_x_20:
[----:B------:R-:W-:Y:S01]  /*4230*/  ULEA UR39, UR6, UR36, 0x3 ;  /* 0x0000002406277291 */ /* 0x000fe2000f8e183f */
[----:B------:R-:W-:-:S08]  /*4240*/  SHF.L.U32 R9, R3, 0x1f, RZ ;  /* 0x0000001f03097819 */ /* 0x000fd000000006ff */
[----:B------:R0:W1:Y:S01]  /*4250*/  SYNCS.PHASECHK.TRANS64.TRYWAIT P2, [UR39+0x34830], R9 ;  /* 0x03483009ff0075a7 */ /* 0x0000620008040167 */
[----:B------:R-:W-:Y:S05]  /*4260*/  @!P0 BRA `(.L_x_21) ;  /* 0x0000000000048947 */ /* 0x000fea0003800000 */
[----:B------:R-:W-:Y:S01]  /*4270*/  BPT.TRAP 0x1 ;  /* 0x000000040000795c */ /* 0x000fe20000300000 */
.L_x_21:
[----:B-1----:R-:W-:Y:S05]  /*4280*/  @P2 BRA `(.L_x_22) ;  /* 0x0000000000082947 */ /* 0x002fea0003800000 */
[----:B------:R-:W1:Y:S02]  /*4290*/  SYNCS.PHASECHK.TRANS64.TRYWAIT P2, [UR39+0x34830], R9 ;  /* 0x03483009ff0075a7 */ /* 0x000e640008040167 */
[----:B-1----:R-:W-:Y:S05]  /*42a0*/  @!P2 BRA `(.L_x_23) ;  /* 0x0000008800f0a947 */ /* 0x002fea0003800000 */
.L_x_22:
[----:B------:R-:W-:Y:S01]  /*42b0*/  R2UR UR58, R0 ;  /* 0x00000000003a72ca */ /* 0x000fe200000e0000 */
[----:B------:R-:W-:Y:S01]  /*42c0*/  WARPGROUP.ARRIVE ;  /* 0x00000000000079c5 */ /* 0x000fe20000000000 */
[----:B------:R-:W-:Y:S01]  /*42d0*/  R2UR UR56, R4 ;  /* 0x00000000043872ca */ /* 0x000fe200000e0000 */
[----:B------:R-:W-:Y:S01]  /*42e0*/  UMOV UR59, 0x40000040 ;  /* 0x40000040003b7882 */ /* 0x000fe20000000000 */
[----:B------:R-:W-:Y:S01]  /*42f0*/  R2UR UR57, R5 ;  /* 0x00000000053972ca */ /* 0x000fe200000e0000 */
[----:B------:R-:W-:Y:S01]  /*4300*/  UMOV UR7, 0x40000040 ;  /* 0x4000004000077882 */ /* 0x000fe20000000000 */
[----:B------:R-:W-:Y:S01]  /*4310*/  UMOV UR11, 0x40000040 ;  /* 0x40000040000b7882 */ /* 0x000fe20000000000 */
[----:B------:R-:W-:Y:S01]  /*4320*/  UMOV UR15, 0x40000040 ;  /* 0x40000040000f7882 */ /* 0x000fe20000000000 */
[----:B------:R-:W-:Y:S01]  /*4330*/  UMOV UR19, 0x40000040 ;  /* 0x4000004000137882 */ /* 0x000fe20000000000 */
[----:B------:R-:W-:Y:S01]  /*4340*/  UMOV UR23, 0x40000040 ;  /* 0x4000004000177882 */ /* 0x000fe20000000000 */
[----:B------:R-:W-:Y:S01]  /*4350*/  UMOV UR27, 0x40000040 ;  /* 0x40000040001b7882 */ /* 0x000fe20000000000 */
[----:B------:R-:W-:Y:S01]  /*4360*/  UMOV UR31, 0x40000040 ;  /* 0x40000040001f7882 */ /* 0x000fe20000000000 */
[----:B------:R-:W-:Y:S01]  /*4370*/  UMOV UR35, 0x40000040 ;  /* 0x4000004000237882 */ /* 0x000fe20000000000 */
[----:B------:R-:W-:Y:S01]  /*4380*/  UIMAD UR58, UR58, 0xc00, UR38 ;  /* 0x00000c003a3a78a4 */ /* 0x000fe2000f8e0226 */
[-C--:B------:R-:W-:Y:S01]  /*4390*/  FMUL.FTZ R88, R88, R11.reuse ;  /* 0x0000000b58587220 */ /* 0x080fe20000410000 */
[----:B------:R-:W-:Y:S01]  /*43a0*/  UMOV UR47, 0x40000040 ;  /* 0x40000040002f7882 */ /* 0x000fe20000000000 */
[----:B------:R-:W-:Y:S01]  /*43b0*/  UMOV UR51, 0x40000040 ;  /* 0x4000004000337882 */ /* 0x000fe20000000000 */
[----:B------:R-:W-:Y:S01]  /*43c0*/  UIADD3 UR6, UR58, 0x2, URZ ;  /* 0x000000023a067890 */ /* 0x000fe2000fffe03f */
[-C--:B------:R-:W-:Y:S01]  /*43d0*/  FMUL.FTZ R89, R89, R11.reuse ;  /* 0x0000000b59597220 */ /* 0x080fe20000410000 */
[----:B------:R-:W-:Y:S01]  /*43e0*/  UIADD3 UR10, UR58, 0x4, URZ ;  /* 0x000000043a0a7890 */ /* 0x000fe2000fffe03f */
[----:B------:R-:W-:Y:S01]  /*43f0*/  FMUL.FTZ R92, R92, R11 ;  /* 0x0000000b5c5c7220 */ /* 0x000fe20000410000 */
[----:B------:R-:W-:-:S02]  /*4400*/  UIADD3 UR14, UR58, 0x6, URZ ;  /* 0x000000063a0e7890 */ /* 0x000fc4000fffe03f */
[----:B------:R-:W-:Y:S01]  /*4410*/  HGMMA.64x128x16.F32 R24, gdesc[UR56], RZ, !UPT, gsb0 ;  /* 0x01e00000381879f0 */ /* 0x000fe2000c0008ff */
[----:B------:R-:W-:Y:S01]  /*4420*/  UIADD3 UR18, UR58, 0x400, URZ ;  /* 0x000004003a127890 */ /* 0x000fe2000fffe03f */
[-C--:B------:R-:W-:Y:S01]  /*4430*/  FMUL.FTZ R93, R93, R11.reuse ;  /* 0x0000000b5d5d7220 */ /* 0x080fe20000410000 */
        /* <DEDUP_REMOVED lines=14> */
[----:B------:R-:W-:Y:S01]  /*4520*/  UMOV UR55, 0x40000040 ;  /* 0x4000004000377882 */ /* 0x000fe20000000000 */
[-C--:B------:R-:W-:Y:S01]  /*4530*/  FMUL.FTZ R109, R109, R11.reuse ;  /* 0x0000000b6d6d7220 */ /* 0x080fe20000410000 */
        /* <DEDUP_REMOVED lines=19> */
[----:B------:R-:W-:Y:S01]  /*4670*/  FMUL.FTZ R149, R149, R11 ;  /* 0x0000000b95957220 */ /* 0x000fe20000410000 */
        /* <DEDUP_REMOVED lines=32> */
[----:B------:R-:W-:-:S02]  /*4880*/  WARPGROUP.DEPBAR.LE gsb0, 0x0 ;  /* 0x00008000000079c5 */ /* 0x000fc40000010000 */
        /* <DEDUP_REMOVED lines=33> */
[----:B------:R-:W-:Y:S05]  /*4aa0*/  @!P0 BRA `(.L_x_24) ;  /* 0x0000000000048947 */ /* 0x000fea0003800000 */
[----:B------:R-:W-:Y:S01]  /*4ab0*/  BPT.TRAP 0x1 ;  /* 0x000000040000795c */ /* 0x000fe20000300000 */
.L_x_24:
[----:B------:R-:W-:Y:S01]  /*4ac0*/  ULEA UR7, UR37, UR36, 0x3 ;  /* 0x0000002425077291 */ /* 0x000fe2000f8e183f */
[----:B------:R-:W-:-:S08]  /*4ad0*/  SHF.L.U32 R8, R14, 0x1f, RZ ;  /* 0x0000001f0e087819 */ /* 0x000fd000000006ff */
[----:B------:R2:W3:Y:S01]  /*4ae0*/  SYNCS.PHASECHK.TRANS64.TRYWAIT P2, [UR7+0x34850], R8 ;  /* 0x03485008ff0075a7 */ /* 0x0004e20008040147 */
[----:B------:R-:W-:Y:S05]  /*4af0*/  @!P0 BRA `(.L_x_25) ;  /* 0x0000000000048947 */ /* 0x000fea0003800000 */
[----:B------:R-:W-:Y:S01]  /*4b00*/  BPT.TRAP 0x1 ;  /* 0x000000040000795c */ /* 0x000fe20000300000 */
.L_x_25:
[----:B---3--:R-:W-:Y:S05]  /*4b10*/  @P2 BRA `(.L_x_26) ;  /* 0x0000000000082947 */ /* 0x008fea0003800000 */
[----:B------:R-:W3:Y:S02]  /*4b20*/  SYNCS.PHASECHK.TRANS64.TRYWAIT P2, [UR7+0x34850], R8 ;  /* 0x03485008ff0075a7 */ /* 0x000ee40008040147 */
[----:B---3--:R-:W-:Y:S05]  /*4b30*/  @!P2 BRA `(.L_x_27) ;  /* 0x0000008000e4a947 */ /* 0x008fea0003800000 */
.L_x_26:
[----:B------:R-:W-:Y:S01]  /*4b40*/  UIADD3 UR6, UR36, 0x400, URZ ;  /* 0x0000040024067890 */ /* 0x000fe2000fffe03f */
[----:B------:R-:W-:Y:S01]  /*4b50*/  WARPGROUP.ARRIVE ;  /* 0x00000000000079c5 */ /* 0x000fe20000000000 */
[----:B------:R-:W-:Y:S01]  /*4b60*/  UMOV UR11, 0x40000040 ;  /* 0x40000040000b7882 */ /* 0x000fe20000000000 */
[----:B0-2---:R-:W-:Y:S01]  /*4b70*/  FMUL.FTZ R8, R24, UR40 ;  /* 0x0000002818087c20 */ /* 0x005fe20008410000 */
[----:B------:R-:W-:Y:S01]  /*4b80*/  USHF.R.U32.HI UR6, URZ, 0x4, UR6 ;  /* 0x000000043f067899 */ /* 0x000fe20008011606 */
[----:B-1----:R-:W-:Y:S01]  /*4b90*/  FMUL.FTZ R10, R25, UR40 ;  /* 0x00000028190a7c20 */ /* 0x002fe20008410000 */
[----:B------:R-:W-:Y:S01]  /*4ba0*/  FMUL.FTZ R184, R32, UR40 ;  /* 0x0000002820b87c20 */ /* 0x000fe20008410000 */
[----:B------:R-:W-:Y:S01]  /*4bb0*/  FMUL.FTZ R186, R33, UR40 ;  /* 0x0000002821ba7c20 */ /* 0x000fe20008410000 */
[----:B------:R-:W-:Y:S01]  /*4bc0*/  ULOP3.LUT UR6, UR6, 0x3fff, URZ, 0xc0, !UPT ;  /* 0x00003fff06067892 */ /* 0x000fe2000f8ec03f */
[----:B------:R-:W0:Y:S01]  /*4bd0*/  MUFU.TANH R8, R8 ;  /* 0x0000000800087308 */ /* 0x000e220000002400 */
[----:B------:R-:W-:Y:S01]  /*4be0*/  FMUL.FTZ R188, R36, UR40 ;  /* 0x0000002824bc7c20 */ /* 0x000fe20008410000 */
[----:B------:R-:W-:Y:S01]  /*4bf0*/  FMUL.FTZ R190, R37, UR40 ;  /* 0x0000002825be7c20 */ /* 0x000fe20008410000 */
[----:B------:R-:W-:Y:S01]  /*4c00*/  ULOP3.LUT UR6, UR6, 0x4000000, URZ, 0xfc, !UPT ;  /* 0x0400000006067892 */ /* 0x000fe2000f8efc3f */
[----:B------:R-:W-:Y:S01]  /*4c10*/  FMUL.FTZ R192, R40, UR40 ;  /* 0x0000002828c07c20 */ /* 0x000fe20008410000 */
[----:B------:R-:W-:Y:S01]  /*4c20*/  FMUL.FTZ R194, R41, UR40 ;  /* 0x0000002829c27c20 */ /* 0x000fe20008410000 */
[----:B------:R-:W-:Y:S01]  /*4c30*/  FMUL.FTZ R196, R44, UR40 ;  /* 0x000000282cc47c20 */ /* 0x000fe20008410000 */
[----:B------:R-:W-:Y:S01]  /*4c40*/  ULEA UR6, UR37, UR6, 0xb ;  /* 0x0000000625067291 */ /* 0x000fe2000f8e583f */
[----:B------:R-:W1:Y:S01]  /*4c50*/  MUFU.TANH R10, R10 ;  /* 0x0000000a000a7308 */ /* 0x000e620000002400 */
[----:B------:R-:W-:Y:S01]  /*4c60*/  FMUL.FTZ R198, R49, UR40 ;  /* 0x0000002831c67c20 */ /* 0x000fe20008410000 */
[----:B------:R-:W-:Y:S01]  /*4c70*/  FMUL.FTZ R200, R52, UR40 ;  /* 0x0000002834c87c20 */ /* 0x000fe20008410000 */
[----:B------:R-:W-:Y:S01]  /*4c80*/  FMUL.FTZ R202, R53, UR40 ;  /* 0x0000002835ca7c20 */ /* 0x000fe20008410000 */
[----:B------:R-:W-:Y:S01]  /*4c90*/  FMUL.FTZ R44, R54, UR40 ;  /* 0x00000028362c7c20 */ /* 0x000fe20008410000 */
[----:B------:R-:W-:Y:S01]  /*4ca0*/  FMUL.FTZ R54, R56, UR40 ;  /* 0x0000002838367c20 */ /* 0x000fe20008410000 */
[----:B------:R-:W-:Y:S01]  /*4cb0*/  UMOV UR10, UR6 ;  /* 0x00000006000a7c82 */ /* 0x000fe20008000000 */
[----:B------:R-:W-:Y:S01]  /*4cc0*/  FMUL.FTZ R56, R57, UR40 ;  /* 0x0000002839387c20 */ /* 0x000fe20008410000 */
[----:B------:R-:W-:Y:S01]  /*4cd0*/  HGMMA.64x128x16.F32 R88, R180, gdesc[UR8].tnspB, R88, gsb0 ;  /* 0x41e00008b4587df0 */ /* 0x000fe20008000858 */
[----:B------:R-:W-:Y:S01]  /*4ce0*/  UIADD3 UR10, UR6, 0x80, URZ ;  /* 0x00000080060a7890 */ /* 0x000fe2000fffe03f */
[----:B------:R-:W-:Y:S01]  /*4cf0*/  MUFU.TANH R184, R184 ;  /* 0x000000b800b87308 */ /* 0x000fe20000002400 */
[----:B------:R-:W-:Y:S01]  /*4d00*/  UMOV UR11, 0x40000040 ;  /* 0x40000040000b7882 */ /* 0x000fe20000000000 */
[----:B0-----:R-:W-:Y:S01]  /*4d10*/  FMNMX.FTZ R9, R8, R17, !PT ;  /* 0x0000001108097209 */ /* 0x001fe20007810000 */
[----:B------:R-:W-:Y:S01]  /*4d20*/  FMUL.FTZ R40, R50, UR40 ;  /* 0x0000002832287c20 */ /* 0x000fe20008410000 */
[----:B------:R-:W-:Y:S01]  /*4d30*/  FMUL.FTZ R50, R58, UR40 ;  /* 0x000000283a327c20 */ /* 0x000fe20008410000 */
[----:B------:R-:W-:Y:S01]  /*4d40*/  FMUL.FTZ R58, R60, UR40 ;  /* 0x000000283c3a7c20 */ /* 0x000fe20008410000 */
[----:B------:R-:W-:Y:S01]  /*4d50*/  FMUL.FTZ R14, R26, UR40 ;  /* 0x000000281a0e7c20 */ /* 0x000fe20008410000 */
[----:B-1----:R-:W-:Y:S01]  /*4d60*/  FMNMX.FTZ R9, R10, R9, !PT ;  /* 0x000000090a097209 */ /* 0x002fe20007810000 */
[----:B------:R-:W-:Y:S01]  /*4d70*/  MUFU.TANH R186, R186 ;  /* 0x000000ba00ba7308 */ /* 0x000fe20000002400 */
[----:B------:R-:W-:Y:S01]  /*4d80*/  FMUL.FTZ R60, R61, UR40 ;  /* 0x000000283d3c7c20 */ /* 0x000fe20008410000 */
[----:B------:R-:W-:Y:S01]  /*4d90*/  FMUL.FTZ R18, R27, UR40 ;  /* 0x000000281b127c20 */ /* 0x000fe20008410000 */
[----:B------:R-:W-:Y:S01]  /*4da0*/  FMUL.FTZ R52, R62, UR40 ;  /* 0x000000283e347c20 */ /* 0x000fe20008410000 */
[----:B------:R-:W-:Y:S01]  /*4db0*/  FMUL.FTZ R62, R64, UR40 ;  /* 0x00000028403e7c20 */ /* 0x000fe20008410000 */
[----:B------:R-:W-:Y:S01]  /*4dc0*/  FMUL.FTZ R20, R30, UR40 ;  /* 0x000000281e147c20 */ /* 0x000fe20008410000 */
[----:B------:R-:W-:Y:S01]  /*4dd0*/  FMUL.FTZ R64, R65, UR40 ;  /* 0x0000002841407c20 */ /* 0x000fe20008410000 */
[----:B------:R-:W-:Y:S01]  /*4de0*/  FMUL.FTZ R22, R31, UR40 ;  /* 0x000000281f167c20 */ /* 0x000fe20008410000 */
        /* <DEDUP_REMOVED lines=31> */
[C---:B------:R-:W-:Y:S01]  /*4fe0*/  ISETP.GT.AND P2, PT, R13.reuse, R2, PT ;  /* 0x000000020d00720c */ /* 0x040fe20003f44270 */
[----:B------:R-:W-:Y:S01]  /*4ff0*/  MUFU.TANH R196, R196 ;  /* 0x000000c400c47308 */ /* 0x000fe20000002400 */
[----:B------:R-:W-:Y:S01]  /*5000*/  R2UR UR37, R0 ;  /* 0x00000000002572ca */ /* 0x000fe200000e0000 */
[----:B------:R-:W-:-:S06]  /*5010*/  VIADD R13, R13, 0xffffffff ;  /* 0xffffffff0d0d7836 */ /* 0x000fcc0000000000 */
[----:B------:R-:W-:Y:S08]  /*5020*/  MUFU.TANH R198, R198 ;  /* 0x000000c600c67308 */ /* 0x000ff00000002400 */
[----:B------:R-:W-:Y:S08]  /*5030*/  MUFU.TANH R200, R200 ;  /* 0x000000c800c87308 */ /* 0x000ff00000002400 */
[----:B------:R-:W-:Y:S08]  /*5040*/  MUFU.TANH R202, R202 ;  /* 0x000000ca00ca7308 */ /* 0x000ff00000002400 */
[----:B------:R-:W-:Y:S08]  /*5050*/  MUFU.TANH R54, R54 ;  /* 0x0000003600367308 */ /* 0x000ff00000002400 */
[----:B------:R-:W-:Y:S08]  /*5060*/  MUFU.TANH R56, R56 ;  /* 0x0000003800387308 */ /* 0x000ff00000002400 */
[----:B------:R-:W-:Y:S08]  /*5070*/  MUFU.TANH R58, R58 ;  /* 0x0000003a003a7308 */ /* 0x000ff00000002400 */
[----:B------:R-:W0:Y:S08]  /*5080*/  MUFU.TANH R14, R14 ;  /* 0x0000000e000e7308 */ /* 0x000e300000002400 */
[----:B------:R-:W-:Y:S08]  /*5090*/  MUFU.TANH R60, R60 ;  /* 0x0000003c003c7308 */ /* 0x000ff00000002400 */
[----:B------:R-:W1:Y:S01]  /*50a0*/  MUFU.TANH R18, R18 ;  /* 0x0000001200127308 */ /* 0x000e620000002400 */
[----:B0-----:R-:W-:-:S07]  /*50b0*/  FMNMX.FTZ R23, R14, R15, !PT ;  /* 0x0000000f0e177209 */ /* 0x001fce0007810000 */
[----:B------:R-:W-:Y:S08]  /*50c0*/  MUFU.TANH R62, R62 ;  /* 0x0000003e003e7308 */ /* 0x000ff00000002400 */
[----:B------:R-:W0:Y:S01]  /*50d0*/  MUFU.TANH R20, R20 ;  /* 0x0000001400147308 */ /* 0x000e220000002400 */
[----:B-1----:R-:W-:Y:S01]  /*50e0*/  FMNMX.FTZ R25, R18, R23, !PT ;  /* 0x0000001712197209 */ /* 0x002fe20007810000 */
[----:B------:R-:W-:-:S02]  /*50f0*/  WARPGROUP.DEPBAR.LE gsb0, 0x0 ;  /* 0x00008000000079c5 */ /* 0x000fc40000010000 */
[----:B------:R-:W-:Y:S01]  /*5100*/  WARPGROUP.ARRIVE ;  /* 0x00000000000079c5 */ /* 0x000fe20000000000 */
[----:B------:R-:W-:Y:S01]  /*5110*/  FMUL.FTZ R180, R28, UR40 ;  /* 0x000000281cb47c20 */ /* 0x000fe20008410000 */
[----:B------:R-:W-:Y:S02]  /*5120*/  FMUL.FTZ R182, R29, UR40 ;  /* 0x000000281db67c20 */ /* 0x000fe40008410000 */
[----:B------:R-:W-:Y:S01]  /*5130*/  MUFU.TANH R64, R64 ;  /* 0x0000004000407308 */ /* 0x000fe20000002400 */
[----:B------:R-:W-:Y:S01]  /*5140*/  FMUL.FTZ R28, R38, UR40 ;  /* 0x00000028261c7c20 */ /* 0x000fe20008410000 */
[----:B------:R-:W-:Y:S01]  /*5150*/  FMUL.FTZ R38, R47, UR40 ;  /* 0x000000282f267c20 */ /* 0x000fe20008410000 */
[----:B------:R-:W-:Y:S01]  /*5160*/  HGMMA.64x128x16.F32 R88, R176, gdesc[UR8].tnspB, R88, gsb0 ;  /* 0x41e00008b0587df0 */ /* 0x000fe20008000858 */
[----:B------:R-:W-:Y:S01]  /*5170*/  UIADD3 UR10, UR6, 0x100, URZ ;  /* 0x00000100060a7890 */ /* 0x000fe2000fffe03f */
[----:B------:R-:W-:-:S03]  /*5180*/  UMOV UR11, 0x40000040 ;  /* 0x40000040000b7882 */ /* 0x000fc60000000000 */
[----:B------:R-:W1:Y:S01]  /*5190*/  MUFU.TANH R180, R180 ;  /* 0x000000b400b47308 */ /* 0x000e620000002400 */
[----:B0-----:R-:W-:-:S07]  /*51a0*/  FMNMX.FTZ R25, R20, R25, !PT ;  /* 0x0000001914197209 */ /* 0x001fce0007810000 */
[----:B------:R-:W0:Y:S08]  /*51b0*/  MUFU.TANH R182, R182 ;  /* 0x000000b600b67308 */ /* 0x000e300000002400 */
[----:B------:R-:W2:Y:S01]  /*51c0*/  MUFU.TANH R22, R22 ;  /* 0x0000001600167308 */ /* 0x000ea20000002400 */
[----:B-1----:R-:W-:-:S07]  /*51d0*/  FMNMX.FTZ R9, R180, R9, !PT ;  /* 0x00000009b4097209 */ /* 0x002fce0007810000 */
[----:B------:R-:W-:Y:S01]  /*51e0*/  MUFU.TANH R68, R68 ;  /* 0x0000004400447308 */ /* 0x000fe20000002400 */
[----:B0-----:R-:W-:-:S04]  /*51f0*/  FMNMX.FTZ R9, R182, R9, !PT ;  /* 0x00000009b6097209 */ /* 0x001fc80007810000 */
[----:B------:R-:W-:-:S03]  /*5200*/  FMNMX.FTZ R9, R184, R9, !PT ;  /* 0x00000009b8097209 */ /* 0x000fc60007810000 */
[----:B------:R-:W0:Y:S01]  /*5210*/  MUFU.TANH R24, R24 ;  /* 0x0000001800187308 */ /* 0x000e220000002400 */
[----:B------:R-:W-:Y:S02]  /*5220*/  FMNMX.FTZ R9, R186, R9, !PT ;  /* 0x00000009ba097209 */ /* 0x000fe40007810000 */
[----:B--2---:R-:W-:Y:S02]  /*5230*/  FMNMX.FTZ R25, R22, R25, !PT ;  /* 0x0000001916197209 */ /* 0x004fe40007810000 */
[----:B------:R-:W-:-:S03]  /*5240*/  FMNMX.FTZ R9, R188, R9, !PT ;  /* 0x00000009bc097209 */ /* 0x000fc60007810000 */
[----:B------:R-:W1:Y:S01]  /*5250*/  MUFU.TANH R26, R26 ;  /* 0x0000001a001a7308 */ /* 0x000e620000002400 */
[----:B------:R-:W-:-:S04]  /*5260*/  FMNMX.FTZ R9, R190, R9, !PT ;  /* 0x00000009be097209 */ /* 0x000fc80007810000 */
[----:B------:R-:W-:-:S03]  /*5270*/  FMNMX.FTZ R9, R192, R9, !PT ;  /* 0x00000009c0097209 */ /* 0x000fc60007810000 */
[----:B------:R-:W-:Y:S01]  /*5280*/  MUFU.TANH R72, R72 ;  /* 0x0000004800487308 */ /* 0x000fe20000002400 */
[----:B------:R-:W-:Y:S02]  /*5290*/  FMNMX.FTZ R9, R194, R9, !PT ;  /* 0x00000009c2097209 */ /* 0x000fe40007810000 */
[----:B0-----:R-:W-:Y:S02]  /*52a0*/  FMNMX.FTZ R25, R24, R25, !PT ;  /* 0x0000001918197209 */ /* 0x001fe40007810000 */
[----:B------:R-:W-:-:S03]  /*52b0*/  FMNMX.FTZ R9, R196, R9, !PT ;  /* 0x00000009c4097209 */ /* 0x000fc60007810000 */
[----:B------:R-:W0:Y:S01]  /*52c0*/  MUFU.TANH R28, R28 ;  /* 0x0000001c001c7308 */ /* 0x000e220000002400 */
[----:B-1----:R-:W-:-:S07]  /*52d0*/  FMNMX.FTZ R27, R26, R25, !PT ;  /* 0x000000191a1b7209 */ /* 0x002fce0007810000 */
[----:B------:R-:W1:Y:S08]  /*52e0*/  MUFU.TANH R30, R30 ;  /* 0x0000001e001e7308 */ /* 0x000e700000002400 */
[----:B------:R-:W-:Y:S01]  /*52f0*/  MUFU.TANH R76, R76 ;  /* 0x0000004c004c7308 */ /* 0x000fe20000002400 */
[----:B0-----:R-:W-:-:S07]  /*5300*/  FMNMX.FTZ R27, R28, R27, !PT ;  /* 0x0000001b1c1b7209 */ /* 0x001fce0007810000 */
[----:B------:R-:W0:Y:S01]  /*5310*/  MUFU.TANH R32, R32 ;  /* 0x0000002000207308 */ /* 0x000e220000002400 */
[----:B-1----:R-:W-:-:S07]  /*5320*/  FMNMX.FTZ R27, R30, R27, !PT ;  /* 0x0000001b1e1b7209 */ /* 0x002fce0007810000 */
[----:B------:R-:W-:Y:S08]  /*5330*/  MUFU.TANH R204, R204 ;  /* 0x000000cc00cc7308 */ /* 0x000ff00000002400 */
[----:B------:R-:W1:Y:S01]  /*5340*/  MUFU.TANH R34, R34 ;  /* 0x0000002200227308 */ /* 0x000e620000002400 */
[----:B0-----:R-:W-:-:S07]  /*5350*/  FMNMX.FTZ R27, R32, R27, !PT ;  /* 0x0000001b201b7209 */ /* 0x001fce0007810000 */
[----:B------:R-:W-:Y:S08]  /*5360*/  MUFU.TANH R206, R206 ;  /* 0x000000ce00ce7308 */ /* 0x000ff00000002400 */
[----:B------:R-:W0:Y:S01]  /*5370*/  MUFU.TANH R36, R36 ;  /* 0x0000002400247308 */ /* 0x000e220000002400 */
[----:B-1----:R-:W-:-:S07]  /*5380*/  FMNMX.FTZ R29, R34, R27, !PT ;  /* 0x0000001b221d7209 */ /* 0x002fce0007810000 */
[----:B------:R-:W-:Y:S08]  /*5390*/  MUFU.TANH R208, R208 ;  /* 0x000000d000d07308 */ /* 0x000ff00000002400 */
[----:B------:R-:W1:Y:S01]  /*53a0*/  MUFU.TANH R38, R38 ;  /* 0x0000002600267308 */ /* 0x000e620000002400 */
[----:B0-----:R-:W-:-:S07]  /*53b0*/  FMNMX.FTZ R29, R36, R29, !PT ;  /* 0x0000001d241d7209 */ /* 0x001fce0007810000 */
[----:B------:R-:W-:Y:S01]  /*53c0*/  MUFU.TANH R84, R84 ;  /* 0x0000005400547308 */ /* 0x000fe20000002400 */
[----:B------:R-:W-:Y:S02]  /*53d0*/  WARPGROUP.DEPBAR.LE gsb0, 0x0 ;  /* 0x00008000000079c5 */ /* 0x000fe40000010000 */
[----:B------:R-:W-:Y:S01]  /*53e0*/  WARPGROUP.ARRIVE ;  /* 0x00000000000079c5 */ /* 0x000fe20000000000 */
[----:B------:R-:W-:Y:S01]  /*53f0*/  FMUL.FTZ R176, R45, UR40 ;  /* 0x000000282db07c20 */ /* 0x000fe20008410000 */
[----:B------:R-:W-:Y:S01]  /*5400*/  FMUL.FTZ R178, R48, UR40 ;  /* 0x0000002830b27c20 */ /* 0x000fe20008410000 */
[----:B------:R-:W-:Y:S02]  /*5410*/  FMUL.FTZ R48, R59, UR40 ;  /* 0x000000283b307c20 */ /* 0x000fe40008410000 */
[----:B------:R-:W0:Y:S01]  /*5420*/  MUFU.TANH R40, R40 ;  /* 0x0000002800287308 */ /* 0x000e220000002400 */
[----:B------:R-:W-:Y:S01]  /*5430*/  HGMMA.64x128x16.F32 R88, R172, gdesc[UR8].tnspB, R88, gsb0 ;  /* 0x41e00008ac587df0 */ /* 0x000fe20008000858 */
[----:B------:R-:W-:Y:S01]  /*5440*/  UIADD3 UR10, UR6, 0x180, URZ ;  /* 0x00000180060a7890 */ /* 0x000fe2000fffe03f */
[----:B-1----:R-:W-:Y:S01]  /*5450*/  FMNMX.FTZ R29, R38, R29, !PT ;  /* 0x0000001d261d7209 */ /* 0x002fe20007810000 */
[----:B------:R-:W-:-:S04]  /*5460*/  UMOV UR11, 0x40000040 ;  /* 0x40000040000b7882 */ /* 0x000fc80000000000 */
[----:B------:R-:W1:Y:S08]  /*5470*/  MUFU.TANH R176, R176 ;  /* 0x000000b000b07308 */ /* 0x000e700000002400 */
[----:B------:R-:W2:Y:S01]  /*5480*/  MUFU.TANH R178, R178 ;  /* 0x000000b200b27308 */ /* 0x000ea20000002400 */
[----:B0-----:R-:W-:-:S07]  /*5490*/  FMNMX.FTZ R29, R40, R29, !PT ;  /* 0x0000001d281d7209 */ /* 0x001fce0007810000 */
[----:B------:R-:W-:Y:S01]  /*54a0*/  MUFU.TANH R210, R210 ;  /* 0x000000d200d27308 */ /* 0x000fe20000002400 */
[----:B-1----:R-:W-:-:S07]  /*54b0*/  FMNMX.FTZ R9, R176, R9, !PT ;  /* 0x00000009b0097209 */ /* 0x002fce0007810000 */
[----:B------:R-:W0:Y:S01]  /*54c0*/  MUFU.TANH R42, R42 ;  /* 0x0000002a002a7308 */ /* 0x000e220000002400 */
[----:B--2---:R-:W-:-:S04]  /*54d0*/  FMNMX.FTZ R9, R178, R9, !PT ;  /* 0x00000009b2097209 */ /* 0x004fc80007810000 */
[----:B------:R-:W-:-:S03]  /*54e0*/  FMNMX.FTZ R9, R198, R9, !PT ;  /* 0x00000009c6097209 */ /* 0x000fc60007810000 */
[----:B------:R-:W1:Y:S01]  /*54f0*/  MUFU.TANH R44, R44 ;  /* 0x0000002c002c7308 */ /* 0x000e620000002400 */
[----:B------:R-:W-:-:S04]  /*5500*/  FMNMX.FTZ R9, R200, R9, !PT ;  /* 0x00000009c8097209 */ /* 0x000fc80007810000 */
[----:B------:R-:W-:-:S03]  /*5510*/  FMNMX.FTZ R9, R202, R9, !PT ;  /* 0x00000009ca097209 */ /* 0x000fc60007810000 */
[----:B------:R-:W2:Y:S01]  /*5520*/  MUFU.TANH R46, R46 ;  /* 0x0000002e002e7308 */ /* 0x000ea20000002400 */
[----:B------:R-:W-:Y:S02]  /*5530*/  FMNMX.FTZ R9, R54, R9, !PT ;  /* 0x0000000936097209 */ /* 0x000fe40007810000 */
[----:B0-----:R-:W-:Y:S02]  /*5540*/  FMNMX.FTZ R31, R42, R29, !PT ;  /* 0x0000001d2a1f7209 */ /* 0x001fe40007810000 */
[----:B------:R-:W-:-:S03]  /*5550*/  FMNMX.FTZ R9, R56, R9, !PT ;  /* 0x0000000938097209 */ /* 0x000fc60007810000 */
[----:B------:R-:W0:Y:S01]  /*5560*/  MUFU.TANH R50, R50 ;  /* 0x0000003200327308 */ /* 0x000e220000002400 */
[----:B------:R-:W-:Y:S02]  /*5570*/  FMNMX.FTZ R9, R58, R9, !PT ;  /* 0x000000093a097209 */ /* 0x000fe40007810000 */
[----:B-1----:R-:W-:Y:S02]  /*5580*/  FMNMX.FTZ R31, R44, R31, !PT ;  /* 0x0000001f2c1f7209 */ /* 0x002fe40007810000 */
[----:B------:R-:W-:-:S03]  /*5590*/  FMNMX.FTZ R9, R60, R9, !PT ;  /* 0x000000093c097209 */ /* 0x000fc60007810000 */
[----:B------:R-:W1:Y:S01]  /*55a0*/  MUFU.TANH R48, R48 ;  /* 0x0000003000307308 */ /* 0x000e620000002400 */
[----:B------:R-:W-:Y:S02]  /*55b0*/  FMNMX.FTZ R9, R62, R9, !PT ;  /* 0x000000093e097209 */ /* 0x000fe40007810000 */
[----:B--2---:R-:W-:Y:S02]  /*55c0*/  FMNMX.FTZ R31, R46, R31, !PT ;  /* 0x0000001f2e1f7209 */ /* 0x004fe40007810000 */
[----:B------:R-:W-:-:S03]  /*55d0*/  FMNMX.FTZ R9, R64, R9, !PT ;  /* 0x0000000940097209 */ /* 0x000fc60007810000 */
[----:B------:R-:W2:Y:S01]  /*55e0*/  MUFU.TANH R52, R52 ;  /* 0x0000003400347308 */ /* 0x000ea20000002400 */
[----:B------:R-:W-:Y:S02]  /*55f0*/  FMNMX.FTZ R9, R68, R9, !PT ;  /* 0x0000000944097209 */ /* 0x000fe40007810000 */
[----:B0-----:R-:W-:-:S05]  /*5600*/  FMNMX.FTZ R31, R50, R31, !PT ;  /* 0x0000001f321f7209 */ /* 0x001fca0007810000 */
[----:B------:R-:W0:Y:S01]  /*5610*/  MUFU.TANH R80, R80 ;  /* 0x0000005000507308 */ /* 0x000e220000002400 */
[----:B-1----:R-:W-:-:S07]  /*5620*/  FMNMX.FTZ R33, R48, R31, !PT ;  /* 0x0000001f30217209 */ /* 0x002fce0007810000 */
[----:B------:R-:W1:Y:S01]  /*5630*/  MUFU.TANH R66, R66 ;  /* 0x0000004200427308 */ /* 0x000e620000002400 */
[----:B--2---:R-:W-:-:S07]  /*5640*/  FMNMX.FTZ R33, R52, R33, !PT ;  /* 0x0000002134217209 */ /* 0x004fce0007810000 */
[----:B------:R-:W-:Y:S01]  /*5650*/  MUFU.TANH R70, R70 ;  /* 0x0000004600467308 */ /* 0x000fe20000002400 */
[----:B0-----:R-:W-:-:S07]  /*5660*/  FMNMX.FTZ R33, R80, R33, !PT ;  /* 0x0000002150217209 */ /* 0x001fce0007810000 */
[----:B------:R-:W-:Y:S01]  /*5670*/  MUFU.TANH R74, R74 ;  /* 0x0000004a004a7308 */ /* 0x000fe20000002400 */
[----:B-1----:R-:W-:-:S07]  /*5680*/  FMNMX.FTZ R33, R66, R33, !PT ;  /* 0x0000002142217209 */ /* 0x002fce0007810000 */
[----:B------:R-:W-:Y:S08]  /*5690*/  MUFU.TANH R212, R212 ;  /* 0x000000d400d47308 */ /* 0x000ff00000002400 */
[----:B------:R-:W-:Y:S08]  /*56a0*/  MUFU.TANH R78, R78 ;  /* 0x0000004e004e7308 */ /* 0x000ff00000002400 */
[----:B------:R-:W-:Y:S08]  /*56b0*/  MUFU.TANH R214, R214 ;  /* 0x000000d600d67308 */ /* 0x000ff00000002400 */
[----:B------:R-:W-:Y:S01]  /*56c0*/  MUFU.TANH R82, R82 ;  /* 0x0000005200527308 */ /* 0x000fe20000002400 */
[----:B------:R-:W-:-:S02]  /*56d0*/  WARPGROUP.DEPBAR.LE gsb0, 0x0 ;  /* 0x00008000000079c5 */ /* 0x000fc40000010000 */
[----:B------:R-:W-:Y:S01]  /*56e0*/  WARPGROUP.ARRIVE ;  /* 0x00000000000079c5 */ /* 0x000fe20000000000 */
[----:B------:R-:W-:Y:S01]  /*56f0*/  FMUL.FTZ R172, R69, UR40 ;  /* 0x0000002845ac7c20 */ /* 0x000fe20008410000 */
[----:B------:R-:W-:-:S03]  /*5700*/  FMUL.FTZ R174, R73, UR40 ;  /* 0x0000002849ae7c20 */ /* 0x000fc60008410000 */
[----:B------:R-:W-:Y:S01]  /*5710*/  MUFU.TANH R216, R216 ;  /* 0x000000d800d87308 */ /* 0x000fe20000002400 */
[----:B------:R-:W-:Y:S01]  /*5720*/  HGMMA.64x128x16.F32 R88, R168, gdesc[UR8].tnspB, R88, gsb0 ;  /* 0x41e00008a8587df0 */ /* 0x000fe20008000858 */
[----:B------:R-:W-:Y:S01]  /*5730*/  UIADD3 UR10, UR6, 0x200, URZ ;  /* 0x00000200060a7890 */ /* 0x000fe2000fffe03f */
[----:B------:R-:W-:-:S05]  /*5740*/  UMOV UR11, 0x40000040 ;  /* 0x40000040000b7882 */ /* 0x000fca0000000000 */
[----:B------:R-:W0:Y:S08]  /*5750*/  MUFU.TANH R172, R172 ;  /* 0x000000ac00ac7308 */ /* 0x000e300000002400 */
[----:B------:R-:W1:Y:S08]  /*5760*/  MUFU.TANH R174, R174 ;  /* 0x000000ae00ae7308 */ /* 0x000e700000002400 */
[----:B------:R-:W-:Y:S01]  /*5770*/  MUFU.TANH R86, R86 ;  /* 0x0000005600567308 */ /* 0x000fe20000002400 */
[----:B0-----:R-:W-:-:S04]  /*5780*/  FMNMX.FTZ R9, R172, R9, !PT ;  /* 0x00000009ac097209 */ /* 0x001fc80007810000 */
[----:B------:R-:W-:-:S03]  /*5790*/  FMNMX.FTZ R9, R72, R9, !PT ;  /* 0x0000000948097209 */ /* 0x000fc60007810000 */
[----:B------:R-:W-:Y:S01]  /*57a0*/  MUFU.TANH R218, R218 ;  /* 0x000000da00da7308 */ /* 0x000fe20000002400 */
[----:B-1----:R-:W-:-:S04]  /*57b0*/  FMNMX.FTZ R9, R174, R9, !PT ;  /* 0x00000009ae097209 */ /* 0x002fc80007810000 */
[----:B------:R-:W-:-:S04]  /*57c0*/  FMNMX.FTZ R9, R76, R9, !PT ;  /* 0x000000094c097209 */ /* 0x000fc80007810000 */
[----:B------:R-:W-:-:S04]  /*57d0*/  FMNMX.FTZ R9, R204, R9, !PT ;  /* 0x00000009cc097209 */ /* 0x000fc80007810000 */
[----:B------:R-:W-:-:S04]  /*57e0*/  FMNMX.FTZ R9, R206, R9, !PT ;  /* 0x00000009ce097209 */ /* 0x000fc80007810000 */
[----:B------:R-:W-:-:S04]  /*57f0*/  FMNMX.FTZ R9, R208, R9, !PT ;  /* 0x00000009d0097209 */ /* 0x000fc80007810000 */
[----:B------:R-:W-:-:S04]  /*5800*/  FMNMX.FTZ R9, R84, R9, !PT ;  /* 0x0000000954097209 */ /* 0x000fc80007810000 */
[----:B------:R-:W-:-:S05]  /*5810*/  FMNMX.FTZ R9, R210, R9, !PT ;  /* 0x00000009d2097209 */ /* 0x000fca0007810000 */
[----:B------:R-:W0:Y:S02]  /*5820*/  SHFL.BFLY PT, R12, R9, 0x2, 0x1f ;  /* 0x0c401f00090c7f89 */ /* 0x000e2400000e0000 */
[----:B0-----:R-:W-:Y:S02]  /*5830*/  FMNMX.FTZ R12, R9, R12, !PT ;  /* 0x0000000c090c7209 */ /* 0x001fe40007810000 */
[----:B------:R-:W0:Y:S03]  /*5840*/  LDC R9, c[0x0][0x988] ;  /* 0x00026200ff097b82 */ /* 0x000e260000000800 */
[----:B------:R-:W1:Y:S02]  /*5850*/  SHFL.BFLY PT, R11, R12, 0x1, 0x1f ;  /* 0x0c201f000c0b7f89 */ /* 0x000e6400000e0000 */
[----:B-1----:R-:W-:-:S05]  /*5860*/  FMNMX.FTZ R12, R12, R11, !PT ;  /* 0x0000000b0c0c7209 */ /* 0x002fca0007810000 */
[C---:B------:R-:W-:Y:S01]  /*5870*/  FADD.FTZ R220, -R12.reuse, R17 ;  /* 0x000000110cdc7221 */ /* 0x040fe20000010100 */
[----:B0-----:R-:W-:-:S03]  /*5880*/  FMUL.FTZ R21, R12, R9 ;  /* 0x000000090c157220 */ /* 0x001fc60000410000 */
[-C--:B------:R-:W-:Y:S01]  /*5890*/  FMUL.FTZ R11, R220, R9.reuse ;  /* 0x00000009dc0b7220 */ /* 0x080fe20000410000 */
[-CC-:B------:R-:W-:Y:S01]  /*58a0*/  FFMA.FTZ R220, R8, R9.reuse, -R21.reuse ;  /* 0x0000000908dc7223 */ /* 0x180fe20000010815 */
        /* <DEDUP_REMOVED lines=16> */
[-CC-:B0-----:R-:W-:Y:S01]  /*59b0*/  FFMA.FTZ R184, R194, R9.reuse, -R21.reuse ;  /* 0x00000009c2b87223 */ /* 0x181fe20000010815 */
[-CC-:B------:R-:W-:Y:S01]  /*59c0*/  FFMA.FTZ R41, R172, R9.reuse, -R21.reuse ;  /* 0x00000009ac297223 */ /* 0x180fe20000010815 */
[----:B------:R-:W-:Y:S01]  /*59d0*/  FFMA.FTZ R43, R72, R9, -R21 ;  /* 0x00000009482b7223 */ /* 0x000fe20000010815 */
[----:B------:R-:W-:-:S02]  /*59e0*/  WARPGROUP.DEPBAR.LE gsb0, 0x0 ;  /* 0x00008000000079c5 */ /* 0x000fc40000010000 */
[----:B------:R-:W-:Y:S01]  /*59f0*/  WARPGROUP.ARRIVE ;  /* 0x00000000000079c5 */ /* 0x000fe20000000000 */
[----:B------:R-:W-:Y:S01]  /*5a00*/  FMUL.FTZ R168, R67, UR40 ;  /* 0x0000002843a87c20 */ /* 0x000fe20008410000 */
[----:B------:R-:W-:Y:S01]  /*5a10*/  FMUL.FTZ R170, R71, UR40 ;  /* 0x0000002847aa7c20 */ /* 0x000fe20008410000 */
[-CC-:B-1----:R-:W-:Y:S01]  /*5a20*/  FFMA.FTZ R188, R198, R9.reuse, -R21.reuse ;  /* 0x00000009c6bc7223 */ /* 0x182fe20000010815 */
[-CC-:B------:R-:W-:Y:S01]  /*5a30*/  FFMA.FTZ R60, R174, R9.reuse, -R21.reuse ;  /* 0x00000009ae3c7223 */ /* 0x180fe20000010815 */
[-CC-:B------:R-:W-:Y:S01]  /*5a40*/  FFMA.FTZ R47, R206, R9.reuse, -R21.reuse ;  /* 0x00000009ce2f7223 */ /* 0x180fe20000010815 */
[----:B------:R-:W-:Y:S01]  /*5a50*/  HGMMA.64x128x16.F32 R88, R152, gdesc[UR8].tnspB, R88, gsb0 ;  /* 0x41e0000898587df0 */ /* 0x000fe20008000858 */
[----:B------:R-:W-:Y:S01]  /*5a60*/  UIADD3 UR10, UR6, 0x280, URZ ;  /* 0x00000280060a7890 */ /* 0x000fe2000fffe03f */
[----:B------:R-:W0:Y:S01]  /*5a70*/  MUFU.TANH R168, R168 ;  /* 0x000000a800a87308 */ /* 0x000e220000002400 */
[----:B------:R-:W-:Y:S01]  /*5a80*/  UMOV UR11, 0x40000040 ;  /* 0x40000040000b7882 */ /* 0x000fe20000000000 */
[-CC-:B------:R-:W-:Y:S01]  /*5a90*/  FFMA.FTZ R64, R208, R9.reuse, -R21.reuse ;  /* 0x00000009d0407223 */ /* 0x180fe20000010815 */
[----:B------:R-:W-:-:S05]  /*5aa0*/  FFMA.FTZ R84, R84, R9, -R21 ;  /* 0x0000000954547223 */ /* 0x000fca0000010815 */
[----:B------:R-:W1:Y:S08]  /*5ab0*/  MUFU.TANH R170, R170 ;  /* 0x000000aa00aa7308 */ /* 0x000e700000002400 */
[----:B------:R-:W-:Y:S01]  /*5ac0*/  MUFU.EX2 R11, R11 ;  /* 0x0000000b000b7308 */ /* 0x000fe20000000800 */
[----:B0-----:R-:W-:-:S04]  /*5ad0*/  FMNMX.FTZ R35, R168, R33, !PT ;  /* 0x00000021a8237209 */ /* 0x001fc80007810000 */
[----:B------:R-:W-:-:S03]  /*5ae0*/  FMNMX.FTZ R35, R70, R35, !PT ;  /* 0x0000002346237209 */ /* 0x000fc60007810000 */
[----:B------:R-:W0:Y:S01]  /*5af0*/  MUFU.EX2 R220, R220 ;  /* 0x000000dc00dc7308 */ /* 0x000e220000000800 */
[----:B-1----:R-:W-:-:S04]  /*5b00*/  FMNMX.FTZ R35, R170, R35, !PT ;  /* 0x00000023aa237209 */ /* 0x002fc80007810000 */
[----:B------:R-:W-:-:S03]  /*5b10*/  FMNMX.FTZ R35, R74, R35, !PT ;  /* 0x000000234a237209 */ /* 0x000fc60007810000 */
[----:B------:R-:W1:Y:S01]  /*5b20*/  MUFU.EX2 R17, R17 ;  /* 0x0000001100117308 */ /* 0x000e620000000800 */
[----:B------:R-:W-:-:S04]  /*5b30*/  FMNMX.FTZ R37, R212, R35, !PT ;  /* 0x00000023d4257209 */ /* 0x000fc80007810000 */
[----:B------:R-:W-:-:S03]  /*5b40*/  FMNMX.FTZ R37, R78, R37, !PT ;  /* 0x000000254e257209 */ /* 0x000fc60007810000 */
[----:B------:R2:W-:Y:S01]  /*5b50*/  MUFU.EX2 R35, R8 ;  /* 0x0000000800237308 */ /* 0x0005e20000000800 */
[----:B------:R-:W-:Y:S01]  /*5b60*/  FMNMX.FTZ R37, R214, R37, !PT ;  /* 0x00000025d6257209 */ /* 0x000fe20007810000 */
[----:B0-----:R-:W-:-:S03]  /*5b70*/  FFMA.FTZ R6, R11, R6, R220 ;  /* 0x000000060b067223 */ /* 0x001fc600000100dc */
[----:B------:R-:W-:-:S03]  /*5b80*/  FMNMX.FTZ R37, R82, R37, !PT ;  /* 0x0000002552257209 */ /* 0x000fc60007810000 */
[----:B------:R-:W-:Y:S01]  /*5b90*/  MUFU.EX2 R19, R19 ;  /* 0x0000001300137308 */ /* 0x000fe20000000800 */
[----:B------:R-:W-:Y:S01]  /*5ba0*/  FMNMX.FTZ R39, R216, R37, !PT ;  /* 0x00000025d8277209 */ /* 0x000fe20007810000 */
[C---:B-1----:R-:W-:Y:S01]  /*5bb0*/  FADD.FTZ R6, R17.reuse, R6 ;  /* 0x0000000611067221 */ /* 0x042fe20000010000 */
[----:B------:R-:W-:Y:S02]  /*5bc0*/  F2FP.F16.F32.PACK_AB R180, R17, R220 ;  /* 0x000000dc11b4723e */ /* 0x000fe400000000ff */
[----:B------:R-:W-:-:S03]  /*5bd0*/  FMNMX.FTZ R39, R86, R39, !PT ;  /* 0x0000002756277209 */ /* 0x000fc60007810000 */
[----:B------:R0:W-:Y:S01]  /*5be0*/  MUFU.EX2 R37, R10 ;  /* 0x0000000a00257308 */ /* 0x0001e20000000800 */
[----:B--2---:R-:W-:Y:S01]  /*5bf0*/  FMNMX.FTZ R8, R218, R39, !PT ;  /* 0x00000027da087209 */ /* 0x004fe20007810000 */
[-CC-:B------:R-:W-:Y:S01]  /*5c00*/  FFMA.FTZ R39, R62, R9.reuse, -R21.reuse ;  /* 0x000000093e277223 */ /* 0x180fe20000010815 */
[----:B------:R-:W-:-:S03]  /*5c10*/  FFMA.FTZ R62, R204, R9, -R21 ;  /* 0x00000009cc3e7223 */ /* 0x000fc60000010815 */
[----:B------:R-:W0:Y:S02]  /*5c20*/  SHFL.BFLY PT, R45, R8, 0x2, 0x1f ;  /* 0x0c401f00082d7f89 */ /* 0x000e2400000e0000 */
[----:B------:R-:W-:Y:S08]  /*5c30*/  MUFU.EX2 R182, R182 ;  /* 0x000000b600b67308 */ /* 0x000ff00000000800 */
[----:B------:R-:W-:Y:S08]  /*5c40*/  MUFU.EX2 R27, R192 ;  /* 0x000000c0001b7308 */ /* 0x000ff00000000800 */
[----:B------:R-:W1:Y:S01]  /*5c50*/  MUFU.EX2 R184, R184 ;  /* 0x000000b800b87308 */ /* 0x000e620000000800 */
[----:B0-----:R-:W-:Y:S01]  /*5c60*/  FMNMX.FTZ R10, R8, R45, !PT ;  /* 0x0000002d080a7209 */ /* 0x001fe20007810000 */
[----:B------:R-:W-:-:S06]  /*5c70*/  FFMA.FTZ R45, R76, R9, -R21 ;  /* 0x000000094c2d7223 */ /* 0x000fcc0000010815 */
[----:B------:R-:W-:Y:S01]  /*5c80*/  MUFU.EX2 R29, R196 ;  /* 0x000000c4001d7308 */ /* 0x000fe20000000800 */
[----:B------:R-:W0:Y:S07]  /*5c90*/  SHFL.BFLY PT, R49, R10, 0x1, 0x1f ;  /* 0x0c201f000a317f89 */ /* 0x000e2e00000e0000 */
[----:B------:R-:W-:Y:S01]  /*5ca0*/  MUFU.EX2 R31, R178 ;  /* 0x000000b2001f7308 */ /* 0x000fe20000000800 */
[----:B-1----:R-:W-:-:S07]  /*5cb0*/  F2FP.F16.F32.PACK_AB R172, R184, R27 ;  /* 0x0000001bb8ac723e */ /* 0x002fce00000000ff */
[----:B------:R-:W-:Y:S08]  /*5cc0*/  MUFU.EX2 R188, R188 ;  /* 0x000000bc00bc7308 */ /* 0x000ff00000000800 */
[----:B------:R-:W-:Y:S01]  /*5cd0*/  MUFU.EX2 R33, R200 ;  /* 0x000000c800217308 */ /* 0x000fe20000000800 */
[----:B0-----:R-:W-:-:S05]  /*5ce0*/  FMNMX.FTZ R10, R10, R49, !PT ;  /* 0x000000310a0a7209 */ /* 0x001fca0007810000 */
[----:B------:R-:W-:Y:S01]  /*5cf0*/  FADD.FTZ R8, -R10, R15 ;  /* 0x0000000f0a087221 */ /* 0x000fe20000010100 */
[----:B------:R-:W-:Y:S01]  /*5d00*/  MOV R15, UR39 ;  /* 0x00000027000f7c02 */ /* 0x000fe20008000f00 */
[----:B------:R-:W-:Y:S02]  /*5d10*/  MUFU.EX2 R54, R54 ;  /* 0x0000003600367308 */ /* 0x000fe40000000800 */
[----:B------:R-:W-:Y:S02]  /*5d20*/  FMUL.FTZ R8, R8, R9 ;  /* 0x0000000908087220 */ /* 0x000fe40000410000 */
[----:B------:R-:W-:-:S04]  /*5d30*/  @!P1 VIADD R15, R15, 0x34840 ;  /* 0x000348400f0f9836 */ /* 0x000fc80000000000 */
[----:B------:R-:W-:Y:S01]  /*5d40*/  MUFU.EX2 R8, R8 ;  /* 0x0000000800087308 */ /* 0x000fe20000000800 */
[----:B------:R-:W-:-:S07]  /*5d50*/  @!P1 PRMT R15, RZ, 0x654, R15 ;  /* 0x00000654ff0f9816 */ /* 0x000fce000000000f */
[----:B------:R-:W-:Y:S01]  /*5d60*/  MUFU.EX2 R56, R56 ;  /* 0x0000003800387308 */ /* 0x000fe20000000800 */
[----:B------:R-:W-:Y:S02]  /*5d70*/  WARPGROUP.DEPBAR.LE gsb0, 0x0 ;  /* 0x00008000000079c5 */ /* 0x000fe40000010000 */
[----:B------:R-:W-:Y:S01]  /*5d80*/  WARPGROUP.ARRIVE ;  /* 0x00000000000079c5 */ /* 0x000fe20000000000 */
[-CC-:B------:R-:W-:Y:S01]  /*5d90*/  FFMA.FTZ R152, R186, R9.reuse, -R21.reuse ;  /* 0x00000009ba987223 */ /* 0x180fe20000010815 */
[-CC-:B------:R-:W-:Y:S01]  /*5da0*/  FFMA.FTZ R154, R190, R9.reuse, -R21.reuse ;  /* 0x00000009be9a7223 */ /* 0x180fe20000010815 */
[----:B------:R-:W-:Y:S02]  /*5db0*/  FFMA.FTZ R186, R176, R9, -R21 ;  /* 0x00000009b0ba7223 */ /* 0x000fe40000010815 */
[----:B------:R-:W-:Y:S01]  /*5dc0*/  MUFU.EX2 R39, R39 ;  /* 0x0000002700277308 */ /* 0x000fe20000000800 */
[----:B------:R-:W-:Y:S01]  /*5dd0*/  HGMMA.64x128x16.F32 R88, R156, gdesc[UR8].tnspB, R88, gsb0 ;  /* 0x41e000089c587df0 */ /* 0x000fe20008000858 */
[----:B------:R-:W-:Y:S01]  /*5de0*/  UIADD3 UR10, UR6, 0x300, URZ ;  /* 0x00000300060a7890 */ /* 0x000fe2000fffe03f */
[----:B------:R-:W-:Y:S01]  /*5df0*/  UMOV UR11, 0x40000040 ;  /* 0x40000040000b7882 */ /* 0x000fe20000000000 */
[----:B------:R-:W-:-:S04]  /*5e00*/  UIADD3 UR6, UR6, 0x380, URZ ;  /* 0x0000038006067890 */ /* 0x000fc8000fffe03f */
[----:B------:R-:W0:Y:S08]  /*5e10*/  MUFU.EX2 R152, R152 ;  /* 0x0000009800987308 */ /* 0x000e300000000800 */
[----:B------:R-:W1:Y:S08]  /*5e20*/  MUFU.EX2 R154, R154 ;  /* 0x0000009a009a7308 */ /* 0x000e700000000800 */
[----:B------:R-:W2:Y:S01]  /*5e30*/  MUFU.EX2 R186, R186 ;  /* 0x000000ba00ba7308 */ /* 0x000ea20000000800 */
[----:B0-----:R-:W-:-:S07]  /*5e40*/  F2FP.F16.F32.PACK_AB R176, R152, R23 ;  /* 0x0000001798b0723e */ /* 0x001fce00000000ff */
[----:B------:R-:W-:Y:S01]  /*5e50*/  MUFU.EX2 R58, R58 ;  /* 0x0000003a003a7308 */ /* 0x000fe20000000800 */
[----:B-1----:R-:W-:-:S07]  /*5e60*/  F2FP.F16.F32.PACK_AB R178, R154, R25 ;  /* 0x000000199ab2723e */ /* 0x002fce00000000ff */
[----:B------:R-:W-:Y:S01]  /*5e70*/  MUFU.EX2 R41, R41 ;  /* 0x0000002900297308 */ /* 0x000fe20000000800 */
[----:B--2---:R-:W-:-:S07]  /*5e80*/  F2FP.F16.F32.PACK_AB R174, R186, R29 ;  /* 0x0000001dbaae723e */ /* 0x004fce00000000ff */
[----:B------:R-:W-:Y:S08]  /*5e90*/  MUFU.EX2 R43, R43 ;  /* 0x0000002b002b7308 */ /* 0x000ff00000000800 */
[----:B------:R-:W-:Y:S08]  /*5ea0*/  MUFU.EX2 R60, R60 ;  /* 0x0000003c003c7308 */ /* 0x000ff00000000800 */
[----:B------:R-:W-:Y:S08]  /*5eb0*/  MUFU.EX2 R45, R45 ;  /* 0x0000002d002d7308 */ /* 0x000ff00000000800 */
[----:B------:R-:W-:Y:S08]  /*5ec0*/  MUFU.EX2 R62, R62 ;  /* 0x0000003e003e7308 */ /* 0x000ff00000000800 */
[----:B------:R-:W-:Y:S08]  /*5ed0*/  MUFU.EX2 R47, R47 ;  /* 0x0000002f002f7308 */ /* 0x000ff00000000800 */
[----:B------:R-:W-:Y:S08]  /*5ee0*/  MUFU.EX2 R64, R64 ;  /* 0x0000004000407308 */ /* 0x000ff00000000800 */
[----:B------:R-:W-:Y:S01]  /*5ef0*/  MUFU.EX2 R49, R84 ;  /* 0x0000005400317308 */ /* 0x000fe20000000800 */
[----:B------:R-:W-:-:S02]  /*5f00*/  WARPGROUP.DEPBAR.LE gsb0, 0x0 ;  /* 0x00008000000079c5 */ /* 0x000fc40000010000 */
[----:B------:R-:W-:Y:S01]  /*5f10*/  WARPGROUP.ARRIVE ;  /* 0x00000000000079c5 */ /* 0x000fe20000000000 */
[-CC-:B------:R-:W-:Y:S01]  /*5f20*/  FFMA.FTZ R158, R68, R9.reuse, -R21.reuse ;  /* 0x00000009449e7223 */ /* 0x180fe20000010815 */
[-CC-:B------:R-:W-:Y:S01]  /*5f30*/  FFMA.FTZ R156, R202, R9.reuse, -R21.reuse ;  /* 0x00000009ca9c7223 */ /* 0x180fe20000010815 */
[-C--:B------:R-:W-:Y:S01]  /*5f40*/  FFMA.FTZ R68, R210, R9.reuse, -R21 ;  /* 0x00000009d2447223 */ /* 0x080fe20000010815 */
[-C--:B------:R-:W-:Y:S02]  /*5f50*/  FMUL.FTZ R21, R10, R9.reuse ;  /* 0x000000090a157220 */ /* 0x080fe40000410000 */
[----:B------:R-:W-:Y:S01]  /*5f60*/  HGMMA.64x128x16.F32 R88, R160, gdesc[UR8].tnspB, R88, gsb0 ;  /* 0x41e00008a0587df0 */ /* 0x000fe20008000858 */
[----:B------:R-:W-:Y:S01]  /*5f70*/  UMOV UR10, UR6 ;  /* 0x00000006000a7c82 */ /* 0x000fe20008000000 */
[----:B------:R-:W-:Y:S01]  /*5f80*/  UMOV UR11, 0x40000040 ;  /* 0x40000040000b7882 */ /* 0x000fe20000000000 */
[-CC-:B------:R-:W-:Y:S01]  /*5f90*/  FFMA.FTZ R14, R14, R9.reuse, -R21.reuse ;  /* 0x000000090e0e7223 */ /* 0x180fe20000010815 */
[-CC-:B------:R-:W-:Y:S01]  /*5fa0*/  FFMA.FTZ R18, R18, R9.reuse, -R21.reuse ;  /* 0x0000000912127223 */ /* 0x180fe20000010815 */
[-CC-:B------:R-:W-:Y:S01]  /*5fb0*/  FFMA.FTZ R20, R20, R9.reuse, -R21.reuse ;  /* 0x0000000914147223 */ /* 0x180fe20000010815 */
[-CC-:B------:R-:W-:Y:S01]  /*5fc0*/  FFMA.FTZ R22, R22, R9.reuse, -R21.reuse ;  /* 0x0000000916167223 */ /* 0x180fe20000010815 */
[----:B------:R0:W1:Y:S01]  /*5fd0*/  MUFU.EX2 R181, R14 ;  /* 0x0000000e00b57308 */ /* 0x0000620000000800 */
[-CC-:B------:R-:W-:Y:S01]  /*5fe0*/  FFMA.FTZ R24, R24, R9.reuse, -R21.reuse ;  /* 0x0000000918187223 */ /* 0x180fe20000010815 */
[-CC-:B------:R-:W-:Y:S01]  /*5ff0*/  FFMA.FTZ R26, R26, R9.reuse, -R21.reuse ;  /* 0x000000091a1a7223 */ /* 0x180fe20000010815 */
[-CC-:B------:R-:W-:Y:S01]  /*6000*/  FFMA.FTZ R28, R28, R9.reuse, -R21.reuse ;  /* 0x000000091c1c7223 */ /* 0x180fe20000010815 */
[-CC-:B------:R-:W-:Y:S01]  /*6010*/  FFMA.FTZ R30, R30, R9.reuse, -R21.reuse ;  /* 0x000000091e1e7223 */ /* 0x180fe20000010815 */
[-CC-:B------:R-:W-:Y:S01]  /*6020*/  FFMA.FTZ R32, R32, R9.reuse, -R21.reuse ;  /* 0x0000000920207223 */ /* 0x180fe20000010815 */
[-CC-:B------:R-:W-:Y:S01]  /*6030*/  FFMA.FTZ R34, R34, R9.reuse, -R21.reuse ;  /* 0x0000000922227223 */ /* 0x180fe20000010815 */
[-CC-:B------:R-:W-:Y:S01]  /*6040*/  FFMA.FTZ R175, R36, R9.reuse, -R21.reuse ;  /* 0x0000000924af7223 */ /* 0x180fe20000010815 */
[----:B------:R2:W3:Y:S01]  /*6050*/  MUFU.EX2 R72, R18 ;  /* 0x0000001200487308 */ /* 0x0004e20000000800 */
[-CC-:B------:R-:W-:Y:S01]  /*6060*/  FFMA.FTZ R38, R38, R9.reuse, -R21.reuse ;  /* 0x0000000926267223 */ /* 0x180fe20000010815 */
[-CC-:B------:R-:W-:Y:S01]  /*6070*/  FFMA.FTZ R169, R40, R9.reuse, -R21.reuse ;  /* 0x0000000928a97223 */ /* 0x180fe20000010815 */
[-CC-:B0-----:R-:W-:Y:S01]  /*6080*/  FFMA.FTZ R14, R42, R9.reuse, -R21.reuse ;  /* 0x000000092a0e7223 */ /* 0x181fe20000010815 */
[-CC-:B------:R-:W-:Y:S01]  /*6090*/  FFMA.FTZ R171, R44, R9.reuse, -R21.reuse ;  /* 0x000000092cab7223 */ /* 0x180fe20000010815 */
[-CC-:B------:R-:W-:Y:S01]  /*60a0*/  FFMA.FTZ R153, R50, R9.reuse, -R21.reuse ;  /* 0x0000000932997223 */ /* 0x180fe20000010815 */
[-CC-:B------:R-:W-:Y:S01]  /*60b0*/  FFMA.FTZ R48, R48, R9.reuse, -R21.reuse ;  /* 0x0000000930307223 */ /* 0x180fe20000010815 */
[----:B------:R-:W-:Y:S01]  /*60c0*/  FFMA.FTZ R52, R52, R9, -R21 ;  /* 0x0000000934347223 */ /* 0x000fe20000010815 */
[----:B------:R0:W4:Y:S01]  /*60d0*/  MUFU.EX2 R76, R20 ;  /* 0x00000014004c7308 */ /* 0x0001220000000800 */
[----:B-1----:R-:W-:Y:S01]  /*60e0*/  FFMA.FTZ R7, R8, R7, R181 ;  /* 0x0000000708077223 */ /* 0x002fe200000100b5 */
[-CC-:B--2---:R-:W-:Y:S01]  /*60f0*/  FFMA.FTZ R18, R46, R9.reuse, -R21.reuse ;  /* 0x000000092e127223 */ /* 0x184fe20000010815 */
[-CC-:B------:R-:W-:Y:S01]  /*6100*/  FFMA.FTZ R80, R80, R9.reuse, -R21.reuse ;  /* 0x0000000950507223 */ /* 0x180fe20000010815 */
[-CC-:B------:R-:W-:Y:S01]  /*6110*/  FFMA.FTZ R66, R66, R9.reuse, -R21.reuse ;  /* 0x0000000942427223 */ /* 0x180fe20000010815 */
[-CC-:B------:R-:W-:Y:S01]  /*6120*/  FFMA.FTZ R168, R168, R9.reuse, -R21.reuse ;  /* 0x00000009a8a87223 */ /* 0x180fe20000010815 */
[-CC-:B------:R-:W-:Y:S01]  /*6130*/  FFMA.FTZ R70, R70, R9.reuse, -R21.reuse ;  /* 0x0000000946467223 */ /* 0x180fe20000010815 */
[----:B------:R-:W-:Y:S01]  /*6140*/  FFMA.FTZ R170, R170, R9, -R21 ;  /* 0x00000009aaaa7223 */ /* 0x000fe20000010815 */
[----:B------:R-:W1:Y:S01]  /*6150*/  MUFU.EX2 R22, R22 ;  /* 0x0000001600167308 */ /* 0x000e620000000800 */
[----:B0-----:R-:W-:-:S02]  /*6160*/  IMAD.U32 R20, RZ, RZ, UR7 ;  /* 0x00000007ff147e24 */ /* 0x001fc4000f8e00ff */
[----:B---3--:R-:W-:Y:S01]  /*6170*/  FADD.FTZ R7, R72, R7 ;  /* 0x0000000748077221 */ /* 0x008fe20000010000 */
[-CC-:B------:R-:W-:Y:S01]  /*6180*/  FFMA.FTZ R74, R74, R9.reuse, -R21.reuse ;  /* 0x000000094a4a7223 */ /* 0x180fe20000010815 */
[-CC-:B------:R-:W-:Y:S01]  /*6190*/  FFMA.FTZ R212, R212, R9.reuse, -R21.reuse ;  /* 0x00000009d4d47223 */ /* 0x180fe20000010815 */
[-CC-:B------:R-:W-:Y:S01]  /*61a0*/  FFMA.FTZ R78, R78, R9.reuse, -R21.reuse ;  /* 0x000000094e4e7223 */ /* 0x180fe20000010815 */
[-CC-:B------:R-:W-:Y:S01]  /*61b0*/  FFMA.FTZ R214, R214, R9.reuse, -R21.reuse ;  /* 0x00000009d6d67223 */ /* 0x180fe20000010815 */
[-C--:B------:R-:W-:Y:S01]  /*61c0*/  FFMA.FTZ R82, R82, R9.reuse, -R21 ;  /* 0x0000000952527223 */ /* 0x080fe20000010815 */
[----:B------:R-:W0:Y:S01]  /*61d0*/  MUFU.EX2 R24, R24 ;  /* 0x0000001800187308 */ /* 0x000e220000000800 */
[----:B----4-:R-:W-:Y:S01]  /*61e0*/  FADD.FTZ R7, R76, R7 ;  /* 0x000000074c077221 */ /* 0x010fe20000010000 */
[-CC-:B------:R-:W-:Y:S01]  /*61f0*/  FFMA.FTZ R216, R216, R9.reuse, -R21.reuse ;  /* 0x00000009d8d87223 */ /* 0x180fe20000010815 */
[-CC-:B------:R-:W-:Y:S01]  /*6200*/  FFMA.FTZ R86, R86, R9.reuse, -R21.reuse ;  /* 0x0000000956567223 */ /* 0x180fe20000010815 */
[----:B------:R-:W-:Y:S01]  /*6210*/  FFMA.FTZ R21, R218, R9, -R21 ;  /* 0x00000009da157223 */ /* 0x000fe20000010815 */
[----:B------:R-:W-:-:S03]  /*6220*/  F2FP.F16.F32.PACK_AB R181, R72, R181 ;  /* 0x000000b548b5723e */ /* 0x000fc600000000ff */
[----:B------:R-:W2:Y:S01]  /*6230*/  MUFU.EX2 R26, R26 ;  /* 0x0000001a001a7308 */ /* 0x000ea20000000800 */
[C---:B-1----:R-:W-:Y:S01]  /*6240*/  FADD.FTZ R7, R22.reuse, R7 ;  /* 0x0000000716077221 */ /* 0x042fe20000010000 */
[----:B------:R-:W-:-:S06]  /*6250*/  F2FP.F16.F32.PACK_AB R183, R22, R76 ;  /* 0x0000004c16b7723e */ /* 0x000fcc00000000ff */
[----:B------:R-:W1:Y:S01]  /*6260*/  MUFU.EX2 R28, R28 ;  /* 0x0000001c001c7308 */ /* 0x000e620000000800 */
[----:B0-----:R-:W-:-:S07]  /*6270*/  FADD.FTZ R7, R24, R7 ;  /* 0x0000000718077221 */ /* 0x001fce0000010000 */
[----:B------:R-:W0:Y:S01]  /*6280*/  MUFU.EX2 R30, R30 ;  /* 0x0000001e001e7308 */ /* 0x000e220000000800 */
[C---:B--2---:R-:W-:Y:S01]  /*6290*/  FADD.FTZ R7, R26.reuse, R7 ;  /* 0x000000071a077221 */ /* 0x044fe20000010000 */
[----:B------:R-:W-:-:S06]  /*62a0*/  F2FP.F16.F32.PACK_AB R177, R26, R24 ;  /* 0x000000181ab1723e */ /* 0x000fcc00000000ff */
[----:B------:R-:W2:Y:S01]  /*62b0*/  MUFU.EX2 R32, R32 ;  /* 0x0000002000207308 */ /* 0x000ea20000000800 */
[----:B-1----:R-:W-:-:S07]  /*62c0*/  FADD.FTZ R7, R28, R7 ;  /* 0x000000071c077221 */ /* 0x002fce0000010000 */
[----:B------:R-:W1:Y:S01]  /*62d0*/  MUFU.EX2 R34, R34 ;  /* 0x0000002200227308 */ /* 0x000e620000000800 */
[C---:B0-----:R-:W-:Y:S01]  /*62e0*/  FADD.FTZ R7, R30.reuse, R7 ;  /* 0x000000071e077221 */ /* 0x041fe20000010000 */
[----:B------:R-:W-:-:S06]  /*62f0*/  F2FP.F16.F32.PACK_AB R179, R30, R28 ;  /* 0x0000001c1eb3723e */ /* 0x000fcc00000000ff */
[----:B------:R-:W-:Y:S01]  /*6300*/  MUFU.EX2 R175, R175 ;  /* 0x000000af00af7308 */ /* 0x000fe20000000800 */
[----:B--2---:R-:W-:-:S07]  /*6310*/  FADD.FTZ R7, R32, R7 ;  /* 0x0000000720077221 */ /* 0x004fce0000010000 */
[----:B------:R-:W-:Y:S01]  /*6320*/  MUFU.EX2 R38, R38 ;  /* 0x0000002600267308 */ /* 0x000fe20000000800 */
[----:B-1----:R-:W-:-:S07]  /*6330*/  F2FP.F16.F32.PACK_AB R173, R34, R32 ;  /* 0x0000002022ad723e */ /* 0x002fce00000000ff */
[----:B------:R-:W-:Y:S08]  /*6340*/  MUFU.EX2 R169, R169 ;  /* 0x000000a900a97308 */ /* 0x000ff00000000800 */
[----:B------:R-:W-:Y:S08]  /*6350*/  MUFU.EX2 R14, R14 ;  /* 0x0000000e000e7308 */ /* 0x000ff00000000800 */
[----:B------:R-:W-:Y:S08]  /*6360*/  MUFU.EX2 R171, R171 ;  /* 0x000000ab00ab7308 */ /* 0x000ff00000000800 */
[----:B------:R-:W0:Y:S08]  /*6370*/  MUFU.EX2 R156, R156 ;  /* 0x0000009c009c7308 */ /* 0x000e300000000800 */
[----:B------:R-:W-:Y:S01]  /*6380*/  MUFU.EX2 R18, R18 ;  /* 0x0000001200127308 */ /* 0x000fe20000000800 */
[----:B------:R-:W-:-:S02]  /*6390*/  WARPGROUP.DEPBAR.LE gsb0, 0x0 ;  /* 0x00008000000079c5 */ /* 0x000fc40000010000 */
[----:B------:R-:W-:-:S05]  /*63a0*/  WARPGROUP.ARRIVE ;  /* 0x00000000000079c5 */ /* 0x000fca0000000000 */
[----:B------:R-:W-:Y:S01]  /*63b0*/  MUFU.EX2 R153, R153 ;  /* 0x0000009900997308 */ /* 0x000fe20000000800 */
[----:B------:R-:W-:Y:S02]  /*63c0*/  F2FP.F16.F32.PACK_AB R160, R60, R43 ;  /* 0x0000002b3ca0723e */ /* 0x000fe400000000ff */
[----:B------:R-:W-:Y:S01]  /*63d0*/  F2FP.F16.F32.PACK_AB R162, R62, R45 ;  /* 0x0000002d3ea2723e */ /* 0x000fe200000000ff */
[----:B------:R-:W-:Y:S04]  /*63e0*/  HGMMA.64x128x16.F32 R88, R164, gdesc[UR8].tnspB, R88, gsb0 ;  /* 0x41e00008a4587df0 */ /* 0x000fe80008000858 */
[----:B------:R-:W-:Y:S08]  /*63f0*/  MUFU.EX2 R48, R48 ;  /* 0x0000003000307308 */ /* 0x000ff00000000800 */
[----:B------:R-:W-:Y:S08]  /*6400*/  MUFU.EX2 R155, R52 ;  /* 0x00000034009b7308 */ /* 0x000ff00000000800 */
[----:B------:R-:W-:Y:S08]  /*6410*/  MUFU.EX2 R80, R80 ;  /* 0x0000005000507308 */ /* 0x000ff00000000800 */
[----:B------:R-:W-:Y:S08]  /*6420*/  MUFU.EX2 R157, R66 ;  /* 0x00000042009d7308 */ /* 0x000ff00000000800 */
[----:B------:R1:W-:Y:S08]  /*6430*/  MUFU.EX2 R36, R168 ;  /* 0x000000a800247308 */ /* 0x0003f00000000800 */
[----:B------:R-:W-:Y:S01]  /*6440*/  MUFU.EX2 R158, R158 ;  /* 0x0000009e009e7308 */ /* 0x000fe20000000800 */
[----:B-1----:R-:W-:-:S07]  /*6450*/  F2FP.F16.F32.PACK_AB R168, R188, R31 ;  /* 0x0000001fbca8723e */ /* 0x002fce00000000ff */
[----:B------:R-:W-:Y:S08]  /*6460*/  MUFU.EX2 R159, R70 ;  /* 0x00000046009f7308 */ /* 0x000ff00000000800 */
[----:B------:R0:W-:Y:S08]  /*6470*/  MUFU.EX2 R17, R170 ;  /* 0x000000aa00117308 */ /* 0x0001f00000000800 */
[----:B------:R-:W-:Y:S01]  /*6480*/  MUFU.EX2 R161, R74 ;  /* 0x0000004a00a17308 */ /* 0x000fe20000000800 */
[----:B0-----:R-:W-:-:S07]  /*6490*/  F2FP.F16.F32.PACK_AB R170, R156, R33 ;  /* 0x000000219caa723e */ /* 0x001fce00000000ff */
[----:B------:R-:W-:Y:S08]  /*64a0*/  MUFU.EX2 R212, R212 ;  /* 0x000000d400d47308 */ /* 0x000ff00000000800 */
[----:B------:R-:W-:Y:S08]  /*64b0*/  MUFU.EX2 R163, R78 ;  /* 0x0000004e00a37308 */ /* 0x000ff00000000800 */
[----:B------:R-:W-:Y:S08]  /*64c0*/  MUFU.EX2 R214, R214 ;  /* 0x000000d600d67308 */ /* 0x000ff00000000800 */
[----:B------:R-:W-:Y:S08]  /*64d0*/  MUFU.EX2 R216, R216 ;  /* 0x000000d800d87308 */ /* 0x000ff00000000800 */
[----:B------:R-:W-:Y:S08]  /*64e0*/  MUFU.EX2 R86, R86 ;  /* 0x0000005600567308 */ /* 0x000ff00000000800 */
[----:B------:R-:W0:Y:S08]  /*64f0*/  MUFU.EX2 R68, R68 ;  /* 0x0000004400447308 */ /* 0x000e300000000800 */
[----:B------:R-:W1:Y:S01]  /*6500*/  MUFU.EX2 R21, R21 ;  /* 0x0000001500157308 */ /* 0x000e620000000800 */
[----:B------:R-:W-:-:S02]  /*6510*/  WARPGROUP.DEPBAR.LE gsb0, 0x0 ;  /* 0x00008000000079c5 */ /* 0x000fc40000010000 */
[----:B------:R2:W-:Y:S05]  /*6520*/  @!P1 SYNCS.ARRIVE.TRANS64.RED.A1T0 RZ, [R15+URZ], RZ ;  /* 0x000000ff0fff99a7 */ /* 0x0005ea000810043f */
[----:B------:R-:W3:Y:S01]  /*6530*/  MUFU.EX2 R165, R82 ;  /* 0x0000005200a57308 */ /* 0x000ee20000000800 */
[----:B------:R-:W-:Y:S02]  /*6540*/  F2FP.F16.F32.PACK_AB R164, R64, R47 ;  /* 0x0000002f40a4723e */ /* 0x000fe400000000ff */
[----:B0-----:R-:W-:Y:S02]  /*6550*/  F2FP.F16.F32.PACK_AB R166, R68, R49 ;  /* 0x0000003144a6723e */ /* 0x001fe400000000ff */
[----:B-1----:R-:W-:-:S02]  /*6560*/  F2FP.F16.F32.PACK_AB R167, R21, R86 ;  /* 0x0000005615a7723e */ /* 0x002fc400000000ff */
[----:B--2---:R-:W-:-:S04]  /*6570*/  @!P1 IADD3 R15, R20, 0x34860, RZ ;  /* 0x00034860140f9810 */ /* 0x004fc80007ffe0ff */
[----:B------:R-:W-:Y:S01]  /*6580*/  @!P1 PRMT R20, RZ, 0x654, R15 ;  /* 0x00000654ff149816 */ /* 0x000fe2000000000f */
[----:B------:R-:W-:-:S03]  /*6590*/  FADD.FTZ R15, R19, R6 ;  /* 0x00000006130f7221 */ /* 0x000fc60000010000 */
[----:B------:R0:W-:Y:S01]  /*65a0*/  @!P1 SYNCS.ARRIVE.TRANS64.RED.A1T0 RZ, [R20+URZ], RZ ;  /* 0x000000ff14ff99a7 */ /* 0x0001e2000810043f */
[C---:B------:R-:W-:Y:S01]  /*65b0*/  FADD.FTZ R6, R182.reuse, R15 ;  /* 0x0000000fb6067221 */ /* 0x040fe20000010000 */
[----:B------:R-:W-:-:S03]  /*65c0*/  F2FP.F16.F32.PACK_AB R182, R182, R19 ;  /* 0x00000013b6b6723e */ /* 0x000fc600000000ff */
[----:B------:R-:W-:-:S04]  /*65d0*/  FADD.FTZ R15, R23, R6 ;  /* 0x00000006170f7221 */ /* 0x000fc80000010000 */
[----:B------:R-:W-:Y:S01]  /*65e0*/  FADD.FTZ R6, R152, R15 ;  /* 0x0000000f98067221 */ /* 0x000fe20000010000 */
[----:B------:R-:W-:-:S03]  /*65f0*/  F2FP.F16.F32.PACK_AB R152, R54, R35 ;  /* 0x000000233698723e */ /* 0x000fc600000000ff */
[----:B------:R-:W-:-:S04]  /*6600*/  FADD.FTZ R15, R25, R6 ;  /* 0x00000006190f7221 */ /* 0x000fc80000010000 */
[----:B------:R-:W-:Y:S01]  /*6610*/  FADD.FTZ R6, R154, R15 ;  /* 0x0000000f9a067221 */ /* 0x000fe20000010000 */
[----:B------:R-:W-:-:S03]  /*6620*/  F2FP.F16.F32.PACK_AB R154, R56, R37 ;  /* 0x00000025389a723e */ /* 0x000fc600000000ff */
[----:B------:R-:W-:-:S04]  /*6630*/  FADD.FTZ R15, R27, R6 ;  /* 0x000000061b0f7221 */ /* 0x000fc80000010000 */
[----:B------:R-:W-:-:S04]  /*6640*/  FADD.FTZ R6, R184, R15 ;  /* 0x0000000fb8067221 */ /* 0x000fc80000010000 */
[----:B------:R-:W-:Y:S01]  /*6650*/  FADD.FTZ R15, R29, R6 ;  /* 0x000000061d0f7221 */ /* 0x000fe20000010000 */
[----:B------:R-:W-:-:S03]  /*6660*/  FADD.FTZ R6, R34, R7 ;  /* 0x0000000722067221 */ /* 0x000fc60000010000 */
[----:B0-----:R-:W-:Y:S01]  /*6670*/  FADD.FTZ R20, R186, R15 ;  /* 0x0000000fba147221 */ /* 0x001fe20000010000 */
[----:B------:R-:W-:Y:S01]  /*6680*/  FADD.FTZ R6, R175, R6 ;  /* 0x00000006af067221 */ /* 0x000fe20000010000 */
[C---:B------:R-:W-:Y:S02]  /*6690*/  F2FP.F16.F32.PACK_AB R175, R38.reuse, R175 ;  /* 0x000000af26af723e */ /* 0x040fe400000000ff */
[----:B------:R-:W-:Y:S01]  /*66a0*/  FADD.FTZ R7, R31, R20 ;  /* 0x000000141f077221 */ /* 0x000fe20000010000 */
[----:B------:R-:W-:-:S03]  /*66b0*/  FADD.FTZ R6, R38, R6 ;  /* 0x0000000626067221 */ /* 0x000fc60000010000 */
[----:B------:R-:W-:Y:S01]  /*66c0*/  FADD.FTZ R20, R188, R7 ;  /* 0x00000007bc147221 */ /* 0x000fe20000010000 */
        /* <DEDUP_REMOVED lines=8> */
[----:B------:R-:W-:Y:S01]  /*6750*/  FADD.FTZ R6, R18, R7 ;  /* 0x0000000712067221 */ /* 0x000fe20000010000 */
[----:B------:R-:W-:Y:S02]  /*6760*/  F2FP.F16.F32.PACK_AB R156, R58, R39 ;  /* 0x000000273a9c723e */ /* 0x000fe400000000ff */
[----:B------:R-:W-:Y:S01]  /*6770*/  FADD.FTZ R20, R54, R15 ;  /* 0x0000000f36147221 */ /* 0x000fe20000010000 */
[----:B------:R-:W-:Y:S01]  /*6780*/  FADD.FTZ R6, R153, R6 ;  /* 0x0000000699067221 */ /* 0x000fe20000010000 */
[----:B------:R-:W-:-:S02]  /*6790*/  F2FP.F16.F32.PACK_AB R153, R48, R153 ;  /* 0x000000993099723e */ /* 0x000fc400000000ff */
        /* <DEDUP_REMOVED lines=9> */
[----:B------:R-:W-:Y:S02]  /*6830*/  F2FP.F16.F32.PACK_AB R157, R36, R157 ;  /* 0x0000009d249d723e */ /* 0x000fe400000000ff */
[----:B------:R-:W-:Y:S01]  /*6840*/  FADD.FTZ R14, R158, R7 ;  /* 0x000000079e0e7221 */ /* 0x000fe20000010000 */
[----:B------:R-:W-:Y:S01]  /*6850*/  FADD.FTZ R6, R36, R6 ;  /* 0x0000000624067221 */ /* 0x000fe20000010000 */
[C---:B------:R-:W-:Y:S02]  /*6860*/  F2FP.F16.F32.PACK_AB R158, R41.reuse, R158 ;  /* 0x0000009e299e723e */ /* 0x040fe400000000ff */
[----:B------:R-:W-:Y:S01]  /*6870*/  FADD.FTZ R14, R41, R14 ;  /* 0x0000000e290e7221 */ /* 0x000fe20000010000 */
[----:B------:R-:W-:Y:S01]  /*6880*/  FADD.FTZ R6, R159, R6 ;  /* 0x000000069f067221 */ /* 0x000fe20000010000 */
[----:B------:R-:W-:-:S02]  /*6890*/  F2FP.F16.F32.PACK_AB R159, R17, R159 ;  /* 0x0000009f119f723e */ /* 0x000fc400000000ff */
[----:B------:R-:W-:Y:S01]  /*68a0*/  FADD.FTZ R7, R43, R14 ;  /* 0x0000000e2b077221 */ /* 0x000fe20000010000 */
[----:B------:R-:W-:Y:S01]  /*68b0*/  FADD.FTZ R6, R17, R6 ;  /* 0x0000000611067221 */ /* 0x000fe20000010000 */
[----:B------:R-:W-:Y:S02]  /*68c0*/  IMAD.MOV.U32 R17, RZ, RZ, R12 ;  /* 0x000000ffff117224 */ /* 0x000fe400078e000c */
        /* <DEDUP_REMOVED lines=11> */
[----:B---3--:R-:W-:Y:S01]  /*6980*/  FADD.FTZ R6, R165, R6 ;  /* 0x00000006a5067221 */ /* 0x008fe20000010000 */
[C---:B------:R-:W-:Y:S02]  /*6990*/  F2FP.F16.F32.PACK_AB R165, R216.reuse, R165 ;  /* 0x000000a5d8a5723e */ /* 0x040fe400000000ff */
[----:B------:R-:W-:Y:S01]  /*69a0*/  FADD.FTZ R15, R49, R14 ;  /* 0x0000000e310f7221 */ /* 0x000fe20000010000 */
[----:B------:R-:W-:Y:S01]  /*69b0*/  FADD.FTZ R7, R216, R6 ;  /* 0x00000006d8077221 */ /* 0x000fe20000010000 */
[----:B------:R-:W-:Y:S02]  /*69c0*/  IMAD.MOV.U32 R14, RZ, RZ, R3 ;  /* 0x000000ffff0e7224 */ /* 0x000fe400078e0003 */
[----:B------:R-:W-:Y:S01]  /*69d0*/  FADD.FTZ R6, R68, R15 ;  /* 0x0000000f44067221 */ /* 0x000fe20000010000 */
[----:B------:R-:W-:Y:S01]  /*69e0*/  FADD.FTZ R7, R86, R7 ;  /* 0x0000000756077221 */ /* 0x000fe20000010000 */
[----:B------:R-:W-:-:S03]  /*69f0*/  MOV R15, R10 ;  /* 0x0000000a000f7202 */ /* 0x000fc60000000f00 */
[----:B------:R-:W-:Y:S01]  /*6a00*/  FADD.FTZ R7, R21, R7 ;  /* 0x0000000715077221 */ /* 0x000fe20000010000 */
[----:B------:R-:W-:Y:S06]  /*6a10*/  @P2 BRA `(.L_x_28) ;  /* 0xffffffd400e42947 */ /* 0x000fec000383ffff */
.L_x_19:
[----:B------:R-:W-:Y:S06]  /*6a20*/  BAR.ARV 0x8, 0x180 ;  /* 0x0206000000007b1d */ /* 0x000fec0000002000 */
        /* <DEDUP_REMOVED lines=64> */
[----:B------:R-:W-:Y:S06]  /*6e30*/  @!P0 BRA `(.L_x_29) ;  /* 0x0000000000048947 */ /* 0x000fec0003800000 */
[----:B------:R-:W-:Y:S01]  /*6e40*/  BPT.TRAP 0x1 ;  /* 0x000000040000795c */ /* 0x000fe20000300000 */
.L_x_29:
[----:B------:R-:W-:Y:S02]  /*6e50*/  SHF.L.U32 R3, R3, 0x1f, RZ ;  /* 0x0000001f03037819 */ /* 0x000fe400000006ff */
[----:B------:R-:W-:-:S04]  /*6e60*/  LEA R14, R0, UR36, 0x3 ;  /* 0x00000024000e7c11 */ /* 0x000fc8000f8e18ff */
[----:B------:R0:W1:Y:S01]  /*6e70*/  SYNCS.PHASECHK.TRANS64.TRYWAIT P2, [R14+URZ+0x34850], R3 ;  /* 0x034850030e0075a7 */ /* 0x000062000804017f */
[----:B------:R-:W-:Y:S05]  /*6e80*/  @!P0 BRA `(.L_x_30) ;  /* 0x0000000000048947 */ /* 0x000fea0003800000 */
[----:B------:R-:W-:Y:S01]  /*6e90*/  BPT.TRAP 0x1 ;  /* 0x000000040000795c */ /* 0x000fe20000300000 */
.L_x_30:
[----:B-1----:R-:W-:Y:S05]  /*6ea0*/  @P2 BRA `(.L_x_31) ;  /* 0x0000000000082947 */ /* 0x002fea0003800000 */
[----:B------:R-:W1:Y:S02]  /*6eb0*/  SYNCS.PHASECHK.TRANS64.TRYWAIT P0, [R14+URZ+0x34850], R3 ;  /* 0x034850030e0075a7 */ /* 0x000e64000800017f */
[----:B-1----:R-:W-:Y:S05]  /*6ec0*/  @!P0 BRA `(.L_x_32) ;  /* 0x0000006000188947 */ /* 0x002fea0003800000 */
.L_x_31:
[----:B------:R-:W-:Y:S01]  /*6ed0*/  UIADD3 UR36, UR36, 0x400, URZ ;  /* 0x0000040024247890 */ /* 0x000fe2000fffe03f */
[----:B------:R-:W-:Y:S01]  /*6ee0*/  R2UR UR5, R0 ;  /* 0x00000000000572ca */ /* 0x000fe200000e0000 */
[----:B------:R-:W-:Y:S01]  /*6ef0*/  WARPGROUP.ARRIVE ;  /* 0x00000000000079c5 */ /* 0x000fe20000000000 */
[----:B------:R-:W-:Y:S01]  /*6f00*/  UMOV UR7, 0x40000040 ;  /* 0x4000004000077882 */ /* 0x000fe20000000000 */
[----:B------:R-:W-:Y:S01]  /*6f10*/  USHF.R.U32.HI UR36, URZ, 0x4, UR36 ;  /* 0x000000043f247899 */ /* 0x000fe20008011624 */
[----:B01----:R-:W0:Y:S01]  /*6f20*/  SHFL.BFLY PT, R3, R6, 0x2, 0x1f ;  /* 0x0c401f0006037f89 */ /* 0x003e2200000e0000 */
[----:B------:R-:W-:Y:S01]  /*6f30*/  @!P1 IADD3 R11, R14, 0x34860, RZ ;  /* 0x000348600e0b9810 */ /* 0x000fe20007ffe0ff */
[----:B------:R-:W-:Y:S01]  /*6f40*/  IMAD.MOV.U32 R4, RZ, RZ, RZ ;  /* 0x000000ffff047224 */ /* 0x000fe200078e00ff */
[----:B------:R-:W-:Y:S01]  /*6f50*/  ULOP3.LUT UR36, UR36, 0x3fff, URZ, 0xc0, !UPT ;  /* 0x00003fff24247892 */ /* 0x000fe2000f8ec03f */
[----:B------:R-:W1:Y:S01]  /*6f60*/  SHFL.BFLY PT, R0, R7, 0x2, 0x1f ;  /* 0x0c401f0007007f89 */ /* 0x000e6200000e0000 */
[----:B------:R-:W-:-:S02]  /*6f70*/  @!P1 PRMT R11, RZ, 0x654, R11 ;  /* 0x00000654ff0b9816 */ /* 0x000fc4000000000b */
[----:B------:R-:W-:-:S04]  /*6f80*/  ULOP3.LUT UR4, UR36, 0x4000000, URZ, 0xfc, !UPT ;  /* 0x0400000024047892 */ /* 0x000fc8000f8efc3f */
[----:B------:R-:W-:-:S07]  /*6f90*/  ULEA UR4, UR5, UR4, 0xb ;  /* 0x0000000405047291 */ /* 0x000fce000f8e583f */
[----:B------:R-:W-:Y:S02]  /*6fa0*/  UMOV UR6, UR4 ;  /* 0x0000000400067c82 */ /* 0x000fe40008000000 */
[----:B------:R-:W-:Y:S01]  /*6fb0*/  HGMMA.64x128x16.F32 R24, R180, gdesc[UR4].tnspB, R24, gsb0 ;  /* 0x41e00004b4187df0 */ /* 0x000fe20008000818 */
[----:B------:R-:W-:Y:S01]  /*6fc0*/  UIADD3 UR6, UR4, 0x80, URZ ;  /* 0x0000008004067890 */ /* 0x000fe2000fffe03f */
[----:B------:R-:W-:Y:S01]  /*6fd0*/  UMOV UR7, 0x40000040 ;  /* 0x4000004000077882 */ /* 0x000fe20000000000 */
[----:B0-----:R-:W-:Y:S01]  /*6fe0*/  FADD.FTZ R3, R3, R6 ;  /* 0x0000000603037221 */ /* 0x001fe20000010000 */
[----:B-1----:R-:W-:-:S04]  /*6ff0*/  FADD.FTZ R2, R0, R7 ;  /* 0x0000000700027221 */ /* 0x002fc80000010000 */
[----:B------:R-:W0:Y:S04]  /*7000*/  SHFL.BFLY PT, R0, R3, 0x1, 0x1f ;  /* 0x0c201f0003007f89 */ /* 0x000e2800000e0000 */
[----:B------:R-:W1:Y:S01]  /*7010*/  SHFL.BFLY PT, R5, R2, 0x1, 0x1f ;  /* 0x0c201f0002057f89 */ /* 0x000e6200000e0000 */
[----:B0-----:R-:W-:Y:S01]  /*7020*/  FADD.FTZ R13, R3, R0 ;  /* 0x00000000030d7221 */ /* 0x001fe20000010000 */
[----:B------:R-:W-:Y:S01]  /*7030*/  IMAD.MOV.U32 R3, RZ, RZ, -0x800000 ;  /* 0xff800000ff037424 */ /* 0x000fe200078e00ff */
[----:B------:R-:W-:Y:S01]  /*7040*/  MOV R0, 0xff800000 ;  /* 0xff80000000007802 */ /* 0x000fe20000000f00 */
[----:B-1----:R-:W-:Y:S02]  /*7050*/  FADD.FTZ R15, R2, R5 ;  /* 0x00000005020f7221 */ /* 0x002fe40000010000 */
[----:B------:R-:W-:Y:S01]  /*7060*/  FSETP.NE.FTZ.AND P0, PT, R13, RZ, PT ;  /* 0x000000ff0d00720b */ /* 0x000fe20003f15000 */
[----:B------:R-:W-:-:S02]  /*7070*/  IMAD.MOV.U32 R2, RZ, RZ, RZ ;  /* 0x000000ffff027224 */ /* 0x000fc400078e00ff */
[----:B------:R-:W-:-:S10]  /*7080*/  FSETP.NE.FTZ.AND P2, PT, R15, RZ, PT ;  /* 0x000000ff0f00720b */ /* 0x000fd40003f55000 */
[----:B------:R-:W0:Y:S01]  /*7090*/  @P0 MUFU.LG2 R8, R13 ;  /* 0x0000000d00080308 */ /* 0x000e220000000c00 */
[C---:B------:R-:W-:Y:S02]  /*70a0*/  @P0 FMUL.FTZ R5, R9.reuse, 0.69314718246459960938 ;  /* 0x3f31721809050820 */ /* 0x040fe40000410000 */
[----:B------:R-:W-:-:S05]  /*70b0*/  @P2 FMUL.FTZ R14, R9, 0.69314718246459960938 ;  /* 0x3f317218090e2820 */ /* 0x000fca0000410000 */
[----:B------:R-:W1:Y:S08]  /*70c0*/  @P2 MUFU.LG2 R6, R15 ;  /* 0x0000000f00062308 */ /* 0x000e700000000c00 */
[----:B------:R-:W2:Y:S01]  /*70d0*/  @P0 MUFU.RCP R4, R13 ;  /* 0x0000000d00040308 */ /* 0x000ea20000001000 */
[----:B0-----:R-:W-:-:S04]  /*70e0*/  @P0 FMUL.FTZ R8, R8, 0.69314718246459960938 ;  /* 0x3f31721808080820 */ /* 0x001fc80000410000 */
[----:B------:R-:W-:Y:S01]  /*70f0*/  @P0 FFMA.FTZ R3, R5, R12, R8 ;  /* 0x0000000c05030223 */ /* 0x000fe20000010008 */
[----:B------:R-:W-:Y:S02]  /*7100*/  PLOP3.LUT P0, PT, PT, PT, PT, 0x8, 0x0 ;  /* 0x000000000000781c */ /* 0x000fe40003f0e170 */
[----:B------:R-:W0:Y:S01]  /*7110*/  @P2 MUFU.RCP R2, R15 ;  /* 0x0000000f00022308 */ /* 0x000e220000001000 */
[----:B-1----:R-:W-:-:S04]  /*7120*/  @P2 FMUL.FTZ R7, R6, 0.69314718246459960938 ;  /* 0x3f31721806072820 */ /* 0x002fc80000410000 */
[----:B------:R-:W-:Y:S01]  /*7130*/  @P2 FFMA.FTZ R0, R14, R10, R7 ;  /* 0x0000000a0e002223 */ /* 0x000fe20000010007 */
[----:B------:R-:W-:Y:S02]  /*7140*/  WARPGROUP.DEPBAR.LE gsb0, 0x0 ;  /* 0x00008000000079c5 */ /* 0x000fe40000010000 */
[----:B------:R-:W-:-:S06]  /*7150*/  WARPGROUP.ARRIVE ;  /* 0x00000000000079c5 */ /* 0x000fcc0000000000 */
[----:B------:R-:W-:Y:S01]  /*7160*/  HGMMA.64x128x16.F32 R24, R176, gdesc[UR4].tnspB, R24, gsb0 ;  /* 0x41e00004b0187df0 */ /* 0x000fe20008000818 */
[----:B------:R-:W-:Y:S01]  /*7170*/  UIADD3 UR6, UR4, 0x100, URZ ;  /* 0x0000010004067890 */ /* 0x000fe2000fffe03f */
[----:B------:R-:W-:Y:S01]  /*7180*/  UMOV UR7, 0x40000040 ;  /* 0x4000004000077882 */ /* 0x000fe20000000000 */
[----:B------:R-:W-:Y:S02]  /*7190*/  WARPGROUP.DEPBAR.LE gsb0, 0x0 ;  /* 0x00008000000079c5 */ /* 0x000fe40000010000 */
[----:B------:R-:W-:-:S07]  /*71a0*/  WARPGROUP.ARRIVE ;  /* 0x00000000000079c5 */ /* 0x000fce0000000000 */
        /* <DEDUP_REMOVED lines=18> */
[----:B------:R-:W-:Y:S01]  /*72d0*/  UIADD3 UR4, UR4, 0x380, URZ ;  /* 0x0000038004047890 */ /* 0x000fe2000fffe03f */
[----:B------:R-:W-:Y:S02]  /*72e0*/  WARPGROUP.DEPBAR.LE gsb0, 0x0 ;  /* 0x00008000000079c5 */ /* 0x000fe40000010000 */
[----:B------:R-:W-:-:S06]  /*72f0*/  WARPGROUP.ARRIVE ;  /* 0x00000000000079c5 */ /* 0x000fcc0000000000 */
[----:B------:R-:W-:Y:S01]  /*7300*/  HGMMA.64x128x16.F32 R24, R160, gdesc[UR4].tnspB, R24, gsb0 ;  /* 0x41e00004a0187df0 */ /* 0x000fe20008000818 */
[----:B------:R-:W-:Y:S01]  /*7310*/  UMOV UR6, UR4 ;  /* 0x0000000400067c82 */ /* 0x000fe20008000000 */
[----:B------:R-:W-:Y:S01]  /*7320*/  UMOV UR7, 0x40000040 ;  /* 0x4000004000077882 */ /* 0x000fe20000000000 */
[----:B------:R-:W-:Y:S02]  /*7330*/  WARPGROUP.DEPBAR.LE gsb0, 0x0 ;  /* 0x00008000000079c5 */ /* 0x000fe40000010000 */
[----:B------:R-:W-:-:S07]  /*7340*/  WARPGROUP.ARRIVE ;  /* 0x00000000000079c5 */ /* 0x000fce0000000000 */
[----:B------:R-:W-:Y:S03]  /*7350*/  HGMMA.64x128x16.F32 R24, R164, gdesc[UR4].tnspB, R24, gsb0 ;  /* 0x41e00004a4187df0 */ /* 0x000fe60008000818 */
[----:B------:R-:W-:Y:S02]  /*7360*/  WARPGROUP.DEPBAR.LE gsb0, 0x0 ;  /* 0x00008000000079c5 */ /* 0x000fe40000010000 */
[----:B------:R1:W-:Y:S01]  /*7370*/  @!P1 SYNCS.ARRIVE.TRANS64.RED.A1T0 RZ, [R11+URZ], RZ ;  /* 0x000000ff0bff99a7 */ /* 0x0003e2000810043f */
[-C--:B--2---:R-:W-:Y:S01]  /*7380*/  FMUL.FTZ R24, R24, R4.reuse ;  /* 0x0000000418187220 */ /* 0x084fe20000410000 */
        /* <DEDUP_REMOVED lines=31> */
[-C--:B0-----:R-:W-:Y:S01]  /*7580*/  FMUL.FTZ R26, R26, R2.reuse ;  /* 0x000000021a1a7220 */ /* 0x081fe20000410000 */
        /* <DEDUP_REMOVED lines=30> */
[----:B-1----:R-:W-:-:S07]  /*7770*/  FMUL.FTZ R87, R87, R2 ;  /* 0x0000000257577220 */ /* 0x002fce0000410000 */
.L_x_12:
[----:B------:R-:W-:Y:S05]  /*7780*/  @P0 BRA `(.L_x_33) ;  /* 0x0000001400340947 */ /* 0x000fea0003800000 */
[----:B------:R-:W0:Y:S01]  /*7790*/  S2R R2, SR_TID.X ;  /* 0x0000000000027919 */ /* 0x000e220000002100 */
[----:B------:R-:W1:Y:S01]  /*77a0*/  LDC R18, c[0x0][0xbe8] ;  /* 0x0002fa00ff127b82 */ /* 0x000e620000000800 */
[----:B------:R-:W-:Y:S01]  /*77b0*/  SHF.R.S32.HI R13, RZ, 0x1f, R16 ;  /* 0x0000001fff0d7819 */ /* 0x000fe20000011410 */
[----:B------:R-:W-:Y:S01]  /*77c0*/  ULDC.64 UR4, c[0x0][0xbd0] ;  /* 0x0002f40000047ab9 */ /* 0x000fe20000000a00 */
[----:B------:R-:W2:Y:S01]  /*77d0*/  S2R R10, SR_CTAID.X ;  /* 0x00000000000a7919 */ /* 0x000ea20000002500 */
[----:B------:R-:W-:Y:S01]  /*77e0*/  ULDC.64 UR6, c[0x0][0xb38] ;  /* 0x0002ce0000067ab9 */ /* 0x000fe20000000a00 */
[----:B------:R-:W-:Y:S03]  /*77f0*/  BSSY B0, `(.L_x_34) ;  /* 0x00000e2000007945 */ /* 0x000fe60003800000 */
[----:B------:R-:W3:Y:S08]  /*7800*/  S2UR UR9, SR_CTAID.Z ;  /* 0x00000000000979c3 */ /* 0x000ef00000002700 */
[----:B------:R-:W4:Y:S08]  /*7810*/  LDC.64 R20, c[0x0][0xbd8] ;  /* 0x0002f600ff147b82 */ /* 0x000f300000000a00 */
[----:B------:R-:W-:Y:S01]  /*7820*/  BAR.SYNC.DEFER_BLOCKING 0x1, 0x100 ;  /* 0x0044000000007b1d */ /* 0x000fe20000010000 */
[----:B-1----:R-:W-:-:S07]  /*7830*/  ISETP.NE.AND P0, PT, R18, 0x1, PT ;  /* 0x000000011200780c */ /* 0x002fce0003f05270 */
[----:B------:R-:W1:Y:S01]  /*7840*/  S2UR UR8, SR_CTAID.Y ;  /* 0x00000000000879c3 */ /* 0x000e620000002600 */
[----:B0-----:R-:W-:-:S07]  /*7850*/  VIADD R7, R2, 0xffffff80 ;  /* 0xffffff8002077836 */ /* 0x001fce0000000000 */
[----:B------:R-:W1:Y:S01]  /*7860*/  LDC R17, c[0x0][0xc50] ;  /* 0x00031400ff117b82 */ /* 0x000e620000000800 */
[----:B------:R-:W-:-:S04]  /*7870*/  SHF.R.S32.HI R4, RZ, 0x1f, R7 ;  /* 0x0000001fff047819 */ /* 0x000fc80000011407 */
[----:B------:R-:W-:-:S03]  /*7880*/  LEA.HI R8, R4, R7, RZ, 0x7 ;  /* 0x0000000704087211 */ /* 0x000fc600078f38ff */
[----:B------:R-:W0:Y:S01]  /*7890*/  @P0 LDC R12, c[0x0][0xbec] ;  /* 0x0002fb00ff0c0b82 */ /* 0x000e220000000800 */
[----:B------:R-:W-:Y:S02]  /*78a0*/  LEA.HI R4, R4, R7, RZ, 0x2 ;  /* 0x0000000704047211 */ /* 0x000fe400078f10ff */
[----:B------:R-:W-:Y:S02]  /*78b0*/  LOP3.LUT R2, R8, 0xffffff80, RZ, 0xc0, !PT ;  /* 0xffffff8008027812 */ /* 0x000fe400078ec0ff */
[----:B------:R-:W-:Y:S02]  /*78c0*/  LOP3.LUT R4, R4, 0xfffffffc, RZ, 0xc0, !PT ;  /* 0xfffffffc04047812 */ /* 0x000fe400078ec0ff */
[----:B------:R-:W-:Y:S01]  /*78d0*/  SHF.R.S32.HI R9, RZ, 0x7, R8 ;  /* 0x00000007ff097819 */ /* 0x000fe20000011408 */
[C---:B------:R-:W-:Y:S01]  /*78e0*/  IMAD.IADD R88, R7.reuse, 0x1, -R2 ;  /* 0x0000000107587824 */ /* 0x040fe200078e0a02 */
[----:B------:R-:W-:Y:S01]  /*78f0*/  IADD3 R6, R7, -R4, RZ ;  /* 0x8000000407067210 */ /* 0x000fe20007ffe0ff */
[----:B------:R-:W5:Y:S03]  /*7900*/  LDC.64 R22, c[0x0][0xb40] ;  /* 0x0002d000ff167b82 */ /* 0x000f660000000a00 */
[----:B------:R-:W-:-:S02]  /*7910*/  SHF.R.S32.HI R11, RZ, 0x1f, R88 ;  /* 0x0000001fff0b7819 */ /* 0x000fc40000011458 */
[----:B------:R-:W-:Y:S02]  /*7920*/  LEA.HI R7, R6, R6, RZ, 0x1 ;  /* 0x0000000606077211 */ /* 0x000fe400078f08ff */
[CC--:B------:R-:W-:Y:S01]  /*7930*/  LEA.HI R89, R11.reuse, R88.reuse, RZ, 0x2 ;  /* 0x000000580b597211 */ /* 0x0c0fe200078f10ff */
[----:B------:R-:W5:Y:S01]  /*7940*/  @P0 LDC R90, c[0x0][0xbec] ;  /* 0x0002fb00ff5a0b82 */ /* 0x000f620000000800 */
[----:B------:R-:W-:Y:S02]  /*7950*/  LEA.HI R4, R11, R88, RZ, 0x5 ;  /* 0x000000580b047211 */ /* 0x000fe400078f28ff */
[--C-:B------:R-:W-:Y:S02]  /*7960*/  SHF.R.S32.HI R2, RZ, 0x2, R89.reuse ;  /* 0x00000002ff027819 */ /* 0x100fe40000011459 */
[----:B------:R-:W-:Y:S02]  /*7970*/  SHF.R.S32.HI R5, RZ, 0x1f, R89 ;  /* 0x0000001fff057819 */ /* 0x000fe40000011459 */
[----:B------:R-:W-:Y:S01]  /*7980*/  SHF.R.S32.HI R4, RZ, 0x5, R4 ;  /* 0x00000005ff047819 */ /* 0x000fe20000011404 */
[----:B------:R-:W5:Y:S01]  /*7990*/  @P0 LDC R15, c[0x0][0xbf0] ;  /* 0x0002fc00ff0f0b82 */ /* 0x000f620000000800 */
[----:B------:R-:W-:-:S02]  /*79a0*/  LEA.HI R5, R5, R2, RZ, 0x3 ;  /* 0x0000000205057211 */ /* 0x000fc400078f18ff */
[----:B------:R-:W-:Y:S02]  /*79b0*/  LOP3.LUT R7, R7, 0x1ffffffe, RZ, 0xc0, !PT ;  /* 0x1ffffffe07077812 */ /* 0x000fe400078ec0ff */
[----:B------:R-:W-:Y:S02]  /*79c0*/  LOP3.LUT R5, R5, 0xfffffff8, RZ, 0xc0, !PT ;  /* 0xfffffff805057812 */ /* 0x000fe400078ec0ff */
[----:B------:R-:W-:Y:S01]  /*79d0*/  LOP3.LUT R89, R89, 0x7ffffffc, RZ, 0xc0, !PT ;  /* 0x7ffffffc59597812 */ /* 0x000fe200078ec0ff */
[----:B------:R-:W5:Y:S02]  /*79e0*/  @P0 LDC R91, c[0x0][0xbf0] ;  /* 0x0002fc00ff5b0b82 */ /* 0x000f640000000800 */
[----:B------:R-:W-:Y:S01]  /*79f0*/  IMAD.IADD R5, R2, 0x1, -R5 ;  /* 0x0000000102057824 */ /* 0x000fe200078e0a05 */
[----:B------:R-:W-:-:S04]  /*7a00*/  LEA.HI R2, R8, R9, RZ, 0x1 ;  /* 0x0000000908027211 */ /* 0x000fc800078f08ff */
[----:B------:R-:W-:Y:S02]  /*7a10*/  LOP3.LUT R2, R2, 0x3fffffe, RZ, 0xc0, !PT ;  /* 0x03fffffe02027812 */ /* 0x000fe400078ec0ff */
[----:B------:R-:W-:-:S03]  /*7a20*/  LEA R5, R4, R5, 0x4 ;  /* 0x0000000504057211 */ /* 0x000fc600078e20ff */
[----:B------:R-:W-:Y:S02]  /*7a30*/  IMAD.IADD R2, R9, 0x1, -R2 ;  /* 0x0000000109027824 */ /* 0x000fe400078e0a02 */
[----:B------:R-:W-:Y:S02]  /*7a40*/  IMAD.IADD R9, R6, 0x1, -R7 ;  /* 0x0000000106097824 */ /* 0x000fe400078e0a07 */
[----:B------:R-:W-:Y:S02]  /*7a50*/  IMAD R7, R13, UR4, RZ ;  /* 0x000000040d077c24 */ /* 0x000fe4000f8e02ff */
[----:B------:R-:W-:Y:S02]  /*7a60*/  IMAD R2, R2, 0x40, R5 ;  /* 0x0000004002027824 */ /* 0x000fe400078e0205 */
[----:B------:R-:W-:Y:S01]  /*7a70*/  IMAD.WIDE.U32 R4, R16, UR4, RZ ;  /* 0x0000000410047c25 */ /* 0x000fe2000f8e00ff */
[----:B---3--:R-:W-:-:S03]  /*7a80*/  USHF.R.S32.HI UR4, URZ, 0x1f, UR9 ;  /* 0x0000001f3f047899 */ /* 0x008fc60008011409 */
[C---:B------:R-:W-:Y:S02]  /*7a90*/  IMAD R11, R16.reuse, UR5, R7 ;  /* 0x00000005100b7c24 */ /* 0x040fe4000f8e0207 */
[----:B------:R-:W-:Y:S02]  /*7aa0*/  IMAD R13, R13, UR6, RZ ;  /* 0x000000060d0d7c24 */ /* 0x000fe4000f8e02ff */
[----:B------:R-:W-:Y:S01]  /*7ab0*/  IMAD.WIDE.U32 R6, R16, UR6, RZ ;  /* 0x0000000610067c25 */ /* 0x000fe2000f8e00ff */
[----:B------:R-:W-:-:S03]  /*7ac0*/  IADD3 R5, R5, R11, RZ ;  /* 0x0000000b05057210 */ /* 0x000fc60007ffe0ff */
[----:B------:R-:W-:Y:S01]  /*7ad0*/  IMAD R11, R16, UR7, R13 ;  /* 0x00000007100b7c24 */ /* 0x000fe2000f8e020d */
[----:B------:R-:W-:Y:S01]  /*7ae0*/  ULDC.64 UR6, c[0x0][0xb48] ;  /* 0x0002d20000067ab9 */ /* 0x000fe20000000a00 */
[----:B------:R-:W-:Y:S01]  /*7af0*/  IMAD R9, R9, 0x8, R2 ;  /* 0x0000000809097824 */ /* 0x000fe200078e0202 */
[----:B--2---:R-:W-:Y:S01]  /*7b00*/  LEA R2, R10, R2, 0x7 ;  /* 0x000000020a027211 */ /* 0x004fe200078e38ff */
[----:B----4-:R-:W-:Y:S01]  /*7b10*/  IMAD R8, R20, UR4, RZ ;  /* 0x0000000414087c24 */ /* 0x010fe2000f8e02ff */
[----:B------:R-:W-:Y:S01]  /*7b20*/  IADD3 R7, R7, R11, RZ ;  /* 0x0000000b07077210 */ /* 0x000fe20007ffe0ff */
[----:B------:R-:W-:Y:S02]  /*7b30*/  IMAD.MOV R16, RZ, RZ, -R16 ;  /* 0x000000ffff107224 */ /* 0x000fe400078e0a10 */
[----:B------:R-:W-:Y:S02]  /*7b40*/  IMAD R9, R10, 0x80, R9 ;  /* 0x000000800a097824 */ /* 0x000fe400078e0209 */
[----:B------:R-:W-:-:S02]  /*7b50*/  IMAD R13, R21, UR9, R8 ;  /* 0x00000009150d7c24 */ /* 0x000fc4000f8e0208 */
[----:B------:R-:W-:-:S04]  /*7b60*/  IMAD.WIDE.U32 R4, R20, UR9, R4 ;  /* 0x0000000914047c25 */ /* 0x000fc8000f8e0004 */
[----:B-1----:R-:W-:Y:S01]  /*7b70*/  IMAD R19, R17, R16, UR8 ;  /* 0x0000000811137e24 */ /* 0x002fe2000f8e0210 */
[----:B------:R-:W-:Y:S01]  /*7b80*/  IADD3 R5, R5, R13, RZ ;  /* 0x0000000d05057210 */ /* 0x000fe20007ffe0ff */
[----:B0-----:R-:W-:-:S03]  /*7b90*/  @P0 IMAD.HI.U32 R8, R9, R12, RZ ;  /* 0x0000000c09080227 */ /* 0x001fc600078e00ff */
[----:B------:R-:W-:Y:S01]  /*7ba0*/  SHF.R.S32.HI R14, RZ, 0x1f, R19 ;  /* 0x0000001fff0e7819 */ /* 0x000fe20000011413 */
[----:B-----5:R-:W-:Y:S01]  /*7bb0*/  IMAD R12, R22, UR4, RZ ;  /* 0x00000004160c7c24 */ /* 0x020fe2000f8e02ff */
[----:B------:R-:W-:Y:S01]  /*7bc0*/  ULDC.64 UR4, c[0x0][0xbe0] ;  /* 0x0002f80000047ab9 */ /* 0x000fe20000000a00 */
[----:B------:R-:W-:-:S04]  /*7bd0*/  @P0 IMAD.HI.U32 R90, R9, R90, RZ ;  /* 0x0000005a095a0227 */ /* 0x000fc800078e00ff */
[----:B------:R-:W-:Y:S01]  /*7be0*/  IMAD.MOV.U32 R11, RZ, RZ, R9 ;  /* 0x000000ffff0b7224 */ /* 0x000fe200078e0009 */
[----:B------:R-:W-:Y:S01]  /*7bf0*/  @P0 SHF.R.U32.HI R11, RZ, R15, R8 ;  /* 0x0000000fff0b0219 */ /* 0x000fe20000011608 */
[----:B------:R-:W-:Y:S02]  /*7c00*/  IMAD R15, R23, UR9, R12 ;  /* 0x00000009170f7c24 */ /* 0x000fe4000f8e020c */
[----:B------:R-:W-:Y:S01]  /*7c10*/  IMAD.WIDE.U32 R6, R22, UR9, R6 ;  /* 0x0000000916067c25 */ /* 0x000fe2000f8e0006 */
[----:B------:R-:W-:-:S03]  /*7c20*/  ULDC.64 UR8, c[0x0][0xb28] ;  /* 0x0002ca0000087ab9 */ /* 0x000fc60000000a00 */
[----:B------:R-:W-:-:S04]  /*7c30*/  IMAD.WIDE.U32 R4, R19, UR4, R4 ;  /* 0x0000000413047c25 */ /* 0x000fc8000f8e0004 */
[----:B------:R-:W-:Y:S01]  /*7c40*/  IMAD.MOV.U32 R13, RZ, RZ, R9 ;  /* 0x000000ffff0d7224 */ /* 0x000fe200078e0009 */
[----:B------:R-:W-:Y:S01]  /*7c50*/  @P0 SHF.R.U32.HI R13, RZ, R91, R90 ;  /* 0x0000005bff0d0219 */ /* 0x000fe2000001165a */
[C---:B------:R-:W-:Y:S01]  /*7c60*/  IMAD R8, R14.reuse, UR4, RZ ;  /* 0x000000040e087c24 */ /* 0x040fe2000f8e02ff */
[----:B------:R-:W-:Y:S01]  /*7c70*/  IADD3 R4, P0, R11, R4, RZ ;  /* 0x000000040b047210 */ /* 0x000fe20007f1e0ff */
[----:B------:R-:W-:Y:S01]  /*7c80*/  IMAD.IADD R7, R7, 0x1, R15 ;  /* 0x0000000107077824 */ /* 0x000fe200078e020f */
[----:B------:R-:W-:Y:S01]  /*7c90*/  SHF.R.S32.HI R15, RZ, 0x1f, R11 ;  /* 0x0000001fff0f7819 */ /* 0x000fe2000001140b */
[----:B------:R-:W-:Y:S01]  /*7ca0*/  IMAD R14, R14, UR6, RZ ;  /* 0x000000060e0e7c24 */ /* 0x000fe2000f8e02ff */
[----:B------:R-:W-:Y:S01]  /*7cb0*/  IADD3 R11, -R11, RZ, RZ ;  /* 0x000000ff0b0b7210 */ /* 0x000fe20007ffe1ff */
[C---:B------:R-:W-:Y:S01]  /*7cc0*/  IMAD R12, R19.reuse, UR5, R8 ;  /* 0x00000005130c7c24 */ /* 0x040fe2000f8e0208 */
[----:B------:R-:W-:Y:S01]  /*7cd0*/  SHF.R.S32.HI R8, RZ, 0x1f, R13 ;  /* 0x0000001fff087819 */ /* 0x000fe2000001140d */
[C---:B------:R-:W-:Y:S01]  /*7ce0*/  IMAD R17, R19.reuse, UR7, R14 ;  /* 0x0000000713117c24 */ /* 0x040fe2000f8e020e */
[----:B------:R-:W-:Y:S01]  /*7cf0*/  ULDC.64 UR4, c[0x0][0xb30] ;  /* 0x0002cc0000047ab9 */ /* 0x000fe20000000a00 */
[----:B------:R-:W-:Y:S01]  /*7d00*/  IMAD.WIDE.U32 R6, R19, UR6, R6 ;  /* 0x0000000613067c25 */ /* 0x000fe2000f8e0006 */
[----:B------:R-:W-:Y:S01]  /*7d10*/  IADD3.X R5, R15, R5, R12, P0, !PT ;  /* 0x000000050f057210 */ /* 0x000fe200007fe40c */
[----:B------:R-:W-:-:S02]  /*7d20*/  ULDC.64 UR6, c[0x0][0xbc8] ;  /* 0x0002f20000067ab9 */ /* 0x000fc40000000a00 */
[----:B------:R-:W-:Y:S02]  /*7d30*/  IMAD.MOV R14, RZ, RZ, -R13 ;  /* 0x000000ffff0e7224 */ /* 0x000fe400078e0a0d */
[----:B------:R-:W-:Y:S02]  /*7d40*/  IMAD R8, R8, UR4, RZ ;  /* 0x0000000408087c24 */ /* 0x000fe4000f8e02ff */
[C---:B------:R-:W-:Y:S02]  /*7d50*/  IMAD R11, R18.reuse, R11, R9 ;  /* 0x0000000b120b7224 */ /* 0x040fe400078e0209 */
[----:B------:R-:W-:Y:S02]  /*7d60*/  IMAD.IADD R7, R7, 0x1, R17 ;  /* 0x0000000107077824 */ /* 0x000fe400078e0211 */
[----:B------:R-:W-:Y:S02]  /*7d70*/  IMAD R9, R18, R14, R9 ;  /* 0x0000000e12097224 */ /* 0x000fe400078e0209 */
[C---:B------:R-:W-:Y:S01]  /*7d80*/  IMAD R15, R13.reuse, UR5, R8 ;  /* 0x000000050d0f7c24 */ /* 0x040fe2000f8e0208 */
[----:B------:R-:W-:Y:S01]  /*7d90*/  SHF.R.S32.HI R8, RZ, 0x1f, R11 ;  /* 0x0000001fff087819 */ /* 0x000fe2000001140b */
[----:B------:R-:W-:Y:S01]  /*7da0*/  IMAD.WIDE.U32 R6, R13, UR4, R6 ;  /* 0x000000040d067c25 */ /* 0x000fe2000f8e0006 */
[----:B------:R-:W-:Y:S01]  /*7db0*/  SHF.R.S32.HI R12, RZ, 0x1f, R9 ;  /* 0x0000001fff0c7819 */ /* 0x000fe20000011409 */
[----:B------:R-:W0:Y:S01]  /*7dc0*/  S2UR UR5, SR_CgaCtaId ;  /* 0x00000000000579c3 */ /* 0x000e220000008800 */
[----:B------:R-:W-:Y:S01]  /*7dd0*/  UMOV UR4, 0x400 ;  /* 0x0000040000047882 */ /* 0x000fe20000000000 */
[----:B------:R-:W-:Y:S01]  /*7de0*/  IMAD R8, R8, UR6, RZ ;  /* 0x0000000608087c24 */ /* 0x000fe2000f8e02ff */
[----:B------:R-:W-:Y:S01]  /*7df0*/  IADD3 R7, R7, R15, RZ ;  /* 0x0000000f07077210 */ /* 0x000fe20007ffe0ff */
[----:B------:R-:W-:-:S02]  /*7e00*/  IMAD R12, R12, UR8, RZ ;  /* 0x000000080c0c7c24 */ /* 0x000fc4000f8e02ff */
[C---:B------:R-:W-:Y:S02]  /*7e10*/  IMAD R13, R11.reuse, UR7, R8 ;  /* 0x000000070b0d7c24 */ /* 0x040fe4000f8e0208 */
[----:B------:R-:W-:Y:S01]  /*7e20*/  IMAD.WIDE.U32 R4, R11, UR6, R4 ;  /* 0x000000060b047c25 */ /* 0x000fe2000f8e0004 */
[----:B------:R-:W-:-:S03]  /*7e30*/  ULDC.64 UR6, c[0x0][0xba8] ;  /* 0x0002ea0000067ab9 */ /* 0x000fc60000000a00 */
[C---:B------:R-:W-:Y:S01]  /*7e40*/  IMAD R11, R9.reuse, UR9, R12 ;  /* 0x00000009090b7c24 */ /* 0x040fe2000f8e020c */
[----:B------:R-:W-:Y:S01]  /*7e50*/  LEA R8, P0, R4, UR6, 0x2 ;  /* 0x0000000604087c11 */ /* 0x000fe2000f8010ff */
[----:B------:R-:W-:Y:S01]  /*7e60*/  IMAD.WIDE.U32 R6, R9, UR8, R6 ;  /* 0x0000000809067c25 */ /* 0x000fe2000f8e0006 */
[----:B------:R-:W-:Y:S01]  /*7e70*/  ULDC.64 UR8, c[0x0][0xb00] ;  /* 0x0002c00000087ab9 */ /* 0x000fe20000000a00 */
[----:B------:R-:W-:Y:S02]  /*7e80*/  ULDC UR6, c[0x0][0xa88] ;  /* 0x0002a20000067ab9 */ /* 0x000fe40000000800 */
[----:B------:R-:W-:Y:S01]  /*7e90*/  IMAD.IADD R9, R5, 0x1, R13 ;  /* 0x0000000105097824 */ /* 0x000fe200078e020d */
[----:B------:R-:W-:Y:S01]  /*7ea0*/  LEA R20, P1, R6, UR8, 0x2 ;  /* 0x0000000806147c11 */ /* 0x000fe2000f8210ff */
[----:B------:R-:W-:Y:S02]  /*7eb0*/  IMAD.IADD R5, R7, 0x1, R11 ;  /* 0x0000000107057824 */ /* 0x000fe400078e020b */
[----:B------:R-:W-:Y:S01]  /*7ec0*/  IMAD R17, R18, UR6, RZ ;  /* 0x0000000612117c24 */ /* 0x000fe2000f8e02ff */
[----:B------:R-:W-:Y:S01]  /*7ed0*/  LEA.HI.X R9, R4, UR7, R9, 0x2, P0 ;  /* 0x0000000704097c11 */ /* 0x000fe200080f1409 */
[----:B0-----:R-:W-:Y:S01]  /*7ee0*/  ULEA UR4, UR5, UR4, 0x18 ;  /* 0x0000000405047291 */ /* 0x001fe2000f8ec03f */
[----:B------:R-:W-:Y:S01]  /*7ef0*/  LEA.HI.X R22, R6, UR9, R5, 0x2, P1 ;  /* 0x0000000906167c11 */ /* 0x000fe200088f1405 */
[----:B------:R-:W-:Y:S01]  /*7f00*/  SHFL.IDX PT, R4, R8, RZ, 0x1c1f ;  /* 0x001c1fff08047589 */ /* 0x000fe200000e0000 */
[----:B------:R-:W-:Y:S01]  /*7f10*/  LOP3.LUT P0, RZ, R88, 0x3, RZ, 0xc0, !PT ;  /* 0x0000000358ff7812 */ /* 0x000fe2000780c0ff */
[C---:B------:R-:W-:Y:S01]  /*7f20*/  VIADD R16, R2.reuse, 0x8 ;  /* 0x0000000802107836 */ /* 0x040fe20000000000 */
[----:B------:R-:W-:Y:S01]  /*7f30*/  UIADD3 UR4, UR4, 0x34820, URZ ;  /* 0x0003482004047890 */ /* 0x000fe2000fffe03f */
[----:B------:R-:W0:Y:S01]  /*7f40*/  SHFL.IDX PT, R5, R9, RZ, 0x1c1f ;  /* 0x001c1fff09057589 */ /* 0x000e2200000e0000 */
[-C--:B------:R-:W-:Y:S01]  /*7f50*/  ISETP.GE.OR P1, PT, R2, R17.reuse, P0 ;  /* 0x000000110200720c */ /* 0x080fe20000726670 */
[----:B------:R-:W-:Y:S01]  /*7f60*/  IMAD.IADD R19, R88, 0x1, -R89 ;  /* 0x0000000158137824 */ /* 0x000fe200078e0a59 */
[-C--:B------:R-:W-:Y:S01]  /*7f70*/  ISETP.GE.OR P0, PT, R16, R17.reuse, P0 ;  /* 0x000000111000720c */ /* 0x080fe20000706670 */
[----:B------:R-:W-:Y:S01]  /*7f80*/  SHFL.IDX PT, R6, R8, 0x1, 0x1c1f ;  /* 0x003c1f0008067f89 */ /* 0x000fe200000e0000 */
[----:B------:R-:W-:Y:S01]  /*7f90*/  UPRMT UR4, URZ, 0x654, UR4 ;  /* 0x000006543f047896 */ /* 0x000fe20008000004 */
[----:B------:R-:W-:-:S02]  /*7fa0*/  ISETP.GE.AND P2, PT, R2, R17, PT ;  /* 0x000000110200720c */ /* 0x000fc40003f46270 */
[----:B------:R-:W1:Y:S01]  /*7fb0*/  SHFL.IDX PT, R7, R9, 0x1, 0x1c1f ;  /* 0x003c1f0009077f89 */ /* 0x000e6200000e0000 */
[----:B------:R-:W-:-:S03]  /*7fc0*/  SHF.L.U32 R19, R19, 0x1, RZ ;  /* 0x0000000113137819 */ /* 0x000fc600000006ff */
[----:B------:R2:W3:Y:S02]  /*7fd0*/  SHFL.IDX PT, R14, R20, RZ, 0x1c1f ;  /* 0x001c1fff140e7589 */ /* 0x0004e400000e0000 */
[----:B------:R-:W-:Y:S02]  /*7fe0*/  SYNCS.ARRIVE.TRANS64.RED.A1T0 RZ, [UR4], RZ ;  /* 0x000000ffffff79a7 */ /* 0x000fe40008100404 */
[----:B------:R2:W4:Y:S04]  /*7ff0*/  SHFL.IDX PT, R15, R22, RZ, 0x1c1f ;  /* 0x001c1fff160f7589 */ /* 0x00052800000e0000 */
[----:B0-----:R2:W-:Y:S04]  /*8000*/  @!P1 ST.E desc[UR42][R4.64], R3 ;  /* 0x0000000304009985 */ /* 0x0015e8000c10192a */
[----:B-1----:R2:W-:Y:S01]  /*8010*/  @!P0 ST.E desc[UR42][R6.64], R0 ;  /* 0x0000000006008985 */ /* 0x0025e2000c10192a */
[----:B------:R-:W-:Y:S05]  /*8020*/  @P2 BRA `(.L_x_35) ;  /* 0x0000000400782947 */ /* 0x000fea0003800000 */
[C---:B--2---:R-:W-:Y:S01]  /*8030*/  VIADD R0, R19.reuse, 0x8 ;  /* 0x0000000813007836 */ /* 0x044fe20000000000 */
[----:B------:R-:W-:Y:S01]  /*8040*/  ULDC UR4, c[0x0][0xac8] ;  /* 0x0002b20000047ab9 */ /* 0x000fe20000000800 */
[C---:B------:R-:W-:Y:S01]  /*8050*/  VIADD R6, R19.reuse, 0x10 ;  /* 0x0000001013067836 */ /* 0x040fe20000000000 */
[C---:B------:R-:W-:Y:S01]  /*8060*/  ISETP.GE.AND P2, PT, R19.reuse, UR4, PT ;  /* 0x0000000413007c0c */ /* 0x040fe2000bf46270 */
[C---:B------:R-:W-:Y:S01]  /*8070*/  VIADD R8, R19.reuse, 0x28 ;  /* 0x0000002813087836 */ /* 0x040fe20000000000 */
[----:B------:R-:W-:Y:S01]  /*8080*/  ISETP.GE.AND P3, PT, R0, UR4, PT ;  /* 0x0000000400007c0c */ /* 0x000fe2000bf66270 */
[C---:B------:R-:W-:Y:S01]  /*8090*/  VIADD R10, R19.reuse, 0x38 ;  /* 0x00000038130a7836 */ /* 0x040fe20000000000 */
[C---:B------:R-:W-:Y:S01]  /*80a0*/  IADD3 R7, R19.reuse, 0x18, RZ ;  /* 0x0000001813077810 */ /* 0x040fe20007ffe0ff */
[C---:B------:R-:W-:Y:S01]  /*80b0*/  VIADD R11, R19.reuse, 0x40 ;  /* 0x00000040130b7836 */ /* 0x040fe20000000000 */
[----:B------:R-:W-:Y:S01]  /*80c0*/  ISETP.GE.AND P0, PT, R6, UR4, PT ;  /* 0x0000000406007c0c */ /* 0x000fe2000bf06270 */
[----:B------:R-:W-:Y:S01]  /*80d0*/  VIADD R12, R19, 0x50 ;  /* 0x00000050130c7836 */ /* 0x000fe20000000000 */
[----:B------:R-:W-:-:S02]  /*80e0*/  ISETP.GE.AND P1, PT, R7, UR4, PT ;  /* 0x0000000407007c0c */ /* 0x000fc4000bf26270 */
[C---:B------:R-:W-:Y:S02]  /*80f0*/  IADD3 R9, R19.reuse, 0x30, RZ ;  /* 0x0000003013097810 */ /* 0x040fe40007ffe0ff */
[----:B------:R-:W-:Y:S01]  /*8100*/  ISETP.GE.AND P5, PT, R10, UR4, PT ;  /* 0x000000040a007c0c */ /* 0x000fe2000bfa6270 */
[----:B---34-:R-:W-:Y:S01]  /*8110*/  @!P2 IMAD.WIDE R2, R19, 0x4, R14 ;  /* 0x000000041302a825 */ /* 0x018fe200078e020e */
[----:B------:R-:W-:Y:S02]  /*8120*/  ISETP.GE.AND P4, PT, R9, UR4, PT ;  /* 0x0000000409007c0c */ /* 0x000fe4000bf86270 */
[----:B------:R-:W-:Y:S02]  /*8130*/  @!P3 LEA.HI R0, R0, R0, RZ, 0x1 ;  /* 0x000000000000b211 */ /* 0x000fe400078f08ff */
[----:B------:R0:W-:Y:S01]  /*8140*/  @!P2 ST.E.64 desc[UR42][R2.64], R24 ;  /* 0x000000180200a985 */ /* 0x0001e2000c101b2a */
[----:B------:R-:W-:Y:S02]  /*8150*/  ISETP.GE.AND P6, PT, R11, UR4, PT ;  /* 0x000000040b007c0c */ /* 0x000fe4000bfc6270 */
[----:B------:R-:W-:Y:S01]  /*8160*/  @!P3 LOP3.LUT R5, R0, 0xfffffffe, RZ, 0xc0, !PT ;  /* 0xfffffffe0005b812 */ /* 0x000fe200078ec0ff */
[----:B------:R-:W-:Y:S01]  /*8170*/  VIADD R0, R19, 0x20 ;  /* 0x0000002013007836 */ /* 0x000fe20000000000 */
[----:B------:R-:W-:-:S02]  /*8180*/  @!P0 LEA.HI R6, R6, R6, RZ, 0x1 ;  /* 0x0000000606068211 */ /* 0x000fc400078f08ff */
[----:B------:R-:W-:Y:S01]  /*8190*/  @!P1 LEA.HI R7, R7, R7, RZ, 0x1 ;  /* 0x0000000707079211 */ /* 0x000fe200078f08ff */
[----:B------:R-:W-:Y:S01]  /*81a0*/  @!P3 IMAD.WIDE R4, R5, 0x4, R14 ;  /* 0x000000040504b825 */ /* 0x000fe200078e020e */
[----:B------:R-:W-:Y:S02]  /*81b0*/  ISETP.GE.AND P2, PT, R0, UR4, PT ;  /* 0x0000000400007c0c */ /* 0x000fe4000bf46270 */
[----:B------:R-:W-:Y:S02]  /*81c0*/  @!P5 LEA.HI R10, R10, R10, RZ, 0x1 ;  /* 0x0000000a0a0ad211 */ /* 0x000fe400078f08ff */
[----:B------:R1:W-:Y:S01]  /*81d0*/  @!P3 ST.E.64 desc[UR42][R4.64], R28 ;  /* 0x0000001c0400b985 */ /* 0x0003e2000c101b2a */
[----:B------:R-:W-:Y:S02]  /*81e0*/  ISETP.GE.AND P3, PT, R8, UR4, PT ;  /* 0x0000000408007c0c */ /* 0x000fe4000bf66270 */
[----:B0-----:R-:W-:Y:S02]  /*81f0*/  @!P0 LOP3.LUT R3, R6, 0xfffffffe, RZ, 0xc0, !PT ;  /* 0xfffffffe06038812 */ /* 0x001fe400078ec0ff */
[----:B------:R-:W-:-:S02]  /*8200*/  @!P4 LEA.HI R6, R9, R9, RZ, 0x1 ;  /* 0x000000090906c211 */ /* 0x000fc400078f08ff */
[----:B------:R-:W-:Y:S01]  /*8210*/  @!P5 LOP3.LUT R13, R10, 0xfffffffe, RZ, 0xc0, !PT ;  /* 0xfffffffe0a0dd812 */ /* 0x000fe200078ec0ff */
[--C-:B------:R-:W-:Y:S01]  /*8220*/  @!P0 IMAD.WIDE R2, R3, 0x4, R14.reuse ;  /* 0x0000000403028825 */ /* 0x100fe200078e020e */
[----:B------:R-:W-:Y:S02]  /*8230*/  @!P2 LEA.HI R0, R0, R0, RZ, 0x1 ;  /* 0x000000000000a211 */ /* 0x000fe400078f08ff */
[----:B------:R-:W-:Y:S02]  /*8240*/  IADD3 R18, R19, 0x60, RZ ;  /* 0x0000006013127810 */ /* 0x000fe40007ffe0ff */
[----:B------:R0:W-:Y:S01]  /*8250*/  @!P0 ST.E.64 desc[UR42][R2.64], R32 ;  /* 0x0000002002008985 */ /* 0x0001e2000c101b2a */
[----:B-1----:R-:W-:Y:S02]  /*8260*/  @!P1 LOP3.LUT R5, R7, 0xfffffffe, RZ, 0xc0, !PT ;  /* 0xfffffffe07059812 */ /* 0x002fe400078ec0ff */
[----:B------:R-:W-:Y:S02]  /*8270*/  @!P3 LEA.HI R8, R8, R8, RZ, 0x1 ;  /* 0x000000080808b211 */ /* 0x000fe400078f08ff */
[----:B------:R-:W-:Y:S01]  /*8280*/  @!P2 LOP3.LUT R7, R0, 0xfffffffe, RZ, 0xc0, !PT ;  /* 0xfffffffe0007a812 */ /* 0x000fe200078ec0ff */
[----:B------:R-:W-:Y:S01]  /*8290*/  @!P1 IMAD.WIDE R4, R5, 0x4, R14 ;  /* 0x0000000405049825 */ /* 0x000fe200078e020e */
[----:B------:R-:W-:-:S02]  /*82a0*/  @!P3 LOP3.LUT R9, R8, 0xfffffffe, RZ, 0xc0, !PT ;  /* 0xfffffffe0809b812 */ /* 0x000fc400078ec0ff */
[----:B------:R-:W-:Y:S02]  /*82b0*/  @!P6 LEA.HI R0, R11, R11, RZ, 0x1 ;  /* 0x0000000b0b00e211 */ /* 0x000fe400078f08ff */
[----:B------:R-:W-:Y:S01]  /*82c0*/  @!P4 LOP3.LUT R11, R6, 0xfffffffe, RZ, 0xc0, !PT ;  /* 0xfffffffe060bc812 */ /* 0x000fe200078ec0ff */
[--C-:B------:R-:W-:Y:S01]  /*82d0*/  @!P2 IMAD.WIDE R6, R7, 0x4, R14.reuse ;  /* 0x000000040706a825 */ /* 0x100fe200078e020e */
[----:B------:R-:W-:Y:S01]  /*82e0*/  @!P6 LOP3.LUT R21, R0, 0xfffffffe, RZ, 0xc0, !PT ;  /* 0xfffffffe0015e812 */ /* 0x000fe200078ec0ff */
[----:B------:R1:W-:Y:S01]  /*82f0*/  @!P1 ST.E.64 desc[UR42][R4.64], R36 ;  /* 0x0000002404009985 */ /* 0x0003e2000c101b2a */
[----:B------:R-:W-:Y:S01]  /*8300*/  IADD3 R0, R19, 0x48, RZ ;  /* 0x0000004813007810 */ /* 0x000fe20007ffe0ff */
[--C-:B0-----:R-:W-:Y:S01]  /*8310*/  @!P3 IMAD.WIDE R2, R9, 0x4, R14.reuse ;  /* 0x000000040902b825 */ /* 0x101fe200078e020e */
[----:B------:R-:W-:Y:S01]  /*8320*/  ISETP.GE.AND P1, PT, R12, UR4, PT ;  /* 0x000000040c007c0c */ /* 0x000fe2000bf26270 */
[----:B------:R0:W-:Y:S01]  /*8330*/  @!P2 ST.E.64 desc[UR42][R6.64], R40 ;  /* 0x000000280600a985 */ /* 0x0001e2000c101b2a */
[----:B------:R-:W-:Y:S01]  /*8340*/  ISETP.GE.AND P0, PT, R0, UR4, PT ;  /* 0x0000000400007c0c */ /* 0x000fe2000bf06270 */
[----:B------:R-:W-:-:S02]  /*8350*/  @!P5 IMAD.WIDE R8, R13, 0x4, R14 ;  /* 0x000000040d08d825 */ /* 0x000fc400078e020e */
[----:B------:R2:W-:Y:S01]  /*8360*/  @!P3 ST.E.64 desc[UR42][R2.64], R44 ;  /* 0x0000002c0200b985 */ /* 0x0005e2000c101b2a */
[----:B------:R-:W-:Y:S01]  /*8370*/  ISETP.GE.AND P3, PT, R18, UR4, PT ;  /* 0x0000000412007c0c */ /* 0x000fe2000bf66270 */
[----:B------:R-:W-:Y:S02]  /*8380*/  VIADD R13, R19, 0x58 ;  /* 0x00000058130d7836 */ /* 0x000fe40000000000 */
[----:B-1----:R-:W-:-:S03]  /*8390*/  @!P4 IMAD.WIDE R4, R11, 0x4, R14 ;  /* 0x000000040b04c825 */ /* 0x002fc600078e020e */
[----:B------:R-:W-:Y:S02]  /*83a0*/  ISETP.GE.AND P2, PT, R13, UR4, PT ;  /* 0x000000040d007c0c */ /* 0x000fe4000bf46270 */
[----:B------:R-:W-:Y:S01]  /*83b0*/  @!P1 LEA.HI R12, R12, R12, RZ, 0x1 ;  /* 0x0000000c0c0c9211 */ /* 0x000fe200078f08ff */
[----:B------:R-:W-:Y:S01]  /*83c0*/  @!P6 IMAD.WIDE R10, R21, 0x4, R14 ;  /* 0x00000004150ae825 */ /* 0x000fe200078e020e */
[----:B------:R1:W-:Y:S01]  /*83d0*/  @!P4 ST.E.64 desc[UR42][R4.64], R48 ;  /* 0x000000300400c985 */ /* 0x0003e2000c101b2a */
[----:B------:R-:W-:Y:S02]  /*83e0*/  @!P0 LEA.HI R0, R0, R0, RZ, 0x1 ;  /* 0x0000000000008211 */ /* 0x000fe400078f08ff */
[C---:B0-----:R-:W-:Y:S01]  /*83f0*/  VIADD R6, R19.reuse, 0x68 ;  /* 0x0000006813067836 */ /* 0x041fe20000000000 */
[C---:B--2---:R-:W-:Y:S01]  /*8400*/  IADD3 R3, R19.reuse, 0x78, RZ ;  /* 0x0000007813037810 */ /* 0x044fe20007ffe0ff */
[----:B------:R-:W-:Y:S01]  /*8410*/  VIADD R7, R19, 0x70 ;  /* 0x0000007013077836 */ /* 0x000fe20000000000 */
[----:B------:R0:W-:Y:S01]  /*8420*/  @!P5 ST.E.64 desc[UR42][R8.64], R52 ;  /* 0x000000340800d985 */ /* 0x0001e2000c101b2a */
[----:B------:R-:W-:-:S02]  /*8430*/  @!P3 LEA.HI R18, R18, R18, RZ, 0x1 ;  /* 0x000000121212b211 */ /* 0x000fc400078f08ff */
[----:B------:R-:W-:Y:S01]  /*8440*/  ISETP.GE.AND P4, PT, R6, UR4, PT ;  /* 0x0000000406007c0c */ /* 0x000fe2000bf86270 */
[----:B------:R2:W-:Y:S01]  /*8450*/  @!P6 ST.E.64 desc[UR42][R10.64], R56 ;  /* 0x000000380a00e985 */ /* 0x0005e2000c101b2a */
[----:B------:R-:W-:Y:S02]  /*8460*/  ISETP.GE.AND P6, PT, R3, UR4, PT ;  /* 0x0000000403007c0c */ /* 0x000fe4000bfc6270 */
[----:B------:R-:W-:Y:S02]  /*8470*/  ISETP.GE.AND P5, PT, R7, UR4, PT ;  /* 0x0000000407007c0c */ /* 0x000fe4000bfa6270 */
[----:B------:R-:W-:Y:S02]  /*8480*/  @!P2 LEA.HI R13, R13, R13, RZ, 0x1 ;  /* 0x0000000d0d0da211 */ /* 0x000fe400078f08ff */
[----:B-1----:R-:W-:Y:S02]  /*8490*/  @!P1 LOP3.LUT R5, R12, 0xfffffffe, RZ, 0xc0, !PT ;  /* 0xfffffffe0c059812 */ /* 0x002fe400078ec0ff */
[----:B0-----:R-:W-:-:S03]  /*84a0*/  @!P3 LOP3.LUT R9, R18, 0xfffffffe, RZ, 0xc0, !PT ;  /* 0xfffffffe1209b812 */ /* 0x001fc600078ec0ff */
[----:B------:R-:W-:Y:S02]  /*84b0*/  @!P4 LEA.HI R6, R6, R6, RZ, 0x1 ;  /* 0x000000060606c211 */ /* 0x000fe400078f08ff */
[----:B------:R-:W-:Y:S01]  /*84c0*/  @!P6 LEA.HI R4, R3, R3, RZ, 0x1 ;  /* 0x000000030304e211 */ /* 0x000fe200078f08ff */
[----:B------:R-:W-:Y:S01]  /*84d0*/  @!P3 IMAD.WIDE R8, R9, 0x4, R14 ;  /* 0x000000040908b825 */ /* 0x000fe200078e020e */
[----:B------:R-:W-:Y:S02]  /*84e0*/  @!P5 LEA.HI R2, R7, R7, RZ, 0x1 ;  /* 0x000000070702d211 */ /* 0x000fe400078f08ff */
[----:B------:R-:W-:Y:S02]  /*84f0*/  @!P0 LOP3.LUT R3, R0, 0xfffffffe, RZ, 0xc0, !PT ;  /* 0xfffffffe00038812 */ /* 0x000fe400078ec0ff */
[----:B------:R-:W-:Y:S02]  /*8500*/  @!P2 LOP3.LUT R7, R13, 0xfffffffe, RZ, 0xc0, !PT ;  /* 0xfffffffe0d07a812 */ /* 0x000fe400078ec0ff */
[----:B--2---:R-:W-:-:S02]  /*8510*/  @!P4 LOP3.LUT R11, R6, 0xfffffffe, RZ, 0xc0, !PT ;  /* 0xfffffffe060bc812 */ /* 0x004fc400078ec0ff */
[----:B------:R-:W-:Y:S01]  /*8520*/  @!P5 LOP3.LUT R13, R2, 0xfffffffe, RZ, 0xc0, !PT ;  /* 0xfffffffe020dd812 */ /* 0x000fe200078ec0ff */
[----:B------:R-:W-:Y:S01]  /*8530*/  @!P0 IMAD.WIDE R2, R3, 0x4, R14 ;  /* 0x0000000403028825 */ /* 0x000fe200078e020e */
[----:B------:R-:W-:-:S03]  /*8540*/  @!P6 LOP3.LUT R21, R4, 0xfffffffe, RZ, 0xc0, !PT ;  /* 0xfffffffe0415e812 */ /* 0x000fc600078ec0ff */
[--C-:B------:R-:W-:Y:S01]  /*8550*/  @!P1 IMAD.WIDE R4, R5, 0x4, R14.reuse ;  /* 0x0000000405049825 */ /* 0x100fe200078e020e */
[----:B------:R0:W-:Y:S03]  /*8560*/  @!P0 ST.E.64 desc[UR42][R2.64], R60 ;  /* 0x0000003c02008985 */ /* 0x0001e6000c101b2a */
[--C-:B------:R-:W-:Y:S01]  /*8570*/  @!P2 IMAD.WIDE R6, R7, 0x4, R14.reuse ;  /* 0x000000040706a825 */ /* 0x100fe200078e020e */
[----:B------:R0:W-:Y:S03]  /*8580*/  @!P1 ST.E.64 desc[UR42][R4.64], R64 ;  /* 0x0000004004009985 */ /* 0x0001e6000c101b2a */
[--C-:B------:R-:W-:Y:S01]  /*8590*/  @!P4 IMAD.WIDE R10, R11, 0x4, R14.reuse ;  /* 0x000000040b0ac825 */ /* 0x100fe200078e020e */
[----:B------:R0:W-:Y:S03]  /*85a0*/  @!P2 ST.E.64 desc[UR42][R6.64], R68 ;  /* 0x000000440600a985 */ /* 0x0001e6000c101b2a */
[--C-:B------:R-:W-:Y:S01]  /*85b0*/  @!P5 IMAD.WIDE R12, R13, 0x4, R14.reuse ;  /* 0x000000040d0cd825 */ /* 0x100fe200078e020e */
[----:B------:R0:W-:Y:S03]  /*85c0*/  @!P3 ST.E.64 desc[UR42][R8.64], R72 ;  /* 0x000000480800b985 */ /* 0x0001e6000c101b2a */
[----:B------:R-:W-:Y:S01]  /*85d0*/  @!P6 IMAD.WIDE R14, R21, 0x4, R14 ;  /* 0x00000004150ee825 */ /* 0x000fe200078e020e */
[----:B------:R0:W-:Y:S04]  /*85e0*/  @!P4 ST.E.64 desc[UR42][R10.64], R76 ;  /* 0x0000004c0a00c985 */ /* 0x0001e8000c101b2a */
[----:B------:R0:W-:Y:S04]  /*85f0*/  @!P5 ST.E.64 desc[UR42][R12.64], R80 ;  /* 0x000000500c00d985 */ /* 0x0001e8000c101b2a */
[----:B------:R0:W-:Y:S02]  /*8600*/  @!P6 ST.E.64 desc[UR42][R14.64], R84 ;  /* 0x000000540e00e985 */ /* 0x0001e4000c101b2a */
.L_x_35:
[----:B------:R-:W-:Y:S05]  /*8610*/  BSYNC B0 ;  /* 0x0000000000007941 */ /* 0x000fea0003800000 */
.L_x_34:
[----:B------:R-:W-:Y:S01]  /*8620*/  ISETP.GE.AND P0, PT, R16, R17, PT ;  /* 0x000000111000720c */ /* 0x000fe20003f06270 */
[----:B0-----:R0:W1:Y:S04]  /*8630*/  SHFL.IDX PT, R13, R22, 0x1, 0x1c1f ;  /* 0x003c1f00160d7f89 */ /* 0x00106800000e0000 */
[----:B------:R0:W0:Y:S08]  /*8640*/  SHFL.IDX PT, R12, R20, 0x1, 0x1c1f ;  /* 0x003c1f00140c7f89 */ /* 0x00003000000e0000 */
[----:B------:R-:W-:Y:S05]  /*8650*/  @P0 BRA `(.L_x_10) ;  /* 0x0000004400cc0947 */ /* 0x000fea0003800000 */
[----:B------:R-:W-:Y:S01]  /*8660*/  ULDC UR4, c[0x0][0xac8] ;  /* 0x0002b20000047ab9 */ /* 0x000fe20000000800 */
[C---:B--2---:R-:W-:Y:S01]  /*8670*/  VIADD R0, R19.reuse, 0x8 ;  /* 0x0000000813007836 */ /* 0x044fe20000000000 */
[C---:B------:R-:W-:Y:S01]  /*8680*/  ISETP.GE.AND P0, PT, R19.reuse, UR4, PT ;  /* 0x0000000413007c0c */ /* 0x040fe2000bf06270 */
[C---:B------:R-:W-:Y:S01]  /*8690*/  VIADD R4, R19.reuse, 0x10 ;  /* 0x0000001013047836 */ /* 0x040fe20000000000 */
[C---:B------:R-:W-:Y:S01]  /*86a0*/  IADD3 R6, R19.reuse, 0x18, RZ ;  /* 0x0000001813067810 */ /* 0x040fe20007ffe0ff */
[C---:B------:R-:W-:Y:S01]  /*86b0*/  VIADD R8, R19.reuse, 0x20 ;  /* 0x0000002013087836 */ /* 0x040fe20000000000 */
[----:B------:R-:W-:Y:S01]  /*86c0*/  ISETP.GE.AND P5, PT, R0, UR4, PT ;  /* 0x0000000400007c0c */ /* 0x000fe2000bfa6270 */
[C---:B------:R-:W-:Y:S01]  /*86d0*/  VIADD R9, R19.reuse, 0x28 ;  /* 0x0000002813097836 */ /* 0x040fe20000000000 */
[----:B------:R-:W-:Y:S01]  /*86e0*/  ISETP.GE.AND P6, PT, R4, UR4, PT ;  /* 0x0000000404007c0c */ /* 0x000fe2000bfc6270 */
[C---:B------:R-:W-:Y:S01]  /*86f0*/  VIADD R11, R19.reuse, 0x38 ;  /* 0x00000038130b7836 */ /* 0x040fe20000000000 */
[C---:B------:R-:W-:Y:S01]  /*8700*/  IADD3 R10, R19.reuse, 0x30, RZ ;  /* 0x00000030130a7810 */ /* 0x040fe20007ffe0ff */
[C---:B------:R-:W-:Y:S01]  /*8710*/  VIADD R16, R19.reuse, 0x40 ;  /* 0x0000004013107836 */ /* 0x040fe20000000000 */
[----:B------:R-:W-:Y:S01]  /*8720*/  ISETP.GE.AND P4, PT, R8, UR4, PT ;  /* 0x0000000408007c0c */ /* 0x000fe2000bf86270 */
[----:B0-----:R-:W-:Y:S01]  /*8730*/  VIADD R20, R19, 0x70 ;  /* 0x0000007013147836 */ /* 0x001fe20000000000 */
[----:B------:R-:W-:Y:S01]  /*8740*/  ISETP.GE.AND P3, PT, R9, UR4, PT ;  /* 0x0000000409007c0c */ /* 0x000fe2000bf66270 */
[----:B-1----:R-:W-:Y:S01]  /*8750*/  @!P0 IMAD.WIDE R2, R19, 0x4, R12 ;  /* 0x0000000413028825 */ /* 0x002fe200078e020c */
[----:B------:R-:W-:-:S02]  /*8760*/  ISETP.GE.AND P2, PT, R10, UR4, PT ;  /* 0x000000040a007c0c */ /* 0x000fc4000bf46270 */
[----:B------:R-:W-:Y:S02]  /*8770*/  ISETP.GE.AND P1, PT, R11, UR4, PT ;  /* 0x000000040b007c0c */ /* 0x000fe4000bf26270 */
[----:B------:R0:W-:Y:S01]  /*8780*/  @!P0 ST.E.64 desc[UR42][R2.64], R26 ;  /* 0x0000001a02008985 */ /* 0x0001e2000c101b2a */
[----:B------:R-:W-:Y:S02]  /*8790*/  ISETP.GE.AND P0, PT, R6, UR4, PT ;  /* 0x0000000406007c0c */ /* 0x000fe4000bf06270 */
[----:B------:R-:W-:Y:S02]  /*87a0*/  @!P5 LEA.HI R0, R0, R0, RZ, 0x1 ;  /* 0x000000000000d211 */ /* 0x000fe400078f08ff */
[----:B------:R-:W-:Y:S02]  /*87b0*/  @!P6 LEA.HI R4, R4, R4, RZ, 0x1 ;  /* 0x000000040404e211 */ /* 0x000fe400078f08ff */
[----:B------:R-:W-:Y:S02]  /*87c0*/  @!P5 LOP3.LUT R5, R0, 0xfffffffe, RZ, 0xc0, !PT ;  /* 0xfffffffe0005d812 */ /* 0x000fe400078ec0ff */
[----:B------:R-:W-:-:S02]  /*87d0*/  @!P6 LOP3.LUT R7, R4, 0xfffffffe, RZ, 0xc0, !PT ;  /* 0xfffffffe0407e812 */ /* 0x000fc400078ec0ff */
[----:B------:R-:W-:Y:S02]  /*87e0*/  @!P4 LEA.HI R8, R8, R8, RZ, 0x1 ;  /* 0x000000080808c211 */ /* 0x000fe400078f08ff */
[----:B------:R-:W-:Y:S01]  /*87f0*/  @!P3 LEA.HI R0, R9, R9, RZ, 0x1 ;  /* 0x000000090900b211 */ /* 0x000fe200078f08ff */
[--C-:B0-----:R-:W-:Y:S01]  /*8800*/  @!P5 IMAD.WIDE R2, R5, 0x4, R12.reuse ;  /* 0x000000040502d825 */ /* 0x101fe200078e020c */
[----:B------:R-:W-:Y:S02]  /*8810*/  @!P0 LEA.HI R6, R6, R6, RZ, 0x1 ;  /* 0x0000000606068211 */ /* 0x000fe400078f08ff */
[----:B------:R-:W-:Y:S01]  /*8820*/  @!P2 LEA.HI R10, R10, R10, RZ, 0x1 ;  /* 0x0000000a0a0aa211 */ /* 0x000fe200078f08ff */
[----:B------:R-:W-:Y:S01]  /*8830*/  @!P6 IMAD.WIDE R4, R7, 0x4, R12 ;  /* 0x000000040704e825 */ /* 0x000fe200078e020c */
[----:B---3--:R-:W-:Y:S01]  /*8840*/  @!P1 LEA.HI R14, R11, R11, RZ, 0x1 ;  /* 0x0000000b0b0e9211 */ /* 0x008fe200078f08ff */
[----:B------:R0:W-:Y:S01]  /*8850*/  @!P5 ST.E.64 desc[UR42][R2.64], R30 ;  /* 0x0000001e0200d985 */ /* 0x0001e2000c101b2a */
[----:B------:R-:W-:-:S02]  /*8860*/  @!P0 LOP3.LUT R7, R6, 0xfffffffe, RZ, 0xc0, !PT ;  /* 0xfffffffe06078812 */ /* 0x000fc400078ec0ff */
[----:B------:R-:W-:Y:S01]  /*8870*/  @!P4 LOP3.LUT R9, R8, 0xfffffffe, RZ, 0xc0, !PT ;  /* 0xfffffffe0809c812 */ /* 0x000fe200078ec0ff */
[----:B------:R1:W-:Y:S01]  /*8880*/  @!P6 ST.E.64 desc[UR42][R4.64], R34 ;  /* 0x000000220400e985 */ /* 0x0003e2000c101b2a */
[----:B------:R-:W-:Y:S01]  /*8890*/  @!P3 LOP3.LUT R11, R0, 0xfffffffe, RZ, 0xc0, !PT ;  /* 0xfffffffe000bb812 */ /* 0x000fe200078ec0ff */
[C---:B------:R-:W-:Y:S01]  /*88a0*/  VIADD R0, R19.reuse, 0x50 ;  /* 0x0000005013007836 */ /* 0x040fe20000000000 */
[----:B----4-:R-:W-:Y:S02]  /*88b0*/  @!P2 LOP3.LUT R15, R10, 0xfffffffe, RZ, 0xc0, !PT ;  /* 0xfffffffe0a0fa812 */ /* 0x010fe400078ec0ff */
[----:B------:R-:W-:Y:S01]  /*88c0*/  @!P1 LOP3.LUT R17, R14, 0xfffffffe, RZ, 0xc0, !PT ;  /* 0xfffffffe0e119812 */ /* 0x000fe200078ec0ff */
[C---:B------:R-:W-:Y:S01]  /*88d0*/  VIADD R14, R19.reuse, 0x58 ;  /* 0x00000058130e7836 */ /* 0x040fe20000000000 */
[----:B------:R-:W-:Y:S02]  /*88e0*/  IADD3 R18, R19, 0x48, RZ ;  /* 0x0000004813127810 */ /* 0x000fe40007ffe0ff */
[----:B------:R-:W-:Y:S01]  /*88f0*/  ISETP.GE.AND P5, PT, R16, UR4, PT ;  /* 0x0000000410007c0c */ /* 0x000fe2000bfa6270 */
[----:B0-----:R-:W-:Y:S01]  /*8900*/  @!P0 IMAD.WIDE R2, R7, 0x4, R12 ;  /* 0x0000000407028825 */ /* 0x001fe200078e020c */
[----:B------:R-:W-:-:S03]  /*8910*/  ISETP.GE.AND P6, PT, R18, UR4, PT ;  /* 0x0000000412007c0c */ /* 0x000fc6000bfc6270 */
[--C-:B-1----:R-:W-:Y:S01]  /*8920*/  @!P4 IMAD.WIDE R4, R9, 0x4, R12.reuse ;  /* 0x000000040904c825 */ /* 0x102fe200078e020c */
[----:B------:R0:W-:Y:S01]  /*8930*/  @!P0 ST.E.64 desc[UR42][R2.64], R38 ;  /* 0x0000002602008985 */ /* 0x0001e2000c101b2a */
[----:B------:R-:W-:Y:S02]  /*8940*/  ISETP.GE.AND P0, PT, R0, UR4, PT ;  /* 0x0000000400007c0c */ /* 0x000fe4000bf06270 */
[--C-:B------:R-:W-:Y:S01]  /*8950*/  @!P3 IMAD.WIDE R6, R11, 0x4, R12.reuse ;  /* 0x000000040b06b825 */ /* 0x100fe200078e020c */
[----:B------:R1:W-:Y:S01]  /*8960*/  @!P4 ST.E.64 desc[UR42][R4.64], R42 ;  /* 0x0000002a0400c985 */ /* 0x0003e2000c101b2a */
[----:B------:R-:W-:Y:S02]  /*8970*/  ISETP.GE.AND P4, PT, R20, UR4, PT ;  /* 0x0000000414007c0c */ /* 0x000fe4000bf86270 */
[----:B------:R-:W-:Y:S01]  /*8980*/  @!P2 IMAD.WIDE R8, R15, 0x4, R12 ;  /* 0x000000040f08a825 */ /* 0x000fe200078e020c */
[----:B------:R2:W-:Y:S01]  /*8990*/  @!P3 ST.E.64 desc[UR42][R6.64], R46 ;  /* 0x0000002e0600b985 */ /* 0x0005e2000c101b2a */
[----:B------:R-:W-:-:S02]  /*89a0*/  IADD3 R15, R19, 0x60, RZ ;  /* 0x00000060130f7810 */ /* 0x000fc40007ffe0ff */
[----:B------:R-:W-:Y:S01]  /*89b0*/  @!P1 IMAD.WIDE R10, R17, 0x4, R12 ;  /* 0x00000004110a9825 */ /* 0x000fe200078e020c */
[----:B------:R3:W-:Y:S01]  /*89c0*/  @!P2 ST.E.64 desc[UR42][R8.64], R50 ;  /* 0x000000320800a985 */ /* 0x0007e2000c101b2a */
[----:B------:R-:W-:Y:S02]  /*89d0*/  ISETP.GE.AND P2, PT, R15, UR4, PT ;  /* 0x000000040f007c0c */ /* 0x000fe4000bf46270 */
[----:B------:R-:W-:Y:S01]  /*89e0*/  VIADD R17, R19, 0x68 ;  /* 0x0000006813117836 */ /* 0x000fe20000000000 */
[----:B------:R4:W-:Y:S01]  /*89f0*/  @!P1 ST.E.64 desc[UR42][R10.64], R54 ;  /* 0x000000360a009985 */ /* 0x0009e2000c101b2a */
[----:B------:R-:W-:Y:S02]  /*8a00*/  ISETP.GE.AND P1, PT, R14, UR4, PT ;  /* 0x000000040e007c0c */ /* 0x000fe4000bf26270 */
[----:B------:R-:W-:Y:S02]  /*8a10*/  @!P5 LEA.HI R16, R16, R16, RZ, 0x1 ;  /* 0x000000101010d211 */ /* 0x000fe400078f08ff */
[----:B------:R-:W-:-:S02]  /*8a20*/  ISETP.GE.AND P3, PT, R17, UR4, PT ;  /* 0x0000000411007c0c */ /* 0x000fc4000bf66270 */
[----:B------:R-:W-:Y:S02]  /*8a30*/  @!P6 LEA.HI R18, R18, R18, RZ, 0x1 ;  /* 0x000000121212e211 */ /* 0x000fe400078f08ff */
[----:B0-----:R-:W-:Y:S02]  /*8a40*/  @!P5 LOP3.LUT R3, R16, 0xfffffffe, RZ, 0xc0, !PT ;  /* 0xfffffffe1003d812 */ /* 0x001fe400078ec0ff */
[----:B-1----:R-:W-:Y:S02]  /*8a50*/  @!P6 LOP3.LUT R5, R18, 0xfffffffe, RZ, 0xc0, !PT ;  /* 0xfffffffe1205e812 */ /* 0x002fe400078ec0ff */
[----:B------:R-:W-:Y:S01]  /*8a60*/  @!P0 LEA.HI R0, R0, R0, RZ, 0x1 ;  /* 0x0000000000008211 */ /* 0x000fe200078f08ff */
[--C-:B------:R-:W-:Y:S01]  /*8a70*/  @!P5 IMAD.WIDE R2, R3, 0x4, R12.reuse ;  /* 0x000000040302d825 */ /* 0x100fe200078e020c */
[----:B------:R-:W-:Y:S02]  /*8a80*/  @!P1 LEA.HI R14, R14, R14, RZ, 0x1 ;  /* 0x0000000e0e0e9211 */ /* 0x000fe400078f08ff */
[----:B------:R-:W-:Y:S01]  /*8a90*/  @!P2 LEA.HI R15, R15, R15, RZ, 0x1 ;  /* 0x0000000f0f0fa211 */ /* 0x000fe200078f08ff */
[----:B------:R-:W-:Y:S01]  /*8aa0*/  @!P6 IMAD.WIDE R4, R5, 0x4, R12 ;  /* 0x000000040504e825 */ /* 0x000fe200078e020c */
[----:B------:R-:W-:Y:S01]  /*8ab0*/  @!P3 LEA.HI R17, R17, R17, RZ, 0x1 ;  /* 0x000000111111b211 */ /* 0x000fe200078f08ff */
[----:B------:R0:W-:Y:S01]  /*8ac0*/  @!P5 ST.E.64 desc[UR42][R2.64], R58 ;  /* 0x0000003a0200d985 */ /* 0x0001e2000c101b2a */
[----:B------:R-:W-:-:S02]  /*8ad0*/  @!P4 LEA.HI R20, R20, R20, RZ, 0x1 ;  /* 0x000000141414c211 */ /* 0x000fc400078f08ff */
[----:B--2---:R-:W-:Y:S01]  /*8ae0*/  @!P0 LOP3.LUT R7, R0, 0xfffffffe, RZ, 0xc0, !PT ;  /* 0xfffffffe00078812 */ /* 0x004fe200078ec0ff */
[----:B------:R1:W-:Y:S01]  /*8af0*/  @!P6 ST.E.64 desc[UR42][R4.64], R62 ;  /* 0x0000003e0400e985 */ /* 0x0003e2000c101b2a */
[----:B---3--:R-:W-:Y:S02]  /*8b00*/  @!P1 LOP3.LUT R9, R14, 0xfffffffe, RZ, 0xc0, !PT ;  /* 0xfffffffe0e099812 */ /* 0x008fe400078ec0ff */
[----:B------:R-:W-:Y:S02]  /*8b10*/  @!P2 LOP3.LUT R15, R15, 0xfffffffe, RZ, 0xc0, !PT ;  /* 0xfffffffe0f0fa812 */ /* 0x000fe400078ec0ff */
[----:B------:R-:W-:Y:S02]  /*8b20*/  @!P3 LOP3.LUT R17, R17, 0xfffffffe, RZ, 0xc0, !PT ;  /* 0xfffffffe1111b812 */ /* 0x000fe400078ec0ff */
[----:B----4-:R-:W-:Y:S02]  /*8b30*/  @!P4 LOP3.LUT R11, R20, 0xfffffffe, RZ, 0xc0, !PT ;  /* 0xfffffffe140bc812 */ /* 0x010fe400078ec0ff */
[----:B------:R-:W-:Y:S01]  /*8b40*/  IADD3 R19, R19, 0x78, RZ ;  /* 0x0000007813137810 */ /* 0x000fe20007ffe0ff */
[----:B0-----:R-:W-:-:S04]  /*8b50*/  @!P0 IMAD.WIDE R2, R7, 0x4, R12 ;  /* 0x0000000407028825 */ /* 0x001fc800078e020c */
[--C-:B-1----:R-:W-:Y:S01]  /*8b60*/  @!P1 IMAD.WIDE R4, R9, 0x4, R12.reuse ;  /* 0x0000000409049825 */ /* 0x102fe200078e020c */
[----:B------:R0:W-:Y:S01]  /*8b70*/  @!P0 ST.E.64 desc[UR42][R2.64], R66 ;  /* 0x0000004202008985 */ /* 0x0001e2000c101b2a */
[----:B------:R-:W-:Y:S02]  /*8b80*/  ISETP.GE.AND P0, PT, R19, UR4, PT ;  /* 0x0000000413007c0c */ /* 0x000fe4000bf06270 */
[--C-:B------:R-:W-:Y:S01]  /*8b90*/  @!P2 IMAD.WIDE R6, R15, 0x4, R12.reuse ;  /* 0x000000040f06a825 */ /* 0x100fe200078e020c */
[----:B------:R0:W-:Y:S03]  /*8ba0*/  @!P1 ST.E.64 desc[UR42][R4.64], R70 ;  /* 0x0000004604009985 */ /* 0x0001e6000c101b2a */
[--C-:B------:R-:W-:Y:S01]  /*8bb0*/  @!P3 IMAD.WIDE R8, R17, 0x4, R12.reuse ;  /* 0x000000041108b825 */ /* 0x100fe200078e020c */
[----:B------:R0:W-:Y:S03]  /*8bc0*/  @!P2 ST.E.64 desc[UR42][R6.64], R74 ;  /* 0x0000004a0600a985 */ /* 0x0001e6000c101b2a */
[----:B------:R-:W-:Y:S01]  /*8bd0*/  @!P4 IMAD.WIDE R10, R11, 0x4, R12 ;  /* 0x000000040b0ac825 */ /* 0x000fe200078e020c */
[----:B------:R0:W-:Y:S04]  /*8be0*/  @!P3 ST.E.64 desc[UR42][R8.64], R78 ;  /* 0x0000004e0800b985 */ /* 0x0001e8000c101b2a */
[----:B------:R0:W-:Y:S01]  /*8bf0*/  @!P4 ST.E.64 desc[UR42][R10.64], R82 ;  /* 0x000000520a00c985 */ /* 0x0001e2000c101b2a */
[----:B------:R-:W-:Y:S05]  /*8c00*/  @P0 BRA `(.L_x_10) ;  /* 0x0000004000600947 */ /* 0x000fea0003800000 */
[----:B------:R-:W-:-:S04]  /*8c10*/  LEA.HI R19, R19, R19, RZ, 0x1 ;  /* 0x0000001313137211 */ /* 0x000fc800078f08ff */
[----:B0-----:R-:W-:-:S05]  /*8c20*/  LOP3.LUT R3, R19, 0xfffffffe, RZ, 0xc0, !PT ;  /* 0xfffffffe13037812 */ /* 0x001fca00078ec0ff */
[----:B------:R-:W-:-:S05]  /*8c30*/  IMAD.WIDE R2, R3, 0x4, R12 ;  /* 0x0000000403027825 */ /* 0x000fca00078e020c */
[----:B------:R0:W-:Y:S01]  /*8c40*/  ST.E.64 desc[UR42][R2.64], R86 ;  /* 0x0000005602007985 */ /* 0x0001e2000c101b2a */
[----:B------:R-:W-:Y:S05]  /*8c50*/  BRA `(.L_x_10) ;  /* 0x00000040004c7947 */ /* 0x000fea0003800000 */
.L_x_33:
[----:B------:R-:W0:Y:S02]  /*8c60*/  S2R R0, SR_TID.X ;  /* 0x0000000000007919 */ /* 0x000e240000002100 */
[----:B0-----:R-:W-:-:S05]  /*8c70*/  VIADD R2, R0, 0xffffff80 ;  /* 0xffffff8000027836 */ /* 0x001fca0000000000 */
[----:B------:R-:W-:-:S13]  /*8c80*/  ISETP.GT.AND P0, PT, R2, 0x7f, PT ;  /* 0x0000007f0200780c */ /* 0x000fda0003f04270 */
[----:B------:R-:W-:Y:S05]  /*8c90*/  @P0 BRA `(.L_x_10) ;  /* 0x00000040003c0947 */ /* 0x000fea0003800000 */
[----:B------:R-:W0:Y:S01]  /*8ca0*/  S2R R3, SR_CTAID.X ;  /* 0x0000000000037919 */ /* 0x000e220000002500 */
[----:B------:R-:W1:Y:S01]  /*8cb0*/  LDC R6, c[0x0][0xbe8] ;  /* 0x0002fa00ff067b82 */ /* 0x000e620000000800 */
[----:B------:R-:W-:Y:S01]  /*8cc0*/  ULDC UR4, c[0x0][0xa88] ;  /* 0x0002a20000047ab9 */ /* 0x000fe20000000800 */
[----:B0-----:R-:W-:Y:S02]  /*8cd0*/  IMAD R0, R3, 0x80, R0 ;  /* 0x0000008003007824 */ /* 0x001fe400078e0200 */
[----:B-1----:R-:W-:-:S03]  /*8ce0*/  IMAD R3, R6, UR4, RZ ;  /* 0x0000000406037c24 */ /* 0x002fc6000f8e02ff */
[----:B------:R-:W-:-:S04]  /*8cf0*/  IADD3 R0, R0, -0x80, RZ ;  /* 0xffffff8000007810 */ /* 0x000fc80007ffe0ff */
[----:B------:R-:W-:-:S13]  /*8d00*/  ISETP.GE.AND P0, PT, R0, R3, PT ;  /* 0x000000030000720c */ /* 0x000fda0003f06270 */
[----:B------:R-:W-:Y:S05]  /*8d10*/  @P0 BRA `(.L_x_10) ;  /* 0x00000040001c0947 */ /* 0x000fea0003800000 */
[----:B------:R-:W-:Y:S01]  /*8d20*/  ISETP.NE.AND P0, PT, R6, 0x1, PT ;  /* 0x000000010600780c */ /* 0x000fe20003f05270 */
[----:B------:R-:W0:Y:S01]  /*8d30*/  S2UR UR4, SR_CTAID.Z ;  /* 0x00000000000479c3 */ /* 0x000e220000002700 */
[----:B------:R-:W-:Y:S01]  /*8d40*/  SHF.R.S32.HI R5, RZ, 0x1f, R16 ;  /* 0x0000001fff057819 */ /* 0x000fe20000011410 */
[----:B------:R-:W-:Y:S02]  /*8d50*/  ULDC.64 UR6, c[0x0][0xbd0] ;  /* 0x0002f40000067ab9 */ /* 0x000fe40000000a00 */
[----:B------:R-:W-:-:S04]  /*8d60*/  IMAD.WIDE.U32 R2, R16, UR6, RZ ;  /* 0x0000000610027c25 */ /* 0x000fc8000f8e00ff */
[----:B------:R-:W1:Y:S01]  /*8d70*/  LDC.64 R12, c[0x0][0xbd8] ;  /* 0x0002f600ff0c7b82 */ /* 0x000e620000000a00 */
[----:B------:R-:W-:-:S04]  /*8d80*/  IMAD R5, R5, UR6, RZ ;  /* 0x0000000605057c24 */ /* 0x000fc8000f8e02ff */
[----:B------:R-:W-:Y:S02]  /*8d90*/  IMAD R5, R16, UR7, R5 ;  /* 0x0000000710057c24 */ /* 0x000fe4000f8e0205 */
[----:B------:R-:W-:Y:S01]  /*8da0*/  IMAD.MOV R16, RZ, RZ, -R16 ;  /* 0x000000ffff107224 */ /* 0x000fe200078e0a10 */
[----:B------:R-:W2:Y:S01]  /*8db0*/  @P0 LDC R9, c[0x0][0xbec] ;  /* 0x0002fb00ff090b82 */ /* 0x000ea20000000800 */
[----:B------:R-:W-:Y:S01]  /*8dc0*/  IMAD.IADD R3, R3, 0x1, R5 ;  /* 0x0000000103037824 */ /* 0x000fe200078e0205 */
[----:B------:R-:W-:-:S06]  /*8dd0*/  MOV R5, R0 ;  /* 0x0000000000057202 */ /* 0x000fcc0000000f00 */
[----:B------:R-:W3:Y:S01]  /*8de0*/  S2UR UR8, SR_CTAID.Y ;  /* 0x00000000000879c3 */ /* 0x000ee20000002600 */
[----:B0-----:R-:W-:-:S07]  /*8df0*/  USHF.R.S32.HI UR5, URZ, 0x1f, UR4 ;  /* 0x0000001f3f057899 */ /* 0x001fce0008011404 */
[----:B------:R-:W3:Y:S01]  /*8e00*/  LDC R7, c[0x0][0xc50] ;  /* 0x00031400ff077b82 */ /* 0x000ee20000000800 */
[C---:B-1----:R-:W-:Y:S02]  /*8e10*/  IMAD R8, R12.reuse, UR5, RZ ;  /* 0x000000050c087c24 */ /* 0x042fe4000f8e02ff */
[----:B------:R-:W-:-:S04]  /*8e20*/  IMAD.WIDE.U32 R2, R12, UR4, R2 ;  /* 0x000000040c027c25 */ /* 0x000fc8000f8e0002 */
[----:B------:R-:W-:Y:S01]  /*8e30*/  IMAD R13, R13, UR4, R8 ;  /* 0x000000040d0d7c24 */ /* 0x000fe2000f8e0208 */
[----:B------:R-:W0:Y:S01]  /*8e40*/  @P0 LDC R11, c[0x0][0xbf0] ;  /* 0x0002fc00ff0b0b82 */ /* 0x000e220000000800 */
[----:B--2---:R-:W-:Y:S01]  /*8e50*/  @P0 IMAD.HI.U32 R4, R0, R9, RZ ;  /* 0x0000000900040227 */ /* 0x004fe200078e00ff */
[----:B------:R-:W-:-:S03]  /*8e60*/  ULDC.64 UR4, c[0x0][0xbe0] ;  /* 0x0002f80000047ab9 */ /* 0x000fc60000000a00 */
[----:B------:R-:W-:Y:S02]  /*8e70*/  IMAD.IADD R3, R13, 0x1, R3 ;  /* 0x000000010d037824 */ /* 0x000fe400078e0203 */
[----:B---3--:R-:W-:-:S04]  /*8e80*/  IMAD R9, R7, R16, UR8 ;  /* 0x0000000807097e24 */ /* 0x008fc8000f8e0210 */
[----:B------:R-:W-:Y:S01]  /*8e90*/  IMAD.WIDE.U32 R2, R9, UR4, R2 ;  /* 0x0000000409027c25 */ /* 0x000fe2000f8e0002 */
[----:B0-----:R-:W-:Y:S02]  /*8ea0*/  @P0 SHF.R.U32.HI R5, RZ, R11, R4 ;  /* 0x0000000bff050219 */ /* 0x001fe40000011604 */
[----:B------:R-:W-:Y:S02]  /*8eb0*/  SHF.R.S32.HI R4, RZ, 0x1f, R9 ;  /* 0x0000001fff047819 */ /* 0x000fe40000011409 */
[----:B------:R-:W-:Y:S01]  /*8ec0*/  IADD3 R2, P0, R5, R2, RZ ;  /* 0x0000000205027210 */ /* 0x000fe20007f1e0ff */
[----:B------:R-:W-:Y:S02]  /*8ed0*/  IMAD.MOV R7, RZ, RZ, -R5 ;  /* 0x000000ffff077224 */ /* 0x000fe400078e0a05 */
[----:B------:R-:W-:Y:S02]  /*8ee0*/  IMAD R4, R4, UR4, RZ ;  /* 0x0000000404047c24 */ /* 0x000fe4000f8e02ff */
[----:B------:R-:W-:-:S02]  /*8ef0*/  IMAD R7, R6, R7, R0 ;  /* 0x0000000706077224 */ /* 0x000fc400078e0200 */
[----:B------:R-:W-:Y:S01]  /*8f00*/  IMAD R4, R9, UR5, R4 ;  /* 0x0000000509047c24 */ /* 0x000fe2000f8e0204 */
[----:B------:R-:W-:Y:S01]  /*8f10*/  SHF.R.S32.HI R9, RZ, 0x1f, R5 ;  /* 0x0000001fff097819 */ /* 0x000fe20000011405 */
[----:B------:R-:W-:Y:S01]  /*8f20*/  ULDC.64 UR4, c[0x0][0xbc8] ;  /* 0x0002f20000047ab9 */ /* 0x000fe20000000a00 */
[----:B------:R-:W-:Y:S02]  /*8f30*/  SHF.R.S32.HI R0, RZ, 0x1f, R7 ;  /* 0x0000001fff007819 */ /* 0x000fe40000011407 */
[----:B------:R-:W-:-:S03]  /*8f40*/  IADD3.X R3, R9, R3, R4, P0, !PT ;  /* 0x0000000309037210 */ /* 0x000fc600007fe404 */
[----:B------:R-:W-:Y:S02]  /*8f50*/  IMAD R0, R0, UR4, RZ ;  /* 0x0000000400007c24 */ /* 0x000fe4000f8e02ff */
[----:B------:R-:W-:-:S04]  /*8f60*/  IMAD.WIDE.U32 R2, R7, UR4, R2 ;  /* 0x0000000407027c25 */ /* 0x000fc8000f8e0002 */
[----:B------:R-:W-:Y:S01]  /*8f70*/  IMAD R5, R7, UR5, R0 ;  /* 0x0000000507057c24 */ /* 0x000fe2000f8e0200 */
[----:B------:R-:W-:Y:S02]  /*8f80*/  ULDC.64 UR4, c[0x0][0xba8] ;  /* 0x0002ea0000047ab9 */ /* 0x000fe40000000a00 */
[----:B------:R-:W-:Y:S02]  /*8f90*/  LEA R4, P0, R2, UR4, 0x2 ;  /* 0x0000000402047c11 */ /* 0x000fe4000f8010ff */
[----:B------:R-:W-:-:S04]  /*8fa0*/  IADD3 R3, R3, R5, RZ ;  /* 0x0000000503037210 */ /* 0x000fc80007ffe0ff */
[----:B------:R-:W-:Y:S01]  /*8fb0*/  LEA.HI.X R5, R2, UR5, R3, 0x2, P0 ;  /* 0x0000000502057c11 */ /* 0x000fe200080f1403 */
[----:B------:R-:W-:-:S05]  /*8fc0*/  IMAD.MOV.U32 R3, RZ, RZ, -0x800000 ;  /* 0xff800000ff037424 */ /* 0x000fca00078e00ff */
[----:B------:R3:W-:Y:S01]  /*8fd0*/  STG.E desc[UR42][R4.64], R3 ;  /* 0x0000000304007986 */ /* 0x0007e2000c10192a */
[----:B------:R-:W-:Y:S05]  /*8fe0*/  BRA `(.L_x_10) ;  /* 0x0000003c00687947 */ /* 0x000fea0003800000 */
.L_x_8:
[----:B------:R-:W-:-:S08]  /*8ff0*/  NOP ;  /* 0x0000000000007918 */ /* 0x000fd00000000000 */
[----:B0-----:R-:W0:-:S00]  /*9000*/  USETMAXREG.DEALLOC.CTAPOOL 0x18 ;  /* 0x00000018000079c8 */ /* 0x001e0000080e0500 */
[----:B0-----:R-:W-:Y:S01]  /*9010*/  LOP3.LUT R0, R0, 0x3, RZ, 0xc0, !PT ;  /* 0x0000000300007812 */ /* 0x001fe200078ec0ff */
[----:B------:R-:W0:Y:S05]  /*9020*/  S2R R18, SR_CTAID.Z ;  /* 0x0000000000127919 */ /* 0x000e2a0000002700 */
[----:B------:R-:W1:Y:S01]  /*9030*/  S2UR UR6, SR_CTAID.Y ;  /* 0x00000000000679c3 */ /* 0x000e620000002600 */
[----:B------:R-:W2:Y:S02]  /*9040*/  SHFL.IDX PT, R0, R0, RZ, 0x1f ;  /* 0x00001fff00007589 */ /* 0x000ea400000e0000 */
[----:B--2---:R-:W-:-:S13]  /*9050*/  ISETP.NE.AND P0, PT, R0, RZ, PT ;  /* 0x000000ff0000720c */ /* 0x004fda0003f05270 */
[----:B01----:R-:W-:Y:S05]  /*9060*/  @!P0 BRA `(.L_x_36) ;  /* 0x0000000000288947 */ /* 0x003fea0003800000 */
[----:B------:R-:W-:Y:S01]  /*9070*/  ULDC UR7, c[0x0][0xc50] ;  /* 0x0003140000077ab9 */ /* 0x000fe20000000800 */
[----:B------:R-:W-:Y:S01]  /*9080*/  UMOV UR36, UR6 ;  /* 0x0000000600247c82 */ /* 0x000fe20008000000 */
[----:B------:R-:W-:-:S06]  /*9090*/  UISETP.NE.AND UP0, UPT, UR7, 0x1, UPT ;  /* 0x000000010700788c */ /* 0x000fcc000bf05270 */
[----:B------:R-:W-:-:S13]  /*90a0*/  PLOP3.LUT P0, PT, PT, PT, UP0, 0x80, 0x0 ;  /* 0x000000000000781c */ /* 0x000fda0003f0f008 */
[----:B------:R-:W-:Y:S05]  /*90b0*/  @!P0 BRA `(.L_x_37) ;  /* 0x0000000000308947 */ /* 0x000fea0003800000 */
[----:B------:R-:W-:Y:S01]  /*90c0*/  ULDC UR4, c[0x0][0xc54] ;  /* 0x0003150000047ab9 */ /* 0x000fe20000000800 */
[----:B------:R-:W-:Y:S01]  /*90d0*/  ULDC UR36, c[0x0][0xc58] ;  /* 0x0003160000247ab9 */ /* 0x000fe20000000800 */
[----:B------:R-:W-:-:S04]  /*90e0*/  UIMAD.WIDE.U32 UR4, UR6, UR4, URZ ;  /* 0x00000004060472a5 */ /* 0x000fc8000f8e003f */
[----:B------:R-:W-:Y:S01]  /*90f0*/  USHF.R.U32.HI UR36, URZ, UR36, UR5 ;  /* 0x000000243f247299 */ /* 0x000fe20008011605 */
[----:B------:R-:W-:Y:S11]  /*9100*/  BRA `(.L_x_37) ;  /* 0x00000000001c7947 */ /* 0x000ff60003800000 */
.L_x_36:
[----:B------:R-:W-:Y:S01]  /*9110*/  ULDC UR7, c[0x0][0xc50] ;  /* 0x0003140000077ab9 */ /* 0x000fe20000000800 */
[----:B------:R-:W-:Y:S01]  /*9120*/  UMOV UR36, UR6 ;  /* 0x0000000600247c82 */ /* 0x000fe20008000000 */
[----:B------:R-:W-:-:S11]  /*9130*/  UISETP.NE.AND UP0, UPT, UR7, 0x1, UPT ;  /* 0x000000010700788c */ /* 0x000fd6000bf05270 */
[----:B------:R-:W-:Y:S01]  /*9140*/  @UP0 ULDC UR4, c[0x0][0xc54] ;  /* 0x0003150000040ab9 */ /* 0x000fe20000000800 */
[----:B------:R-:W-:Y:S01]  /*9150*/  @UP0 ULDC UR8, c[0x0][0xc58] ;  /* 0x0003160000080ab9 */ /* 0x000fe20000000800 */
[----:B------:R-:W-:-:S04]  /*9160*/  UIMAD.WIDE.U32 UR4, UR6, UR4, URZ ;  /* 0x00000004060472a5 */ /* 0x000fc8000f8e003f */
[----:B------:R-:W-:-:S12]  /*9170*/  @UP0 USHF.R.U32.HI UR36, URZ, UR8, UR5 ;  /* 0x000000083f240299 */ /* 0x000fd80008011605 */
.L_x_37:
[----:B------:R-:W-:Y:S01]  /*9180*/  ISETP.GE.AND P0, PT, R18, RZ, PT ;  /* 0x000000ff1200720c */ /* 0x000fe20003f06270 */
[----:B------:R-:W-:Y:S01]  /*9190*/  UIADD3 UR4, -UR36, URZ, URZ ;  /* 0x0000003f24047290 */ /* 0x000fe2000fffe13f */
[----:B------:R-:W-:Y:S01]  /*91a0*/  IMAD.MOV.U32 R9, RZ, RZ, 0x1 ;  /* 0x00000001ff097424 */ /* 0x000fe200078e00ff */
[----:B------:R-:W-:Y:S01]  /*91b0*/  MOV R0, RZ ;  /* 0x000000ff00007202 */ /* 0x000fe20000000f00 */
[----:B------:R-:W-:Y:S01]  /*91c0*/  IMAD.MOV.U32 R3, RZ, RZ, 0x1 ;  /* 0x00000001ff037424 */ /* 0x000fe200078e00ff */
[----:B------:R-:W-:-:S08]  /*91d0*/  UIMAD UR4, UR7, UR4, UR6 ;  /* 0x00000004070472a4 */ /* 0x000fd0000f8e0206 */
[----:B------:R-:W-:Y:S05]  /*91e0*/  @!P0 BRA `(.L_x_38) ;  /* 0x0000003800288947 */ /* 0x000fea0003800000 */
[----:B------:R-:W-:Y:S01]  /*91f0*/  ULDC.64 UR6, c[0x0][0x418] ;  /* 0x0001060000067ab9 */ /* 0x000fe20000000a00 */
[----:B------:R-:W-:Y:S01]  /*9200*/  ULDC UR5, c[0x0][0x424] ;  /* 0x0001090000057ab9 */ /* 0x000fe20000000800 */
[----:B------:R-:W-:Y:S01]  /*9210*/  UISETP.NE.U32.AND UP0, UPT, UR6, URZ, UPT ;  /* 0x0000003f0600728c */ /* 0x000fe2000bf05070 */
[----:B------:R0:W-:Y:S01]  /*9220*/  STL [R1+0xc], RZ ;  /* 0x00000cff01007387 */ /* 0x0001e20000100800 */
[----:B------:R-:W-:Y:S02]  /*9230*/  ULOP3.LUT UR40, UR4, 0xffff, URZ, 0xc0, !UPT ;  /* 0x0000ffff04287892 */ /* 0x000fe4000f8ec03f */
[----:B------:R-:W-:Y:S01]  /*9240*/  UISETP.NE.AND.EX UP0, UPT, UR7, URZ, UPT, UP0 ;  /* 0x0000003f0700728c */ /* 0x000fe2000bf05300 */
[----:B------:R-:W-:-:S03]  /*9250*/  ULDC UR6, c[0x0][0x2f0] ;  /* 0x0000bc0000067ab9 */ /* 0x000fc60000000800 */
[----:B------:R-:W-:-:S04]  /*9260*/  USEL UR5, UR5, 0x1, UP0 ;  /* 0x0000000105057887 */ /* 0x000fc80008000000 */
[----:B------:R-:W-:-:S04]  /*9270*/  UIMAD UR5, UR5, UR6, URZ ;  /* 0x00000006050572a4 */ /* 0x000fc8000f8e023f */
[----:B------:R-:W-:Y:S02]  /*9280*/  UISETP.GE.AND UP0, UPT, UR5, 0x1, UPT ;  /* 0x000000010500788c */ /* 0x000fe4000bf06270 */
[----:B------:R-:W-:-:S04]  /*9290*/  UIADD3 UR5, UR5, 0x7f, URZ ;  /* 0x0000007f05057890 */ /* 0x000fc8000fffe03f */
[----:B------:R-:W-:Y:S01]  /*92a0*/  PLOP3.LUT P0, PT, PT, PT, UP0, 0x80, 0x0 ;  /* 0x000000000000781c */ /* 0x000fe20003f0f008 */
[----:B------:R-:W-:-:S04]  /*92b0*/  USHF.R.S32.HI UR6, URZ, 0x1f, UR5 ;  /* 0x0000001f3f067899 */ /* 0x000fc80008011405 */
[----:B------:R-:W-:-:S04]  /*92c0*/  ULEA.HI UR6, UR6, UR5, URZ, 0x7 ;  /* 0x0000000506067291 */ /* 0x000fc8000f8f383f */
[----:B------:R-:W-:-:S04]  /*92d0*/  USHF.R.S32.HI UR39, URZ, 0x7, UR6 ;  /* 0x000000073f277899 */ /* 0x000fc80008011406 */
[----:B0-----:R-:W-:Y:S08]  /*92e0*/  @!P0 BRA `(.L_x_39) ;  /* 0x00000000007c8947 */ /* 0x001ff00003800000 */
[----:B------:R-:W-:-:S04]  /*92f0*/  USHF.R.U32.HI UR4, URZ, 0x10, UR4 ;  /* 0x000000103f047899 */ /* 0x000fc80008011604 */
[----:B------:R-:W-:-:S11]  /*9300*/  UISETP.NE.AND UP0, UPT, UR4, URZ, UPT ;  /* 0x0000003f0400728c */ /* 0x000fd6000bf05270 */
[----:B------:R-:W-:Y:S02]  /*9310*/  @!UP0 ULDC UR4, c[0x0][0x9f0] ;  /* 0x00027c0000048ab9 */ /* 0x000fe40000000800 */
[----:B------:R-:W-:Y:S01]  /*9320*/  IMAD.U32 R6, RZ, RZ, UR4 ;  /* 0x00000004ff067e24 */ /* 0x000fe2000f8e00ff */
[----:B------:R-:W-:-:S04]  /*9330*/  UIADD3 UR5, UR39, -0x1, UR4 ;  /* 0xffffffff27057890 */ /* 0x000fc8000fffe004 */
[-C--:B------:R-:W-:Y:S02]  /*9340*/  IABS R0, R6.reuse ;  /* 0x0000000600007213 */ /* 0x080fe40000000000 */
[----:B------:R-:W-:Y:S02]  /*9350*/  IABS R6, R6 ;  /* 0x0000000600067213 */ /* 0x000fe40000000000 */
[----:B------:R-:W0:Y:S08]  /*9360*/  I2F.RP R4, R0 ;  /* 0x0000000000047306 */ /* 0x000e300000209400 */
[----:B0-----:R-:W0:Y:S02]  /*9370*/  MUFU.RCP R4, R4 ;  /* 0x0000000400047308 */ /* 0x001e240000001000 */
[----:B0-----:R-:W-:-:S06]  /*9380*/  IADD3 R2, R4, 0xffffffe, RZ ;  /* 0x0ffffffe04027810 */ /* 0x001fcc0007ffe0ff */
[----:B------:R0:W1:Y:S02]  /*9390*/  F2I.FTZ.U32.TRUNC.NTZ R3, R2 ;  /* 0x0000000200037305 */ /* 0x000064000021f000 */
[----:B0-----:R-:W-:Y:S02]  /*93a0*/  IMAD.MOV.U32 R2, RZ, RZ, RZ ;  /* 0x000000ffff027224 */ /* 0x001fe400078e00ff */
[----:B-1----:R-:W-:-:S04]  /*93b0*/  IMAD.MOV R5, RZ, RZ, -R3 ;  /* 0x000000ffff057224 */ /* 0x002fc800078e0a03 */
[----:B------:R-:W-:-:S04]  /*93c0*/  IMAD R5, R5, R0, RZ ;  /* 0x0000000005057224 */ /* 0x000fc800078e02ff */
[----:B------:R-:W-:Y:S01]  /*93d0*/  IMAD.HI.U32 R3, R3, R5, R2 ;  /* 0x0000000503037227 */ /* 0x000fe200078e0002 */
[----:B------:R-:W-:Y:S01]  /*93e0*/  MOV R5, UR5 ;  /* 0x0000000500057c02 */ /* 0x000fe20008000f00 */
[----:B------:R-:W-:-:S03]  /*93f0*/  ULOP3.LUT UR5, UR5, UR4, URZ, 0x3c, !UPT ;  /* 0x0000000405057292 */ /* 0x000fc6000f8e3c3f */
[----:B------:R-:W-:Y:S01]  /*9400*/  IABS R2, R5 ;  /* 0x0000000500027213 */ /* 0x000fe20000000000 */
[----:B------:R-:W-:Y:S02]  /*9410*/  IMAD.MOV R5, RZ, RZ, -R6 ;  /* 0x000000ffff057224 */ /* 0x000fe400078e0a06 */
[----:B------:R-:W-:Y:S02]  /*9420*/  ISETP.LE.AND P2, PT, RZ, UR5, PT ;  /* 0x00000005ff007c0c */ /* 0x000fe4000bf43270 */
[----:B------:R-:W-:-:S04]  /*9430*/  IMAD.HI.U32 R3, R3, R2, RZ ;  /* 0x0000000203037227 */ /* 0x000fc800078e00ff */
[----:B------:R-:W-:-:S05]  /*9440*/  IMAD R5, R3, R5, R2 ;  /* 0x0000000503057224 */ /* 0x000fca00078e0202 */
[----:B------:R-:W-:-:S13]  /*9450*/  ISETP.GT.U32.AND P1, PT, R0, R5, PT ;  /* 0x000000050000720c */ /* 0x000fda0003f24070 */
[----:B------:R-:W-:Y:S01]  /*9460*/  @!P1 IMAD.IADD R5, R5, 0x1, -R0 ;  /* 0x0000000105059824 */ /* 0x000fe200078e0a00 */
[----:B------:R-:W-:Y:S02]  /*9470*/  @!P1 IADD3 R3, R3, 0x1, RZ ;  /* 0x0000000103039810 */ /* 0x000fe40007ffe0ff */
[----:B------:R-:W-:Y:S02]  /*9480*/  ISETP.NE.AND P1, PT, RZ, UR4, PT ;  /* 0x00000004ff007c0c */ /* 0x000fe4000bf25270 */
[----:B------:R-:W-:-:S13]  /*9490*/  ISETP.GE.U32.AND P0, PT, R5, R0, PT ;  /* 0x000000000500720c */ /* 0x000fda0003f06070 */
[----:B------:R-:W-:-:S04]  /*94a0*/  @P0 VIADD R3, R3, 0x1 ;  /* 0x0000000103030836 */ /* 0x000fc80000000000 */
[----:B------:R-:W-:Y:S01]  /*94b0*/  @!P2 IMAD.MOV R3, RZ, RZ, -R3 ;  /* 0x000000ffff03a224 */ /* 0x000fe200078e0a03 */
[----:B------:R-:W-:-:S05]  /*94c0*/  @!P1 LOP3.LUT R3, RZ, UR4, RZ, 0x33, !PT ;  /* 0x00000004ff039c12 */ /* 0x000fca000f8e33ff */
[----:B------:R0:W-:Y:S02]  /*94d0*/  STL [R1+0xc], R3 ;  /* 0x00000c0301007387 */ /* 0x0001e40000100800 */
.L_x_39:
[----:B------:R-:W2:Y:S01]  /*94e0*/  LDL R2, [R1+0xc] ;  /* 0x00000c0001027983 */ /* 0x000ea20000100800 */
[----:B0-----:R-:W-:Y:S02]  /*94f0*/  IMAD.MOV.U32 R3, RZ, RZ, 0x1 ;  /* 0x00000001ff037424 */ /* 0x001fe400078e00ff */
[----:B--2---:R-:W-:-:S05]  /*9500*/  IMAD R0, R2, UR40, RZ ;  /* 0x0000002802007c24 */ /* 0x004fca000f8e02ff */
[----:B------:R-:W-:Y:S01]  /*9510*/  VIADDMNMX R17, R0, R2, UR39, PT ;  /* 0x0000002700117e46 */ /* 0x000fe2000b800102 */
[----:B------:R0:W-:Y:S03]  /*9520*/  STL [R1+0x8], R0 ;  /* 0x0000080001007387 */ /* 0x0001e60000100800 */
[----:B------:R-:W-:Y:S01]  /*9530*/  ISETP.GT.AND P0, PT, R17, R0, PT ;  /* 0x000000001100720c */ /* 0x000fe20003f04270 */
[----:B------:R1:W-:Y:S01]  /*9540*/  STL [R1+0x10], R17 ;  /* 0x0000101101007387 */ /* 0x0003e20000100800 */
[----:B0-----:R-:W-:-:S11]  /*9550*/  MOV R0, RZ ;  /* 0x000000ff00007202 */ /* 0x001fd60000000f00 */
[----:B-1----:R-:W-:Y:S05]  /*9560*/  @!P0 BRA `(.L_x_38) ;  /* 0x0000003400488947 */ /* 0x002fea0003800000 */
[----:B------:R-:W0:Y:S01]  /*9570*/  S2UR UR4, SR_CgaCtaId ;  /* 0x00000000000479c3 */ /* 0x000e220000008800 */
[----:B------:R-:W-:Y:S02]  /*9580*/  UMOV UR38, 0x400 ;  /* 0x0000040000267882 */ /* 0x000fe40000000000 */
[----:B0-----:R-:W-:-:S04]  /*9590*/  ULEA UR38, UR4, UR38, 0x18 ;  /* 0x0000002604267291 */ /* 0x001fc8000f8ec03f */
[----:B------:R-:W-:-:S04]  /*95a0*/  UIADD3 UR4, UR38, 0x1c400, URZ ;  /* 0x0001c40026047890 */ /* 0x000fc8000fffe03f */
[----:B------:R-:W-:-:S06]  /*95b0*/  ULOP3.LUT UP0, URZ, UR4, 0x3ff, URZ, 0xc0, !UPT ;  /* 0x000003ff043f7892 */ /* 0x000fcc000f80c03f */
[----:B------:R-:W-:-:S13]  /*95c0*/  PLOP3.LUT P0, PT, PT, PT, UP0, 0x80, 0x0 ;  /* 0x000000000000781c */ /* 0x000fda0003f0f008 */
[----:B------:R-:W-:Y:S05]  /*95d0*/  @!P0 BRA `(.L_x_40) ;  /* 0x0000000000408947 */ /* 0x000fea0003800000 */
[----:B------:R-:W-:Y:S01]  /*95e0*/  MOV R2, 0x0 ;  /* 0x0000000000027802 */ /* 0x000fe20000000f00 */
[----:B------:R-:W-:Y:S01]  /*95f0*/  ULDC.64 UR6, c[0x4][0xb8] ;  /* 0x01002e0000067ab9 */ /* 0x000fe20000000a00 */
[----:B------:R-:W-:Y:S01]  /*9600*/  ULDC.64 UR8, c[0x4][0xc0] ;  /* 0x0100300000087ab9 */ /* 0x000fe20000000a00 */
[----:B------:R-:W-:Y:S01]  /*9610*/  ULDC.64 UR4, c[0x4][0x8] ;  /* 0x0100020000047ab9 */ /* 0x000fe20000000a00 */
[----:B------:R-:W-:Y:S01]  /*9620*/  IMAD.U32 R4, RZ, RZ, UR6 ;  /* 0x00000006ff047e24 */ /* 0x000fe2000f8e00ff */
[----:B------:R-:W-:Y:S01]  /*9630*/  MOV R5, UR7 ;  /* 0x0000000700057c02 */ /* 0x000fe20008000f00 */
[----:B------:R-:W0:Y:S01]  /*9640*/  LDC.64 R2, c[0x4][R2] ;  /* 0x0100000002027b82 */ /* 0x000e220000000a00 */
[----:B------:R-:W-:Y:S01]  /*9650*/  IMAD.U32 R6, RZ, RZ, UR8 ;  /* 0x00000008ff067e24 */ /* 0x000fe2000f8e00ff */
[----:B------:R-:W-:Y:S01]  /*9660*/  MOV R10, UR4 ;  /* 0x00000004000a7c02 */ /* 0x000fe20008000f00 */
[----:B------:R-:W-:Y:S01]  /*9670*/  IMAD.U32 R7, RZ, RZ, UR9 ;  /* 0x00000009ff077e24 */ /* 0x000fe2000f8e00ff */
[----:B------:R-:W-:Y:S01]  /*9680*/  MOV R12, 0x1 ;  /* 0x00000001000c7802 */ /* 0x000fe20000000f00 */
[----:B------:R-:W-:-:S02]  /*9690*/  IMAD.U32 R11, RZ, RZ, UR5 ;  /* 0x00000005ff0b7e24 */ /* 0x000fc4000f8e00ff */
[----:B------:R-:W-:Y:S02]  /*96a0*/  IMAD.MOV.U32 R8, RZ, RZ, 0x70 ;  /* 0x00000070ff087424 */ /* 0x000fe400078e00ff */
[----:B------:R-:W-:-:S07]  /*96b0*/  IMAD.MOV.U32 R13, RZ, RZ, RZ ;  /* 0x000000ffff0d7224 */ /* 0x000fce00078e00ff */
[----:B------:R-:W-:-:S07]  /*96c0*/  LEPC R20, `(.L_x_40) ;  /* 0x000000001014794e */ /* 0x000fce0000000000 */
[----:B0-----:R-:W-:Y:S05]  /*96d0*/  CALL.ABS.NOINC R2 ;  /* 0x0000000002007343 */ /* 0x001fea0003c00000 */
.L_x_40:
        /* <DEDUP_REMOVED lines=8> */
[----:B------:R0:W1:Y:S01]  /*9760*/  LDC.64 R2, c[0x4][R16] ;  /* 0x0100000010027b82 */ /* 0x0000620000000a00 */
[----:B------:R-:W-:Y:S01]  /*9770*/  IMAD.U32 R4, RZ, RZ, UR6 ;  /* 0x00000006ff047e24 */ /* 0x000fe2000f8e00ff */
[----:B------:R-:W-:Y:S01]  /*9780*/  MOV R5, UR7 ;  /* 0x0000000700057c02 */ /* 0x000fe20008000f00 */
[----:B------:R-:W-:Y:S01]  /*9790*/  IMAD.U32 R6, RZ, RZ, UR8 ;  /* 0x00000008ff067e24 */ /* 0x000fe2000f8e00ff */
[----:B------:R-:W-:Y:S01]  /*97a0*/  MOV R10, UR4 ;  /* 0x00000004000a7c02 */ /* 0x000fe20008000f00 */
[----:B------:R-:W-:Y:S01]  /*97b0*/  IMAD.U32 R7, RZ, RZ, UR9 ;  /* 0x00000009ff077e24 */ /* 0x000fe2000f8e00ff */
[----:B------:R-:W-:Y:S01]  /*97c0*/  MOV R12, 0x1 ;  /* 0x00000001000c7802 */ /* 0x000fe20000000f00 */
[----:B------:R-:W-:-:S02]  /*97d0*/  IMAD.U32 R11, RZ, RZ, UR5 ;  /* 0x00000005ff0b7e24 */ /* 0x000fc4000f8e00ff */
[----:B------:R-:W-:Y:S02]  /*97e0*/  IMAD.MOV.U32 R8, RZ, RZ, 0x70 ;  /* 0x00000070ff087424 */ /* 0x000fe400078e00ff */
[----:B0-----:R-:W-:-:S07]  /*97f0*/  IMAD.MOV.U32 R13, RZ, RZ, RZ ;  /* 0x000000ffff0d7224 */ /* 0x001fce00078e00ff */
[----:B------:R-:W-:-:S07]  /*9800*/  LEPC R20, `(.L_x_42) ;  /* 0x000000001014794e */ /* 0x000fce0000000000 */
[----:B-1----:R-:W-:Y:S05]  /*9810*/  CALL.ABS.NOINC R2 ;  /* 0x0000000002007343 */ /* 0x002fea0003c00000 */
.L_x_42:
[----:B------:R0:W1:Y:S01]  /*9820*/  LDC.64 R2, c[0x4][R16] ;  /* 0x0100000010027b82 */ /* 0x0000620000000a00 */
[----:B------:R-:W-:Y:S01]  /*9830*/  ULDC.64 UR6, c[0x4][0xb8] ;  /* 0x01002e0000067ab9 */ /* 0x000fe20000000a00 */
[----:B------:R-:W-:Y:S01]  /*9840*/  ULDC.64 UR8, c[0x4][0xc0] ;  /* 0x0100300000087ab9 */ /* 0x000fe20000000a00 */
[----:B------:R-:W-:Y:S01]  /*9850*/  ULDC.64 UR4, c[0x4][0x18] ;  /* 0x0100060000047ab9 */ /* 0x000fe20000000a00 */
        /* <DEDUP_REMOVED lines=11> */
.L_x_41:
[----:B------:R-:W0:Y:S02]  /*9910*/  LDC.64 R2, c[0x0][0x9f8] ;  /* 0x00027e00ff027b82 */ /* 0x000e240000000a00 */
[----:B0-----:R-:W-:-:S04]  /*9920*/  ISETP.NE.U32.AND P0, PT, R2, RZ, PT ;  /* 0x000000ff0200720c */ /* 0x001fc80003f05070 */
[----:B------:R-:W-:-:S13]  /*9930*/  ISETP.NE.AND.EX P0, PT, R3, RZ, PT, P0 ;  /* 0x000000ff0300720c */ /* 0x000fda0003f05300 */
[----:B------:R-:W0:Y:S02]  /*9940*/  @P0 LDC.64 R2, c[0x0][0x9f8] ;  /* 0x00027e00ff020b82 */ /* 0x000e240000000a00 */
[----:B0-----:R-:W-:-:S05]  /*9950*/  @P0 IMAD.WIDE R2, R18, 0x4, R2 ;  /* 0x0000000412020825 */ /* 0x001fca00078e0202 */
[----:B------:R0:W2:Y:S01]  /*9960*/  @P0 LDG.E R18, desc[UR42][R2.64] ;  /* 0x0000002a02120981 */ /* 0x0000a2000c1e1900 */
[----:B------:R-:W-:Y:S01]  /*9970*/  UMOV UR4, 0xffffffff ;  /* 0xffffffff00047882 */ /* 0x000fe20000000000 */
[----:B------:R-:W-:Y:S01]  /*9980*/  VIADD R17, R17, 0xffffffff ;  /* 0xffffffff11117836 */ /* 0x000fe20000000000 */
[----:B------:R-:W1:Y:S01]  /*9990*/  S2R R16, SR_TID.X ;  /* 0x0000000000107919 */ /* 0x000e620000002100 */
[----:B0-----:R-:W0:Y:S02]  /*99a0*/  LDC.64 R2, c[0x0][0x418] ;  /* 0x00010600ff027b82 */ /* 0x001e240000000a00 */
[----:B0-----:R-:W-:Y:S02]  /*99b0*/  ISETP.NE.U32.AND P0, PT, R2, RZ, PT ;  /* 0x000000ff0200720c */ /* 0x001fe40003f05070 */
[----:B-1----:R-:W-:Y:S02]  /*99c0*/  SHF.R.U32.HI R0, RZ, 0x5, R16 ;  /* 0x00000005ff007819 */ /* 0x002fe40000011610 */
[----:B------:R-:W-:-:S02]  /*99d0*/  ISETP.NE.AND.EX P1, PT, R3, RZ, PT, P0 ;  /* 0x000000ff0300720c */ /* 0x000fc40003f25300 */
[----:B------:R-:W-:Y:S02]  /*99e0*/  LOP3.LUT R0, R0, 0x3, RZ, 0xc0, !PT ;  /* 0x0000000300007812 */ /* 0x000fe400078ec0ff */
[----:B------:R-:W-:-:S05]  /*99f0*/  P2R R4, PR, RZ, 0x2 ;  /* 0x00000002ff047803 */ /* 0x000fca0000000000 */
[----:B------:R0:W-:Y:S01]  /*9a00*/  STL [R1+0x4], R4 ;  /* 0x0000040401007387 */ /* 0x0001e20000100800 */
[----:B--2---:R-:W-:Y:S02]  /*9a10*/  SHF.R.S32.HI R19, RZ, 0x1f, R18 ;  /* 0x0000001fff137819 */ /* 0x004fe40000011412 */
[----:B------:R-:W-:Y:S01]  /*9a20*/  SEL R16, R18, RZ, !P1 ;  /* 0x000000ff12107207 */ /* 0x000fe20004800000 */
[----:B0-----:R-:W-:Y:S06]  /*9a30*/  BRA.DIV UR4, `(.L_x_43) ;  /* 0x0000003604507947 */ /* 0x001fec000b800000 */
[----:B------:R0:W1:Y:S02]  /*9a40*/  SHFL.IDX PT, R14, R0, RZ, 0x1f ;  /* 0x00001fff000e7589 */ /* 0x00006400000e0000 */
.L_x_123:
[----:B------:R-:W-:Y:S02]  /*9a50*/  PLOP3.LUT P2, PT, PT, PT, PT, 0x8, 0x0 ;  /* 0x000000000000781c */ /* 0x000fe40003f4e170 */
[----:B-1----:R-:W-:Y:S02]  /*9a60*/  ISETP.NE.AND P0, PT, R14, RZ, PT ;  /* 0x000000ff0e00720c */ /* 0x002fe40003f05270 */
[----:B0-----:R-:W-:-:S05]  /*9a70*/  P2R R0, PR, RZ, 0x4 ;  /* 0x00000004ff007803 */ /* 0x001fca0000000000 */
[----:B------:R0:W-:Y:S06]  /*9a80*/  STL [R1], R0 ;  /* 0x0000000001007387 */ /* 0x0001ec0000100800 */
[----:B------:R-:W-:Y:S05]  /*9a90*/  @P0 BRA `(.L_x_44) ;  /* 0x00000004000c0947 */ /* 0x000fea0003800000 */
[----:B------:R-:W-:-:S03]  /*9aa0*/  UMOV UR4, 0xffffffff ;  /* 0xffffffff00047882 */ /* 0x000fc60000000000 */
[----:B------:R-:W-:Y:S05]  /*9ab0*/  BRA.DIV UR4, `(.L_x_45) ;  /* 0x0000003604507947 */ /* 0x000fea000b800000 */
[----:B------:R-:W-:-:S13]  /*9ac0*/  ELECT P6, URZ, PT ;  /* 0x00000000003f782f */ /* 0x000fda00038c0000 */
.L_x_126:
[----:B------:R-:W-:Y:S05]  /*9ad0*/  @!P6 BRA `(.L_x_44) ;  /* 0x0000000000fce947 */ /* 0x000fea0003800000 */
[----:B------:R-:W-:Y:S01]  /*9ae0*/  MOV R16, R18 ;  /* 0x0000001200107202 */ /* 0x000fe20000000f00 */
[----:B------:R-:W-:Y:S06]  /*9af0*/  @!P1 BRA `(.L_x_46) ;  /* 0x0000000000449947 */ /* 0x000fec0003800000 */
[----:B------:R-:W1:Y:S01]  /*9b00*/  LDC R6, c[0x0][0x43c] ;  /* 0x00010f00ff067b82 */ /* 0x000e620000000800 */
[----:B------:R-:W-:Y:S02]  /*9b10*/  ULDC.64 UR4, c[0x0][0x428] ;  /* 0x00010a0000047ab9 */ /* 0x000fe40000000a00 */
[----:B------:R-:W-:-:S04]  /*9b20*/  IMAD R7, R19, UR4, RZ ;  /* 0x0000000413077c24 */ /* 0x000fc8000f8e02ff */
[----:B------:R-:W-:Y:S01]  /*9b30*/  IMAD R7, R18, UR5, R7 ;  /* 0x0000000512077c24 */ /* 0x000fe2000f8e0207 */
[----:B-1----:R-:W-:-:S13]  /*9b40*/  ISETP.NE.AND P0, PT, R6, 0x1, PT ;  /* 0x000000010600780c */ /* 0x002fda0003f05270 */
[----:B------:R-:W0:Y:S02]  /*9b50*/  @P0 LDC.64 R4, c[0x0][0x440] ;  /* 0x00011000ff040b82 */ /* 0x000e240000000a00 */
[----:B0-----:R-:W-:-:S04]  /*9b60*/  @P0 IMAD.HI.U32 R0, R17, R4, RZ ;  /* 0x0000000411000227 */ /* 0x001fc800078e00ff */
[----:B------:R-:W-:Y:S01]  /*9b70*/  IMAD.MOV.U32 R4, RZ, RZ, R17 ;  /* 0x000000ffff047224 */ /* 0x000fe200078e0011 */
[----:B------:R-:W-:-:S04]  /*9b80*/  @P0 SHF.R.U32.HI R4, RZ, R5, R0 ;  /* 0x00000005ff040219 */ /* 0x000fc80000011600 */
[--C-:B------:R-:W-:Y:S01]  /*9b90*/  SHF.R.S32.HI R5, RZ, 0x1f, R4.reuse ;  /* 0x0000001fff057819 */ /* 0x100fe20000011404 */
[--C-:B------:R-:W-:Y:S02]  /*9ba0*/  IMAD.MOV R0, RZ, RZ, -R4.reuse ;  /* 0x000000ffff007224 */ /* 0x100fe400078e0a04 */
[----:B------:R-:W-:-:S04]  /*9bb0*/  IMAD.WIDE.U32 R4, R18, UR4, R4 ;  /* 0x0000000412047c25 */ /* 0x000fc8000f8e0004 */
[----:B------:R-:W-:Y:S01]  /*9bc0*/  IMAD R17, R6, R0, R17 ;  /* 0x0000000006117224 */ /* 0x000fe200078e0211 */
[----:B------:R-:W-:Y:S02]  /*9bd0*/  LEA R2, P0, R4, R2, 0x2 ;  /* 0x0000000204027211 */ /* 0x000fe400078010ff */
[----:B------:R-:W-:-:S04]  /*9be0*/  IADD3 R0, R5, R7, RZ ;  /* 0x0000000705007210 */ /* 0x000fc80007ffe0ff */
[----:B------:R-:W-:-:S05]  /*9bf0*/  LEA.HI.X R3, R4, R3, R0, 0x2, P0 ;  /* 0x0000000304037211 */ /* 0x000fca00000f1400 */
[----:B------:R1:W5:Y:S02]  /*9c00*/  LDG.E R16, desc[UR42][R2.64] ;  /* 0x0000002a02107981 */ /* 0x000364000c1e1900 */
.L_x_46:
[----:B0-----:R-:W-:Y:S01]  /*9c10*/  IMAD.MOV.U32 R0, RZ, RZ, 0x1 ;  /* 0x00000001ff007424 */ /* 0x001fe200078e00ff */
[----:B------:R-:W1:Y:S04]  /*9c20*/  S2R R8, SR_TID.X ;  /* 0x0000000000087919 */ /* 0x000e680000002100 */
[----:B------:R-:W-:-:S04]  /*9c30*/  SHF.L.U32 R0, R0, 0x1f, RZ ;  /* 0x0000001f00007819 */ /* 0x000fc800000006ff */
[----:B------:R-:W0:Y:S01]  /*9c40*/  SYNCS.PHASECHK.TRANS64.TRYWAIT P0, [UR38+0x34840], R0 ;  /* 0x03484000ff0075a7 */ /* 0x000e220008000166 */
[----:B-1----:R-:W-:-:S04]  /*9c50*/  LOP3.LUT R2, R8, 0x7f, RZ, 0xc0, !PT ;  /* 0x0000007f08027812 */ /* 0x002fc800078ec0ff */
[----:B------:R-:W-:Y:S01]  /*9c60*/  ISETP.NE.AND P1, PT, R2, RZ, PT ;  /* 0x000000ff0200720c */ /* 0x000fe20003f25270 */
[----:B0-----:R-:W-:-:S12]  /*9c70*/  @!P0 BRA `(.L_x_47) ;  /* 0x0000003400008947 */ /* 0x001fd80003800000 */
.L_x_127:
[----:B------:R-:W-:Y:S05]  /*9c80*/  @P1 BRA `(.L_x_48) ;  /* 0x0000000000181947 */ /* 0x000fea0003800000 */
[----:B------:R-:W1:Y:S01]  /*9c90*/  S2R R2, SR_TID.X ;  /* 0x0000000000027919 */ /* 0x000e620000002100 */
[----:B0-----:R-:W-:-:S04]  /*9ca0*/  IMAD.MOV.U32 R0, RZ, RZ, 0xc000 ;  /* 0x0000c000ff007424 */ /* 0x001fc800078e00ff */
[----:B------:R2:W-:Y:S01]  /*9cb0*/  SYNCS.ARRIVE.TRANS64 RZ, [UR38+0x34830], R0 ;  /* 0x03483000ffff79a7 */ /* 0x0005e20008000026 */
[----:B-1----:R-:W-:-:S13]  /*9cc0*/  LOP3.LUT P0, RZ, R2, 0x1f, RZ, 0xc0, !PT ;  /* 0x0000001f02ff7812 */ /* 0x002fda000780c0ff */
[----:B--2---:R-:W-:Y:S05]  /*9cd0*/  @!P0 BRA `(.L_x_48) ;  /* 0x0000000000048947 */ /* 0x004fea0003800000 */
[----:B------:R-:W-:Y:S01]  /*9ce0*/  BPT.TRAP 0x1 ;  /* 0x000000040000795c */ /* 0x000fe20000300000 */
.L_x_48:
[----:B------:R-:W-:Y:S01]  /*9cf0*/  R2UR UR11, R17 ;  /* 0x00000000110b72ca */ /* 0x000fe200000e0000 */
[----:B------:R-:W-:Y:S01]  /*9d00*/  ULDC.64 UR4, c[0x0][0x198] ;  /* 0x0000660000047ab9 */ /* 0x000fe20000000a00 */
[----:B-----5:R-:W-:Y:S01]  /*9d10*/  R2UR UR13, R16 ;  /* 0x00000000100d72ca */ /* 0x020fe200000e0000 */
[----:B------:R-:W-:Y:S01]  /*9d20*/  UIADD3 UR4, UP0, UR4, 0x370, URZ ;  /* 0x0000037004047890 */ /* 0x000fe2000ff1e03f */
[----:B------:R-:W-:Y:S01]  /*9d30*/  PLOP3.LUT P0, PT, PT, PT, PT, 0x80, 0x0 ;  /* 0x000000000000781c */ /* 0x000fe20003f0f070 */
[----:B------:R-:W-:Y:S02]  /*9d40*/  UIADD3 UR8, UR38, 0x1c400, URZ ;  /* 0x0001c40026087890 */ /* 0x000fe4000fffe03f */
[----:B------:R-:W-:Y:S01]  /*9d50*/  UIADD3 UR9, UR38, 0x34830, URZ ;  /* 0x0003483026097890 */ /* 0x000fe2000fffe03f */
[----:B0-----:R-:W-:Y:S01]  /*9d60*/  P2R R0, PR, RZ, 0x1 ;  /* 0x00000001ff007803 */ /* 0x001fe20000000000 */
[----:B------:R-:W-:Y:S02]  /*9d70*/  UIADD3.X UR5, URZ, UR5, URZ, UP0, !UPT ;  /* 0x000000053f057290 */ /* 0x000fe400087fe43f */
[----:B------:R-:W-:-:S02]  /*9d80*/  UIADD3 UR16, UR38, 0x20400, URZ ;  /* 0x0002040026107890 */ /* 0x000fc4000fffe03f */
[----:B------:R-:W-:Y:S01]  /*9d90*/  USHF.L.U32 UR11, UR11, 0x7, URZ ;  /* 0x000000070b0b7899 */ /* 0x000fe2000800063f */
[----:B------:R1:W-:Y:S01]  /*9da0*/  STL [R1], R0 ;  /* 0x0000000001007387 */ /* 0x0003e20000100800 */
[----:B------:R-:W-:Y:S01]  /*9db0*/  UIADD3 UR32, UR38, 0x24400, URZ ;  /* 0x0002440026207890 */ /* 0x000fe2000fffe03f */
[----:B------:R-:W-:Y:S01]  /*9dc0*/  UMOV UR6, 0x0 ;  /* 0x0000000000067882 */ /* 0x000fe20000000000 */
[----:B------:R-:W-:Y:S01]  /*9dd0*/  UMOV UR7, 0x14f00000 ;  /* 0x14f0000000077882 */ /* 0x000fe20000000000 */
[----:B------:R-:W-:Y:S01]  /*9de0*/  UMOV UR10, URZ ;  /* 0x0000003f000a7c82 */ /* 0x000fe20008000000 */
[----:B------:R-:W-:Y:S01]  /*9df0*/  UMOV UR12, UR36 ;  /* 0x00000024000c7c82 */ /* 0x000fe20008000000 */
[----:B------:R-:W-:Y:S01]  /*9e00*/  UMOV UR18, 0x40 ;  /* 0x0000004000127882 */ /* 0x000fe20000000000 */
[----:B------:R-:W-:Y:S01]  /*9e10*/  UMOV UR20, UR36 ;  /* 0x0000002400147c82 */ /* 0x000fe20008000000 */
[----:B------:R-:W-:Y:S01]  /*9e20*/  UMOV UR17, UR9 ;  /* 0x0000000900117c82 */ /* 0x000fe20008000000 */
[----:B------:R-:W-:Y:S01]  /*9e30*/  UMOV UR21, UR13 ;  /* 0x0000000d00157c82 */ /* 0x000fe20008000000 */
[----:B------:R-:W-:Y:S01]  /*9e40*/  UMOV UR19, UR11 ;  /* 0x0000000b00137c82 */ /* 0x000fe20008000000 */
[----:B------:R-:W-:Y:S01]  /*9e50*/  UMOV UR34, 0x80 ;  /* 0x0000008000227882 */ /* 0x000fe20000000000 */
[----:B------:R-:W-:Y:S01]  /*9e60*/  UMOV UR33, UR9 ;  /* 0x0000000900217c82 */ /* 0x000fe20008000000 */
[----:B------:R-:W-:Y:S01]  /*9e70*/  UMOV UR37, UR13 ;  /* 0x0000000d00257c82 */ /* 0x000fe20008000000 */
[----:B------:R1:W-:Y:S01]  /*9e80*/  UTMALDG.4D [UR8], [UR4], desc[UR6] ;  /* 0x00000608040075b4 */ /* 0x0003e20008019000 */
[----:B------:R-:W-:Y:S01]  /*9e90*/  UMOV UR35, UR11 ;  /* 0x0000000b00237c82 */ /* 0x000fe20008000000 */
[----:B------:R1:W-:Y:S01]  /*9ea0*/  UTMALDG.4D [UR16], [UR4], desc[UR6] ;  /* 0x00000610040075b4 */ /* 0x0003e20008019000 */
[----:B------:R1:W-:Y:S02]  /*9eb0*/  UTMALDG.4D [UR32], [UR4], desc[UR6] ;  /* 0x00000620040075b4 */ /* 0x0003e40008019000 */
[----:B-1----:R-:W-:Y:S01]  /*9ec0*/  NOP ;  /* 0x0000000000007918 */ /* 0x002fe20000000000 */
.L_x_44:
[----:B------:R-:W-:Y:S05]  /*9ed0*/  WARPSYNC.ALL ;  /* 0x0000000000007948 */ /* 0x000fea0003800000 */
[----:B------:R-:W-:Y:S01]  /*9ee0*/  UIADD3 UR4, UR38, 0x10400, URZ ;  /* 0x0001040026047890 */ /* 0x000fe2000fffe03f */
[----:B------:R-:W-:Y:S03]  /*9ef0*/  BAR.SYNC.DEFER_BLOCKING 0x8, 0x180 ;  /* 0x0206000000007b1d */ /* 0x000fe60000010000 */
[----:B------:R-:W-:-:S06]  /*9f00*/  ULOP3.LUT UP0, URZ, UR4, 0x3ff, URZ, 0xc0, !UPT ;  /* 0x000003ff043f7892 */ /* 0x000fcc000f80c03f */
[----:B------:R-:W-:-:S13]  /*9f10*/  PLOP3.LUT P0, PT, PT, PT, UP0, 0x80, 0x0 ;  /* 0x000000000000781c */ /* 0x000fda0003f0f008 */
[----:B------:R-:W-:Y:S05]  /*9f20*/  @!P0 BRA `(.L_x_49) ;  /* 0x0000000000408947 */ /* 0x000fea0003800000 */
[----:B------:R-:W-:Y:S01]  /*9f30*/  MOV R2, 0x0 ;  /* 0x0000000000027802 */ /* 0x000fe20000000f00 */
[----:B------:R-:W-:Y:S01]  /*9f40*/  ULDC.64 UR6, c[0x4][0xb8] ;  /* 0x01002e0000067ab9 */ /* 0x000fe20000000a00 */
[----:B------:R-:W-:Y:S01]  /*9f50*/  ULDC.64 UR8, c[0x4][0xc0] ;  /* 0x0100300000087ab9 */ /* 0x000fe20000000a00 */
[----:B------:R-:W-:Y:S01]  /*9f60*/  ULDC.64 UR4, c[0x4][0x20] ;  /* 0x0100080000047ab9 */ /* 0x000fe20000000a00 */
[----:B------:R-:W-:Y:S01]  /*9f70*/  MOV R4, UR6 ;  /* 0x0000000600047c02 */ /* 0x000fe20008000f00 */
[----:B------:R-:W-:Y:S01]  /*9f80*/  IMAD.U32 R5, RZ, RZ, UR7 ;  /* 0x00000007ff057e24 */ /* 0x000fe2000f8e00ff */
[----:B------:R-:W1:Y:S01]  /*9f90*/  LDC.64 R2, c[0x4][R2] ;  /* 0x0100000002027b82 */ /* 0x000e620000000a00 */
        /* <DEDUP_REMOVED lines=8> */
[----:B01----:R-:W-:Y:S05]  /*a020*/  CALL.ABS.NOINC R2 ;  /* 0x0000000002007343 */ /* 0x003fea0003c00000 */
.L_x_49:
[----:B------:R-:W1:Y:S01]  /*a030*/  S2R R4, SR_CTAID.Z ;  /* 0x0000000000047919 */ /* 0x000e620000002700 */
[----:B------:R-:W2:Y:S01]  /*a040*/  LDC R8, c[0x0][0x448] ;  /* 0x00011200ff087b82 */ /* 0x000ea20000000800 */
[----:B------:R-:W-:Y:S01]  /*a050*/  USHF.R.S32.HI UR4, URZ, 0x1f, UR36 ;  /* 0x0000001f3f047899 */ /* 0x000fe20008011424 */
[----:B------:R-:W3:Y:S01]  /*a060*/  S2R R12, SR_TID.X ;  /* 0x00000000000c7919 */ /* 0x000ee20000002100 */
[----:B------:R-:W-:Y:S02]  /*a070*/  ULDC.64 UR8, c[0x0][0x2d8] ;  /* 0x0000b60000087ab9 */ /* 0x000fe40000000a00 */
[----:B------:R-:W-:Y:S01]  /*a080*/  UIMAD UR6, UR4, UR8, URZ ;  /* 0x00000008040672a4 */ /* 0x000fe2000f8e023f */
[----:B------:R-:W4:Y:S02]  /*a090*/  S2R R9, SR_CTAID.X ;  /* 0x0000000000097919 */ /* 0x000f240000002500 */
[----:B------:R-:W0:Y:S01]  /*a0a0*/  LDC.64 R2, c[0x0][0x2e0] ;  /* 0x0000b800ff027b82 */ /* 0x000e220000000a00 */
[----:B------:R-:W-:-:S02]  /*a0b0*/  UIMAD.WIDE.U32 UR4, UR36, UR8, URZ ;  /* 0x00000008240472a5 */ /* 0x000fc4000f8e003f */
[----:B------:R-:W-:-:S04]  /*a0c0*/  UIMAD UR6, UR36, UR9, UR6 ;  /* 0x00000009240672a4 */ /* 0x000fc8000f8e0206 */
[----:B------:R-:W-:Y:S01]  /*a0d0*/  UIADD3 UR5, UR5, UR6, URZ ;  /* 0x0000000605057290 */ /* 0x000fe2000fffe03f */
[----:B--2---:R-:W-:Y:S02]  /*a0e0*/  ISETP.NE.AND P0, PT, R8, 0x1, PT ;  /* 0x000000010800780c */ /* 0x004fe40003f05270 */
[----:B-1----:R-:W-:Y:S02]  /*a0f0*/  SHF.R.S32.HI R5, RZ, 0x1f, R4 ;  /* 0x0000001fff057819 */ /* 0x002fe40000011404 */
[----:B---3--:R-:W-:-:S03]  /*a100*/  LOP3.LUT R11, R12, 0x7f, RZ, 0xc0, !PT ;  /* 0x0000007f0c0b7812 */ /* 0x008fc600078ec0ff */
[----:B0-----:R-:W-:Y:S01]  /*a110*/  IMAD R0, R5, R2, RZ ;  /* 0x0000000205007224 */ /* 0x001fe200078e02ff */
[----:B------:R-:W-:-:S03]  /*a120*/  SHF.R.U32.HI R6, RZ, 0x3, R11 ;  /* 0x00000003ff067819 */ /* 0x000fc6000001160b */
[C---:B------:R-:W-:Y:S02]  /*a130*/  IMAD R5, R4.reuse, R3, R0 ;  /* 0x0000000304057224 */ /* 0x040fe400078e0200 */
[----:B------:R-:W-:Y:S01]  /*a140*/  IMAD.WIDE.U32 R2, R4, R2, UR4 ;  /* 0x0000000404027e25 */ /* 0x000fe2000f8e0002 */
[----:B------:R-:W0:Y:S01]  /*a150*/  @P0 LDC R0, c[0x0][0x450] ;  /* 0x00011400ff000b82 */ /* 0x000e220000000800 */
[----:B------:R-:W-:-:S03]  /*a160*/  ULDC.64 UR4, c[0x0][0x2d0] ;  /* 0x0000b40000047ab9 */ /* 0x000fc60000000a00 */
[----:B------:R-:W-:Y:S01]  /*a170*/  IADD3 R3, R3, R5, RZ ;  /* 0x0000000503037210 */ /* 0x000fe20007ffe0ff */
[----:B------:R-:W-:-:S03]  /*a180*/  IMAD.SHL.U32 R5, R12, 0x10, RZ ;  /* 0x000000100c057824 */ /* 0x000fc600078e00ff */
[----:B------:R-:W1:Y:S02]  /*a190*/  @P0 LDC R4, c[0x0][0x44c] ;  /* 0x00011300ff040b82 */ /* 0x000e640000000800 */
[----:B------:R-:W-:-:S05]  /*a1a0*/  LOP3.LUT R5, R6, 0x70, R5, 0xf8, !PT ;  /* 0x0000007006057812 */ /* 0x000fca00078ef805 */
[----:B----4-:R-:W-:-:S04]  /*a1b0*/  IMAD R5, R9, 0x80, R5 ;  /* 0x0000008009057824 */ /* 0x010fc800078e0205 */
[----:B-1----:R-:W-:Y:S01]  /*a1c0*/  @P0 IMAD.HI.U32 R7, R5, R4, RZ ;  /* 0x0000000405070227 */ /* 0x002fe200078e00ff */
[----:B------:R-:W-:-:S04]  /*a1d0*/  MOV R4, R5 ;  /* 0x0000000500047202 */ /* 0x000fc80000000f00 */
[----:B0-----:R-:W-:Y:S01]  /*a1e0*/  @P0 SHF.R.U32.HI R4, RZ, R0, R7 ;  /* 0x00000000ff040219 */ /* 0x001fe20000011607 */
[----:B------:R-:W-:-:S04]  /*a1f0*/  IMAD.SHL.U32 R7, R11, 0x8, RZ ;  /* 0x000000080b077824 */ /* 0x000fc800078e00ff */
[----:B------:R-:W-:Y:S02]  /*a200*/  IMAD.MOV R0, RZ, RZ, -R4 ;  /* 0x000000ffff007224 */ /* 0x000fe400078e0a04 */
[----:B------:R-:W-:-:S04]  /*a210*/  IMAD.WIDE.U32 R2, R4, UR4, R2 ;  /* 0x0000000404027c25 */ /* 0x000fc8000f8e0002 */
[----:B------:R-:W-:Y:S01]  /*a220*/  IMAD R0, R8, R0, R5 ;  /* 0x0000000008007224 */ /* 0x000fe200078e0205 */
[----:B------:R-:W-:-:S05]  /*a230*/  SHF.R.S32.HI R5, RZ, 0x1f, R4 ;  /* 0x0000001fff057819 */ /* 0x000fca0000011404 */
[----:B------:R-:W-:-:S04]  /*a240*/  IMAD R5, R5, UR4, RZ ;  /* 0x0000000405057c24 */ /* 0x000fc8000f8e02ff */
[----:B------:R-:W-:Y:S01]  /*a250*/  IMAD R5, R4, UR5, R5 ;  /* 0x0000000504057c24 */ /* 0x000fe2000f8e0205 */
[----:B------:R-:W-:Y:S01]  /*a260*/  SHF.R.S32.HI R4, RZ, 0x1f, R0 ;  /* 0x0000001fff047819 */ /* 0x000fe20000011400 */
[----:B------:R-:W-:Y:S02]  /*a270*/  ULDC.64 UR4, c[0x0][0x2c8] ;  /* 0x0000b20000047ab9 */ /* 0x000fe40000000a00 */
[----:B------:R-:W-:Y:S02]  /*a280*/  IMAD.IADD R3, R3, 0x1, R5 ;  /* 0x0000000103037824 */ /* 0x000fe400078e0205 */
[----:B------:R-:W-:Y:S02]  /*a290*/  IMAD R5, R4, UR4, RZ ;  /* 0x0000000404057c24 */ /* 0x000fe4000f8e02ff */
[----:B------:R-:W-:-:S04]  /*a2a0*/  IMAD.WIDE.U32 R2, R0, UR4, R2 ;  /* 0x0000000400027c25 */ /* 0x000fc8000f8e0002 */
[----:B------:R-:W-:Y:S01]  /*a2b0*/  IMAD R4, R0, UR5, R5 ;  /* 0x0000000500047c24 */ /* 0x000fe2000f8e0205 */
[----:B------:R-:W-:Y:S02]  /*a2c0*/  ULDC.64 UR4, c[0x0][0x280] ;  /* 0x0000a00000047ab9 */ /* 0x000fe40000000a00 */
[----:B------:R-:W-:Y:S01]  /*a2d0*/  LEA R0, P0, R2, UR4, 0x1 ;  /* 0x0000000402007c11 */ /* 0x000fe2000f8008ff */
[----:B------:R-:W-:Y:S01]  /*a2e0*/  ULDC UR4, c[0x0][0x2b8] ;  /* 0x0000ae0000047ab9 */ /* 0x000fe20000000800 */
[----:B------:R-:W-:-:S04]  /*a2f0*/  IADD3 R5, R3, R4, RZ ;  /* 0x0000000403057210 */ /* 0x000fc80007ffe0ff */
[----:B------:R-:W-:Y:S01]  /*a300*/  LEA.HI.X R5, R2, UR5, R5, 0x1, P0 ;  /* 0x0000000502057c11 */ /* 0x000fe200080f0c05 */
[----:B------:R-:W-:-:S05]  /*a310*/  IMAD.SHL.U32 R2, R12, 0x8, RZ ;  /* 0x000000080c027824 */ /* 0x000fca00078e00ff */
[----:B------:R-:W-:-:S04]  /*a320*/  LOP3.LUT R10, R2, 0x38, RZ, 0xc0, !PT ;  /* 0x00000038020a7812 */ /* 0x000fc800078ec0ff */
[C---:B------:R-:W-:Y:S02]  /*a330*/  LOP3.LUT R3, R10.reuse, 0x40, RZ, 0xfc, !PT ;  /* 0x000000400a037812 */ /* 0x040fe400078efcff */
[C---:B------:R-:W-:Y:S02]  /*a340*/  ISETP.GE.AND P2, PT, R10.reuse, UR4, PT ;  /* 0x000000040a007c0c */ /* 0x040fe4000bf46270 */
[----:B------:R-:W-:Y:S02]  /*a350*/  ISETP.GE.AND P0, PT, R3, UR4, PT ;  /* 0x0000000403007c0c */ /* 0x000fe4000bf06270 */
[----:B------:R-:W-:-:S04]  /*a360*/  LOP3.LUT R3, R10, 0x80, RZ, 0xfc, !PT ;  /* 0x000000800a037812 */ /* 0x000fc800078efcff */
[----:B------:R-:W-:Y:S01]  /*a370*/  ISETP.GE.AND P1, PT, R3, UR4, PT ;  /* 0x0000000403007c0c */ /* 0x000fe2000bf26270 */
[----:B------:R-:W-:Y:S01]  /*a380*/  UMOV UR4, 0xffffffff ;  /* 0xffffffff00047882 */ /* 0x000fe20000000000 */
[----:B------:R-:W-:-:S04]  /*a390*/  LOP3.LUT R3, R2, 0x1c0, RZ, 0xc0, !PT ;  /* 0x000001c002037812 */ /* 0x000fc800078ec0ff */
[----:B------:R-:W-:-:S04]  /*a3a0*/  LOP3.LUT R3, R3, 0x38, R2, 0xf8, !PT ;  /* 0x0000003803037812 */ /* 0x000fc800078ef802 */
[----:B------:R-:W-:-:S04]  /*a3b0*/  LOP3.LUT R2, R3, 0x38, R12, 0x78, !PT ;  /* 0x0000003803027812 */ /* 0x000fc800078e780c */
[----:B------:R-:W-:Y:S01]  /*a3c0*/  LOP3.LUT R7, R2, 0x200, R7, 0xf8, !PT ;  /* 0x0000020002077812 */ /* 0x000fe200078ef807 */
[----:B------:R-:W-:Y:S06]  /*a3d0*/  BRA.DIV UR4, `(.L_x_50) ;  /* 0x0000002e04407947 */ /* 0x000fec000b800000 */
[----:B------:R-:W0:Y:S01]  /*a3e0*/  S2R R2, SR_CTAID.X ;  /* 0x0000000000027919 */ /* 0x000e220000002500 */
[----:B------:R-:W-:Y:S02]  /*a3f0*/  ULDC UR4, c[0x0][0x288] ;  /* 0x0000a20000047ab9 */ /* 0x000fe40000000800 */
[----:B------:R-:W-:Y:S01]  /*a400*/  IMAD R4, R8, UR4, RZ ;  /* 0x0000000408047c24 */ /* 0x000fe2000f8e02ff */
[----:B------:R-:W-:Y:S04]  /*a410*/  SHFL.IDX PT, R3, R0, RZ, 0x181f ;  /* 0x00181fff00037589 */ /* 0x000fe800000e0000 */
[----:B------:R-:W-:Y:S04]  /*a420*/  SHFL.IDX PT, R8, R5, 0x1, 0x181f ;  /* 0x00381f0005087f89 */ /* 0x000fe800000e0000 */
[----:B------:R-:W-:Y:S01]  /*a430*/  SHFL.IDX PT, R14, R0, 0x1, 0x181f ;  /* 0x00381f00000e7f89 */ /* 0x000fe200000e0000 */
[----:B0-----:R-:W-:-:S03]  /*a440*/  LEA R6, R2, R6, 0x7 ;  /* 0x0000000602067211 */ /* 0x001fc600078e38ff */
[----:B------:R-:W0:Y:S01]  /*a450*/  SHFL.IDX PT, R2, R5, RZ, 0x181f ;  /* 0x00181fff05027589 */ /* 0x000e2200000e0000 */
[C---:B------:R-:W-:Y:S01]  /*a460*/  ISETP.GE.AND P3, PT, R6.reuse, R4, PT ;  /* 0x000000040600720c */ /* 0x040fe20003f66270 */
[----:B------:R-:W-:-:S12]  /*a470*/  VIADD R9, R6, 0x10 ;  /* 0x0000001006097836 */ /* 0x000fd80000000000 */
[----:B------:R-:W-:Y:S02]  /*a480*/  @!P3 LEA R21, R7, UR38, 0x1 ;  /* 0x000000260715bc11 */ /* 0x000fe4000f8e08ff */
[----:B0-----:R-:W-:-:S04]  /*a490*/  LOP3.LUT R3, R3, R2, RZ, 0x3c, !PT ;  /* 0x0000000203037212 */ /* 0x001fc800078e3cff */
[----:B------:R-:W-:-:S04]  /*a4a0*/  LOP3.LUT R2, R3, R2, RZ, 0x3c, !PT ;  /* 0x0000000203027212 */ /* 0x000fc800078e3cff */
[----:B------:R-:W-:-:S03]  /*a4b0*/  LOP3.LUT R3, R3, R2, RZ, 0x3c, !PT ;  /* 0x0000000203037212 */ /* 0x000fc600078e3cff */
[----:B------:R-:W-:-:S05]  /*a4c0*/  @!P3 IMAD.WIDE.U32 R2, R10, 0x2, R2 ;  /* 0x000000020a02b825 */ /* 0x000fca00078e0002 */
[----:B------:R-:W-:Y:S04]  /*a4d0*/  @!P3 LDGSTS.E.BYPASS.LTC128B.128 [R21+0x10400], desc[UR42][R2.64], !P2 ;  /* 0x104000000215bfae */ /* 0x000fe8000d101d6a */
[----:B------:R-:W-:Y:S04]  /*a4e0*/  @!P3 LDGSTS.E.BYPASS.LTC128B.128 [R21+0x14400], desc[UR42][R2.64+0x80], !P0 ;  /* 0x144000800215bfae */ /* 0x000fe8000c101d6a */
[----:B------:R0:W-:Y:S01]  /*a4f0*/  @!P3 LDGSTS.E.BYPASS.LTC128B.128 [R21+0x18400], desc[UR42][R2.64+0x100], !P1 ;  /* 0x184001000215bfae */ /* 0x0001e2000c901d6a */
[----:B------:R-:W-:Y:S01]  /*a500*/  ISETP.GE.AND P3, PT, R9, R4, PT ;  /* 0x000000040900720c */ /* 0x000fe20003f66270 */
[----:B------:R-:W-:Y:S01]  /*a510*/  IMAD.MOV.U32 R9, RZ, RZ, R8 ;  /* 0x000000ffff097224 */ /* 0x000fe200078e0008 */
[----:B------:R-:W-:-:S02]  /*a520*/  MOV R8, R14 ;  /* 0x0000000e00087202 */ /* 0x000fc40000000f00 */
[----:B------:R-:W-:Y:S04]  /*a530*/  SHFL.IDX PT, R14, R0, 0x2, 0x181f ;  /* 0x00581f00000e7f89 */ /* 0x000fe800000e0000 */
[----:B0-----:R-:W0:Y:S01]  /*a540*/  SHFL.IDX PT, R2, R5, 0x2, 0x181f ;  /* 0x00581f0005027f89 */ /* 0x001e2200000e0000 */
[----:B------:R-:W-:-:S04]  /*a550*/  VIADD R3, R6, 0x20 ;  /* 0x0000002006037836 */ /* 0x000fc80000000000 */
[----:B------:R-:W-:Y:S01]  /*a560*/  @!P3 LEA R20, R7, UR38, 0x1 ;  /* 0x000000260714bc11 */ /* 0x000fe2000f8e08ff */
[----:B------:R-:W-:-:S05]  /*a570*/  @!P3 IMAD.WIDE.U32 R8, R10, 0x2, R8 ;  /* 0x000000020a08b825 */ /* 0x000fca00078e0008 */
[----:B------:R-:W-:Y:S04]  /*a580*/  @!P3 LDGSTS.E.BYPASS.LTC128B.128 [R20+0x10c00], desc[UR42][R8.64], !P2 ;  /* 0x10c000000814bfae */ /* 0x000fe8000d101d6a */
[----:B------:R-:W-:Y:S04]  /*a590*/  @!P3 LDGSTS.E.BYPASS.LTC128B.128 [R20+0x14c00], desc[UR42][R8.64+0x80], !P0 ;  /* 0x14c000800814bfae */ /* 0x000fe8000c101d6a */
[----:B------:R1:W-:Y:S01]  /*a5a0*/  @!P3 LDGSTS.E.BYPASS.LTC128B.128 [R20+0x18c00], desc[UR42][R8.64+0x100], !P1 ;  /* 0x18c001000814bfae */ /* 0x0003e2000c901d6a */
[----:B------:R-:W-:Y:S01]  /*a5b0*/  ISETP.GE.AND P3, PT, R3, R4, PT ;  /* 0x000000040300720c */ /* 0x000fe20003f66270 */
[----:B0-----:R-:W-:Y:S01]  /*a5c0*/  IMAD.MOV.U32 R3, RZ, RZ, R2 ;  /* 0x000000ffff037224 */ /* 0x001fe200078e0002 */
[----:B------:R-:W-:-:S02]  /*a5d0*/  MOV R2, R14 ;  /* 0x0000000e00027202 */ /* 0x000fc40000000f00 */
[----:B------:R-:W-:Y:S01]  /*a5e0*/  SHFL.IDX PT, R14, R0, 0x3, 0x181f ;  /* 0x00781f00000e7f89 */ /* 0x000fe200000e0000 */
[----:B-1----:R-:W-:-:S08]  /*a5f0*/  VIADD R9, R6, 0x30 ;  /* 0x0000003006097836 */ /* 0x002fd00000000000 */
[----:B------:R-:W-:Y:S01]  /*a600*/  @!P3 IMAD.WIDE.U32 R2, R10, 0x2, R2 ;  /* 0x000000020a02b825 */ /* 0x000fe200078e0002 */
[----:B------:R-:W0:Y:S01]  /*a610*/  SHFL.IDX PT, R8, R5, 0x3, 0x181f ;  /* 0x00781f0005087f89 */ /* 0x000e2200000e0000 */
[----:B------:R-:W-:-:S05]  /*a620*/  @!P3 LEA R21, R7, UR38, 0x1 ;  /* 0x000000260715bc11 */ /* 0x000fca000f8e08ff */
[----:B------:R-:W-:Y:S04]  /*a630*/  @!P3 LDGSTS.E.BYPASS.LTC128B.128 [R21+0x11400], desc[UR42][R2.64], !P2 ;  /* 0x114000000215bfae */ /* 0x000fe8000d101d6a */
[----:B------:R-:W-:Y:S04]  /*a640*/  @!P3 LDGSTS.E.BYPASS.LTC128B.128 [R21+0x15400], desc[UR42][R2.64+0x80], !P0 ;  /* 0x154000800215bfae */ /* 0x000fe8000c101d6a */
[----:B------:R1:W-:Y:S01]  /*a650*/  @!P3 LDGSTS.E.BYPASS.LTC128B.128 [R21+0x19400], desc[UR42][R2.64+0x100], !P1 ;  /* 0x194001000215bfae */ /* 0x0003e2000c901d6a */
[----:B------:R-:W-:Y:S01]  /*a660*/  ISETP.GE.AND P3, PT, R9, R4, PT ;  /* 0x000000040900720c */ /* 0x000fe20003f66270 */
[----:B0-----:R-:W-:Y:S01]  /*a670*/  IMAD.MOV.U32 R9, RZ, RZ, R8 ;  /* 0x000000ffff097224 */ /* 0x001fe200078e0008 */
[----:B------:R-:W-:Y:S01]  /*a680*/  MOV R8, R14 ;  /* 0x0000000e00087202 */ /* 0x000fe20000000f00 */
[----:B-1----:R-:W0:Y:S01]  /*a690*/  SHFL.IDX PT, R2, R5, 0x4, 0x181f ;  /* 0x00981f0005027f89 */ /* 0x002e2200000e0000 */
[----:B------:R-:W-:-:S09]  /*a6a0*/  VIADD R3, R6, 0x40 ;  /* 0x0000004006037836 */ /* 0x000fd20000000000 */
[----:B------:R-:W-:Y:S01]  /*a6b0*/  @!P3 LEA R20, R7, UR38, 0x1 ;  /* 0x000000260714bc11 */ /* 0x000fe2000f8e08ff */
[----:B------:R-:W1:Y:S01]  /*a6c0*/  SHFL.IDX PT, R14, R0, 0x4, 0x181f ;  /* 0x00981f00000e7f89 */ /* 0x000e6200000e0000 */
[----:B------:R-:W-:-:S05]  /*a6d0*/  @!P3 IMAD.WIDE.U32 R8, R10, 0x2, R8 ;  /* 0x000000020a08b825 */ /* 0x000fca00078e0008 */
[----:B------:R-:W-:Y:S04]  /*a6e0*/  @!P3 LDGSTS.E.BYPASS.LTC128B.128 [R20+0x11c00], desc[UR42][R8.64], !P2 ;  /* 0x11c000000814bfae */ /* 0x000fe8000d101d6a */
[----:B------:R-:W-:Y:S04]  /*a6f0*/  @!P3 LDGSTS.E.BYPASS.LTC128B.128 [R20+0x15c00], desc[UR42][R8.64+0x80], !P0 ;  /* 0x15c000800814bfae */ /* 0x000fe8000c101d6a */
[----:B------:R2:W-:Y:S01]  /*a700*/  @!P3 LDGSTS.E.BYPASS.LTC128B.128 [R20+0x19c00], desc[UR42][R8.64+0x100], !P1 ;  /* 0x19c001000814bfae */ /* 0x0005e2000c901d6a */
[----:B------:R-:W-:Y:S01]  /*a710*/  ISETP.GE.AND P3, PT, R3, R4, PT ;  /* 0x000000040300720c */ /* 0x000fe20003f66270 */
[----:B0-----:R-:W-:Y:S01]  /*a720*/  IMAD.MOV.U32 R3, RZ, RZ, R2 ;  /* 0x000000ffff037224 */ /* 0x001fe200078e0002 */
[----:B-1----:R-:W-:Y:S01]  /*a730*/  MOV R2, R14 ;  /* 0x0000000e00027202 */ /* 0x002fe20000000f00 */
[----:B--2---:R-:W0:Y:S01]  /*a740*/  SHFL.IDX PT, R8, R5, 0x5, 0x181f ;  /* 0x00b81f0005087f89 */ /* 0x004e2200000e0000 */
[----:B------:R-:W-:-:S09]  /*a750*/  VIADD R9, R6, 0x50 ;  /* 0x0000005006097836 */ /* 0x000fd20000000000 */
[----:B------:R-:W-:Y:S01]  /*a760*/  @!P3 LEA R21, R7, UR38, 0x1 ;  /* 0x000000260715bc11 */ /* 0x000fe2000f8e08ff */
[----:B------:R-:W-:Y:S01]  /*a770*/  @!P3 IMAD.WIDE.U32 R2, R10, 0x2, R2 ;  /* 0x000000020a02b825 */ /* 0x000fe200078e0002 */
[----:B------:R-:W1:Y:S04]  /*a780*/  SHFL.IDX PT, R14, R0, 0x5, 0x181f ;  /* 0x00b81f00000e7f89 */ /* 0x000e6800000e0000 */
[----:B------:R-:W-:Y:S04]  /*a790*/  @!P3 LDGSTS.E.BYPASS.LTC128B.128 [R21+0x12400], desc[UR42][R2.64], !P2 ;  /* 0x124000000215bfae */ /* 0x000fe8000d101d6a */
[----:B------:R-:W-:Y:S04]  /*a7a0*/  @!P3 LDGSTS.E.BYPASS.LTC128B.128 [R21+0x16400], desc[UR42][R2.64+0x80], !P0 ;  /* 0x164000800215bfae */ /* 0x000fe8000c101d6a */
[----:B------:R2:W-:Y:S01]  /*a7b0*/  @!P3 LDGSTS.E.BYPASS.LTC128B.128 [R21+0x1a400], desc[UR42][R2.64+0x100], !P1 ;  /* 0x1a4001000215bfae */ /* 0x0005e2000c901d6a */
[----:B------:R-:W-:Y:S01]  /*a7c0*/  ISETP.GE.AND P3, PT, R9, R4, PT ;  /* 0x000000040900720c */ /* 0x000fe20003f66270 */
[----:B0-----:R-:W-:Y:S01]  /*a7d0*/  IMAD.MOV.U32 R9, RZ, RZ, R8 ;  /* 0x000000ffff097224 */ /* 0x001fe200078e0008 */
[----:B-1----:R-:W-:Y:S01]  /*a7e0*/  MOV R8, R14 ;  /* 0x0000000e00087202 */ /* 0x002fe20000000f00 */
[----:B--2---:R-:W0:Y:S10]  /*a7f0*/  SHFL.IDX PT, R2, R5, 0x6, 0x181f ;  /* 0x00d81f0005027f89 */ /* 0x004e3400000e0000 */
[----:B------:R-:W-:Y:S01]  /*a800*/  @!P3 LEA R20, R7, UR38, 0x1 ;  /* 0x000000260714bc11 */ /* 0x000fe2000f8e08ff */
[----:B------:R-:W-:Y:S01]  /*a810*/  VIADD R3, R6, 0x60 ;  /* 0x0000006006037836 */ /* 0x000fe20000000000 */
        /* <DEDUP_REMOVED lines=8> */
[----:B--2---:R0:W1:Y:S10]  /*a8a0*/  SHFL.IDX PT, R8, R5, 0x7, 0x181f ;  /* 0x00f81f0005087f89 */ /* 0x00407400000e0000 */
[----:B------:R-:W-:Y:S01]  /*a8b0*/  @!P3 LEA R21, R7, UR38, 0x1 ;  /* 0x000000260715bc11 */ /* 0x000fe2000f8e08ff */
[----:B------:R-:W-:Y:S01]  /*a8c0*/  @!P3 IMAD.WIDE.U32 R2, R10, 0x2, R2 ;  /* 0x000000020a02b825 */ /* 0x000fe200078e0002 */
[----:B------:R0:W2:Y:S04]  /*a8d0*/  SHFL.IDX PT, R14, R0, 0x7, 0x181f ;  /* 0x00f81f00000e7f89 */ /* 0x0000a800000e0000 */
[----:B------:R0:W-:Y:S04]  /*a8e0*/  @!P3 LDGSTS.E.BYPASS.LTC128B.128 [R21+0x13400], desc[UR42][R2.64], !P2 ;  /* 0x134000000215bfae */ /* 0x0001e8000d101d6a */
[----:B------:R0:W-:Y:S04]  /*a8f0*/  @!P3 LDGSTS.E.BYPASS.LTC128B.128 [R21+0x17400], desc[UR42][R2.64+0x80], !P0 ;  /* 0x174000800215bfae */ /* 0x0001e8000c101d6a */
[----:B------:R0:W-:Y:S02]  /*a900*/  @!P3 LDGSTS.E.BYPASS.LTC128B.128 [R21+0x1b400], desc[UR42][R2.64+0x100], !P1 ;  /* 0x1b4001000215bfae */ /* 0x0001e4000c901d6a */
.L_x_144:
[----:B0-----:R-:W-:Y:S01]  /*a910*/  VIADD R3, R6, 0x70 ;  /* 0x0000007006037836 */ /* 0x001fe20000000000 */
[----:B------:R-:W-:Y:S01]  /*a920*/  BSSY B0, `(.L_x_51) ;  /* 0x000000d000007945 */ /* 0x000fe20003800000 */
[----:B--2---:R-:W-:-:S03]  /*a930*/  IMAD.MOV.U32 R2, RZ, RZ, R14 ;  /* 0x000000ffff027224 */ /* 0x004fc600078e000e */
[----:B------:R-:W-:Y:S02]  /*a940*/  ISETP.GE.AND P3, PT, R3, R4, PT ;  /* 0x000000040300720c */ /* 0x000fe40003f66270 */
[----:B-1----:R-:W-:-:S11]  /*a950*/  MOV R3, R8 ;  /* 0x0000000800037202 */ /* 0x002fd60000000f00 */
[----:B------:R-:W-:Y:S05]  /*a960*/  @P3 BRA `(.L_x_52) ;  /* 0x0000000000203947 */ /* 0x000fea0003800000 */
[----:B------:R-:W-:Y:S01]  /*a970*/  IMAD.WIDE.U32 R10, R10, 0x2, R2 ;  /* 0x000000020a0a7825 */ /* 0x000fe200078e0002 */
[----:B------:R-:W-:-:S05]  /*a980*/  LEA R7, R7, UR38, 0x1 ;  /* 0x0000002607077c11 */ /* 0x000fca000f8e08ff */
[----:B------:R-:W-:Y:S01]  /*a990*/  @!PT LDS RZ, [RZ] ;  /* 0x00000000fffff984 */ /* 0x000fe20000000800 */
[----:B------:R-:W-:Y:S01]  /*a9a0*/  @!PT LDS RZ, [RZ] ;  /* 0x00000000fffff984 */ /* 0x000fe20000000800 */
[----:B------:R-:W-:Y:S01]  /*a9b0*/  @!PT LDS RZ, [RZ] ;  /* 0x00000000fffff984 */ /* 0x000fe20000000800 */
[----:B------:R0:W-:Y:S04]  /*a9c0*/  LDGSTS.E.BYPASS.LTC128B.128 [R7+0x13c00], desc[UR42][R10.64], !P2 ;  /* 0x13c000000a077fae */ /* 0x0001e8000d101d6a */
[----:B------:R0:W-:Y:S04]  /*a9d0*/  LDGSTS.E.BYPASS.LTC128B.128 [R7+0x17c00], desc[UR42][R10.64+0x80], !P0 ;  /* 0x17c000800a077fae */ /* 0x0001e8000c101d6a */
[----:B------:R0:W-:Y:S02]  /*a9e0*/  LDGSTS.E.BYPASS.LTC128B.128 [R7+0x1bc00], desc[UR42][R10.64+0x100], !P1 ;  /* 0x1bc001000a077fae */ /* 0x0001e4000c901d6a */
.L_x_52:
[----:B------:R-:W-:Y:S05]  /*a9f0*/  BSYNC B0 ;  /* 0x0000000000007941 */ /* 0x000fea0003800000 */
.L_x_51:
[----:B------:R-:W-:Y:S01]  /*aa00*/  NOP ;  /* 0x0000000000007918 */ /* 0x000fe20000000000 */
[----:B------:R-:W-:Y:S01]  /*aa10*/  SYNCS.ARRIVE.TRANS64.RED.A0T1 RZ, [UR38+0x34800], RZ ;  /* 0x034800ffffff79a7 */ /* 0x000fe20008200426 */
[----:B------:R-:W-:Y:S01]  /*aa20*/  IMAD.MOV.U32 R2, RZ, RZ, 0x1 ;  /* 0x00000001ff027424 */ /* 0x000fe200078e00ff */
[----:B------:R-:W-:Y:S04]  /*aa30*/  ARRIVES.LDGSTSBAR.64.TRANSCNT [UR38+0x34800] ;  /* 0x03480000ff0079b0 */ /* 0x000fe80008000aa6 */
[----:B------:R-:W-:Y:S01]  /*aa40*/  SHF.L.U32 R2, R2, 0x1f, RZ ;  /* 0x0000001f02027819 */ /* 0x000fe200000006ff */
[----:B------:R-:W-:Y:S01]  /*aa50*/  NOP ;  /* 0x0000000000007918 */ /* 0x000fe20000000000 */
[----:B------:R-:W2:Y:S01]  /*aa60*/  LDL.LU R4, [R1+0x10] ;  /* 0x0000100001047983 */ /* 0x000ea20000300800 */
[----:B------:R-:W-:Y:S03]  /*aa70*/  SYNCS.ARRIVE.TRANS64.A1T0 RZ, [UR38+0x34800], RZ ;  /* 0x034800ffffff79a7 */ /* 0x000fe60008100026 */
[----:B------:R-:W3:Y:S01]  /*aa80*/  LDL R3, [R1+0x8] ;  /* 0x0000080001037983 */ /* 0x000ee20000100800 */
[----:B------:R-:W1:Y:S01]  /*aa90*/  SYNCS.PHASECHK.TRANS64.TRYWAIT P0, [UR38+0x34820], R2 ;  /* 0x03482002ff0075a7 */ /* 0x000e620008000166 */
[----:B--2---:R-:W-:-:S05]  /*aaa0*/  VIADD R0, R4, 0xfffffffe ;  /* 0xfffffffe04007836 */ /* 0x004fca0000000000 */
[----:B---3--:R-:W-:Y:S01]  /*aab0*/  ISETP.GE.AND P1, PT, R0, R3, PT ;  /* 0x000000030000720c */ /* 0x008fe20003f26270 */
[----:B-1----:R-:W-:-:S12]  /*aac0*/  @!P0 BRA `(.L_x_53) ;  /* 0x00000030003c8947 */ /* 0x002fd80003800000 */
.L_x_145:
[----:B------:R-:W-:Y:S01]  /*aad0*/  MOV R9, 0x1 ;  /* 0x0000000100097802 */ /* 0x000fe20000000f00 */
[----:B------:R-:W-:Y:S01]  /*aae0*/  IMAD.MOV.U32 R8, RZ, RZ, RZ ;  /* 0x000000ffff087224 */ /* 0x000fe200078e00ff */
[----:B------:R-:W-:Y:S06]  /*aaf0*/  @!P1 BRA `(.L_x_54) ;  /* 0x0000001800e89947 */ /* 0x000fec0003800000 */
[----:B------:R-:W2:Y:S04]  /*ab00*/  LDL.LU R4, [R1+0xc] ;  /* 0x00000c0001047983 */ /* 0x000ea80000300800 */
[----:B-1----:R-:W3:Y:S01]  /*ab10*/  LDL.LU R3, [R1+0x8] ;  /* 0x0000080001037983 */ /* 0x002ee20000300800 */
[----:B------:R-:W-:Y:S01]  /*ab20*/  UIADD3 UR4, UR40, 0x1, URZ ;  /* 0x0000000128047890 */ /* 0x000fe2000fffe03f */
[----:B------:R-:W-:Y:S01]  /*ab30*/  IMAD.MOV.U32 R9, RZ, RZ, 0x1 ;  /* 0x00000001ff097424 */ /* 0x000fe200078e00ff */
[----:B------:R-:W0:Y:S02]  /*ab40*/  S2R R6, SR_TID.X ;  /* 0x0000000000067919 */ /* 0x000e240000002100 */
[----:B0-----:R-:W-:Y:S02]  /*ab50*/  LOP3.LUT R10, R6, 0x1f, RZ, 0xc0, !PT ;  /* 0x0000001f060a7812 */ /* 0x001fe400078ec0ff */
[----:B--2---:R-:W-:Y:S01]  /*ab60*/  IMAD R2, R4, UR4, RZ ;  /* 0x0000000404027c24 */ /* 0x004fe2000f8e02ff */
[----:B---3--:R-:W-:-:S04]  /*ab70*/  LOP3.LUT R3, RZ, R3, RZ, 0x33, !PT ;  /* 0x00000003ff037212 */ /* 0x008fc800078e33ff */
[----:B------:R-:W-:-:S05]  /*ab80*/  VIMNMX R2, R2, UR39, PT ;  /* 0x0000002702027c48 */ /* 0x000fca000bfe0100 */
[----:B------:R-:W-:-:S05]  /*ab90*/  IMAD.MOV R4, RZ, RZ, -R2 ;  /* 0x000000ffff047224 */ /* 0x000fca00078e0a02 */
[----:B------:R-:W-:Y:S02]  /*aba0*/  VIADDMNMX R5, R4, 0x1, R3, !PT ;  /* 0x0000000104057846 */ /* 0x000fe40007800103 */
[----:B------:R-:W-:Y:S02]  /*abb0*/  LOP3.LUT R3, RZ, R2, RZ, 0x33, !PT ;  /* 0x00000002ff037212 */ /* 0x000fe400078e33ff */
[----:B------:R-:W-:Y:S01]  /*abc0*/  IADD3 R4, R5, -0x2, RZ ;  /* 0xfffffffe05047810 */ /* 0x000fe20007ffe0ff */
[----:B------:R-:W-:-:S03]  /*abd0*/  IMAD.IADD R5, R2, 0x1, R5 ;  /* 0x0000000102057824 */ /* 0x000fc600078e0205 */
[----:B------:R-:W-:Y:S02]  /*abe0*/  ISETP.NE.AND P0, PT, R4, R3, PT ;  /* 0x000000030400720c */ /* 0x000fe40003f05270 */
[----:B------:R-:W-:Y:S02]  /*abf0*/  MOV R4, R16 ;  /* 0x0000001000047202 */ /* 0x000fe40000000f00 */
[----:B------:R-:W-:-:S09]  /*ac00*/  LOP3.LUT R12, R5, 0x1, RZ, 0xc0, !PT ;  /* 0x00000001050c7812 */ /* 0x000fd200078ec0ff */
[----:B------:R-:W-:Y:S05]  /*ac10*/  @!P0 BRA `(.L_x_55) ;  /* 0x0000001000748947 */ /* 0x000fea0003800000 */
[----:B------:R-:W-:Y:S01]  /*ac20*/  BSSY B0, `(.L_x_55) ;  /* 0x000011c000007945 */ /* 0x000fe20003800000 */
[----:B------:R-:W-:Y:S01]  /*ac30*/  IMAD.IADD R6, R5, 0x1, -R12 ;  /* 0x0000000105067824 */ /* 0x000fe200078e0a0c */
[----:B------:R-:W-:Y:S01]  /*ac40*/  MOV R4, R16 ;  /* 0x0000001000047202 */ /* 0x000fe20000000f00 */
[----:B------:R-:W-:-:S07]  /*ac50*/  IMAD.MOV.U32 R7, RZ, RZ, 0x1 ;  /* 0x00000001ff077424 */ /* 0x000fce00078e00ff */
.L_x_88:
[----:B------:R-:W2:Y:S01]  /*ac60*/  LDL R2, [R1] ;  /* 0x0000000001027983 */ /* 0x000ea20000100800 */
[----:B------:R-:W-:Y:S01]  /*ac70*/  VIADD R6, R6, 0xfffffffe ;  /* 0xfffffffe06067836 */ /* 0x000fe20000000000 */
[----:B------:R-:W-:Y:S04]  /*ac80*/  BSSY B1, `(.L_x_56) ;  /* 0x0000088000017945 */ /* 0x000fe80003800000 */
[----:B------:R-:W-:Y:S02]  /*ac90*/  ISETP.NE.AND P1, PT, R6, RZ, PT ;  /* 0x000000ff0600720c */ /* 0x000fe40003f25270 */
[----:B--2---:R-:W-:-:S13]  /*aca0*/  ISETP.NE.AND P0, PT, R2, RZ, PT ;  /* 0x000000ff0200720c */ /* 0x004fda0003f05270 */
[----:B0-----:R-:W-:Y:S05]  /*acb0*/  @!P0 BRA `(.L_x_57) ;  /* 0x0000000800108947 */ /* 0x001fea0003800000 */
[----:B------:R-:W2:Y:S01]  /*acc0*/  LDL R2, [R1+0x4] ;  /* 0x0000040001027983 */ /* 0x000ea20000100800 */
[----:B------:R-:W-:Y:S01]  /*acd0*/  IMAD.MOV.U32 R9, RZ, RZ, R0 ;  /* 0x000000ffff097224 */ /* 0x000fe200078e0000 */
[----:B--2---:R-:W-:-:S13]  /*ace0*/  ISETP.NE.AND P0, PT, R2, RZ, PT ;  /* 0x000000ff0200720c */ /* 0x004fda0003f05270 */
[----:B------:R-:W-:Y:S05]  /*acf0*/  @!P0 BRA `(.L_x_58) ;  /* 0x0000000000488947 */ /* 0x000fea0003800000 */
[----:B------:R-:W0:Y:S01]  /*ad00*/  LDC R9, c[0x0][0x43c] ;  /* 0x00010f00ff097b82 */ /* 0x000e220000000800 */
[----:B------:R-:W-:Y:S02]  /*ad10*/  ULDC.64 UR4, c[0x0][0x428] ;  /* 0x00010a0000047ab9 */ /* 0x000fe40000000a00 */
[----:B------:R-:W-:Y:S01]  /*ad20*/  IMAD R5, R19, UR4, RZ ;  /* 0x0000000413057c24 */ /* 0x000fe2000f8e02ff */
[----:B0-----:R-:W-:-:S13]  /*ad30*/  ISETP.NE.AND P0, PT, R9, 0x1, PT ;  /* 0x000000010900780c */ /* 0x001fda0003f05270 */
[----:B------:R-:W0:Y:S02]  /*ad40*/  @P0 LDC.64 R2, c[0x0][0x440] ;  /* 0x00011000ff020b82 */ /* 0x000e240000000a00 */
[----:B0-----:R-:W-:Y:S01]  /*ad50*/  @P0 IMAD.HI.U32 R4, R0, R2, RZ ;  /* 0x0000000200040227 */ /* 0x001fe200078e00ff */
[----:B------:R-:W-:-:S04]  /*ad60*/  MOV R2, R0 ;  /* 0x0000000000027202 */ /* 0x000fc80000000f00 */
[----:B------:R-:W-:Y:S01]  /*ad70*/  @P0 SHF.R.U32.HI R2, RZ, R3, R4 ;  /* 0x00000003ff020219 */ /* 0x000fe20000011604 */
[----:B------:R-:W-:-:S04]  /*ad80*/  IMAD R4, R18, UR5, R5 ;  /* 0x0000000512047c24 */ /* 0x000fc8000f8e0205 */
[----:B------:R-:W-:-:S04]  /*ad90*/  IMAD.MOV R3, RZ, RZ, -R2 ;  /* 0x000000ffff037224 */ /* 0x000fc800078e0a02 */
[----:B------:R-:W-:Y:S01]  /*ada0*/  IMAD R9, R9, R3, R0 ;  /* 0x0000000309097224 */ /* 0x000fe200078e0200 */
[----:B------:R-:W-:-:S03]  /*adb0*/  SHF.R.S32.HI R3, RZ, 0x1f, R2 ;  /* 0x0000001fff037819 */ /* 0x000fc60000011402 */
[----:B------:R-:W-:Y:S01]  /*adc0*/  IMAD.WIDE.U32 R2, R18, UR4, R2 ;  /* 0x0000000412027c25 */ /* 0x000fe2000f8e0002 */
[----:B------:R-:W-:-:S03]  /*add0*/  ULDC.64 UR4, c[0x0][0x418] ;  /* 0x0001060000047ab9 */ /* 0x000fc60000000a00 */
[----:B------:R-:W-:Y:S01]  /*ade0*/  IMAD.IADD R3, R4, 0x1, R3 ;  /* 0x0000000104037824 */ /* 0x000fe200078e0203 */
[----:B------:R-:W-:-:S04]  /*adf0*/  LEA R4, P0, R2, UR4, 0x2 ;  /* 0x0000000402047c11 */ /* 0x000fc8000f8010ff */
[----:B------:R-:W-:-:S05]  /*ae00*/  LEA.HI.X R5, R2, UR5, R3, 0x2, P0 ;  /* 0x0000000502057c11 */ /* 0x000fca00080f1403 */
[----:B------:R0:W5:Y:S04]  /*ae10*/  LDG.E R4, desc[UR42][R4.64] ;  /* 0x0000002a04047981 */ /* 0x000168000c1e1900 */
.L_x_58:
[----:B------:R-:W1:Y:S01]  /*ae20*/  S2R R2, SR_TID.X ;  /* 0x0000000000027919 */ /* 0x000e620000002100 */
[----:B------:R-:W-:Y:S01]  /*ae30*/  BSSY B2, `(.L_x_59) ;  /* 0x0000006000027945 */ /* 0x000fe20003800000 */
[----:B-1----:R-:W-:Y:S02]  /*ae40*/  LOP3.LUT R3, R2, 0x7f, RZ, 0xc0, !PT ;  /* 0x0000007f02037812 */ /* 0x002fe400078ec0ff */
[----:B------:R-:W-:Y:S02]  /*ae50*/  SHF.L.U32 R2, R7, 0x1f, RZ ;  /* 0x0000001f07027819 */ /* 0x000fe400000006ff */
[----:B------:R-:W-:Y:S02]  /*ae60*/  ISETP.NE.AND P2, PT, R3, RZ, PT ;  /* 0x000000ff0300720c */ /* 0x000fe40003f45270 */
[----:B------:R-:W1:Y:S02]  /*ae70*/  SYNCS.PHASECHK.TRANS64.TRYWAIT P0, [UR38+0x34848], R2 ;  /* 0x03484802ff0075a7 */ /* 0x000e640008000166 */
[----:B-1----:R-:W-:Y:S09]  /*ae80*/  @!P0 BRA `(.L_x_60) ;  /* 0x0000002c00648947 */ /* 0x002ff20003800000 */
.L_x_146:
[----:B------:R-:W-:Y:S05]  /*ae90*/  BSYNC B2 ;  /* 0x0000000000027941 */ /* 0x000fea0003800000 */
.L_x_59:
[----:B------:R-:W-:Y:S04]  /*aea0*/  BSSY B2, `(.L_x_61) ;  /* 0x0000007000027945 */ /* 0x000fe80003800000 */
[----:B------:R-:W-:Y:S05]  /*aeb0*/  @P2 BRA `(.L_x_62) ;  /* 0x0000000000142947 */ /* 0x000fea0003800000 */
[----:B------:R-:W-:Y:S02]  /*aec0*/  ISETP.NE.AND P0, PT, R10, RZ, PT ;  /* 0x000000ff0a00720c */ /* 0x000fe40003f05270 */
[----:B-1----:R-:W-:-:S04]  /*aed0*/  MOV R3, 0xc000 ;  /* 0x0000c00000037802 */ /* 0x002fc80000000f00 */
[----:B------:R2:W-:Y:S07]  /*aee0*/  SYNCS.ARRIVE.TRANS64 RZ, [UR38+0x34838], R3 ;  /* 0x03483803ffff79a7 */ /* 0x0005ee0008000026 */
[----:B------:R-:W-:Y:S05]  /*aef0*/  @!P0 BRA `(.L_x_62) ;  /* 0x0000000000048947 */ /* 0x000fea0003800000 */
[----:B------:R-:W-:Y:S01]  /*af00*/  BPT.TRAP 0x1 ;  /* 0x000000040000795c */ /* 0x000fe20000300000 */
.L_x_62:
[----:B------:R-:W-:Y:S05]  /*af10*/  BSYNC B2 ;  /* 0x0000000000027941 */ /* 0x000fea0003800000 */
.L_x_61:
[----:B0-----:R-:W-:Y:S01]  /*af20*/  IMAD.MOV.U32 R5, RZ, RZ, RZ ;  /* 0x000000ffff057224 */ /* 0x001fe200078e00ff */
[----:B------:R-:W-:Y:S01]  /*af30*/  ULDC.64 UR4, c[0x0][0x198] ;  /* 0x0000660000047ab9 */ /* 0x000fe20000000a00 */
[----:B------:R-:W-:Y:S01]  /*af40*/  PLOP3.LUT P0, PT, PT, PT, PT, 0x80, 0x0 ;  /* 0x000000000000781c */ /* 0x000fe20003f0f070 */
[----:B------:R-:W-:Y:S01]  /*af50*/  UIADD3 UR4, UP0, UR4, 0x370, URZ ;  /* 0x0000037004047890 */ /* 0x000fe2000ff1e03f */
[----:B-12---:R-:W-:Y:S01]  /*af60*/  IMAD.SHL.U32 R3, R9, 0x80, RZ ;  /* 0x0000008009037824 */ /* 0x006fe200078e00ff */
[----:B------:R-:W-:Y:S01]  /*af70*/  R2UR UR34, R5 ;  /* 0x00000000052272ca */ /* 0x000fe200000e0000 */
[----:B------:R-:W-:Y:S02]  /*af80*/  UIADD3 UR32, UR38, 0x28400, URZ ;  /* 0x0002840026207890 */ /* 0x000fe4000fffe03f */
[----:B------:R-:W-:Y:S02]  /*af90*/  UIADD3 UR33, UR38, 0x34838, URZ ;  /* 0x0003483826217890 */ /* 0x000fe4000fffe03f */
[----:B------:R-:W-:Y:S01]  /*afa0*/  UIADD3.X UR5, URZ, UR5, URZ, UP0, !UPT ;  /* 0x000000053f057290 */ /* 0x000fe200087fe43f */
[----:B------:R-:W-:Y:S01]  /*afb0*/  UMOV UR6, 0x0 ;  /* 0x0000000000067882 */ /* 0x000fe20000000000 */
[----:B------:R-:W-:-:S10]  /*afc0*/  UMOV UR7, 0x14f00000 ;  /* 0x14f0000000077882 */ /* 0x000fd40000000000 */
.L_x_63:
[----:B------:R-:W-:-:S13]  /*afd0*/  @P0 ELECT P3, URZ, PT ;  /* 0x00000000003f082f */ /* 0x000fda0003860000 */
[----:B-----5:R-:W-:Y:S02]  /*afe0*/  @P3 R2UR UR37, R4 ;  /* 0x00000000042532ca */ /* 0x020fe400000e0000 */
[----:B------:R-:W-:Y:S02]  /*aff0*/  @P3 R2UR UR35, R3 ;  /* 0x00000000032332ca */ /* 0x000fe400000e0000 */
[----:B------:R-:W-:Y:S02]  /*b000*/  @P3 PLOP3.LUT P0, PT, P3, PT, PT, 0x8, 0x0 ;  /* 0x000000000000381c */ /* 0x000fe40001f0e170 */
[----:B------:R-:W-:-:S09]  /*b010*/  PLOP3.LUT P3, PT, PT, PT, PT, 0x8, 0x0 ;  /* 0x000000000000781c */ /* 0x000fd20003f6e170 */
[----:B------:R0:W-:Y:S02]  /*b020*/  UTMALDG.4D [UR32], [UR4], desc[UR6] ;  /* 0x00000620040075b4 */ /* 0x0001e40008019000 */
[----:B0-----:R-:W-:Y:S05]  /*b030*/  @P0 BRA.U.ANY `(.L_x_63) ;  /* 0xfffffffd00e40947 */ /* 0x001fea000393ffff */
[----:B------:R-:W-:Y:S01]  /*b040*/  MOV R11, 0x40 ;  /* 0x00000040000b7802 */ /* 0x000fe20000000f00 */
[----:B------:R-:W-:Y:S01]  /*b050*/  UIADD3 UR8, UR38, 0x2c400, URZ ;  /* 0x0002c40026087890 */ /* 0x000fe2000fffe03f */
[----:B------:R-:W-:Y:S01]  /*b060*/  PLOP3.LUT P0, PT, PT, PT, PT, 0x80, 0x0 ;  /* 0x000000000000781c */ /* 0x000fe20003f0f070 */
[----:B------:R-:W-:Y:S01]  /*b070*/  UMOV UR6, 0x0 ;  /* 0x0000000000067882 */ /* 0x000fe20000000000 */
[----:B------:R-:W-:Y:S01]  /*b080*/  R2UR UR10, R11 ;  /* 0x000000000b0a72ca */ /* 0x000fe200000e0000 */
[----:B------:R-:W-:-:S14]  /*b090*/  UMOV UR7, 0x14f00000 ;  /* 0x14f0000000077882 */ /* 0x000fdc0000000000 */
.L_x_64:
[----:B------:R-:W-:-:S13]  /*b0a0*/  @P0 ELECT P3, URZ, PT ;  /* 0x00000000003f082f */ /* 0x000fda0003860000 */
[----:B------:R-:W-:Y:S01]  /*b0b0*/  @P3 R2UR UR13, R4 ;  /* 0x00000000040d32ca */ /* 0x000fe200000e0000 */
[----:B------:R-:W-:Y:S01]  /*b0c0*/  UMOV UR9, UR33 ;  /* 0x0000002100097c82 */ /* 0x000fe20008000000 */
[----:B------:R-:W-:Y:S01]  /*b0d0*/  @P3 R2UR UR11, R3 ;  /* 0x00000000030b32ca */ /* 0x000fe200000e0000 */
[----:B------:R-:W-:Y:S01]  /*b0e0*/  UMOV UR12, UR36 ;  /* 0x00000024000c7c82 */ /* 0x000fe20008000000 */
[----:B------:R-:W-:Y:S02]  /*b0f0*/  @P3 PLOP3.LUT P0, PT, P3, PT, PT, 0x8, 0x0 ;  /* 0x000000000000381c */ /* 0x000fe40001f0e170 */
[----:B------:R-:W-:-:S09]  /*b100*/  PLOP3.LUT P3, PT, PT, PT, PT, 0x8, 0x0 ;  /* 0x000000000000781c */ /* 0x000fd20003f6e170 */
[----:B------:R0:W-:Y:S02]  /*b110*/  UTMALDG.4D [UR8], [UR4], desc[UR6] ;  /* 0x00000608040075b4 */ /* 0x0001e40008019000 */
[----:B0-----:R-:W-:Y:S05]  /*b120*/  @P0 BRA.U.ANY `(.L_x_64) ;  /* 0xfffffffd00dc0947 */ /* 0x001fea000393ffff */
[----:B------:R-:W-:Y:S01]  /*b130*/  PLOP3.LUT P0, PT, PT, PT, PT, 0x80, 0x0 ;  /* 0x000000000000781c */ /* 0x000fe20003f0f070 */
[----:B------:R-:W-:Y:S01]  /*b140*/  UIADD3 UR8, UR38, 0x30400, URZ ;  /* 0x0003040026087890 */ /* 0x000fe2000fffe03f */
[----:B------:R-:W-:Y:S01]  /*b150*/  UMOV UR6, 0x0 ;  /* 0x0000000000067882 */ /* 0x000fe20000000000 */
[----:B------:R-:W-:Y:S01]  /*b160*/  UMOV UR7, 0x14f00000 ;  /* 0x14f0000000077882 */ /* 0x000fe20000000000 */
[----:B------:R-:W-:-:S09]  /*b170*/  UMOV UR10, 0x80 ;  /* 0x00000080000a7882 */ /* 0x000fd20000000000 */
.L_x_65:
        /* <DEDUP_REMOVED lines=9> */
[----:B------:R-:W0:Y:S01]  /*b210*/  SYNCS.PHASECHK.TRANS64.TRYWAIT P0, [UR38+0x34860], R2 ;  /* 0x03486002ff0075a7 */ /* 0x000e220008000166 */
[----:B------:R-:W-:Y:S04]  /*b220*/  BSSY B2, `(.L_x_66) ;  /* 0x0000002000027945 */ /* 0x000fe80003800000 */
[----:B0-----:R-:W-:Y:S05]  /*b230*/  @!P0 BRA `(.L_x_67) ;  /* 0x0000002800908947 */ /* 0x001fea0003800000 */
.L_x_147:
[----:B------:R-:W-:Y:S05]  /*b240*/  BSYNC B2 ;  /* 0x0000000000027941 */ /* 0x000fea0003800000 */
.L_x_66:
[----:B------:R-:W-:Y:S01]  /*b250*/  BSSY B2, `(.L_x_68) ;  /* 0x0000009000027945 */ /* 0x000fe20003800000 */
[----:B0-----:R-:W-:Y:S02]  /*b260*/  IMAD.MOV.U32 R2, RZ, RZ, 0x0 ;  /* 0x00000000ff027424 */ /* 0x001fe400078e00ff */
[----:B------:R-:W-:Y:S01]  /*b270*/  IMAD.MOV.U32 R3, RZ, RZ, 0x14f00000 ;  /* 0x14f00000ff037424 */ /* 0x000fe200078e00ff */
[----:B------:R-:W-:Y:S06]  /*b280*/  @P2 BRA `(.L_x_69) ;  /* 0x0000000000142947 */ /* 0x000fec0003800000 */
[----:B------:R-:W-:Y:S02]  /*b290*/  ISETP.NE.AND P0, PT, R10, RZ, PT ;  /* 0x000000ff0a00720c */ /* 0x000fe40003f05270 */
[----:B------:R-:W-:-:S04]  /*b2a0*/  MOV R13, 0x8000 ;  /* 0x00008000000d7802 */ /* 0x000fc80000000f00 */
[----:B------:R0:W-:Y:S07]  /*b2b0*/  SYNCS.ARRIVE.TRANS64 RZ, [UR38+0x34850], R13 ;  /* 0x0348500dffff79a7 */ /* 0x0001ee0008000026 */
[----:B------:R-:W-:Y:S05]  /*b2c0*/  @!P0 BRA `(.L_x_69) ;  /* 0x0000000000048947 */ /* 0x000fea0003800000 */
[----:B------:R-:W-:Y:S01]  /*b2d0*/  BPT.TRAP 0x1 ;  /* 0x000000040000795c */ /* 0x000fe20000300000 */
.L_x_69:
[----:B------:R-:W-:Y:S05]  /*b2e0*/  BSYNC B2 ;  /* 0x0000000000027941 */ /* 0x000fea0003800000 */
.L_x_68:
[----:B------:R-:W-:Y:S01]  /*b2f0*/  R2UR UR6, R2 ;  /* 0x00000000020672ca */ /* 0x000fe200000e0000 */
[----:B------:R-:W-:Y:S01]  /*b300*/  ULDC.64 UR4, c[0x0][0x198] ;  /* 0x0000660000047ab9 */ /* 0x000fe20000000a00 */
[----:B------:R-:W-:Y:S01]  /*b310*/  R2UR UR7, R3 ;  /* 0x00000000030772ca */ /* 0x000fe200000e0000 */
[----:B------:R-:W-:Y:S01]  /*b320*/  UIADD3 UR4, UP0, UR4, 0x470, URZ ;  /* 0x0000047004047890 */ /* 0x000fe2000ff1e03f */
[----:B------:R-:W-:Y:S01]  /*b330*/  R2UR UR10, R5 ;  /* 0x00000000050a72ca */ /* 0x000fe200000e0000 */
[----:B------:R-:W-:Y:S01]  /*b340*/  IMAD.SHL.U32 R5, R17, 0x80, RZ ;  /* 0x0000008011057824 */ /* 0x000fe200078e00ff */
[----:B------:R-:W-:Y:S01]  /*b350*/  PLOP3.LUT P0, PT, PT, PT, PT, 0x80, 0x0 ;  /* 0x000000000000781c */ /* 0x000fe20003f0f070 */
[----:B------:R-:W-:Y:S02]  /*b360*/  UIADD3 UR8, UR38, 0x400, URZ ;  /* 0x0000040026087890 */ /* 0x000fe4000fffe03f */
[----:B------:R-:W-:Y:S02]  /*b370*/  UIADD3 UR9, UR38, 0x34850, URZ ;  /* 0x0003485026097890 */ /* 0x000fe4000fffe03f */
[----:B------:R-:W-:-:S12]  /*b380*/  UIADD3.X UR5, URZ, UR5, URZ, UP0, !UPT ;  /* 0x000000053f057290 */ /* 0x000fd800087fe43f */
.L_x_70:
[----:B------:R-:W-:-:S13]  /*b390*/  @P0 ELECT P2, URZ, PT ;  /* 0x00000000003f082f */ /* 0x000fda0003840000 */
[----:B------:R-:W-:Y:S01]  /*b3a0*/  @P2 R2UR UR13, R16 ;  /* 0x00000000100d22ca */ /* 0x000fe200000e0000 */
[----:B------:R-:W-:Y:S01]  /*b3b0*/  UMOV UR12, UR36 ;  /* 0x00000024000c7c82 */ /* 0x000fe20008000000 */
[----:B------:R-:W-:Y:S02]  /*b3c0*/  @P2 R2UR UR11, R5 ;  /* 0x00000000050b22ca */ /* 0x000fe400000e0000 */
[----:B------:R-:W-:Y:S02]  /*b3d0*/  @P2 PLOP3.LUT P0, PT, P2, PT, PT, 0x8, 0x0 ;  /* 0x000000000000281c */ /* 0x000fe4000170e170 */
[----:B------:R-:W-:-:S09]  /*b3e0*/  PLOP3.LUT P2, PT, PT, PT, PT, 0x8, 0x0 ;  /* 0x000000000000781c */ /* 0x000fd20003f4e170 */
[----:B------:R1:W-:Y:S02]  /*b3f0*/  UTMALDG.4D [UR8], [UR4], desc[UR6] ;  /* 0x00000608040075b4 */ /* 0x0003e40008019000 */
[----:B-1----:R-:W-:Y:S05]  /*b400*/  @P0 BRA.U.ANY `(.L_x_70) ;  /* 0xfffffffd00e00947 */ /* 0x002fea000393ffff */
[----:B------:R-:W-:Y:S01]  /*b410*/  R2UR UR6, R2 ;  /* 0x00000000020672ca */ /* 0x000fe200000e0000 */
[----:B------:R-:W-:Y:S01]  /*b420*/  UIADD3 UR8, UR38, 0x4400, URZ ;  /* 0x0000440026087890 */ /* 0x000fe2000fffe03f */
[----:B------:R-:W-:Y:S02]  /*b430*/  R2UR UR7, R3 ;  /* 0x00000000030772ca */ /* 0x000fe400000e0000 */
[----:B------:R-:W-:Y:S02]  /*b440*/  R2UR UR10, R11 ;  /* 0x000000000b0a72ca */ /* 0x000fe400000e0000 */
[----:B------:R-:W-:-:S13]  /*b450*/  PLOP3.LUT P0, PT, PT, PT, PT, 0x80, 0x0 ;  /* 0x000000000000781c */ /* 0x000fda0003f0f070 */
.L_x_71:
        /* <DEDUP_REMOVED lines=8> */
[----:B------:R-:W-:Y:S01]  /*b4e0*/  IMAD.MOV.U32 R17, RZ, RZ, R9 ;  /* 0x000000ffff117224 */ /* 0x000fe200078e0009 */
[----:B------:R-:W-:-:S07]  /*b4f0*/  MOV R16, R4 ;  /* 0x0000000400107202 */ /* 0x000fce0000000f00 */
.L_x_57:
[----:B------:R-:W-:Y:S05]  /*b500*/  BSYNC B1 ;  /* 0x0000000000017941 */ /* 0x000fea0003800000 */
.L_x_56:
[----:B------:R-:W2:Y:S01]  /*b510*/  LDL R2, [R1] ;  /* 0x0000000001027983 */ /* 0x000ea20000100800 */
[----:B------:R-:W-:Y:S01]  /*b520*/  BSSY B1, `(.L_x_72) ;  /* 0x0000088000017945 */ /* 0x000fe20003800000 */
[----:B------:R-:W-:Y:S02]  /*b530*/  LOP3.LUT R9, R7, 0x1, RZ, 0x3c, !PT ;  /* 0x0000000107097812 */ /* 0x000fe400078e3cff */
[----:B--2---:R-:W-:-:S13]  /*b540*/  ISETP.NE.AND P0, PT, R2, RZ, PT ;  /* 0x000000ff0200720c */ /* 0x004fda0003f05270 */
[----:B------:R-:W-:Y:S05]  /*b550*/  @!P0 BRA `(.L_x_73) ;  /* 0x0000000800108947 */ /* 0x000fea0003800000 */
[----:B------:R-:W2:Y:S01]  /*b560*/  LDL R2, [R1+0x4] ;  /* 0x0000040001027983 */ /* 0x000ea20000100800 */
[----:B------:R-:W-:Y:S01]  /*b570*/  VIADD R11, R0, 0xffffffff ;  /* 0xffffffff000b7836 */ /* 0x000fe20000000000 */
[----:B--2---:R-:W-:-:S13]  /*b580*/  ISETP.NE.AND P0, PT, R2, RZ, PT ;  /* 0x000000ff0200720c */ /* 0x004fda0003f05270 */
[----:B------:R-:W-:Y:S05]  /*b590*/  @!P0 BRA `(.L_x_74) ;  /* 0x0000000000488947 */ /* 0x000fea0003800000 */
[----:B------:R-:W1:Y:S01]  /*b5a0*/  LDC R4, c[0x0][0x43c] ;  /* 0x00010f00ff047b82 */ /* 0x000e620000000800 */
[----:B------:R-:W-:Y:S01]  /*b5b0*/  ULDC.64 UR4, c[0x0][0x428] ;  /* 0x00010a0000047ab9 */ /* 0x000fe20000000a00 */
[----:B-1----:R-:W-:-:S13]  /*b5c0*/  ISETP.NE.AND P0, PT, R4, 0x1, PT ;  /* 0x000000010400780c */ /* 0x002fda0003f05270 */
[----:B------:R-:W1:Y:S02]  /*b5d0*/  @P0 LDC.64 R2, c[0x0][0x440] ;  /* 0x00011000ff020b82 */ /* 0x000e640000000a00 */
[----:B-1----:R-:W-:-:S04]  /*b5e0*/  @P0 IMAD.HI.U32 R5, R11, R2, RZ ;  /* 0x000000020b050227 */ /* 0x002fc800078e00ff */
[----:B------:R-:W-:Y:S01]  /*b5f0*/  IMAD.MOV.U32 R2, RZ, RZ, R11 ;  /* 0x000000ffff027224 */ /* 0x000fe200078e000b */
[----:B------:R-:W-:-:S04]  /*b600*/  @P0 SHF.R.U32.HI R2, RZ, R3, R5 ;  /* 0x00000003ff020219 */ /* 0x000fc80000011605 */
[----:B------:R-:W-:-:S05]  /*b610*/  IADD3 R3, -R2, RZ, RZ ;  /* 0x000000ff02037210 */ /* 0x000fca0007ffe1ff */
[----:B------:R-:W-:Y:S01]  /*b620*/  IMAD R11, R4, R3, R11 ;  /* 0x00000003040b7224 */ /* 0x000fe200078e020b */
[----:B------:R-:W-:Y:S01]  /*b630*/  SHF.R.S32.HI R3, RZ, 0x1f, R2 ;  /* 0x0000001fff037819 */ /* 0x000fe20000011402 */
[----:B------:R-:W-:-:S04]  /*b640*/  IMAD R4, R19, UR4, RZ ;  /* 0x0000000413047c24 */ /* 0x000fc8000f8e02ff */
[C---:B------:R-:W-:Y:S02]  /*b650*/  IMAD R4, R18.reuse, UR5, R4 ;  /* 0x0000000512047c24 */ /* 0x040fe4000f8e0204 */
[----:B------:R-:W-:Y:S01]  /*b660*/  IMAD.WIDE.U32 R2, R18, UR4, R2 ;  /* 0x0000000412027c25 */ /* 0x000fe2000f8e0002 */
[----:B------:R-:W-:-:S03]  /*b670*/  ULDC.64 UR4, c[0x0][0x418] ;  /* 0x0001060000047ab9 */ /* 0x000fc60000000a00 */
[----:B------:R-:W-:Y:S01]  /*b680*/  IMAD.IADD R3, R4, 0x1, R3 ;  /* 0x0000000104037824 */ /* 0x000fe200078e0203 */
[----:B------:R-:W-:-:S04]  /*b690*/  LEA R4, P0, R2, UR4, 0x2 ;  /* 0x0000000402047c11 */ /* 0x000fc8000f8010ff */
[----:B------:R-:W-:-:S05]  /*b6a0*/  LEA.HI.X R5, R2, UR5, R3, 0x2, P0 ;  /* 0x0000000502057c11 */ /* 0x000fca00080f1403 */
[----:B------:R1:W5:Y:S04]  /*b6b0*/  LDG.E R4, desc[UR42][R4.64] ;  /* 0x0000002a04047981 */ /* 0x000368000c1e1900 */
.L_x_74:
[----:B------:R-:W2:Y:S01]  /*b6c0*/  S2R R2, SR_TID.X ;  /* 0x0000000000027919 */ /* 0x000ea20000002100 */
[----:B------:R-:W-:Y:S01]  /*b6d0*/  BSSY B2, `(.L_x_75) ;  /* 0x0000006000027945 */ /* 0x000fe20003800000 */
[----:B--2---:R-:W-:Y:S02]  /*b6e0*/  LOP3.LUT R3, R2, 0x7f, RZ, 0xc0, !PT ;  /* 0x0000007f02037812 */ /* 0x004fe400078ec0ff */
[----:B------:R-:W-:Y:S02]  /*b6f0*/  SHF.L.U32 R2, R9, 0x1f, RZ ;  /* 0x0000001f09027819 */ /* 0x000fe400000006ff */
[----:B------:R-:W-:Y:S02]  /*b700*/  ISETP.NE.AND P2, PT, R3, RZ, PT ;  /* 0x000000ff0300720c */ /* 0x000fe40003f45270 */
[----:B------:R-:W2:Y:S02]  /*b710*/  SYNCS.PHASECHK.TRANS64.TRYWAIT P0, [UR38+0x34840], R2 ;  /* 0x03484002ff0075a7 */ /* 0x000ea40008000166 */
[----:B--2---:R-:W-:Y:S09]  /*b720*/  @!P0 BRA `(.L_x_76) ;  /* 0x00000024006c8947 */ /* 0x004ff20003800000 */
.L_x_148:
[----:B------:R-:W-:Y:S05]  /*b730*/  BSYNC B2 ;  /* 0x0000000000027941 */ /* 0x000fea0003800000 */
.L_x_75:
[----:B------:R-:W-:Y:S04]  /*b740*/  BSSY B2, `(.L_x_77) ;  /* 0x0000007000027945 */ /* 0x000fe80003800000 */
[----:B------:R-:W-:Y:S05]  /*b750*/  @P2 BRA `(.L_x_78) ;  /* 0x0000000000142947 */ /* 0x000fea0003800000 */
[----:B------:R-:W-:Y:S01]  /*b760*/  ISETP.NE.AND P0, PT, R10, RZ, PT ;  /* 0x000000ff0a00720c */ /* 0x000fe20003f05270 */
[----:B--2---:R-:W-:-:S04]  /*b770*/  IMAD.MOV.U32 R2, RZ, RZ, 0xc000 ;  /* 0x0000c000ff027424 */ /* 0x004fc800078e00ff */
[----:B------:R3:W-:Y:S08]  /*b780*/  SYNCS.ARRIVE.TRANS64 RZ, [UR38+0x34830], R2 ;  /* 0x03483002ffff79a7 */ /* 0x0007f00008000026 */
[----:B---3--:R-:W-:Y:S05]  /*b790*/  @!P0 BRA `(.L_x_78) ;  /* 0x0000000000048947 */ /* 0x008fea0003800000 */
[----:B------:R-:W-:Y:S01]  /*b7a0*/  BPT.TRAP 0x1 ;  /* 0x000000040000795c */ /* 0x000fe20000300000 */
.L_x_78:
[----:B------:R-:W-:Y:S05]  /*b7b0*/  BSYNC B2 ;  /* 0x0000000000027941 */ /* 0x000fea0003800000 */
.L_x_77:
[----:B-1----:R-:W-:Y:S01]  /*b7c0*/  MOV R5, RZ ;  /* 0x000000ff00057202 */ /* 0x002fe20000000f00 */
[----:B------:R-:W-:Y:S01]  /*b7d0*/  ULDC.64 UR4, c[0x0][0x198] ;  /* 0x0000660000047ab9 */ /* 0x000fe20000000a00 */
[----:B------:R-:W-:Y:S01]  /*b7e0*/  PLOP3.LUT P0, PT, PT, PT, PT, 0x80, 0x0 ;  /* 0x000000000000781c */ /* 0x000fe20003f0f070 */
[----:B------:R-:W-:Y:S01]  /*b7f0*/  UIADD3 UR4, UP0, UR4, 0x370, URZ ;  /* 0x0000037004047890 */ /* 0x000fe2000ff1e03f */
[----:B------:R-:W-:Y:S01]  /*b800*/  R2UR UR10, R5 ;  /* 0x00000000050a72ca */ /* 0x000fe200000e0000 */
[----:B--2---:R-:W-:Y:S01]  /*b810*/  IMAD.SHL.U32 R2, R11, 0x80, RZ ;  /* 0x000000800b027824 */ /* 0x004fe200078e00ff */
[----:B------:R-:W-:Y:S02]  /*b820*/  UIADD3 UR8, UR38, 0x1c400, URZ ;  /* 0x0001c40026087890 */ /* 0x000fe4000fffe03f */
[----:B------:R-:W-:Y:S02]  /*b830*/  UIADD3 UR9, UR38, 0x34830, URZ ;  /* 0x0003483026097890 */ /* 0x000fe4000fffe03f */
[----:B------:R-:W-:Y:S01]  /*b840*/  UIADD3.X UR5, URZ, UR5, URZ, UP0, !UPT ;  /* 0x000000053f057290 */ /* 0x000fe200087fe43f */
[----:B------:R-:W-:Y:S01]  /*b850*/  UMOV UR6, 0x0 ;  /* 0x0000000000067882 */ /* 0x000fe20000000000 */
[----:B------:R-:W-:-:S10]  /*b860*/  UMOV UR7, 0x14f00000 ;  /* 0x14f0000000077882 */ /* 0x000fd40000000000 */
.L_x_79:
[----:B------:R-:W-:-:S13]  /*b870*/  @P0 ELECT P3, URZ, PT ;  /* 0x00000000003f082f */ /* 0x000fda0003860000 */
[----:B-----5:R-:W-:Y:S01]  /*b880*/  @P3 R2UR UR13, R4 ;  /* 0x00000000040d32ca */ /* 0x020fe200000e0000 */
[----:B------:R-:W-:Y:S01]  /*b890*/  UMOV UR12, UR36 ;  /* 0x00000024000c7c82 */ /* 0x000fe20008000000 */
[----:B------:R-:W-:Y:S02]  /*b8a0*/  @P3 R2UR UR11, R2 ;  /* 0x00000000020b32ca */ /* 0x000fe400000e0000 */
[----:B------:R-:W-:Y:S02]  /*b8b0*/  @P3 PLOP3.LUT P0, PT, P3, PT, PT, 0x8, 0x0 ;  /* 0x000000000000381c */ /* 0x000fe40001f0e170 */
[----:B------:R-:W-:-:S09]  /*b8c0*/  PLOP3.LUT P3, PT, PT, PT, PT, 0x8, 0x0 ;  /* 0x000000000000781c */ /* 0x000fd20003f6e170 */
[----:B------:R1:W-:Y:S02]  /*b8d0*/  UTMALDG.4D [UR8], [UR4], desc[UR6] ;  /* 0x00000608040075b4 */ /* 0x0003e40008019000 */
[----:B-1----:R-:W-:Y:S05]  /*b8e0*/  @P0 BRA.U.ANY `(.L_x_79) ;  /* 0xfffffffd00e00947 */ /* 0x002fea000393ffff */
[----:B0-----:R-:W-:Y:S01]  /*b8f0*/  IMAD.MOV.U32 R13, RZ, RZ, 0x40 ;  /* 0x00000040ff0d7424 */ /* 0x001fe200078e00ff */
[----:B------:R-:W-:Y:S01]  /*b900*/  PLOP3.LUT P0, PT, PT, PT, PT, 0x80, 0x0 ;  /* 0x000000000000781c */ /* 0x000fe20003f0f070 */
[----:B------:R-:W-:Y:S01]  /*b910*/  UIADD3 UR8, UR38, 0x20400, URZ ;  /* 0x0002040026087890 */ /* 0x000fe2000fffe03f */
[----:B------:R-:W-:Y:S02]  /*b920*/  UMOV UR6, 0x0 ;  /* 0x0000000000067882 */ /* 0x000fe40000000000 */
[----:B------:R-:W-:Y:S01]  /*b930*/  R2UR UR10, R13 ;  /* 0x000000000d0a72ca */ /* 0x000fe200000e0000 */
[----:B------:R-:W-:-:S14]  /*b940*/  UMOV UR7, 0x14f00000 ;  /* 0x14f0000000077882 */ /* 0x000fdc0000000000 */
.L_x_80:
[----:B------:R-:W-:-:S13]  /*b950*/  @P0 ELECT P3, URZ, PT ;  /* 0x00000000003f082f */ /* 0x000fda0003860000 */
[----:B------:R-:W-:Y:S01]  /*b960*/  @P3 R2UR UR13, R4 ;  /* 0x00000000040d32ca */ /* 0x000fe200000e0000 */
[----:B------:R-:W-:Y:S01]  /*b970*/  UMOV UR12, UR36 ;  /* 0x00000024000c7c82 */ /* 0x000fe20008000000 */
[----:B------:R-:W-:Y:S02]  /*b980*/  @P3 R2UR UR11, R2 ;  /* 0x00000000020b32ca */ /* 0x000fe400000e0000 */
        /* <DEDUP_REMOVED lines=9> */
.L_x_81:
        /* <DEDUP_REMOVED lines=8> */
[----:B------:R-:W-:Y:S01]  /*baa0*/  SHF.L.U32 R2, R7, 0x1f, RZ ;  /* 0x0000001f07027819 */ /* 0x000fe200000006ff */
[----:B------:R-:W-:Y:S03]  /*bab0*/  BSSY B2, `(.L_x_82) ;  /* 0x0000003000027945 */ /* 0x000fe60003800000 */
[----:B------:R-:W0:Y:S02]  /*bac0*/  SYNCS.PHASECHK.TRANS64.TRYWAIT P0, [UR38+0x34868], R2 ;  /* 0x03486802ff0075a7 */ /* 0x000e240008000166 */
[----:B0-----:R-:W-:Y:S05]  /*bad0*/  @!P0 BRA `(.L_x_83) ;  /* 0x0000002000988947 */ /* 0x001fea0003800000 */
.L_x_149:
[----:B------:R-:W-:Y:S05]  /*bae0*/  BSYNC B2 ;  /* 0x0000000000027941 */ /* 0x000fea0003800000 */
.L_x_82:
[----:B------:R-:W-:Y:S01]  /*baf0*/  BSSY B2, `(.L_x_84) ;  /* 0x0000009000027945 */ /* 0x000fe20003800000 */
[----:B0-----:R-:W-:Y:S01]  /*bb00*/  MOV R2, 0x0 ;  /* 0x0000000000027802 */ /* 0x001fe20000000f00 */
[----:B------:R-:W-:Y:S02]  /*bb10*/  IMAD.MOV.U32 R3, RZ, RZ, 0x14f00000 ;  /* 0x14f00000ff037424 */ /* 0x000fe400078e00ff */
[----:B------:R-:W-:Y:S05]  /*bb20*/  @P2 BRA `(.L_x_85) ;  /* 0x0000000000142947 */ /* 0x000fea0003800000 */
[----:B------:R-:W-:Y:S01]  /*bb30*/  ISETP.NE.AND P0, PT, R10, RZ, PT ;  /* 0x000000ff0a00720c */ /* 0x000fe20003f05270 */
[----:B------:R-:W-:-:S04]  /*bb40*/  IMAD.MOV.U32 R7, RZ, RZ, 0x8000 ;  /* 0x00008000ff077424 */ /* 0x000fc800078e00ff */
[----:B------:R0:W-:Y:S08]  /*bb50*/  SYNCS.ARRIVE.TRANS64 RZ, [UR38+0x34858], R7 ;  /* 0x03485807ffff79a7 */ /* 0x0001f00008000026 */
[----:B0-----:R-:W-:Y:S05]  /*bb60*/  @!P0 BRA `(.L_x_85) ;  /* 0x0000000000048947 */ /* 0x001fea0003800000 */
[----:B------:R-:W-:Y:S01]  /*bb70*/  BPT.TRAP 0x1 ;  /* 0x000000040000795c */ /* 0x000fe20000300000 */
.L_x_85:
[----:B------:R-:W-:Y:S05]  /*bb80*/  BSYNC B2 ;  /* 0x0000000000027941 */ /* 0x000fea0003800000 */
.L_x_84:
[----:B------:R-:W-:Y:S01]  /*bb90*/  R2UR UR6, R2 ;  /* 0x00000000020672ca */ /* 0x000fe200000e0000 */
[----:B------:R-:W-:Y:S01]  /*bba0*/  ULDC.64 UR4, c[0x0][0x198] ;  /* 0x0000660000047ab9 */ /* 0x000fe20000000a00 */
[----:B------:R-:W-:Y:S01]  /*bbb0*/  R2UR UR7, R3 ;  /* 0x00000000030772ca */ /* 0x000fe200000e0000 */
[----:B------:R-:W-:Y:S01]  /*bbc0*/  UIADD3 UR4, UP0, UR4, 0x470, URZ ;  /* 0x0000047004047890 */ /* 0x000fe2000ff1e03f */
[----:B------:R-:W-:Y:S01]  /*bbd0*/  R2UR UR10, R5 ;  /* 0x00000000050a72ca */ /* 0x000fe200000e0000 */
[----:B------:R-:W-:Y:S01]  /*bbe0*/  UIADD3 UR8, UR38, 0x8400, URZ ;  /* 0x0000840026087890 */ /* 0x000fe2000fffe03f */
[----:B------:R-:W-:Y:S01]  /*bbf0*/  PLOP3.LUT P0, PT, PT, PT, PT, 0x80, 0x0 ;  /* 0x000000000000781c */ /* 0x000fe20003f0f070 */
[----:B------:R-:W-:Y:S01]  /*bc00*/  UIADD3 UR9, UR38, 0x34858, URZ ;  /* 0x0003485826097890 */ /* 0x000fe2000fffe03f */
[----:B------:R-:W-:Y:S01]  /*bc10*/  SHF.L.U32 R5, R17, 0x7, RZ ;  /* 0x0000000711057819 */ /* 0x000fe200000006ff */
[----:B------:R-:W-:-:S12]  /*bc20*/  UIADD3.X UR5, URZ, UR5, URZ, UP0, !UPT ;  /* 0x000000053f057290 */ /* 0x000fd800087fe43f */
.L_x_86:
        /* <DEDUP_REMOVED lines=8> */
[----:B------:R-:W-:Y:S01]  /*bcb0*/  R2UR UR6, R2 ;  /* 0x00000000020672ca */ /* 0x000fe200000e0000 */
[----:B------:R-:W-:Y:S01]  /*bcc0*/  UIADD3 UR8, UR38, 0xc400, URZ ;  /* 0x0000c40026087890 */ /* 0x000fe2000fffe03f */
[----:B------:R-:W-:Y:S02]  /*bcd0*/  R2UR UR7, R3 ;  /* 0x00000000030772ca */ /* 0x000fe400000e0000 */
[----:B------:R-:W-:Y:S02]  /*bce0*/  R2UR UR10, R13 ;  /* 0x000000000d0a72ca */ /* 0x000fe400000e0000 */
[----:B------:R-:W-:-:S13]  /*bcf0*/  PLOP3.LUT P0, PT, PT, PT, PT, 0x80, 0x0 ;  /* 0x000000000000781c */ /* 0x000fda0003f0f070 */
.L_x_87:
        /* <DEDUP_REMOVED lines=8> */
[----:B------:R-:W-:Y:S02]  /*bd80*/  IMAD.MOV.U32 R17, RZ, RZ, R11 ;  /* 0x000000ffff117224 */ /* 0x000fe400078e000b */
[----:B------:R-:W-:-:S07]  /*bd90*/  IMAD.MOV.U32 R16, RZ, RZ, R4 ;  /* 0x000000ffff107224 */ /* 0x000fce00078e0004 */
.L_x_73:
[----:B------:R-:W-:Y:S05]  /*bda0*/  BSYNC B1 ;  /* 0x0000000000017941 */ /* 0x000fea0003800000 */
.L_x_72:
[----:B------:R-:W-:Y:S01]  /*bdb0*/  IADD3 R0, R0, -0x2, RZ ;  /* 0xfffffffe00007810 */ /* 0x000fe20007ffe0ff */
[----:B------:R-:W-:Y:S01]  /*bdc0*/  IMAD.MOV.U32 R7, RZ, RZ, R9 ;  /* 0x000000ffff077224 */ /* 0x000fe200078e0009 */
[----:B------:R-:W-:Y:S06]  /*bdd0*/  @P1 BRA `(.L_x_88) ;  /* 0xffffffec00a01947 */ /* 0x000fec000383ffff */
[----:B------:R-:W-:Y:S05]  /*bde0*/  BSYNC B0 ;  /* 0x0000000000007941 */ /* 0x000fea0003800000 */
.L_x_55:
[----:B------:R-:W-:Y:S01]  /*bdf0*/  ISETP.NE.AND P0, PT, R12, RZ, PT ;  /* 0x000000ff0c00720c */ /* 0x000fe20003f05270 */
[----:B------:R-:W-:-:S12]  /*be00*/  BSSY B0, `(.L_x_54) ;  /* 0x0000089000007945 */ /* 0x000fd80003800000 */
[----:B------:R-:W-:Y:S05]  /*be10*/  @!P0 BRA `(.L_x_89) ;  /* 0x00000008001c8947 */ /* 0x000fea0003800000 */
[----:B------:R-:W2:Y:S01]  /*be20*/  LDL R2, [R1] ;  /* 0x0000000001027983 */ /* 0x000ea20000100800 */
[----:B------:R-:W-:Y:S01]  /*be30*/  IMAD.MOV.U32 R8, RZ, RZ, 0x1 ;  /* 0x00000001ff087424 */ /* 0x000fe200078e00ff */
[----:B--2---:R-:W-:-:S13]  /*be40*/  ISETP.NE.AND P1, PT, R2, RZ, PT ;  /* 0x000000ff0200720c */ /* 0x004fda0003f25270 */
[----:B------:R-:W-:Y:S05]  /*be50*/  @!P1 BRA `(.L_x_89) ;  /* 0x00000008000c9947 */ /* 0x000fea0003800000 */
[----:B------:R-:W2:Y:S02]  /*be60*/  LDL.LU R2, [R1+0x4] ;  /* 0x0000040001027983 */ /* 0x000ea40000300800 */
[----:B--2---:R-:W-:-:S13]  /*be70*/  ISETP.NE.AND P1, PT, R2, RZ, PT ;  /* 0x000000ff0200720c */ /* 0x004fda0003f25270 */
[----:B------:R-:W-:Y:S05]  /*be80*/  @!P1 BRA `(.L_x_90) ;  /* 0x00000000004c9947 */ /* 0x000fea0003800000 */
[----:B------:R-:W1:Y:S01]  /*be90*/  LDC R7, c[0x0][0x43c] ;  /* 0x00010f00ff077b82 */ /* 0x000e620000000800 */
[----:B------:R-:W-:Y:S01]  /*bea0*/  MOV R6, R0 ;  /* 0x0000000000067202 */ /* 0x000fe20000000f00 */
[----:B------:R-:W-:Y:S02]  /*beb0*/  ULDC.64 UR4, c[0x0][0x428] ;  /* 0x00010a0000047ab9 */ /* 0x000fe40000000a00 */
[----:B------:R-:W-:-:S04]  /*bec0*/  IMAD R19, R19, UR4, RZ ;  /* 0x0000000413137c24 */ /* 0x000fc8000f8e02ff */
[----:B------:R-:W-:Y:S01]  /*bed0*/  IMAD R19, R18, UR5, R19 ;  /* 0x0000000512137c24 */ /* 0x000fe2000f8e0213 */
[----:B-1----:R-:W-:-:S13]  /*bee0*/  ISETP.NE.AND P0, PT, R7, 0x1, PT ;  /* 0x000000010700780c */ /* 0x002fda0003f05270 */
[----:B------:R-:W1:Y:S02]  /*bef0*/  @P0 LDC.64 R2, c[0x0][0x440] ;  /* 0x00011000ff020b82 */ /* 0x000e640000000a00 */
[----:B-1----:R-:W-:-:S05]  /*bf00*/  @P0 IMAD.HI.U32 R2, R0, R2, RZ ;  /* 0x0000000200020227 */ /* 0x002fca00078e00ff */
[----:B------:R-:W-:-:S04]  /*bf10*/  @P0 SHF.R.U32.HI R6, RZ, R3, R2 ;  /* 0x00000003ff060219 */ /* 0x000fc80000011602 */
[--C-:B------:R-:W-:Y:S01]  /*bf20*/  SHF.R.S32.HI R3, RZ, 0x1f, R6.reuse ;  /* 0x0000001fff037819 */ /* 0x100fe20000011406 */
[----:B------:R-:W-:-:S04]  /*bf30*/  IMAD.MOV.U32 R2, RZ, RZ, R6 ;  /* 0x000000ffff027224 */ /* 0x000fc800078e0006 */
[----:B------:R-:W-:Y:S01]  /*bf40*/  IMAD.WIDE.U32 R2, R18, UR4, R2 ;  /* 0x0000000412027c25 */ /* 0x000fe2000f8e0002 */
[----:B------:R-:W-:-:S03]  /*bf50*/  ULDC.64 UR4, c[0x0][0x418] ;  /* 0x0001060000047ab9 */ /* 0x000fc60000000a00 */
[----:B------:R-:W-:Y:S01]  /*bf60*/  IMAD.IADD R3, R19, 0x1, R3 ;  /* 0x0000000113037824 */ /* 0x000fe200078e0203 */
[----:B------:R-:W-:-:S04]  /*bf70*/  LEA R4, P0, R2, UR4, 0x2 ;  /* 0x0000000402047c11 */ /* 0x000fc8000f8010ff */
[----:B------:R-:W-:-:S05]  /*bf80*/  LEA.HI.X R5, R2, UR5, R3, 0x2, P0 ;  /* 0x0000000502057c11 */ /* 0x000fca00080f1403 */
[----:B------:R1:W5:Y:S01]  /*bf90*/  LDG.E R4, desc[UR42][R4.64] ;  /* 0x0000002a04047981 */ /* 0x000362000c1e1900 */
[----:B------:R-:W-:-:S05]  /*bfa0*/  IADD3 R2, -R6, RZ, RZ ;  /* 0x000000ff06027210 */ /* 0x000fca0007ffe1ff */
[----:B------:R-:W-:-:S07]  /*bfb0*/  IMAD R0, R7, R2, R0 ;  /* 0x0000000207007224 */ /* 0x000fce00078e0200 */
.L_x_90:
[----:B------:R-:W2:Y:S01]  /*bfc0*/  S2R R2, SR_TID.X ;  /* 0x0000000000027919 */ /* 0x000ea20000002100 */
[----:B------:R-:W-:Y:S01]  /*bfd0*/  BSSY B1, `(.L_x_91) ;  /* 0x0000006000017945 */ /* 0x000fe20003800000 */
[----:B--2---:R-:W-:Y:S02]  /*bfe0*/  LOP3.LUT R3, R2, 0x7f, RZ, 0xc0, !PT ;  /* 0x0000007f02037812 */ /* 0x004fe400078ec0ff */
[----:B------:R-:W-:Y:S02]  /*bff0*/  SHF.L.U32 R2, R9, 0x1f, RZ ;  /* 0x0000001f09027819 */ /* 0x000fe400000006ff */
[----:B------:R-:W-:Y:S02]  /*c000*/  ISETP.NE.AND P1, PT, R3, RZ, PT ;  /* 0x000000ff0300720c */ /* 0x000fe40003f25270 */
[----:B------:R-:W2:Y:S02]  /*c010*/  SYNCS.PHASECHK.TRANS64.TRYWAIT P0, [UR38+0x34848], R2 ;  /* 0x03484802ff0075a7 */ /* 0x000ea40008000166 */
[----:B--2---:R-:W-:Y:S09]  /*c020*/  @!P0 BRA `(.L_x_92) ;  /* 0x0000001c005c8947 */ /* 0x004ff20003800000 */
.L_x_150:
[----:B------:R-:W-:Y:S05]  /*c030*/  BSYNC B1 ;  /* 0x0000000000017941 */ /* 0x000fea0003800000 */
.L_x_91:
[----:B------:R-:W-:Y:S04]  /*c040*/  BSSY B1, `(.L_x_93) ;  /* 0x0000007000017945 */ /* 0x000fe80003800000 */
[----:B------:R-:W-:Y:S05]  /*c050*/  @P1 BRA `(.L_x_94) ;  /* 0x0000000000141947 */ /* 0x000fea0003800000 */
[----:B------:R-:W-:Y:S01]  /*c060*/  ISETP.NE.AND P0, PT, R10, RZ, PT ;  /* 0x000000ff0a00720c */ /* 0x000fe20003f05270 */
[----:B--2---:R-:W-:-:S04]  /*c070*/  IMAD.MOV.U32 R3, RZ, RZ, 0xc000 ;  /* 0x0000c000ff037424 */ /* 0x004fc800078e00ff */
[----:B------:R3:W-:Y:S08]  /*c080*/  SYNCS.ARRIVE.TRANS64 RZ, [UR38+0x34838], R3 ;  /* 0x03483803ffff79a7 */ /* 0x0007f00008000026 */
[----:B---3--:R-:W-:Y:S05]  /*c090*/  @!P0 BRA `(.L_x_94) ;  /* 0x0000000000048947 */ /* 0x008fea0003800000 */
[----:B------:R-:W-:Y:S01]  /*c0a0*/  BPT.TRAP 0x1 ;  /* 0x000000040000795c */ /* 0x000fe20000300000 */
.L_x_94:
[----:B------:R-:W-:Y:S05]  /*c0b0*/  BSYNC B1 ;  /* 0x0000000000017941 */ /* 0x000fea0003800000 */
.L_x_93:
[----:B-1----:R-:W-:Y:S01]  /*c0c0*/  IMAD.MOV.U32 R5, RZ, RZ, RZ ;  /* 0x000000ffff057224 */ /* 0x002fe200078e00ff */
[----:B------:R-:W-:Y:S01]  /*c0d0*/  ULDC.64 UR4, c[0x0][0x198] ;  /* 0x0000660000047ab9 */ /* 0x000fe20000000a00 */
[----:B------:R-:W-:Y:S01]  /*c0e0*/  PLOP3.LUT P0, PT, PT, PT, PT, 0x80, 0x0 ;  /* 0x000000000000781c */ /* 0x000fe20003f0f070 */
[----:B------:R-:W-:Y:S01]  /*c0f0*/  UIADD3 UR4, UP0, UR4, 0x370, URZ ;  /* 0x0000037004047890 */ /* 0x000fe2000ff1e03f */
[----:B--2---:R-:W-:Y:S01]  /*c100*/  SHF.L.U32 R3, R0, 0x7, RZ ;  /* 0x0000000700037819 */ /* 0x004fe200000006ff */
[----:B------:R-:W-:Y:S01]  /*c110*/  UIADD3 UR8, UR38, 0x28400, URZ ;  /* 0x0002840026087890 */ /* 0x000fe2000fffe03f */
[----:B------:R-:W-:Y:S01]  /*c120*/  R2UR UR10, R5 ;  /* 0x00000000050a72ca */ /* 0x000fe200000e0000 */
[----:B------:R-:W-:Y:S02]  /*c130*/  UIADD3 UR9, UR38, 0x34838, URZ ;  /* 0x0003483826097890 */ /* 0x000fe4000fffe03f */
[----:B------:R-:W-:Y:S01]  /*c140*/  UIADD3.X UR5, URZ, UR5, URZ, UP0, !UPT ;  /* 0x000000053f057290 */ /* 0x000fe200087fe43f */
[----:B------:R-:W-:Y:S01]  /*c150*/  UMOV UR6, 0x0 ;  /* 0x0000000000067882 */ /* 0x000fe20000000000 */
[----:B------:R-:W-:-:S10]  /*c160*/  UMOV UR7, 0x14f00000 ;  /* 0x14f0000000077882 */ /* 0x000fd40000000000 */
.L_x_95:
        /* <DEDUP_REMOVED lines=8> */
[----:B------:R-:W-:Y:S01]  /*c1f0*/  IMAD.MOV.U32 R6, RZ, RZ, 0x40 ;  /* 0x00000040ff067424 */ /* 0x000fe200078e00ff */
[----:B------:R-:W-:Y:S01]  /*c200*/  PLOP3.LUT P0, PT, PT, PT, PT, 0x80, 0x0 ;  /* 0x000000000000781c */ /* 0x000fe20003f0f070 */
[----:B------:R-:W-:Y:S01]  /*c210*/  UIADD3 UR8, UR38, 0x2c400, URZ ;  /* 0x0002c40026087890 */ /* 0x000fe2000fffe03f */
[----:B------:R-:W-:Y:S02]  /*c220*/  UMOV UR6, 0x0 ;  /* 0x0000000000067882 */ /* 0x000fe40000000000 */
[----:B------:R-:W-:Y:S01]  /*c230*/  R2UR UR10, R6 ;  /* 0x00000000060a72ca */ /* 0x000fe200000e0000 */
[----:B------:R-:W-:-:S14]  /*c240*/  UMOV UR7, 0x14f00000 ;  /* 0x14f0000000077882 */ /* 0x000fdc0000000000 */
.L_x_96:
        /* <DEDUP_REMOVED lines=8> */
[----:B------:R-:W-:Y:S01]  /*c2d0*/  PLOP3.LUT P0, PT, PT, PT, PT, 0x80, 0x0 ;  /* 0x000000000000781c */ /* 0x000fe20003f0f070 */
[----:B------:R-:W-:Y:S01]  /*c2e0*/  UIADD3 UR8, UR38, 0x30400, URZ ;  /* 0x0003040026087890 */ /* 0x000fe2000fffe03f */
[----:B------:R-:W-:Y:S01]  /*c2f0*/  UMOV UR6, 0x0 ;  /* 0x0000000000067882 */ /* 0x000fe20000000000 */
[----:B------:R-:W-:Y:S01]  /*c300*/  UMOV UR7, 0x14f00000 ;  /* 0x14f0000000077882 */ /* 0x000fe20000000000 */
[----:B------:R-:W-:-:S09]  /*c310*/  UMOV UR10, 0x80 ;  /* 0x00000080000a7882 */ /* 0x000fd20000000000 */
.L_x_97:
        /* <DEDUP_REMOVED lines=8> */
[----:B------:R-:W1:Y:S01]  /*c3a0*/  SYNCS.PHASECHK.TRANS64.TRYWAIT P0, [UR38+0x34860], R2 ;  /* 0x03486002ff0075a7 */ /* 0x000e620008000166 */
[----:B------:R-:W-:Y:S04]  /*c3b0*/  BSSY B1, `(.L_x_98) ;  /* 0x0000002000017945 */ /* 0x000fe80003800000 */
[----:B-1----:R-:W-:Y:S05]  /*c3c0*/  @!P0 BRA `(.L_x_99) ;  /* 0x00000018008c8947 */ /* 0x002fea0003800000 */
.L_x_151:
[----:B------:R-:W-:Y:S05]  /*c3d0*/  BSYNC B1 ;  /* 0x0000000000017941 */ /* 0x000fea0003800000 */
.L_x_98:
[----:B------:R-:W-:Y:S01]  /*c3e0*/  BSSY B1, `(.L_x_100) ;  /* 0x0000009000017945 */ /* 0x000fe20003800000 */
[----:B-1----:R-:W-:Y:S01]  /*c3f0*/  IMAD.MOV.U32 R2, RZ, RZ, 0x0 ;  /* 0x00000000ff027424 */ /* 0x002fe200078e00ff */
[----:B------:R-:W-:Y:S02]  /*c400*/  MOV R3, 0x14f00000 ;  /* 0x14f0000000037802 */ /* 0x000fe40000000f00 */
[----:B------:R-:W-:Y:S05]  /*c410*/  @P1 BRA `(.L_x_101) ;  /* 0x0000000000141947 */ /* 0x000fea0003800000 */
[----:B------:R-:W-:Y:S01]  /*c420*/  ISETP.NE.AND P0, PT, R10, RZ, PT ;  /* 0x000000ff0a00720c */ /* 0x000fe20003f05270 */
[----:B------:R-:W-:-:S04]  /*c430*/  IMAD.MOV.U32 R7, RZ, RZ, 0x8000 ;  /* 0x00008000ff077424 */ /* 0x000fc800078e00ff */
[----:B------:R1:W-:Y:S08]  /*c440*/  SYNCS.ARRIVE.TRANS64 RZ, [UR38+0x34850], R7 ;  /* 0x03485007ffff79a7 */ /* 0x0003f00008000026 */
[----:B-1----:R-:W-:Y:S05]  /*c450*/  @!P0 BRA `(.L_x_101) ;  /* 0x0000000000048947 */ /* 0x002fea0003800000 */
[----:B------:R-:W-:Y:S01]  /*c460*/  BPT.TRAP 0x1 ;  /* 0x000000040000795c */ /* 0x000fe20000300000 */
.L_x_101:
[----:B------:R-:W-:Y:S05]  /*c470*/  BSYNC B1 ;  /* 0x0000000000017941 */ /* 0x000fea0003800000 */
.L_x_100:
        /* <DEDUP_REMOVED lines=10> */
.L_x_102:
        /* <DEDUP_REMOVED lines=13> */
.L_x_103:
        /* <DEDUP_REMOVED lines=8> */
[----:B------:R-:W-:Y:S01]  /*c670*/  MOV R17, R0 ;  /* 0x0000000000117202 */ /* 0x000fe20000000f00 */
[----:B------:R-:W-:-:S07]  /*c680*/  IMAD.MOV.U32 R16, RZ, RZ, R4 ;  /* 0x000000ffff107224 */ /* 0x000fce00078e0004 */
.L_x_89:
[----:B------:R-:W-:Y:S05]  /*c690*/  BSYNC B0 ;  /* 0x0000000000007941 */ /* 0x000fea0003800000 */
.L_x_54:
[----:B------:R-:W2:Y:S01]  /*c6a0*/  LDL.LU R0, [R1] ;  /* 0x0000000001007983 */ /* 0x000ea20000300800 */
[----:B------:R-:W-:Y:S01]  /*c6b0*/  BSSY B0, `(.L_x_104) ;  /* 0x0000037000007945 */ /* 0x000fe20003800000 */
[----:B--2---:R-:W-:-:S13]  /*c6c0*/  ISETP.NE.AND P0, PT, R0, RZ, PT ;  /* 0x000000ff0000720c */ /* 0x004fda0003f05270 */
[----:B------:R-:W-:Y:S05]  /*c6d0*/  @!P0 BRA `(.L_x_105) ;  /* 0x0000000000d08947 */ /* 0x000fea0003800000 */
[----:B------:R-:W2:Y:S01]  /*c6e0*/  S2R R0, SR_TID.X ;  /* 0x0000000000007919 */ /* 0x000ea20000002100 */
[----:B-1----:R-:W-:Y:S01]  /*c6f0*/  LEA R3, R8, UR38, 0x3 ;  /* 0x0000002608037c11 */ /* 0x002fe2000f8e18ff */
[----:B------:R-:W-:Y:S01]  /*c700*/  BSSY B1, `(.L_x_106) ;  /* 0x0000006000017945 */ /* 0x000fe20003800000 */
[----:B--2---:R-:W-:Y:S02]  /*c710*/  LOP3.LUT R2, R0, 0x7f, RZ, 0xc0, !PT ;  /* 0x0000007f00027812 */ /* 0x004fe400078ec0ff */
[----:B------:R-:W-:Y:S02]  /*c720*/  SHF.L.U32 R0, R9, 0x1f, RZ ;  /* 0x0000001f09007819 */ /* 0x000fe400000006ff */
[----:B------:R-:W-:Y:S02]  /*c730*/  ISETP.NE.AND P1, PT, R2, RZ, PT ;  /* 0x000000ff0200720c */ /* 0x000fe40003f25270 */
[----:B------:R-:W1:Y:S02]  /*c740*/  SYNCS.PHASECHK.TRANS64.TRYWAIT P0, [R3+URZ+0x34860], R0 ;  /* 0x03486000030075a7 */ /* 0x000e64000800017f */
[----:B-1----:R-:W-:Y:S09]  /*c750*/  @!P0 BRA `(.L_x_107) ;  /* 0x0000001400c08947 */ /* 0x002ff20003800000 */
.L_x_152:
[----:B------:R-:W-:Y:S05]  /*c760*/  BSYNC B1 ;  /* 0x0000000000017941 */ /* 0x000fea0003800000 */
.L_x_106:
[----:B------:R-:W-:Y:S04]  /*c770*/  BSSY B1, `(.L_x_108) ;  /* 0x0000008000017945 */ /* 0x000fe80003800000 */
[----:B------:R-:W-:Y:S05]  /*c780*/  @P1 BRA `(.L_x_109) ;  /* 0x0000000000181947 */ /* 0x000fea0003800000 */
[----:B------:R-:W2:Y:S01]  /*c790*/  S2R R2, SR_TID.X ;  /* 0x0000000000027919 */ /* 0x000ea20000002100 */
[----:B-1----:R-:W-:-:S04]  /*c7a0*/  IMAD.MOV.U32 R0, RZ, RZ, 0x8000 ;  /* 0x00008000ff007424 */ /* 0x002fc800078e00ff */
[----:B------:R3:W-:Y:S01]  /*c7b0*/  SYNCS.ARRIVE.TRANS64 RZ, [R3+URZ+0x34850], R0 ;  /* 0x0348500003ff79a7 */ /* 0x0007e2000800003f */
[----:B--2---:R-:W-:-:S13]  /*c7c0*/  LOP3.LUT P0, RZ, R2, 0x1f, RZ, 0xc0, !PT ;  /* 0x0000001f02ff7812 */ /* 0x004fda000780c0ff */
[----:B---3--:R-:W-:Y:S05]  /*c7d0*/  @!P0 BRA `(.L_x_109) ;  /* 0x0000000000048947 */ /* 0x008fea0003800000 */
[----:B------:R-:W-:Y:S01]  /*c7e0*/  BPT.TRAP 0x1 ;  /* 0x000000040000795c */ /* 0x000fe20000300000 */
.L_x_109:
[----:B------:R-:W-:Y:S05]  /*c7f0*/  BSYNC B1 ;  /* 0x0000000000017941 */ /* 0x000fea0003800000 */
.L_x_108:
[----:B------:R-:W-:Y:S01]  /*c800*/  R2UR UR4, R8 ;  /* 0x00000000080472ca */ /* 0x000fe200000e0000 */
[----:B------:R-:W-:Y:S01]  /*c810*/  ULDC.64 UR6, c[0x0][0x198] ;  /* 0x0000660000067ab9 */ /* 0x000fe20000000a00 */
[----:B------:R-:W-:Y:S01]  /*c820*/  R2UR UR9, R3 ;  /* 0x00000000030972ca */ /* 0x000fe200000e0000 */
[----:B------:R-:W-:Y:S01]  /*c830*/  UIADD3 UR6, UP0, UR6, 0x470, URZ ;  /* 0x0000047006067890 */ /* 0x000fe2000ff1e03f */
[----:B------:R-:W-:Y:S01]  /*c840*/  PLOP3.LUT P0, PT, PT, PT, PT, 0x80, 0x0 ;  /* 0x000000000000781c */ /* 0x000fe20003f0f070 */
[----:B------:R-:W-:Y:S01]  /*c850*/  UMOV UR14, 0x0 ;  /* 0x00000000000e7882 */ /* 0x000fe20000000000 */
[----:B------:R-:W-:Y:S01]  /*c860*/  SHF.L.U32 R17, R17, 0x7, RZ ;  /* 0x0000000711117819 */ /* 0x000fe200000006ff */
[----:B------:R-:W-:Y:S01]  /*c870*/  UIADD3.X UR7, URZ, UR7, URZ, UP0, !UPT ;  /* 0x000000073f077290 */ /* 0x000fe200087fe43f */
[----:B------:R-:W-:Y:S01]  /*c880*/  UMOV UR15, 0x14f00000 ;  /* 0x14f00000000f7882 */ /* 0x000fe20000000000 */
[----:B------:R-:W-:-:S04]  /*c890*/  UMOV UR10, URZ ;  /* 0x0000003f000a7c82 */ /* 0x000fc80008000000 */
[----:B------:R-:W-:Y:S02]  /*c8a0*/  ULEA UR4, UR4, UR38, 0xf ;  /* 0x0000002604047291 */ /* 0x000fe4000f8e783f */
[----:B------:R-:W-:Y:S02]  /*c8b0*/  UIADD3 UR9, UR9, 0x34850, URZ ;  /* 0x0003485009097890 */ /* 0x000fe4000fffe03f */
[----:B------:R-:W-:-:S12]  /*c8c0*/  UIADD3 UR8, UR4, 0x400, URZ ;  /* 0x0000040004087890 */ /* 0x000fd8000fffe03f */
.L_x_110:
[----:B------:R-:W-:-:S13]  /*c8d0*/  @P0 ELECT P1, URZ, PT ;  /* 0x00000000003f082f */ /* 0x000fda0003820000 */
[----:B------:R-:W-:Y:S01]  /*c8e0*/  @P1 R2UR UR13, R16 ;  /* 0x00000000100d12ca */ /* 0x000fe200000e0000 */
[----:B------:R-:W-:Y:S01]  /*c8f0*/  UMOV UR12, UR36 ;  /* 0x00000024000c7c82 */ /* 0x000fe20008000000 */
[----:B------:R-:W-:Y:S02]  /*c900*/  @P1 R2UR UR11, R17 ;  /* 0x00000000110b12ca */ /* 0x000fe400000e0000 */
[----:B------:R-:W-:Y:S02]  /*c910*/  @P1 PLOP3.LUT P0, PT, P1, PT, PT, 0x8, 0x0 ;  /* 0x000000000000181c */ /* 0x000fe40000f0e170 */
[----:B------:R-:W-:-:S09]  /*c920*/  PLOP3.LUT P1, PT, PT, PT, PT, 0x8, 0x0 ;  /* 0x000000000000781c */ /* 0x000fd20003f2e170 */
[----:B------:R2:W-:Y:S02]  /*c930*/  UTMALDG.4D [UR8], [UR6], desc[UR14] ;  /* 0x00000e08060075b4 */ /* 0x0005e40008019000 */
[----:B--2---:R-:W-:Y:S05]  /*c940*/  @P0 BRA.U.ANY `(.L_x_110) ;  /* 0xfffffffd00e00947 */ /* 0x004fea000393ffff */
[----:B------:R-:W-:Y:S01]  /*c950*/  PLOP3.LUT P0, PT, PT, PT, PT, 0x80, 0x0 ;  /* 0x000000000000781c */ /* 0x000fe20003f0f070 */
[----:B------:R-:W-:Y:S01]  /*c960*/  UIADD3 UR8, UR4, 0x4400, URZ ;  /* 0x0000440004087890 */ /* 0x000fe2000fffe03f */
[----:B------:R-:W-:Y:S02]  /*c970*/  UMOV UR5, 0x14f00000 ;  /* 0x14f0000000057882 */ /* 0x000fe40000000000 */
[----:B------:R-:W-:Y:S01]  /*c980*/  UMOV UR4, 0x0 ;  /* 0x0000000000047882 */ /* 0x000fe20000000000 */
[----:B------:R-:W-:-:S08]  /*c990*/  UMOV UR10, 0x40 ;  /* 0x00000040000a7882 */ /* 0x000fd00000000000 */
.L_x_111:
        /* <DEDUP_REMOVED lines=8> */
.L_x_105:
[----:B------:R-:W-:Y:S05]  /*ca20*/  BSYNC B0 ;  /* 0x0000000000007941 */ /* 0x000fea0003800000 */
.L_x_104:
[----:B-1----:R-:W-:Y:S02]  /*ca30*/  VIADD R0, R8, 0x1 ;  /* 0x0000000108007836 */ /* 0x002fe40000000000 */
[----:B------:R-:W-:-:S03]  /*ca40*/  IMAD.MOV.U32 R3, RZ, RZ, RZ ;  /* 0x000000ffff037224 */ /* 0x000fc600078e00ff */
[----:B------:R-:W-:-:S04]  /*ca50*/  ISETP.NE.AND P0, PT, R0, 0x2, PT ;  /* 0x000000020000780c */ /* 0x000fc80003f05270 */
[----:B------:R-:W-:Y:S02]  /*ca60*/  SEL R2, RZ, 0x1, P0 ;  /* 0x00000001ff027807 */ /* 0x000fe40000000000 */
[----:B------:R-:W-:Y:S02]  /*ca70*/  SEL R0, R0, RZ, P0 ;  /* 0x000000ff00007207 */ /* 0x000fe40000000000 */
[----:B------:R-:W-:-:S07]  /*ca80*/  LOP3.LUT R9, R9, R2, RZ, 0x3c, !PT ;  /* 0x0000000209097212 */ /* 0x000fce00078e3cff */
.L_x_38:
[----:B------:R-:W1:Y:S01]  /*ca90*/  S2R R5, SR_CgaCtaId ;  /* 0x0000000000057919 */ /* 0x000e620000008800 */
[----:B------:R-:W-:Y:S02]  /*caa0*/  MOV R2, 0x400 ;  /* 0x0000040000027802 */ /* 0x000fe40000000f00 */
[----:B------:R-:W-:Y:S02]  /*cab0*/  SHF.L.U32 R3, R3, 0x1f, RZ ;  /* 0x0000001f03037819 */ /* 0x000fe400000006ff */
[----:B-1----:R-:W-:-:S04]  /*cac0*/  LEA R2, R5, R2, 0x18 ;  /* 0x0000000205027211 */ /* 0x002fc800078ec0ff */
[----:B------:R-:W1:Y:S02]  /*cad0*/  SYNCS.PHASECHK.TRANS64.TRYWAIT P0, [R2+URZ+0x34820], R3 ;  /* 0x03482003020075a7 */ /* 0x000e64000800017f */
[----:B-1----:R-:W-:Y:S05]  /*cae0*/  @!P0 BRA `(.L_x_112) ;  /* 0x0000001000f08947 */ /* 0x002fea0003800000 */
.L_x_153:
[----:B------:R-:W-:-:S03]  /*caf0*/  UMOV UR4, 0xffffffff ;  /* 0xffffffff00047882 */ /* 0x000fc60000000000 */
[----:B------:R-:W-:Y:S05]  /*cb00*/  BRA.DIV UR4, `(.L_x_113) ;  /* 0x0000001204fc7947 */ /* 0x000fea000b800000 */
[----:B-1----:R-:W1:Y:S02]  /*cb10*/  S2R R3, SR_TID.X ;  /* 0x0000000000037919 */ /* 0x002e640000002100 */
[----:B-1----:R-:W-:-:S04]  /*cb20*/  SHF.R.U32.HI R3, RZ, 0x5, R3 ;  /* 0x00000005ff037819 */ /* 0x002fc80000011603 */
[----:B------:R-:W-:-:S05]  /*cb30*/  LOP3.LUT R3, R3, 0x3, RZ, 0xc0, !PT ;  /* 0x0000000303037812 */ /* 0x000fca00078ec0ff */
[----:B------:R1:W2:Y:S02]  /*cb40*/  SHFL.IDX PT, R14, R3, RZ, 0x1f ;  /* 0x00001fff030e7589 */ /* 0x0002a400000e0000 */
.L_x_156:
[----:B--2---:R-:W-:-:S13]  /*cb50*/  ISETP.NE.AND P0, PT, R14, RZ, PT ;  /* 0x000000ff0e00720c */ /* 0x004fda0003f05270 */
[----:B------:R-:W-:Y:S05]  /*cb60*/  @P0 BRA `(.L_x_10) ;  /* 0x0000000000880947 */ /* 0x000fea0003800000 */
[----:B------:R-:W-:-:S03]  /*cb70*/  UMOV UR4, 0xffffffff ;  /* 0xffffffff00047882 */ /* 0x000fc60000000000 */
[----:B------:R-:W-:Y:S05]  /*cb80*/  BRA.DIV UR4, `(.L_x_114) ;  /* 0x0000001604107947 */ /* 0x000fea000b800000 */
[----:B------:R-:W-:-:S13]  /*cb90*/  ELECT P6, URZ, PT ;  /* 0x00000000003f782f */ /* 0x000fda00038c0000 */
.L_x_159:
[----:B------:R-:W-:Y:S05]  /*cba0*/  @!P6 BRA `(.L_x_10) ;  /* 0x000000000078e947 */ /* 0x000fea0003800000 */
[----:B-1----:R-:W2:Y:S02]  /*cbb0*/  LDL.LU R3, [R1+0x14] ;  /* 0x0000140001037983 */ /* 0x002ea40000300800 */
[----:B--2---:R-:W-:-:S04]  /*cbc0*/  LOP3.LUT R3, R3, 0x2, RZ, 0xfc, !PT ;  /* 0x0000000203037812 */ /* 0x004fc800078efcff */
[----:B------:R-:W-:-:S13]  /*cbd0*/  ISETP.NE.AND P2, PT, R3, 0x3, PT ;  /* 0x000000030300780c */ /* 0x000fda0003f45270 */
[----:B------:R-:W-:Y:S05]  /*cbe0*/  @!P2 BRA `(.L_x_115) ;  /* 0x000000000004a947 */ /* 0x000fea0003800000 */
[----:B------:R-:W-:Y:S01]  /*cbf0*/  BPT.TRAP 0x1 ;  /* 0x000000040000795c */ /* 0x000fe20000300000 */
.L_x_115:
[----:B0-----:R-:W-:Y:S01]  /*cc00*/  IADD3 R7, R2, 0x34840, RZ ;  /* 0x0003484002077810 */ /* 0x001fe20007ffe0ff */
[----:B------:R-:W-:Y:S01]  /*cc10*/  VIADD R3, R0, 0x1 ;  /* 0x0000000100037836 */ /* 0x000fe20000000000 */
[----:B------:R-:W-:-:S03]  /*cc20*/  SHF.L.U32 R5, R9, 0x1f, RZ ;  /* 0x0000001f09057819 */ /* 0x000fc600000006ff */
[----:B------:R-:W-:Y:S01]  /*cc30*/  IMAD R6, R0, 0x8, R7 ;  /* 0x0000000800067824 */ /* 0x000fe200078e0207 */
[----:B------:R-:W-:-:S03]  /*cc40*/  ISETP.NE.AND P1, PT, R3, 0x2, PT ;  /* 0x000000020300780c */ /* 0x000fc60003f25270 */
[----:B------:R-:W0:Y:S01]  /*cc50*/  SYNCS.PHASECHK.TRANS64.TRYWAIT P0, [R6+URZ], R5 ;  /* 0x00000005060075a7 */ /* 0x000e22000800017f */
[----:B------:R-:W-:Y:S02]  /*cc60*/  SEL R4, RZ, 0x1, P1 ;  /* 0x00000001ff047807 */ /* 0x000fe40000800000 */
[----:B------:R-:W-:Y:S02]  /*cc70*/  SEL R8, R3, RZ, P1 ;  /* 0x000000ff03087207 */ /* 0x000fe40000800000 */
[----:B------:R-:W-:Y:S02]  /*cc80*/  LOP3.LUT R4, R9, R4, RZ, 0x3c, !PT ;  /* 0x0000000409047212 */ /* 0x000fe400078e3cff */
[----:B------:R-:W-:Y:S02]  /*cc90*/  LEA R3, R8, R7, 0x3 ;  /* 0x0000000708037211 */ /* 0x000fe400078e18ff */
[----:B------:R-:W-:Y:S01]  /*cca0*/  SHF.L.U32 R4, R4, 0x1f, RZ ;  /* 0x0000001f04047819 */ /* 0x000fe200000006ff */
[----:B0-----:R-:W-:Y:S06]  /*ccb0*/  @!P0 BRA `(.L_x_116) ;  /* 0x0000001000e48947 */ /* 0x001fec0003800000 */
.L_x_160:
[----:B------:R-:W1:Y:S02]  /*ccc0*/  SYNCS.PHASECHK.TRANS64.TRYWAIT P0, [R3+URZ], R4 ;  /* 0x00000004030075a7 */ /* 0x000e64000800017f */
[----:B-1----:R-:W-:Y:S05]  /*ccd0*/  @!P0 BRA `(.L_x_117) ;  /* 0x0000001000f08947 */ /* 0x002fea0003800000 */
.L_x_161:
[----:B------:R-:W-:Y:S05]  /*cce0*/  @!P2 BRA `(.L_x_118) ;  /* 0x000000000004a947 */ /* 0x000fea0003800000 */
[----:B------:R-:W-:Y:S01]  /*ccf0*/  BPT.TRAP 0x1 ;  /* 0x000000040000795c */ /* 0x000fe20000300000 */
.L_x_118:
[----:B-1----:R-:W-:-:S04]  /*cd00*/  VIADD R3, R2, 0x34860 ;  /* 0x0003486002037836 */ /* 0x002fc80000000000 */
[----:B------:R-:W-:-:S04]  /*cd10*/  IMAD R0, R0, 0x8, R3 ;  /* 0x0000000800007824 */ /* 0x000fc800078e0203 */
[----:B------:R-:W1:Y:S02]  /*cd20*/  SYNCS.PHASECHK.TRANS64.TRYWAIT P0, [R0+URZ], R5 ;  /* 0x00000005000075a7 */ /* 0x000e64000800017f */
[----:B-1----:R-:W-:Y:S05]  /*cd30*/  @!P0 BRA `(.L_x_119) ;  /* 0x0000001000ec8947 */ /* 0x002fea0003800000 */
.L_x_162:
[----:B------:R-:W-:-:S07]  /*cd40*/  LEA R3, R8, R3, 0x3 ;  /* 0x0000000308037211 */ /* 0x000fce00078e18ff */
.L_x_120:
[----:B--2---:R2:W3:Y:S02]  /*cd50*/  SYNCS.PHASECHK.TRANS64.TRYWAIT P0, [R3+URZ], R4 ;  /* 0x00000004030075a7 */ /* 0x0044e4000800017f */
[----:B---3--:R-:W-:Y:S05]  /*cd60*/  @!P0 NANOSLEEP.SYNCS 0x989680 ;  /* 0x009896800000895d */ /* 0x008fea0003900000 */
[----:B------:R-:W3:Y:S02]  /*cd70*/  @!P0 SYNCS.PHASECHK.TRANS64 P0, [R3+URZ], R4 ;  /* 0x00000004030085a7 */ /* 0x000ee4000800007f */
[----:B---3--:R-:W-:Y:S05]  /*cd80*/  @!P0 BRA `(.L_x_120) ;  /* 0xfffffffc00f08947 */ /* 0x008fea000383ffff */
.L_x_10:
[----:B------:R-:W-:Y:S05]  /*cd90*/  BSYNC B6 ;  /* 0x0000000000067941 */ /* 0x000fea0003800000 */
.L_x_7:
[----:B------:R-:W-:Y:S05]  /*cda0*/  EXIT ;  /* 0x000000000000794d */ /* 0x000fea0003800000 */
.L_x_14:
[----:B0-----:R-:W-:-:S04]  /*cdb0*/  IMAD.U32 R0, RZ, RZ, UR36 ;  /* 0x00000024ff007e24 */ /* 0x001fc8000f8e00ff */
[----:B------:R0:W1:Y:S03]  /*cdc0*/  SYNCS.PHASECHK.TRANS64.TRYWAIT P1, [R0+URZ+0x34800], R3 ;  /* 0x03480003000075a7 */ /* 0x000066000802017f */
[----:B-1----:R-:W-:Y:S05]  /*cdd0*/  @!P1 NANOSLEEP.SYNCS 0x989680 ;  /* 0x009896800000995d */ /* 0x002fea0003900000 */
[----:B------:R-:W1:Y:S02]  /*cde0*/  @!P1 SYNCS.PHASECHK.TRANS64 P1, [R0+URZ+0x34800], R3 ;  /* 0x03480003000095a7 */ /* 0x000e64000802007f */
[----:B-1----:R-:W-:Y:S05]  /*cdf0*/  @!P1 BRA `(.L_x_14) ;  /* 0xfffffffc00ec9947 */ /* 0x002fea000383ffff */
[----:B------:R-:W-:Y:S05]  /*ce00*/  BRA `(.L_x_121) ;  /* 0xffffff4400187947 */ /* 0x000fea000383ffff */
.L_x_18:
[----:B0-----:R-:W-:-:S04]  /*ce10*/  IMAD.U32 R0, RZ, RZ, UR36 ;  /* 0x00000024ff007e24 */ /* 0x001fc8000f8e00ff */
[----:B------:R0:W2:Y:S03]  /*ce20*/  SYNCS.PHASECHK.TRANS64.TRYWAIT P2, [R0+URZ+0x34830], R3 ;  /* 0x03483003000075a7 */ /* 0x0000a6000804017f */
[----:B--2---:R-:W-:Y:S05]  /*ce30*/  @!P2 NANOSLEEP.SYNCS 0x989680 ;  /* 0x009896800000a95d */ /* 0x004fea0003900000 */
[----:B------:R-:W2:Y:S02]  /*ce40*/  @!P2 SYNCS.PHASECHK.TRANS64 P2, [R0+URZ+0x34830], R3 ;  /* 0x034830030000a5a7 */ /* 0x000ea4000804007f */
[----:B--2---:R-:W-:Y:S05]  /*ce50*/  @!P2 BRA `(.L_x_18) ;  /* 0xfffffffc00eca947 */ /* 0x004fea000383ffff */
[----:B------:R-:W-:Y:S05]  /*ce60*/  BRA `(.L_x_17) ;  /* 0xffffff4400307947 */ /* 0x000fea000383ffff */
.L_x_23:
[----:B-1----:R-:W-:-:S04]  /*ce70*/  MOV R10, UR39 ;  /* 0x00000027000a7c02 */ /* 0x002fc80008000f00 */
[----:B------:R1:W2:Y:S03]  /*ce80*/  SYNCS.PHASECHK.TRANS64.TRYWAIT P2, [R10+URZ+0x34830], R9 ;  /* 0x034830090a0075a7 */ /* 0x0002a6000804017f */
[----:B--2---:R-:W-:Y:S05]  /*ce90*/  @!P2 NANOSLEEP.SYNCS 0x989680 ;  /* 0x009896800000a95d */ /* 0x004fea0003900000 */
[----:B------:R-:W2:Y:S02]  /*cea0*/  @!P2 SYNCS.PHASECHK.TRANS64 P2, [R10+URZ+0x34830], R9 ;  /* 0x034830090a00a5a7 */ /* 0x000ea4000804007f */
[----:B--2---:R-:W-:Y:S05]  /*ceb0*/  @!P2 BRA `(.L_x_23) ;  /* 0xfffffffc00eca947 */ /* 0x004fea000383ffff */
[----:B------:R-:W-:Y:S05]  /*cec0*/  BRA `(.L_x_22) ;  /* 0xffffff7000f87947 */ /* 0x000fea000383ffff */
.L_x_27:
[----:B01----:R-:W-:-:S04]  /*ced0*/  IMAD.U32 R9, RZ, RZ, UR7 ;  /* 0x00000007ff097e24 */ /* 0x003fc8000f8e00ff */
[----:B------:R0:W1:Y:S03]  /*cee0*/  SYNCS.PHASECHK.TRANS64.TRYWAIT P2, [R9+URZ+0x34850], R8 ;  /* 0x03485008090075a7 */ /* 0x000066000804017f */
[----:B-1----:R-:W-:Y:S05]  /*cef0*/  @!P2 NANOSLEEP.SYNCS 0x989680 ;  /* 0x009896800000a95d */ /* 0x002fea0003900000 */
[----:B------:R-:W1:Y:S02]  /*cf00*/  @!P2 SYNCS.PHASECHK.TRANS64 P2, [R9+URZ+0x34850], R8 ;  /* 0x034850080900a5a7 */ /* 0x000e64000804007f */
[----:B-1----:R-:W-:Y:S05]  /*cf10*/  @!P2 BRA `(.L_x_27) ;  /* 0xfffffffc00eca947 */ /* 0x002fea000383ffff */
[----:B------:R-:W-:Y:S05]  /*cf20*/  BRA `(.L_x_26) ;  /* 0xffffff7c00047947 */ /* 0x000fea000383ffff */
.L_x_32:
[----:B-1----:R1:W2:Y:S02]  /*cf30*/  SYNCS.PHASECHK.TRANS64.TRYWAIT P0, [R14+URZ+0x34850], R3 ;  /* 0x034850030e0075a7 */ /* 0x0022a4000800017f */
[----:B--2---:R-:W-:Y:S05]  /*cf40*/  @!P0 NANOSLEEP.SYNCS 0x989680 ;  /* 0x009896800000895d */ /* 0x004fea0003900000 */
[----:B------:R-:W2:Y:S02]  /*cf50*/  @!P0 SYNCS.PHASECHK.TRANS64 P0, [R14+URZ+0x34850], R3 ;  /* 0x034850030e0085a7 */ /* 0x000ea4000800007f */
[----:B--2---:R-:W-:Y:S05]  /*cf60*/  @!P0 BRA `(.L_x_32) ;  /* 0xfffffffc00f08947 */ /* 0x004fea000383ffff */
[----:B------:R-:W-:Y:S05]  /*cf70*/  BRA `(.L_x_31) ;  /* 0xffffff9c00d47947 */ /* 0x000fea000383ffff */
.L_x_43:
[----:B------:R-:W-:Y:S01]  /*cf80*/  IMAD.MOV.U32 R13, RZ, RZ, R0 ;  /* 0x000000ffff0d7224 */ /* 0x000fe200078e0000 */
[----:B------:R-:W-:Y:S01]  /*cf90*/  MOV R12, RZ ;  /* 0x000000ff000c7202 */ /* 0x000fe20000000f00 */
[----:B------:R-:W-:Y:S02]  /*cfa0*/  IMAD.MOV.U32 R11, RZ, RZ, 0x1f ;  /* 0x0000001fff0b7424 */ /* 0x000fe400078e00ff */
[----:B------:R-:W-:-:S07]  /*cfb0*/  IMAD.MOV.U32 R15, RZ, RZ, -0x1 ;  /* 0xffffffffff0f7424 */ /* 0x000fce00078e00ff */
[----:B------:R-:W-:Y:S05]  /*cfc0*/  WARPSYNC.COLLECTIVE R15, `(.L_x_122) ;  /* 0x000000000f087348 */ /* 0x000fea0003c00000 */
[----:B------:R0:W1:Y:S02]  /*cfd0*/  SHFL.IDX P6, R14, R13, R12, R11 ;  /* 0x0000000c0d0e7389 */ /* 0x00006400000c000b */
[----:B01----:R-:W-:Y:S01]  /*cfe0*/  ENDCOLLECTIVE ;  /* 0x000000000000791b */ /* 0x003fe20003800000 */
.L_x_122:
[----:B------:R-:W-:Y:S05]  /*cff0*/  BRA `(.L_x_123) ;  /* 0xffffffc800947947 */ /* 0x000fea000383ffff */
.L_x_45:
[----:B------:R-:W-:Y:S01]  /*d000*/  BSSY B0, `(.L_x_124) ;  /* 0x0000006000007945 */ /* 0x000fe20003800000 */
[----:B------:R-:W-:-:S07]  /*d010*/  MOV R15, 0xffffffff ;  /* 0xffffffff000f7802 */ /* 0x000fce0000000f00 */
[----:B0-----:R-:W-:Y:S05]  /*d020*/  WARPSYNC.COLLECTIVE R15, `(.L_x_125) ;  /* 0x000000000f0c7348 */ /* 0x001fea0003c00000 */
[----:B------:R-:W-:Y:S02]  /*d030*/  ELECT P6, UR62, PT ;  /* 0x00000000003e782f */ /* 0x000fe400038c0000 */
[----:B------:R-:W-:Y:S01]  /*d040*/  MOV R14, UR62 ;  /* 0x0000003e000e7c02 */ /* 0x000fe20008000f00 */
[----:B0-----:R-:W-:Y:S10]  /*d050*/  ENDCOLLECTIVE ;  /* 0x000000000000791b */ /* 0x001ff40003800000 */
.L_x_125:
[----:B------:R-:W-:Y:S05]  /*d060*/  BSYNC B0 ;  /* 0x0000000000007941 */ /* 0x000fea0003800000 */
.L_x_124:
[----:B------:R-:W-:Y:S05]  /*d070*/  BRA `(.L_x_126) ;  /* 0xffffffc800947947 */ /* 0x000fea000383ffff */
.L_x_47:
[----:B0-----:R-:W-:-:S04]  /*d080*/  IMAD.U32 R3, RZ, RZ, UR38 ;  /* 0x00000026ff037e24 */ /* 0x001fc8000f8e00ff */
[----:B------:R0:W1:Y:S03]  /*d090*/  SYNCS.PHASECHK.TRANS64.TRYWAIT P0, [R3+URZ+0x34840], R0 ;  /* 0x03484000030075a7 */ /* 0x000066000800017f */
[----:B-1----:R-:W-:Y:S05]  /*d0a0*/  @!P0 NANOSLEEP.SYNCS 0x989680 ;  /* 0x009896800000895d */ /* 0x002fea0003900000 */
[----:B------:R-:W1:Y:S02]  /*d0b0*/  @!P0 SYNCS.PHASECHK.TRANS64 P0, [R3+URZ+0x34840], R0 ;  /* 0x03484000030085a7 */ /* 0x000e64000800007f */
[----:B-1----:R-:W-:Y:S05]  /*d0c0*/  @!P0 BRA `(.L_x_47) ;  /* 0xfffffffc00ec8947 */ /* 0x002fea000383ffff */
[----:B------:R-:W-:Y:S05]  /*d0d0*/  BRA `(.L_x_127) ;  /* 0xffffffc800e87947 */ /* 0x000fea000383ffff */
.L_x_50:
[----:B------:R-:W-:Y:S01]  /*d0e0*/  MOV R13, R5 ;  /* 0x00000005000d7202 */ /* 0x000fe20000000f00 */
[----:B------:R-:W-:Y:S01]  /*d0f0*/  IMAD.MOV.U32 R12, RZ, RZ, RZ ;  /* 0x000000ffff0c7224 */ /* 0x000fe200078e00ff */
[----:B------:R-:W-:Y:S01]  /*d100*/  MOV R15, 0xffffffff ;  /* 0xffffffff000f7802 */ /* 0x000fe20000000f00 */
[----:B------:R-:W-:Y:S02]  /*d110*/  IMAD.MOV.U32 R11, RZ, RZ, 0x181f ;  /* 0x0000181fff0b7424 */ /* 0x000fe400078e00ff */
[----:B------:R-:W-:-:S07]  /*d120*/  IMAD R6, R9, 0x80, R6 ;  /* 0x0000008009067824 */ /* 0x000fce00078e0206 */
[----:B------:R-:W-:Y:S05]  /*d130*/  WARPSYNC.COLLECTIVE R15, `(.L_x_128) ;  /* 0x000000000f087348 */ /* 0x000fea0003c00000 */
[----:B------:R0:W1:Y:S02]  /*d140*/  SHFL.IDX P6, R14, R13, R12, R11 ;  /* 0x0000000c0d0e7389 */ /* 0x00006400000c000b */
[----:B01----:R-:W-:Y:S01]  /*d150*/  ENDCOLLECTIVE ;  /* 0x000000000000791b */ /* 0x003fe20003800000 */
.L_x_128:
[----:B------:R-:W-:Y:S02]  /*d160*/  VIADD R9, R6, 0x10 ;  /* 0x0000001006097836 */ /* 0x000fe40000000000 */
[----:B------:R-:W-:Y:S02]  /*d170*/  IMAD.MOV.U32 R13, RZ, RZ, R0 ;  /* 0x000000ffff0d7224 */ /* 0x000fe400078e0000 */
[----:B------:R-:W-:-:S07]  /*d180*/  IMAD.MOV.U32 R2, RZ, RZ, R14 ;  /* 0x000000ffff027224 */ /* 0x000fce00078e000e */
[----:B------:R-:W-:Y:S05]  /*d190*/  WARPSYNC.COLLECTIVE R15, `(.L_x_129) ;  /* 0x000000000f087348 */ /* 0x000fea0003c00000 */
[----:B------:R0:W1:Y:S02]  /*d1a0*/  SHFL.IDX P6, R14, R13, R12, R11 ;  /* 0x0000000c0d0e7389 */ /* 0x00006400000c000b */
[----:B01----:R-:W-:Y:S01]  /*d1b0*/  ENDCOLLECTIVE ;  /* 0x000000000000791b */ /* 0x003fe20003800000 */
.L_x_129:
[----:B------:R-:W-:Y:S02]  /*d1c0*/  ULDC UR4, c[0x0][0x288] ;  /* 0x0000a20000047ab9 */ /* 0x000fe40000000800 */
[----:B------:R-:W-:-:S05]  /*d1d0*/  IMAD R4, R8, UR4, RZ ;  /* 0x0000000408047c24 */ /* 0x000fca000f8e02ff */
[----:B------:R-:W-:Y:S01]  /*d1e0*/  ISETP.GE.AND P3, PT, R6, R4, PT ;  /* 0x000000040600720c */ /* 0x000fe20003f66270 */
[----:B------:R-:W-:Y:S01]  /*d1f0*/  IMAD.MOV.U32 R13, RZ, RZ, R5 ;  /* 0x000000ffff0d7224 */ /* 0x000fe200078e0005 */
[----:B------:R-:W-:-:S11]  /*d200*/  MOV R12, 0x1 ;  /* 0x00000001000c7802 */ /* 0x000fd60000000f00 */
[----:B------:R-:W-:Y:S02]  /*d210*/  @!P3 LEA R21, R7, UR38, 0x1 ;  /* 0x000000260715bc11 */ /* 0x000fe4000f8e08ff */
[----:B------:R-:W-:-:S07]  /*d220*/  MOV R3, R14 ;  /* 0x0000000e00037202 */ /* 0x000fce0000000f00 */
[----:B------:R-:W-:Y:S05]  /*d230*/  WARPSYNC.COLLECTIVE R15, `(.L_x_130) ;  /* 0x000000000f087348 */ /* 0x000fea0003c00000 */
[----:B------:R0:W1:Y:S02]  /*d240*/  SHFL.IDX P6, R14, R13, R12, R11 ;  /* 0x0000000c0d0e7389 */ /* 0x00006400000c000b */
[----:B01----:R-:W-:Y:S01]  /*d250*/  ENDCOLLECTIVE ;  /* 0x000000000000791b */ /* 0x003fe20003800000 */
.L_x_130:
[----:B------:R-:W-:-:S04]  /*d260*/  LOP3.LUT R3, R3, R2, RZ, 0x3c, !PT ;  /* 0x0000000203037212 */ /* 0x000fc800078e3cff */
[----:B------:R-:W-:-:S04]  /*d270*/  LOP3.LUT R2, R3, R2, RZ, 0x3c, !PT ;  /* 0x0000000203027212 */ /* 0x000fc800078e3cff */
[----:B------:R-:W-:Y:S01]  /*d280*/  LOP3.LUT R3, R3, R2, RZ, 0x3c, !PT ;  /* 0x0000000203037212 */ /* 0x000fe200078e3cff */
[----:B------:R-:W-:Y:S02]  /*d290*/  IMAD.MOV.U32 R13, RZ, RZ, R0 ;  /* 0x000000ffff0d7224 */ /* 0x000fe400078e0000 */
[----:B------:R-:W-:-:S05]  /*d2a0*/  @!P3 IMAD.WIDE.U32 R2, R10, 0x2, R2 ;  /* 0x000000020a02b825 */ /* 0x000fca00078e0002 */
[----:B------:R-:W-:Y:S01]  /*d2b0*/  @!PT LDS RZ, [RZ] ;  /* 0x00000000fffff984 */ /* 0x000fe20000000800 */
[----:B------:R-:W-:Y:S01]  /*d2c0*/  @!PT LDS RZ, [RZ] ;  /* 0x00000000fffff984 */ /* 0x000fe20000000800 */
[----:B------:R-:W-:Y:S01]  /*d2d0*/  @!PT LDS RZ, [RZ] ;  /* 0x00000000fffff984 */ /* 0x000fe20000000800 */
[----:B------:R0:W-:Y:S01]  /*d2e0*/  @!P3 LDGSTS.E.BYPASS.LTC128B.128 [R21+0x10400], desc[UR42][R2.64], !P2 ;  /* 0x104000000215bfae */ /* 0x0001e2000d101d6a */
[----:B------:R-:W-:-:S03]  /*d2f0*/  IMAD.MOV.U32 R8, RZ, RZ, R14 ;  /* 0x000000ffff087224 */ /* 0x000fc600078e000e */
[----:B------:R0:W-:Y:S04]  /*d300*/  @!P3 LDGSTS.E.BYPASS.LTC128B.128 [R21+0x14400], desc[UR42][R2.64+0x80], !P0 ;  /* 0x144000800215bfae */ /* 0x0001e8000c101d6a */
[----:B0-----:R-:W-:Y:S05]  /*d310*/  WARPSYNC.COLLECTIVE R15, `(.L_x_131) ;  /* 0x000000000f087348 */ /* 0x001fea0003c00000 */
[----:B------:R1:W2:Y:S02]  /*d320*/  SHFL.IDX P6, R14, R13, R12, R11 ;  /* 0x0000000c0d0e7389 */ /* 0x0002a400000c000b */
[----:B012---:R-:W-:Y:S01]  /*d330*/  ENDCOLLECTIVE ;  /* 0x000000000000791b */ /* 0x007fe20003800000 */
.L_x_131:
[----:B------:R-:W-:Y:S01]  /*d340*/  @!PT LDS RZ, [RZ] ;  /* 0x00000000fffff984 */ /* 0x000fe20000000800 */
[----:B------:R-:W-:Y:S01]  /*d350*/  @!PT LDS RZ, [RZ] ;  /* 0x00000000fffff984 */ /* 0x000fe20000000800 */
[----:B------:R-:W-:Y:S01]  /*d360*/  @!PT LDS RZ, [RZ] ;  /* 0x00000000fffff984 */ /* 0x000fe20000000800 */
[----:B------:R0:W-:Y:S01]  /*d370*/  @!P3 LDGSTS.E.BYPASS.LTC128B.128 [R21+0x18400], desc[UR42][R2.64+0x100], !P1 ;  /* 0x184001000215bfae */ /* 0x0001e2000c901d6a */
[----:B------:R-:W-:Y:S02]  /*d380*/  ISETP.GE.AND P3, PT, R9, R4, PT ;  /* 0x000000040900720c */ /* 0x000fe40003f66270 */
[----:B------:R-:W-:Y:S02]  /*d390*/  MOV R9, R8 ;  /* 0x0000000800097202 */ /* 0x000fe40000000f00 */
[----:B------:R-:W-:Y:S01]  /*d3a0*/  MOV R13, R5 ;  /* 0x00000005000d7202 */ /* 0x000fe20000000f00 */
[----:B------:R-:W-:Y:S02]  /*d3b0*/  IMAD.MOV.U32 R12, RZ, RZ, 0x2 ;  /* 0x00000002ff0c7424 */ /* 0x000fe400078e00ff */
[----:B0-----:R-:W-:-:S06]  /*d3c0*/  VIADD R3, R6, 0x20 ;  /* 0x0000002006037836 */ /* 0x001fcc0000000000 */
[----:B------:R-:W-:Y:S01]  /*d3d0*/  @!P3 LEA R20, R7, UR38, 0x1 ;  /* 0x000000260714bc11 */ /* 0x000fe2000f8e08ff */
[----:B------:R-:W-:-:S07]  /*d3e0*/  IMAD.MOV.U32 R8, RZ, RZ, R14 ;  /* 0x000000ffff087224 */ /* 0x000fce00078e000e */
[----:B------:R-:W-:Y:S05]  /*d3f0*/  WARPSYNC.COLLECTIVE R15, `(.L_x_132) ;  /* 0x000000000f087348 */ /* 0x000fea0003c00000 */
[----:B------:R0:W1:Y:S02]  /*d400*/  SHFL.IDX P6, R14, R13, R12, R11 ;  /* 0x0000000c0d0e7389 */ /* 0x00006400000c000b */
[----:B01----:R-:W-:Y:S01]  /*d410*/  ENDCOLLECTIVE ;  /* 0x000000000000791b */ /* 0x003fe20003800000 */
.L_x_132:
[----:B------:R-:W-:-:S05]  /*d420*/  @!P3 IMAD.WIDE.U32 R8, R10, 0x2, R8 ;  /* 0x000000020a08b825 */ /* 0x000fca00078e0008 */
[----:B------:R-:W-:Y:S01]  /*d430*/  @!PT LDS RZ, [RZ] ;  /* 0x00000000fffff984 */ /* 0x000fe20000000800 */
[----:B------:R-:W-:Y:S01]  /*d440*/  @!PT LDS RZ, [RZ] ;  /* 0x00000000fffff984 */ /* 0x000fe20000000800 */
[----:B------:R-:W-:Y:S01]  /*d450*/  @!PT LDS RZ, [RZ] ;  /* 0x00000000fffff984 */ /* 0x000fe20000000800 */
[----:B------:R0:W-:Y:S04]  /*d460*/  @!P3 LDGSTS.E.BYPASS.LTC128B.128 [R20+0x10c00], desc[UR42][R8.64], !P2 ;  /* 0x10c000000814bfae */ /* 0x0001e8000d101d6a */
[----:B------:R0:W-:Y:S01]  /*d470*/  @!P3 LDGSTS.E.BYPASS.LTC128B.128 [R20+0x14c00], desc[UR42][R8.64+0x80], !P0 ;  /* 0x14c000800814bfae */ /* 0x0001e2000c101d6a */
[----:B------:R-:W-:-:S03]  /*d480*/  MOV R13, R0 ;  /* 0x00000000000d7202 */ /* 0x000fc60000000f00 */
[----:B------:R0:W-:Y:S01]  /*d490*/  @!P3 LDGSTS.E.BYPASS.LTC128B.128 [R20+0x18c00], desc[UR42][R8.64+0x100], !P1 ;  /* 0x18c001000814bfae */ /* 0x0001e2000c901d6a */
[----:B------:R-:W-:Y:S01]  /*d4a0*/  ISETP.GE.AND P3, PT, R3, R4, PT ;  /* 0x000000040300720c */ /* 0x000fe20003f66270 */
[----:B------:R-:W-:-:S12]  /*d4b0*/  IMAD.MOV.U32 R2, RZ, RZ, R14 ;  /* 0x000000ffff027224 */ /* 0x000fd800078e000e */
[----:B0-----:R-:W-:Y:S05]  /*d4c0*/  WARPSYNC.COLLECTIVE R15, `(.L_x_133) ;  /* 0x000000000f087348 */ /* 0x001fea0003c00000 */
[----:B------:R1:W2:Y:S02]  /*d4d0*/  SHFL.IDX P6, R14, R13, R12, R11 ;  /* 0x0000000c0d0e7389 */ /* 0x0002a400000c000b */
[----:B012---:R-:W-:Y:S01]  /*d4e0*/  ENDCOLLECTIVE ;  /* 0x000000000000791b */ /* 0x007fe20003800000 */
.L_x_133:
[----:B------:R-:W-:Y:S01]  /*d4f0*/  IADD3 R9, R6, 0x30, RZ ;  /* 0x0000003006097810 */ /* 0x000fe20007ffe0ff */
[----:B------:R-:W-:Y:S01]  /*d500*/  IMAD.MOV.U32 R3, RZ, RZ, R2 ;  /* 0x000000ffff037224 */ /* 0x000fe200078e0002 */
[----:B------:R-:W-:Y:S01]  /*d510*/  @!P3 LEA R21, R7, UR38, 0x1 ;  /* 0x000000260715bc11 */ /* 0x000fe2000f8e08ff */
[----:B------:R-:W-:Y:S02]  /*d520*/  IMAD.MOV.U32 R13, RZ, RZ, R5 ;  /* 0x000000ffff0d7224 */ /* 0x000fe400078e0005 */
[----:B------:R-:W-:Y:S02]  /*d530*/  IMAD.MOV.U32 R12, RZ, RZ, 0x3 ;  /* 0x00000003ff0c7424 */ /* 0x000fe400078e00ff */
[----:B------:R-:W-:-:S07]  /*d540*/  IMAD.MOV.U32 R2, RZ, RZ, R14 ;  /* 0x000000ffff027224 */ /* 0x000fce00078e000e */
[----:B------:R-:W-:Y:S05]  /*d550*/  WARPSYNC.COLLECTIVE R15, `(.L_x_134) ;  /* 0x000000000f087348 */ /* 0x000fea0003c00000 */
[----:B------:R0:W1:Y:S02]  /*d560*/  SHFL.IDX P6, R14, R13, R12, R11 ;  /* 0x0000000c0d0e7389 */ /* 0x00006400000c000b */
[----:B01----:R-:W-:Y:S01]  /*d570*/  ENDCOLLECTIVE ;  /* 0x000000000000791b */ /* 0x003fe20003800000 */
.L_x_134:
[----:B------:R-:W-:-:S05]  /*d580*/  @!P3 IMAD.WIDE.U32 R2, R10, 0x2, R2 ;  /* 0x000000020a02b825 */ /* 0x000fca00078e0002 */
[----:B------:R-:W-:Y:S01]  /*d590*/  @!PT LDS RZ, [RZ] ;  /* 0x00000000fffff984 */ /* 0x000fe20000000800 */
[----:B------:R-:W-:Y:S01]  /*d5a0*/  @!PT LDS RZ, [RZ] ;  /* 0x00000000fffff984 */ /* 0x000fe20000000800 */
[----:B------:R-:W-:Y:S01]  /*d5b0*/  @!PT LDS RZ, [RZ] ;  /* 0x00000000fffff984 */ /* 0x000fe20000000800 */
[----:B------:R0:W-:Y:S04]  /*d5c0*/  @!P3 LDGSTS.E.BYPASS.LTC128B.128 [R21+0x11400], desc[UR42][R2.64], !P2 ;  /* 0x114000000215bfae */ /* 0x0001e8000d101d6a */
[----:B------:R0:W-:Y:S01]  /*d5d0*/  @!P3 LDGSTS.E.BYPASS.LTC128B.128 [R21+0x15400], desc[UR42][R2.64+0x80], !P0 ;  /* 0x154000800215bfae */ /* 0x0001e2000c101d6a */
[----:B------:R-:W-:-:S03]  /*d5e0*/  IMAD.MOV.U32 R13, RZ, RZ, R0 ;  /* 0x000000ffff0d7224 */ /* 0x000fc600078e0000 */
[----:B------:R0:W-:Y:S01]  /*d5f0*/  @!P3 LDGSTS.E.BYPASS.LTC128B.128 [R21+0x19400], desc[UR42][R2.64+0x100], !P1 ;  /* 0x194001000215bfae */ /* 0x0001e2000c901d6a */
[----:B------:R-:W-:Y:S02]  /*d600*/  ISETP.GE.AND P3, PT, R9, R4, PT ;  /* 0x000000040900720c */ /* 0x000fe40003f66270 */
[----:B------:R-:W-:-:S11]  /*d610*/  MOV R8, R14 ;  /* 0x0000000e00087202 */ /* 0x000fd60000000f00 */
[----:B0-----:R-:W-:Y:S05]  /*d620*/  WARPSYNC.COLLECTIVE R15, `(.L_x_135) ;  /* 0x000000000f087348 */ /* 0x001fea0003c00000 */
[----:B------:R1:W2:Y:S02]  /*d630*/  SHFL.IDX P6, R14, R13, R12, R11 ;  /* 0x0000000c0d0e7389 */ /* 0x0002a400000c000b */
[----:B012---:R-:W-:Y:S01]  /*d640*/  ENDCOLLECTIVE ;  /* 0x000000000000791b */ /* 0x007fe20003800000 */
.L_x_135:
[----:B------:R-:W-:Y:S02]  /*d650*/  VIADD R3, R6, 0x40 ;  /* 0x0000004006037836 */ /* 0x000fe40000000000 */
[----:B------:R-:W-:Y:S01]  /*d660*/  IMAD.MOV.U32 R9, RZ, RZ, R8 ;  /* 0x000000ffff097224 */ /* 0x000fe200078e0008 */
[----:B------:R-:W-:Y:S01]  /*d670*/  @!P3 LEA R20, R7, UR38, 0x1 ;  /* 0x000000260714bc11 */ /* 0x000fe2000f8e08ff */
[----:B------:R-:W-:Y:S01]  /*d680*/  IMAD.MOV.U32 R13, RZ, RZ, R5 ;  /* 0x000000ffff0d7224 */ /* 0x000fe200078e0005 */
[----:B------:R-:W-:Y:S02]  /*d690*/  MOV R12, 0x4 ;  /* 0x00000004000c7802 */ /* 0x000fe40000000f00 */
[----:B------:R-:W-:-:S07]  /*d6a0*/  MOV R8, R14 ;  /* 0x0000000e00087202 */ /* 0x000fce0000000f00 */
[----:B------:R-:W-:Y:S05]  /*d6b0*/  WARPSYNC.COLLECTIVE R15, `(.L_x_136) ;  /* 0x000000000f087348 */ /* 0x000fea0003c00000 */
[----:B------:R0:W1:Y:S02]  /*d6c0*/  SHFL.IDX P6, R14, R13, R12, R11 ;  /* 0x0000000c0d0e7389 */ /* 0x00006400000c000b */
[----:B01----:R-:W-:Y:S01]  /*d6d0*/  ENDCOLLECTIVE ;  /* 0x000000000000791b */ /* 0x003fe20003800000 */
.L_x_136:
        /* <DEDUP_REMOVED lines=8> */
[----:B------:R-:W-:Y:S01]  /*d760*/  ISETP.GE.AND P3, PT, R3, R4, PT ;  /* 0x000000040300720c */ /* 0x000fe20003f66270 */
[----:B------:R-:W-:-:S12]  /*d770*/  IMAD.MOV.U32 R2, RZ, RZ, R14 ;  /* 0x000000ffff027224 */ /* 0x000fd800078e000e */
[----:B0-----:R-:W-:Y:S05]  /*d780*/  WARPSYNC.COLLECTIVE R15, `(.L_x_137) ;  /* 0x000000000f087348 */ /* 0x001fea0003c00000 */
[----:B------:R1:W2:Y:S02]  /*d790*/  SHFL.IDX P6, R14, R13, R12, R11 ;  /* 0x0000000c0d0e7389 */ /* 0x0002a400000c000b */
[----:B012---:R-:W-:Y:S01]  /*d7a0*/  ENDCOLLECTIVE ;  /* 0x000000000000791b */ /* 0x007fe20003800000 */
.L_x_137:
[----:B------:R-:W-:Y:S01]  /*d7b0*/  VIADD R9, R6, 0x50 ;  /* 0x0000005006097836 */ /* 0x000fe20000000000 */
[----:B------:R-:W-:Y:S02]  /*d7c0*/  MOV R3, R2 ;  /* 0x0000000200037202 */ /* 0x000fe40000000f00 */
[----:B------:R-:W-:Y:S02]  /*d7d0*/  @!P3 LEA R21, R7, UR38, 0x1 ;  /* 0x000000260715bc11 */ /* 0x000fe4000f8e08ff */
[----:B------:R-:W-:Y:S01]  /*d7e0*/  MOV R13, R5 ;  /* 0x00000005000d7202 */ /* 0x000fe20000000f00 */
[----:B------:R-:W-:Y:S02]  /*d7f0*/  IMAD.MOV.U32 R12, RZ, RZ, 0x5 ;  /* 0x00000005ff0c7424 */ /* 0x000fe400078e00ff */
[----:B------:R-:W-:-:S07]  /*d800*/  IMAD.MOV.U32 R2, RZ, RZ, R14 ;  /* 0x000000ffff027224 */ /* 0x000fce00078e000e */
[----:B------:R-:W-:Y:S05]  /*d810*/  WARPSYNC.COLLECTIVE R15, `(.L_x_138) ;  /* 0x000000000f087348 */ /* 0x000fea0003c00000 */
[----:B------:R0:W1:Y:S02]  /*d820*/  SHFL.IDX P6, R14, R13, R12, R11 ;  /* 0x0000000c0d0e7389 */ /* 0x00006400000c000b */
[----:B01----:R-:W-:Y:S01]  /*d830*/  ENDCOLLECTIVE ;  /* 0x000000000000791b */ /* 0x003fe20003800000 */
.L_x_138:
        /* <DEDUP_REMOVED lines=13> */
.L_x_139:
        /* <DEDUP_REMOVED lines=9> */
.L_x_140:
        /* <DEDUP_REMOVED lines=13> */
.L_x_141:
[----:B------:R-:W-:Y:S01]  /*da70*/  IMAD.MOV.U32 R3, RZ, RZ, R2 ;  /* 0x000000ffff037224 */ /* 0x000fe200078e0002 */
[----:B------:R-:W-:Y:S01]  /*da80*/  @!P3 LEA R21, R7, UR38, 0x1 ;  /* 0x000000260715bc11 */ /* 0x000fe2000f8e08ff */
[----:B------:R-:W-:Y:S02]  /*da90*/  IMAD.MOV.U32 R13, RZ, RZ, R5 ;  /* 0x000000ffff0d7224 */ /* 0x000fe400078e0005 */
[----:B------:R-:W-:Y:S01]  /*daa0*/  IMAD.MOV.U32 R12, RZ, RZ, 0x7 ;  /* 0x00000007ff0c7424 */ /* 0x000fe200078e00ff */
[----:B------:R-:W-:-:S07]  /*dab0*/  MOV R2, R14 ;  /* 0x0000000e00027202 */ /* 0x000fce0000000f00 */
[----:B------:R-:W-:Y:S05]  /*dac0*/  WARPSYNC.COLLECTIVE R15, `(.L_x_142) ;  /* 0x000000000f087348 */ /* 0x000fea0003c00000 */
[----:B------:R0:W1:Y:S02]  /*dad0*/  SHFL.IDX P6, R14, R13, R12, R11 ;  /* 0x0000000c0d0e7389 */ /* 0x00006400000c000b */
[----:B01----:R-:W-:Y:S01]  /*dae0*/  ENDCOLLECTIVE ;  /* 0x000000000000791b */ /* 0x003fe20003800000 */
.L_x_142:
        /* <DEDUP_REMOVED lines=8> */
[----:B------:R-:W-:-:S07]  /*db70*/  MOV R8, R14 ;  /* 0x0000000e00087202 */ /* 0x000fce0000000f00 */
[----:B0-----:R-:W-:Y:S05]  /*db80*/  WARPSYNC.COLLECTIVE R15, `(.L_x_143) ;  /* 0x000000000f087348 */ /* 0x001fea0003c00000 */
[----:B------:R1:W2:Y:S02]  /*db90*/  SHFL.IDX P6, R14, R13, R12, R11 ;  /* 0x0000000c0d0e7389 */ /* 0x0002a400000c000b */
[----:B012---:R-:W-:Y:S01]  /*dba0*/  ENDCOLLECTIVE ;  /* 0x000000000000791b */ /* 0x007fe20003800000 */
.L_x_143:
[----:B------:R-:W-:Y:S05]  /*dbb0*/  BRA `(.L_x_144) ;  /* 0xffffffcc00547947 */ /* 0x000fea000383ffff */
.L_x_53:
[----:B-1----:R-:W-:-:S04]  /*dbc0*/  IMAD.U32 R3, RZ, RZ, UR38 ;  /* 0x00000026ff037e24 */ /* 0x002fc8000f8e00ff */
[----:B------:R1:W2:Y:S03]  /*dbd0*/  SYNCS.PHASECHK.TRANS64.TRYWAIT P0, [R3+URZ+0x34820], R2 ;  /* 0x03482002030075a7 */ /* 0x0002a6000800017f */
[----:B--2---:R-:W-:Y:S05]  /*dbe0*/  @!P0 NANOSLEEP.SYNCS 0x989680 ;  /* 0x009896800000895d */ /* 0x004fea0003900000 */
[----:B------:R-:W2:Y:S02]  /*dbf0*/  @!P0 SYNCS.PHASECHK.TRANS64 P0, [R3+URZ+0x34820], R2 ;  /* 0x03482002030085a7 */ /* 0x000ea4000800007f */
[----:B--2---:R-:W-:Y:S05]  /*dc00*/  @!P0 BRA `(.L_x_53) ;  /* 0xfffffffc00ec8947 */ /* 0x004fea000383ffff */
[----:B------:R-:W-:Y:S05]  /*dc10*/  BRA `(.L_x_145) ;  /* 0xffffffcc00ac7947 */ /* 0x000fea000383ffff */
.L_x_60:
[----:B-1----:R-:W-:-:S04]  /*dc20*/  MOV R3, UR38 ;  /* 0x0000002600037c02 */ /* 0x002fc80008000f00 */
[----:B------:R1:W2:Y:S03]  /*dc30*/  SYNCS.PHASECHK.TRANS64.TRYWAIT P0, [R3+URZ+0x34848], R2 ;  /* 0x03484802030075a7 */ /* 0x0002a6000800017f */
[----:B--2---:R-:W-:Y:S05]  /*dc40*/  @!P0 NANOSLEEP.SYNCS 0x989680 ;  /* 0x009896800000895d */ /* 0x004fea0003900000 */
[----:B------:R-:W2:Y:S02]  /*dc50*/  @!P0 SYNCS.PHASECHK.TRANS64 P0, [R3+URZ+0x34848], R2 ;  /* 0x03484802030085a7 */ /* 0x000ea4000800007f */
[----:B--2---:R-:W-:Y:S05]  /*dc60*/  @!P0 BRA `(.L_x_60) ;  /* 0xfffffffc00ec8947 */ /* 0x004fea000383ffff */
[----:B------:R-:W-:Y:S05]  /*dc70*/  BRA `(.L_x_146) ;  /* 0xffffffd000847947 */ /* 0x000fea000383ffff */
.L_x_67:
[----:B0-----:R-:W-:-:S04]  /*dc80*/  IMAD.U32 R3, RZ, RZ, UR38 ;  /* 0x00000026ff037e24 */ /* 0x001fc8000f8e00ff */
[----:B------:R0:W1:Y:S03]  /*dc90*/  SYNCS.PHASECHK.TRANS64.TRYWAIT P0, [R3+URZ+0x34860], R2 ;  /* 0x03486002030075a7 */ /* 0x000066000800017f */
[----:B-1----:R-:W-:Y:S05]  /*dca0*/  @!P0 NANOSLEEP.SYNCS 0x989680 ;  /* 0x009896800000895d */ /* 0x002fea0003900000 */
[----:B------:R-:W1:Y:S02]  /*dcb0*/  @!P0 SYNCS.PHASECHK.TRANS64 P0, [R3+URZ+0x34860], R2 ;  /* 0x03486002030085a7 */ /* 0x000e64000800007f */
[----:B-1----:R-:W-:Y:S05]  /*dcc0*/  @!P0 BRA `(.L_x_67) ;  /* 0xfffffffc00ec8947 */ /* 0x002fea000383ffff */
[----:B------:R-:W-:Y:S05]  /*dcd0*/  BRA `(.L_x_147) ;  /* 0xffffffd400587947 */ /* 0x000fea000383ffff */
.L_x_76:
[----:B--2---:R-:W-:-:S04]  /*dce0*/  IMAD.U32 R3, RZ, RZ, UR38 ;  /* 0x00000026ff037e24 */ /* 0x004fc8000f8e00ff */
[----:B------:R2:W3:Y:S03]  /*dcf0*/  SYNCS.PHASECHK.TRANS64.TRYWAIT P0, [R3+URZ+0x34840], R2 ;  /* 0x03484002030075a7 */ /* 0x0004e6000800017f */
[----:B---3--:R-:W-:Y:S05]  /*dd00*/  @!P0 NANOSLEEP.SYNCS 0x989680 ;  /* 0x009896800000895d */ /* 0x008fea0003900000 */
[----:B------:R-:W3:Y:S02]  /*dd10*/  @!P0 SYNCS.PHASECHK.TRANS64 P0, [R3+URZ+0x34840], R2 ;  /* 0x03484002030085a7 */ /* 0x000ee4000800007f */
[----:B---3--:R-:W-:Y:S05]  /*dd20*/  @!P0 BRA `(.L_x_76) ;  /* 0xfffffffc00ec8947 */ /* 0x008fea000383ffff */
[----:B------:R-:W-:Y:S05]  /*dd30*/  BRA `(.L_x_148) ;  /* 0xffffffd8007c7947 */ /* 0x000fea000383ffff */
.L_x_83:
[----:B0-----:R-:W-:-:S04]  /*dd40*/  MOV R3, UR38 ;  /* 0x0000002600037c02 */ /* 0x001fc80008000f00 */
[----:B------:R0:W1:Y:S03]  /*dd50*/  SYNCS.PHASECHK.TRANS64.TRYWAIT P0, [R3+URZ+0x34868], R2 ;  /* 0x03486802030075a7 */ /* 0x000066000800017f */
[----:B-1----:R-:W-:Y:S05]  /*dd60*/  @!P0 NANOSLEEP.SYNCS 0x989680 ;  /* 0x009896800000895d */ /* 0x002fea0003900000 */
[----:B------:R-:W1:Y:S02]  /*dd70*/  @!P0 SYNCS.PHASECHK.TRANS64 P0, [R3+URZ+0x34868], R2 ;  /* 0x03486802030085a7 */ /* 0x000e64000800007f */
[----:B-1----:R-:W-:Y:S05]  /*dd80*/  @!P0 BRA `(.L_x_83) ;  /* 0xfffffffc00ec8947 */ /* 0x002fea000383ffff */
[----:B------:R-:W-:Y:S05]  /*dd90*/  BRA `(.L_x_149) ;  /* 0xffffffdc00507947 */ /* 0x000fea000383ffff */
.L_x_92:
[----:B--2---:R-:W-:-:S04]  /*dda0*/  IMAD.U32 R3, RZ, RZ, UR38 ;  /* 0x00000026ff037e24 */ /* 0x004fc8000f8e00ff */
[----:B------:R2:W3:Y:S03]  /*ddb0*/  SYNCS.PHASECHK.TRANS64.TRYWAIT P0, [R3+URZ+0x34848], R2 ;  /* 0x03484802030075a7 */ /* 0x0004e6000800017f */
[----:B---3--:R-:W-:Y:S05]  /*ddc0*/  @!P0 NANOSLEEP.SYNCS 0x989680 ;  /* 0x009896800000895d */ /* 0x008fea0003900000 */
[----:B------:R-:W3:Y:S02]  /*ddd0*/  @!P0 SYNCS.PHASECHK.TRANS64 P0, [R3+URZ+0x34848], R2 ;  /* 0x03484802030085a7 */ /* 0x000ee4000800007f */
[----:B---3--:R-:W-:Y:S05]  /*dde0*/  @!P0 BRA `(.L_x_92) ;  /* 0xfffffffc00ec8947 */ /* 0x008fea000383ffff */
[----:B------:R-:W-:Y:S05]  /*ddf0*/  BRA `(.L_x_150) ;  /* 0xffffffe0008c7947 */ /* 0x000fea000383ffff */
.L_x_99:
[----:B-1----:R-:W-:-:S04]  /*de00*/  IMAD.U32 R3, RZ, RZ, UR38 ;  /* 0x00000026ff037e24 */ /* 0x002fc8000f8e00ff */
[----:B------:R1:W2:Y:S03]  /*de10*/  SYNCS.PHASECHK.TRANS64.TRYWAIT P0, [R3+URZ+0x34860], R2 ;  /* 0x03486002030075a7 */ /* 0x0002a6000800017f */
[----:B--2---:R-:W-:Y:S05]  /*de20*/  @!P0 NANOSLEEP.SYNCS 0x989680 ;  /* 0x009896800000895d */ /* 0x004fea0003900000 */
[----:B------:R-:W2:Y:S02]  /*de30*/  @!P0 SYNCS.PHASECHK.TRANS64 P0, [R3+URZ+0x34860], R2 ;  /* 0x03486002030085a7 */ /* 0x000ea4000800007f */
[----:B--2---:R-:W-:Y:S05]  /*de40*/  @!P0 BRA `(.L_x_99) ;  /* 0xfffffffc00ec8947 */ /* 0x004fea000383ffff */
[----:B------:R-:W-:Y:S05]  /*de50*/  BRA `(.L_x_151) ;  /* 0xffffffe4005c7947 */ /* 0x000fea000383ffff */
.L_x_107:
[----:B-1----:R1:W2:Y:S02]  /*de60*/  SYNCS.PHASECHK.TRANS64.TRYWAIT P0, [R3+URZ+0x34860], R0 ;  /* 0x03486000030075a7 */ /* 0x0022a4000800017f */
[----:B--2---:R-:W-:Y:S05]  /*de70*/  @!P0 NANOSLEEP.SYNCS 0x989680 ;  /* 0x009896800000895d */ /* 0x004fea0003900000 */
[----:B------:R-:W2:Y:S02]  /*de80*/  @!P0 SYNCS.PHASECHK.TRANS64 P0, [R3+URZ+0x34860], R0 ;  /* 0x03486000030085a7 */ /* 0x000ea4000800007f */
[----:B--2---:R-:W-:Y:S05]  /*de90*/  @!P0 BRA `(.L_x_107) ;  /* 0xfffffffc00f08947 */ /* 0x004fea000383ffff */
[----:B------:R-:W-:Y:S05]  /*dea0*/  BRA `(.L_x_152) ;  /* 0xffffffe8002c7947 */ /* 0x000fea000383ffff */
.L_x_112:
[----:B-1----:R1:W2:Y:S02]  /*deb0*/  SYNCS.PHASECHK.TRANS64.TRYWAIT P0, [R2+URZ+0x34820], R3 ;  /* 0x03482003020075a7 */ /* 0x0022a4000800017f */
[----:B--2---:R-:W-:Y:S05]  /*dec0*/  @!P0 NANOSLEEP.SYNCS 0x989680 ;  /* 0x009896800000895d */ /* 0x004fea0003900000 */
[----:B------:R-:W2:Y:S02]  /*ded0*/  @!P0 SYNCS.PHASECHK.TRANS64 P0, [R2+URZ+0x34820], R3 ;  /* 0x03482003020085a7 */ /* 0x000ea4000800007f */
[----:B--2---:R-:W-:Y:S05]  /*dee0*/  @!P0 BRA `(.L_x_112) ;  /* 0xfffffffc00f08947 */ /* 0x004fea000383ffff */
[----:B------:R-:W-:Y:S05]  /*def0*/  BRA `(.L_x_153) ;  /* 0xffffffe800fc7947 */ /* 0x000fea000383ffff */
.L_x_113:
[----:B------:R-:W2:Y:S01]  /*df00*/  S2R R4, SR_TID.X ;  /* 0x0000000000047919 */ /* 0x000ea20000002100 */
[----:B------:R-:W-:Y:S01]  /*df10*/  BSSY B0, `(.L_x_154) ;  /* 0x000000a000007945 */ /* 0x000fe20003800000 */
[----:B------:R-:W-:Y:S01]  /*df20*/  IMAD.MOV.U32 R12, RZ, RZ, RZ ;  /* 0x000000ffff0c7224 */ /* 0x000fe200078e00ff */
[----:B------:R-:W-:Y:S01]  /*df30*/  MOV R15, 0xffffffff ;  /* 0xffffffff000f7802 */ /* 0x000fe20000000f00 */
[----:B0-----:R-:W-:Y:S01]  /*df40*/  IMAD.MOV.U32 R11, RZ, RZ, 0x1f ;  /* 0x0000001fff0b7424 */ /* 0x001fe200078e00ff */
[----:B--2---:R-:W-:-:S04]  /*df50*/  SHF.R.U32.HI R4, RZ, 0x5, R4 ;  /* 0x00000005ff047819 */ /* 0x004fc80000011604 */
[----:B------:R-:W-:-:S04]  /*df60*/  LOP3.LUT R4, R4, 0x3, RZ, 0xc0, !PT ;  /* 0x0000000304047812 */ /* 0x000fc800078ec0ff */
[----:B------:R-:W-:-:S07]  /*df70*/  MOV R13, R4 ;  /* 0x00000004000d7202 */ /* 0x000fce0000000f00 */
[----:B-1----:R-:W-:Y:S05]  /*df80*/  WARPSYNC.COLLECTIVE R15, `(.L_x_155) ;  /* 0x000000000f087348 */ /* 0x002fea0003c00000 */
[----:B------:R0:W2:Y:S02]  /*df90*/  SHFL.IDX P6, R14, R13, R12, R11 ;  /* 0x0000000c0d0e7389 */ /* 0x0000a400000c000b */
[----:B012---:R-:W-:Y:S01]  /*dfa0*/  ENDCOLLECTIVE ;  /* 0x000000000000791b */ /* 0x007fe20003800000 */
.L_x_155:
[----:B------:R-:W-:Y:S05]  /*dfb0*/  BSYNC B0 ;  /* 0x0000000000007941 */ /* 0x000fea0003800000 */
.L_x_154:
[----:B------:R-:W-:Y:S05]  /*dfc0*/  BRA `(.L_x_156) ;  /* 0xffffffe800e07947 */ /* 0x000fea000383ffff */
.L_x_114:
[----:B------:R-:W-:Y:S01]  /*dfd0*/  BSSY B0, `(.L_x_157) ;  /* 0x0000006000007945 */ /* 0x000fe20003800000 */
[----:B------:R-:W-:-:S07]  /*dfe0*/  IMAD.MOV.U32 R15, RZ, RZ, -0x1 ;  /* 0xffffffffff0f7424 */ /* 0x000fce00078e00ff */
[----:B01----:R-:W-:Y:S05]  /*dff0*/  WARPSYNC.COLLECTIVE R15, `(.L_x_158) ;  /* 0x000000000f0c7348 */ /* 0x003fea0003c00000 */
[----:B------:R-:W-:Y:S02]  /*e000*/  ELECT P6, UR62, PT ;  /* 0x00000000003e782f */ /* 0x000fe400038c0000 */
[----:B------:R-:W-:Y:S01]  /*e010*/  MOV R14, UR62 ;  /* 0x0000003e000e7c02 */ /* 0x000fe20008000f00 */
[----:B01----:R-:W-:Y:S10]  /*e020*/  ENDCOLLECTIVE ;  /* 0x000000000000791b */ /* 0x003ff40003800000 */
.L_x_158:
[----:B------:R-:W-:Y:S05]  /*e030*/  BSYNC B0 ;  /* 0x0000000000007941 */ /* 0x000fea0003800000 */
.L_x_157:
[----:B------:R-:W-:Y:S05]  /*e040*/  BRA `(.L_x_159) ;  /* 0xffffffe800d47947 */ /* 0x000fea000383ffff */
.L_x_116:
[----:B0-----:R0:W1:Y:S02]  /*e050*/  SYNCS.PHASECHK.TRANS64.TRYWAIT P0, [R6+URZ], R5 ;  /* 0x00000005060075a7 */ /* 0x001064000800017f */
[----:B-1----:R-:W-:Y:S05]  /*e060*/  @!P0 NANOSLEEP.SYNCS 0x989680 ;  /* 0x009896800000895d */ /* 0x002fea0003900000 */
[----:B------:R-:W1:Y:S02]  /*e070*/  @!P0 SYNCS.PHASECHK.TRANS64 P0, [R6+URZ], R5 ;  /* 0x00000005060085a7 */ /* 0x000e64000800007f */
[----:B-1----:R-:W-:Y:S05]  /*e080*/  @!P0 BRA `(.L_x_116) ;  /* 0xfffffffc00f08947 */ /* 0x002fea000383ffff */
[----:B------:R-:W-:Y:S05]  /*e090*/  BRA `(.L_x_160) ;  /* 0xffffffec00087947 */ /* 0x000fea000383ffff */
.L_x_117:
[----:B-1----:R1:W2:Y:S02]  /*e0a0*/  SYNCS.PHASECHK.TRANS64.TRYWAIT P0, [R3+URZ], R4 ;  /* 0x00000004030075a7 */ /* 0x0022a4000800017f */
[----:B--2---:R-:W-:Y:S05]  /*e0b0*/  @!P0 NANOSLEEP.SYNCS 0x989680 ;  /* 0x009896800000895d */ /* 0x004fea0003900000 */
[----:B------:R-:W2:Y:S02]  /*e0c0*/  @!P0 SYNCS.PHASECHK.TRANS64 P0, [R3+URZ], R4 ;  /* 0x00000004030085a7 */ /* 0x000ea4000800007f */
[----:B--2---:R-:W-:Y:S05]  /*e0d0*/  @!P0 BRA `(.L_x_117) ;  /* 0xfffffffc00f08947 */ /* 0x004fea000383ffff */
[----:B------:R-:W-:Y:S05]  /*e0e0*/  BRA `(.L_x_161) ;  /* 0xffffffe800fc7947 */ /* 0x000fea000383ffff */
.L_x_119:
[----:B-1----:R1:W2:Y:S02]  /*e0f0*/  SYNCS.PHASECHK.TRANS64.TRYWAIT P0, [R0+URZ], R5 ;  /* 0x00000005000075a7 */ /* 0x0022a4000800017f */
[----:B--2---:R-:W-:Y:S05]  /*e100*/  @!P0 NANOSLEEP.SYNCS 0x989680 ;  /* 0x009896800000895d */ /* 0x004fea0003900000 */
[----:B------:R-:W2:Y:S02]  /*e110*/  @!P0 SYNCS.PHASECHK.TRANS64 P0, [R0+URZ], R5 ;  /* 0x00000005000085a7 */ /* 0x000ea4000800007f */
[----:B--2---:R-:W-:Y:S05]  /*e120*/  @!P0 BRA `(.L_x_119) ;  /* 0xfffffffc00f08947 */ /* 0x004fea000383ffff */
[----:B------:R-:W-:Y:S05]  /*e130*/  BRA `(.L_x_162) ;  /* 0xffffffec00007947 */ /* 0x000fea000383ffff */
.L_x_163:
[----:B------:R-:W-:-:S00]  /*e140*/  BRA `(.L_x_163) ;  /* 0xfffffffc00fc7947 */ /* 0x000fc0000383ffff */
[----:B------:R-:W-:-:S00]  /*e150*/  NOP ;  /* 0x0000000000007918 */ /* 0x000fc00000000000 */
        /* <DEDUP_REMOVED lines=10> */
.L_x_2980:


//--------------------- .text._ZN7cutlass13device_kernelIN5flash11enable_sm90INS1_16FlashAttnFwdSm90INS1_25CollectiveMainloopFwdSm90ILi2EN4cute5tupleIJNS5_1CILi1EEES8_S8_EEENS6_IJNS7_ILi128EEESA_NS7_ILi192EEEEEELi128ENS_6half_tEfNS_4arch4Sm90ELb0ELb0ELb1ELb1ELb0ELb0ELb0ELb1ELb1ELb1ELb1ELb0EEENS1_21CollectiveEpilogueFwdINS6_IJSA_SA_SA_EEES9_SD_SF_Li256ELb1ELb1ELb1ELb0EEENS1_36VarlenDynamicPersistentTileSchedulerILi128ELi128ELi256ELi128ELb1ELb1ELb1ELb0ELb1ELb1EEEEEEEEEvNT_6ParamsE --------------------------
	.section	.text._ZN7cutlass13device_kernelIN5flash11enable_sm90INS1_16FlashAttnFwdSm90INS1_25CollectiveMainloopFwdSm90ILi2EN4cute5tupleIJNS5_1CILi1EEES8_S8_EEENS6_IJNS7_ILi128EEESA_NS7_ILi192EEEEEELi128ENS_6half_tEfNS_4arch4Sm90ELb0ELb0ELb1ELb1ELb0ELb0ELb0ELb1ELb1ELb1ELb1ELb0EEENS1_21CollectiveEpilogueFwdINS6_IJSA_SA_SA_EEES9_SD_SF_Li256ELb1ELb1ELb1ELb0EEENS1_36VarlenDynamicPersistentTileSchedulerILi128ELi128ELi256ELi128ELb1ELb1ELb1ELb0ELb1ELb1EEEEEEEEEvNT_6ParamsE,"ax",@progbits
	.align	128
.text._ZN7cutlass13device_kernelIN5flash11enable_sm90INS1_16FlashAttnFwdSm90INS1_25CollectiveMainloopFwdSm90ILi2EN4cute5tupleIJNS5_1CILi1EEES8_S8_EEENS6_IJNS7_ILi128EEESA_NS7_ILi192EEEEEELi128ENS_6half_tEfNS_4arch4Sm90ELb0ELb0ELb1ELb1ELb0ELb0ELb0ELb1ELb1ELb1ELb1ELb0EEENS1_21CollectiveEpilogueFwdINS6_IJSA_SA_SA_EEES9_SD_SF_Li256ELb1ELb1ELb1ELb0EEENS1_36VarlenDynamicPersistentTileSchedulerILi128ELi128ELi256ELi128ELb1ELb1ELb1ELb0ELb1ELb1EEEEEEEEEvNT_6ParamsE:
        .type           _ZN7cutlass13device_kernelIN5flash11enable_sm90INS1_16FlashAttnFwdSm90INS1_25CollectiveMainloopFwdSm90ILi2EN4cute5tupleIJNS5_1CILi1EEES8_S8_EEENS6_IJNS7_ILi128EEESA_NS7_ILi192EEEEEELi128ENS_6half_tEfNS_4arch4Sm90ELb0ELb0ELb1ELb1ELb0ELb0ELb0ELb1ELb1ELb1ELb1ELb0EEENS1_21CollectiveEpilogueFwdINS6_IJSA_SA_SA_EEES9_SD_SF_Li256ELb1ELb1ELb1ELb0EEENS1_36VarlenDynamicPersistentTileSchedulerILi128ELi128ELi256ELi128ELb1ELb1ELb1ELb0ELb1ELb1EEEEEEEEEvNT_6ParamsE,@function
        .size           _ZN7cutlass13device_kernelIN5flash11enable_sm90INS1_16FlashAttnFwdSm90INS1_25CollectiveMainloopFwdSm90ILi2EN4cute5tupleIJNS5_1CILi1EEES8_S8_EEENS6_IJNS7_ILi128EEESA_NS7_ILi192EEEEEELi128ENS_6half_tEfNS_4arch4Sm90ELb0ELb0ELb1ELb1ELb0ELb0ELb0ELb1ELb1ELb1ELb1ELb0EEENS1_21CollectiveEpilogueFwdINS6_IJSA_SA_SA_EEES9_SD_SF_Li256ELb1ELb1ELb1ELb0EEENS1_36VarlenDynamicPersistentTileSchedulerILi128ELi128ELi256ELi128ELb1ELb1ELb1ELb0ELb1ELb1EEEEEEEEEvNT_6ParamsE,(.L_x_2981 - _ZN7cutlass13device_kernelIN5flash11enable_sm90INS1_16FlashAttnFwdSm90INS1_25CollectiveMainloopFwdSm90ILi2EN4cute5tupleIJNS5_1CILi1EEES8_S8_EEENS6_IJNS7_ILi128EEESA_NS7_ILi192EEEEEELi128ENS_6half_tEfNS_4arch4Sm90ELb0ELb0ELb1ELb1ELb0ELb0ELb0ELb1ELb1ELb1ELb1ELb0EEENS1_21CollectiveEpilogueFwdINS6_IJSA_SA_SA_EEES9_SD_SF_Li256ELb1ELb1ELb1ELb0EEENS1_36VarlenDynamicPersistentTileSchedulerILi128ELi128ELi256ELi128ELb1ELb1ELb1ELb0ELb1ELb1EEEEEEEEEvNT_6ParamsE)
        .other          _ZN7cutlass13device_kernelIN5flash11enable_sm90INS1_16FlashAttnFwdSm90INS1_25CollectiveMainloopFwdSm90ILi2EN4cute5tupleIJNS5_1CILi1EEES8_S8_EEENS6_IJNS7_ILi128EEESA_NS7_ILi192EEEEEELi128ENS_6half_tEfNS_4arch4Sm90ELb0ELb0ELb1ELb1ELb0ELb0ELb0ELb1ELb1ELb1ELb1ELb0EEENS1_21CollectiveEpilogueFwdINS6_IJSA_SA_SA_EEES9_SD_SF_Li256ELb1ELb1ELb1ELb0EEENS1_36VarlenDynamicPersistentTileSchedulerILi128ELi128ELi256ELi128ELb1ELb1ELb1ELb0ELb1ELb1EEEEEEEEEvNT_6ParamsE,@"STO_CUDA_ENTRY STV_DEFAULT"
_ZN7cutlass13device_kernelIN5flash11enable_sm90INS1_16FlashAttnFwdSm90INS1_25CollectiveMainloopFwdSm90ILi2EN4cute5tupleIJNS5_1CILi1EEES8_S8_EEENS6_IJNS7_ILi128EEESA_NS7_ILi192EEEEEELi128ENS_6half_tEfNS_4arch4Sm90ELb0ELb0ELb1ELb1ELb0ELb0ELb0ELb1ELb1ELb1ELb1ELb0EEENS1_21CollectiveEpilogueFwdINS6_IJSA_SA_SA_EEES9_SD_SF_Li256ELb1ELb1ELb1ELb0EEENS1_36VarlenDynamicPersistentTileSchedulerILi128ELi128ELi256ELi128ELb1ELb1ELb1ELb0ELb1ELb1EEEEEEEEEvNT_6ParamsE:
        /* <DEDUP_REMOVED lines=17> */
.L_x_165:
[----:B------:R-:W-:Y:S05]  /*0110*/  BSYNC B0 ;  /* 0x0000000000007941 */ /* 0x000fea0003800000 */
.L_x_164:
        /* <DEDUP_REMOVED lines=40> */
.L_x_166:
        /* <DEDUP_REMOVED lines=22> */
.L_x_167:
        /* <DEDUP_REMOVED lines=18> */
.L_x_168:
        /* <DEDUP_REMOVED lines=22> */
.L_x_169:
        /* <DEDUP_REMOVED lines=22> */
.L_x_170:
[----:B0-----:R-:W-:Y:S01]  /*08e0*/  ISETP.NE.AND P0, PT, R2, RZ, PT ;  /* 0x000000ff0200720c */ /* 0x001fe20003f05270 */
[----:B------:R-:W-:Y:S01]  /*08f0*/  IMAD.MOV.U32 R2, RZ, RZ, 0x1 ;  /* 0x00000001ff027424 */ /* 0x000fe200078e00ff */
[----:B------:R-:W-:Y:S01]  /*0900*/  NOP ;  /* 0x0000000000007918 */ /* 0x000fe20000000000 */
[----:B------:R-:W-:-:S03]  /*0910*/  ULDC.64 UR40, c[0x0][0x208] ;  /* 0x0000820000287ab9 */ /* 0x000fc60000000a00 */
[----:B------:R-:W-:-:S05]  /*0920*/  SEL R2, R2, 0x2, !P0 ;  /* 0x0000000202027807 */ /* 0x000fca0004000000 */
[----:B------:R0:W-:Y:S01]  /*0930*/  STL [R1+0x60], R2 ;  /* 0x0000600201007387 */ /* 0x0001e20000100800 */
[----:B-123--:R-:W-:Y:S06]  /*0940*/  BAR.SYNC.DEFER_BLOCKING 0x0 ;  /* 0x0000000000007b1d */ /* 0x00efec0000010000 */
[----:B------:R-:W-:Y:S05]  /*0950*/  @!P0 BRA `(.L_x_171) ;  /* 0x000000a000ac8947 */ /* 0x000fea0003800000 */
.L_x_172:
[----:B------:R-:W-:-:S08]  /*0960*/  NOP ;  /* 0x0000000000007918 */ /* 0x000fd00000000000 */
[----:B------:R-:W1:Y:S02]  /*0970*/  USETMAXREG.TRY_ALLOC.CTAPOOL UP0, 0xf0 ;  /* 0x000000f0000079c8 */ /* 0x000e640008000600 */
[----:B-1----:R-:W-:-:S13]  /*0980*/  PLOP3.LUT P0, PT, PT, PT, UP0, 0x80, 0x0 ;  /* 0x000000000000781c */ /* 0x002fda0003f0f008 */
[----:B------:R-:W-:Y:S05]  /*0990*/  @!P0 BRA `(.L_x_172) ;  /* 0xfffffffc00f08947 */ /* 0x000fea000383ffff */
[----:B------:R-:W1:Y:S08]  /*09a0*/  S2UR UR5, SR_CgaCtaId ;  /* 0x00000000000579c3 */ /* 0x000e700000008800 */
[----:B------:R-:W-:Y:S06]  /*09b0*/  BAR.ARV 0x8, 0x180 ;  /* 0x0206000000007b1d */ /* 0x000fec0000002000 */
[----:B------:R-:W-:-:S02]  /*09c0*/  UMOV UR4, 0x400 ;  /* 0x0000040000047882 */ /* 0x000fc40000000000 */
[----:B------:R-:W-:Y:S01]  /*09d0*/  BAR.SYNC.DEFER_BLOCKING 0x5, 0x180 ;  /* 0x0146000000007b1d */ /* 0x000fe20000010000 */
[----:B-1----:R-:W-:-:S09]  /*09e0*/  ULEA UR4, UR5, UR4, 0x18 ;  /* 0x0000000405047291 */ /* 0x002fd2000f8ec03f */
[----:B------:R-:W1:Y:S01]  /*09f0*/  LDS.128 R12, [UR4+0x348d0] ;  /* 0x0348d004ff0c7984 */ /* 0x000e620008000c00 */
[----:B------:R-:W-:Y:S01]  /*0a00*/  ULDC UR4, c[0x0][0xc3c] ;  /* 0x00030f0000047ab9 */ /* 0x000fe20000000800 */
[----:B------:R-:W-:Y:S06]  /*0a10*/  BAR.ARV 0x4, 0x180 ;  /* 0x0106000000007b1d */ /* 0x000fec0000002000 */
[----:B-1----:R-:W-:-:S13]  /*0a20*/  ISETP.GE.AND P0, PT, R15, UR4, PT ;  /* 0x000000040f007c0c */ /* 0x002fda000bf06270 */
[----:B------:R-:W-:Y:S05]  /*0a30*/  @P0 EXIT ;  /* 0x000000000000094d */ /* 0x000fea0003800000 */
[----:B------:R-:W2:Y:S01]  /*0a40*/  LDL.LU R10, [R1+0x60] ;  /* 0x00006000010a7983 */ /* 0x000ea20000300800 */
[----:B------:R-:W1:Y:S02]  /*0a50*/  S2R R0, SR_TID.X ;  /* 0x0000000000007919 */ /* 0x000e640000002100 */
[----:B-1----:R-:W-:-:S05]  /*0a60*/  VIADD R230, R0, 0xffffff80 ;  /* 0xffffff8000e67836 */ /* 0x002fca0000000000 */
[----:B------:R-:W-:-:S04]  /*0a70*/  SHF.R.S32.HI R3, RZ, 0x1f, R230 ;  /* 0x0000001fff037819 */ /* 0x000fc800000114e6 */
[----:B------:R-:W-:-:S04]  /*0a80*/  LEA.HI R5, R3, R230, RZ, 0x7 ;  /* 0x000000e603057211 */ /* 0x000fc800078f38ff */
[----:B------:R-:W-:-:S05]  /*0a90*/  LOP3.LUT R7, R5, 0xffffff80, RZ, 0xc0, !PT ;  /* 0xffffff8005077812 */ /* 0x000fca00078ec0ff */
[----:B------:R-:W-:-:S05]  /*0aa0*/  IMAD.IADD R208, R230, 0x1, -R7 ;  /* 0x00000001e6d07824 */ /* 0x000fca00078e0a07 */
[----:B------:R-:W-:-:S04]  /*0ab0*/  SHF.R.S32.HI R9, RZ, 0x1f, R208 ;  /* 0x0000001fff097819 */ /* 0x000fc800000114d0 */
[----:B------:R-:W-:-:S04]  /*0ac0*/  LEA.HI R4, R9, R208, RZ, 0x2 ;  /* 0x000000d009047211 */ /* 0x000fc800078f10ff */
[--C-:B------:R-:W-:Y:S02]  /*0ad0*/  SHF.R.S32.HI R6, RZ, 0x2, R4.reuse ;  /* 0x00000002ff067819 */ /* 0x100fe40000011404 */
[----:B------:R-:W-:-:S04]  /*0ae0*/  SHF.R.S32.HI R11, RZ, 0x1f, R4 ;  /* 0x0000001fff0b7819 */ /* 0x000fc80000011404 */
[----:B------:R-:W-:Y:S02]  /*0af0*/  LEA.HI R11, R11, R6, RZ, 0x3 ;  /* 0x000000060b0b7211 */ /* 0x000fe400078f18ff */
[----:B------:R-:W-:Y:S02]  /*0b00*/  LEA.HI R9, R9, R208, RZ, 0x5 ;  /* 0x000000d009097211 */ /* 0x000fe400078f28ff */
[----:B------:R-:W-:Y:S02]  /*0b10*/  LOP3.LUT R11, R11, 0xfffffff8, RZ, 0xc0, !PT ;  /* 0xfffffff80b0b7812 */ /* 0x000fe400078ec0ff */
[CC--:B0-----:R-:W-:Y:S02]  /*0b20*/  LEA.HI R2, R3.reuse, R230.reuse, RZ, 0x5 ;  /* 0x000000e603027211 */ /* 0x0c1fe400078f28ff */
[CC--:B------:R-:W-:Y:S01]  /*0b30*/  LEA.HI R0, R3.reuse, R230.reuse, RZ, 0x4 ;  /* 0x000000e603007211 */ /* 0x0c0fe200078f20ff */
[----:B------:R-:W-:Y:S01]  /*0b40*/  IMAD.IADD R6, R6, 0x1, -R11 ;  /* 0x0000000106067824 */ /* 0x000fe200078e0a0b */
[----:B------:R-:W-:Y:S01]  /*0b50*/  SHF.R.S32.HI R9, RZ, 0x5, R9 ;  /* 0x00000005ff097819 */ /* 0x000fe20000011409 */
[----:B------:R-:W-:Y:S01]  /*0b60*/  IMAD.SHL.U32 R2, R2, 0x20, RZ ;  /* 0x0000002002027824 */ /* 0x000fe200078e00ff */
[----:B------:R-:W-:-:S02]  /*0b70*/  LEA.HI R8, R3, R230, RZ, 0x2 ;  /* 0x000000e603087211 */ /* 0x000fc400078f10ff */
[----:B------:R-:W-:Y:S02]  /*0b80*/  LEA.HI R3, R3, R230, RZ, 0x3 ;  /* 0x000000e603037211 */ /* 0x000fe400078f18ff */
[----:B------:R-:W-:Y:S01]  /*0b90*/  LOP3.LUT R7, R0, 0x3fffff0, RZ, 0xc0, !PT ;  /* 0x03fffff000077812 */ /* 0x000fe200078ec0ff */
[----:B------:R-:W-:Y:S01]  /*0ba0*/  IMAD R6, R9, 0x10, R6 ;  /* 0x0000001009067824 */ /* 0x000fe200078e0206 */
[----:B------:R-:W-:Y:S02]  /*0bb0*/  LOP3.LUT R9, R3, 0xfffffff8, RZ, 0xc0, !PT ;  /* 0xfffffff803097812 */ /* 0x000fe400078ec0ff */
[----:B------:R-:W-:Y:S01]  /*0bc0*/  LOP3.LUT R2, R2, 0xfffffc00, RZ, 0xc0, !PT ;  /* 0xfffffc0002027812 */ /* 0x000fe200078ec0ff */
[----:B------:R-:W-:Y:S01]  /*0bd0*/  IMAD.IADD R7, R230, 0x1, -R7 ;  /* 0x00000001e6077824 */ /* 0x000fe200078e0a07 */
[----:B------:R-:W-:Y:S02]  /*0be0*/  LOP3.LUT R11, R8, 0xfffffffc, RZ, 0xc0, !PT ;  /* 0xfffffffc080b7812 */ /* 0x000fe400078ec0ff */
[----:B------:R-:W-:Y:S01]  /*0bf0*/  SHF.R.S32.HI R224, RZ, 0x7, R5 ;  /* 0x00000007ffe07819 */ /* 0x000fe20000011405 */
[----:B------:R-:W-:Y:S01]  /*0c00*/  IMAD.IADD R184, R230, 0x1, -R9 ;  /* 0x00000001e6b87824 */ /* 0x000fe200078e0a09 */
[----:B------:R-:W-:Y:S01]  /*0c10*/  LOP3.LUT R9, R4, 0x7ffffffc, RZ, 0xc0, !PT ;  /* 0x7ffffffc04097812 */ /* 0x000fe200078ec0ff */
[----:B------:R-:W-:Y:S01]  /*0c20*/  IMAD R227, R7, 0x40, R2 ;  /* 0x0000004007e37824 */ /* 0x000fe200078e0202 */
[----:B------:R-:W-:Y:S01]  /*0c30*/  SHF.R.S32.HI R7, RZ, 0x4, R0 ;  /* 0x00000004ff077819 */ /* 0x000fe20000011400 */
[----:B------:R-:W-:Y:S01]  /*0c40*/  IMAD.IADD R11, R230, 0x1, -R11 ;  /* 0x00000001e60b7824 */ /* 0x000fe200078e0a0b */
[----:B------:R-:W-:Y:S01]  /*0c50*/  LEA.HI R5, R5, R224, RZ, 0x1 ;  /* 0x000000e005057211 */ /* 0x000fe200078f08ff */
[----:B------:R-:W-:Y:S01]  /*0c60*/  IMAD.IADD R9, R208, 0x1, -R9 ;  /* 0x00000001d0097824 */ /* 0x000fe200078e0a09 */
[----:B------:R-:W-:-:S02]  /*0c70*/  LEA.HI R0, R0, R7, RZ, 0x1 ;  /* 0x0000000700007211 */ /* 0x000fc400078f08ff */
[----:B------:R-:W-:Y:S02]  /*0c80*/  LEA.HI R2, R11, R11, RZ, 0x1 ;  /* 0x0000000b0b027211 */ /* 0x000fe400078f08ff */
[----:B------:R-:W-:Y:S01]  /*0c90*/  LOP3.LUT R5, R5, 0x3fffffe, RZ, 0xc0, !PT ;  /* 0x03fffffe05057812 */ /* 0x000fe200078ec0ff */
[----:B------:R-:W-:Y:S01]  /*0ca0*/  IMAD.SHL.U32 R18, R184, 0x8, RZ ;  /* 0x00000008b8127824 */ /* 0x000fe200078e00ff */
[----:B------:R-:W-:Y:S01]  /*0cb0*/  LOP3.LUT R0, R0, 0x1ffffffe, RZ, 0xc0, !PT ;  /* 0x1ffffffe00007812 */ /* 0x000fe200078ec0ff */
[----:B------:R-:W-:Y:S01]  /*0cc0*/  IMAD.SHL.U32 R205, R9, 0x2, RZ ;  /* 0x0000000209cd7824 */ /* 0x000fe200078e00ff */
[----:B------:R-:W-:Y:S01]  /*0cd0*/  LOP3.LUT R2, R2, 0x1ffffffe, RZ, 0xc0, !PT ;  /* 0x1ffffffe02027812 */ /* 0x000fe200078ec0ff */
[----:B------:R-:W-:Y:S02]  /*0ce0*/  IMAD.IADD R5, R224, 0x1, -R5 ;  /* 0x00000001e0057824 */ /* 0x000fe400078e0a05 */
[----:B------:R-:W-:Y:S01]  /*0cf0*/  VIADD R22, R18, 0x40 ;  /* 0x0000004012167836 */ /* 0x000fe20000000000 */
[C---:B------:R-:W-:Y:S01]  /*0d00*/  IADD3 R196, R205.reuse, 0x38, RZ ;  /* 0x00000038cdc47810 */ /* 0x040fe20007ffe0ff */
[----:B------:R-:W-:-:S02]  /*0d10*/  VIADD R202, R205, 0x8 ;  /* 0x00000008cdca7836 */ /* 0x000fc40000000000 */
[C---:B------:R-:W-:Y:S02]  /*0d20*/  VIADD R201, R205.reuse, 0x10 ;  /* 0x00000010cdc97836 */ /* 0x040fe40000000000 */
[C---:B------:R-:W-:Y:S02]  /*0d30*/  VIADD R200, R205.reuse, 0x18 ;  /* 0x00000018cdc87836 */ /* 0x040fe40000000000 */
[C---:B------:R-:W-:Y:S02]  /*0d40*/  VIADD R199, R205.reuse, 0x20 ;  /* 0x00000020cdc77836 */ /* 0x040fe40000000000 */
[C---:B------:R-:W-:Y:S02]  /*0d50*/  VIADD R198, R205.reuse, 0x28 ;  /* 0x00000028cdc67836 */ /* 0x040fe40000000000 */
[C---:B------:R-:W-:Y:S02]  /*0d60*/  VIADD R197, R205.reuse, 0x30 ;  /* 0x00000030cdc57836 */ /* 0x040fe40000000000 */
[----:B------:R-:W-:-:S02]  /*0d70*/  VIADD R195, R205, 0x40 ;  /* 0x00000040cdc37836 */ /* 0x000fc40000000000 */
[C---:B------:R-:W-:Y:S02]  /*0d80*/  VIADD R194, R205.reuse, 0x48 ;  /* 0x00000048cdc27836 */ /* 0x040fe40000000000 */
[C---:B------:R-:W-:Y:S02]  /*0d90*/  VIADD R193, R205.reuse, 0x50 ;  /* 0x00000050cdc17836 */ /* 0x040fe40000000000 */
[C---:B------:R-:W-:Y:S02]  /*0da0*/  VIADD R192, R205.reuse, 0x58 ;  /* 0x00000058cdc07836 */ /* 0x040fe40000000000 */
[C---:B------:R-:W-:Y:S02]  /*0db0*/  VIADD R191, R205.reuse, 0x60 ;  /* 0x00000060cdbf7836 */ /* 0x040fe40000000000 */
[C---:B------:R-:W-:Y:S02]  /*0dc0*/  VIADD R190, R205.reuse, 0x68 ;  /* 0x00000068cdbe7836 */ /* 0x040fe40000000000 */
[----:B------:R-:W-:-:S02]  /*0dd0*/  VIADD R189, R205, 0x70 ;  /* 0x00000070cdbd7836 */ /* 0x000fc40000000000 */
[----:B------:R-:W-:Y:S02]  /*0de0*/  VIADD R188, R205, 0x78 ;  /* 0x00000078cdbc7836 */ /* 0x000fe40000000000 */
[----:B------:R-:W-:Y:S02]  /*0df0*/  IMAD.IADD R0, R7, 0x1, -R0 ;  /* 0x0000000107007824 */ /* 0x000fe400078e0a00 */
[----:B------:R-:W-:Y:S02]  /*0e00*/  IMAD.IADD R226, R11, 0x1, -R2 ;  /* 0x000000010be27824 */ /* 0x000fe400078e0a02 */
[----:B------:R-:W-:Y:S01]  /*0e10*/  IMAD R225, R5, 0x40, R6 ;  /* 0x0000004005e17824 */ /* 0x000fe200078e0206 */
[----:B------:R-:W-:Y:S01]  /*0e20*/  MOV R6, R14 ;  /* 0x0000000e00067202 */ /* 0x000fe20000000f00 */
[----:B------:R-:W-:Y:S01]  /*0e30*/  IMAD R227, R0, 0x8, R227 ;  /* 0x0000000800e37824 */ /* 0x000fe200078e02e3 */
[----:B------:R-:W-:Y:S01]  /*0e40*/  SHF.R.S32.HI R206, RZ, 0x3, R3 ;  /* 0x00000003ffce7819 */ /* 0x000fe20000011403 */
[----:B------:R-:W-:Y:S01]  /*0e50*/  IMAD.MOV.U32 R5, RZ, RZ, R13 ;  /* 0x000000ffff057224 */ /* 0x000fe200078e000d */
[----:B------:R-:W-:Y:S01]  /*0e60*/  SHF.R.S32.HI R229, RZ, 0x1f, R18 ;  /* 0x0000001fffe57819 */ /* 0x000fe20000011412 */
[----:B------:R-:W-:Y:S01]  /*0e70*/  IMAD.MOV.U32 R7, RZ, RZ, R15 ;  /* 0x000000ffff077224 */ /* 0x000fe200078e000f */
[----:B------:R-:W-:Y:S01]  /*0e80*/  SHF.R.S32.HI R228, RZ, 0x1f, R22 ;  /* 0x0000001fffe47819 */ /* 0x000fe20000011416 */
[----:B------:R-:W-:Y:S01]  /*0e90*/  IMAD.MOV.U32 R207, RZ, RZ, RZ ;  /* 0x000000ffffcf7224 */ /* 0x000fe200078e00ff */
[----:B------:R-:W-:Y:S01]  /*0ea0*/  SHF.R.S32.HI R223, RZ, 0x1f, R202 ;  /* 0x0000001fffdf7819 */ /* 0x000fe200000114ca */
[----:B------:R-:W-:Y:S01]  /*0eb0*/  IMAD.MOV.U32 R16, RZ, RZ, RZ ;  /* 0x000000ffff107224 */ /* 0x000fe200078e00ff */
[----:B------:R-:W-:Y:S01]  /*0ec0*/  SHF.R.S32.HI R222, RZ, 0x1f, R201 ;  /* 0x0000001fffde7819 */ /* 0x000fe200000114c9 */
[----:B------:R-:W-:Y:S01]  /*0ed0*/  IMAD.MOV.U32 R2, RZ, RZ, RZ ;  /* 0x000000ffff027224 */ /* 0x000fe200078e00ff */
[----:B------:R-:W-:Y:S01]  /*0ee0*/  SHF.R.S32.HI R221, RZ, 0x1f, R200 ;  /* 0x0000001fffdd7819 */ /* 0x000fe200000114c8 */
[----:B------:R-:W-:Y:S01]  /*0ef0*/  IMAD R226, R226, 0x8, R225 ;  /* 0x00000008e2e27824 */ /* 0x000fe200078e02e1 */
[----:B------:R-:W-:-:S02]  /*0f00*/  SHF.R.S32.HI R220, RZ, 0x1f, R199 ;  /* 0x0000001fffdc7819 */ /* 0x000fc400000114c7 */
[----:B------:R-:W-:Y:S02]  /*0f10*/  SHF.R.S32.HI R219, RZ, 0x1f, R198 ;  /* 0x0000001fffdb7819 */ /* 0x000fe400000114c6 */
[----:B------:R-:W-:Y:S02]  /*0f20*/  SHF.R.S32.HI R218, RZ, 0x1f, R197 ;  /* 0x0000001fffda7819 */ /* 0x000fe400000114c5 */
[----:B------:R-:W-:Y:S02]  /*0f30*/  SHF.R.S32.HI R217, RZ, 0x1f, R196 ;  /* 0x0000001fffd97819 */ /* 0x000fe400000114c4 */
[----:B------:R-:W-:Y:S02]  /*0f40*/  SHF.R.S32.HI R216, RZ, 0x1f, R195 ;  /* 0x0000001fffd87819 */ /* 0x000fe400000114c3 */
[----:B------:R-:W-:Y:S02]  /*0f50*/  SHF.R.S32.HI R215, RZ, 0x1f, R194 ;  /* 0x0000001fffd77819 */ /* 0x000fe400000114c2 */
[----:B------:R-:W-:-:S02]  /*0f60*/  SHF.R.S32.HI R214, RZ, 0x1f, R193 ;  /* 0x0000001fffd67819 */ /* 0x000fc400000114c1 */
[----:B------:R-:W-:Y:S02]  /*0f70*/  SHF.R.S32.HI R213, RZ, 0x1f, R192 ;  /* 0x0000001fffd57819 */ /* 0x000fe400000114c0 */
[----:B------:R-:W-:Y:S02]  /*0f80*/  SHF.R.S32.HI R212, RZ, 0x1f, R191 ;  /* 0x0000001fffd47819 */ /* 0x000fe400000114bf */
[----:B------:R-:W-:Y:S02]  /*0f90*/  SHF.R.S32.HI R211, RZ, 0x1f, R190 ;  /* 0x0000001fffd37819 */ /* 0x000fe400000114be */
[----:B------:R-:W-:Y:S02]  /*0fa0*/  SHF.R.S32.HI R210, RZ, 0x1f, R189 ;  /* 0x0000001fffd27819 */ /* 0x000fe400000114bd */
[----:B------:R-:W-:Y:S02]  /*0fb0*/  SHF.R.S32.HI R209, RZ, 0x1f, R188 ;  /* 0x0000001fffd17819 */ /* 0x000fe400000114bc */
[----:B--2---:R-:W-:-:S07]  /*0fc0*/  LOP3.LUT R19, R10, 0x1, RZ, 0xfc, !PT ;  /* 0x000000010a137812 */ /* 0x004fce00078efcff */
.L_x_219:
[----:B0-2-4-:R-:W0:Y:S01]  /*0fd0*/  LDC.64 R8, c[0x0][0xc88] ;  /* 0x00032200ff087b82 */ /* 0x015e220000000a00 */
[----:B------:R-:W-:-:S07]  /*0fe0*/  ULDC.64 UR4, c[0x0][0xa28] ;  /* 0x00028a0000047ab9 */ /* 0x000fce0000000a00 */
[----:B------:R-:W1:Y:S08]  /*0ff0*/  LDC.64 R12, c[0x0][0x418] ;  /* 0x00010600ff0c7b82 */ /* 0x000e700000000a00 */
[----:B------:R-:W2:Y:S01]  /*1000*/  LDC R0, c[0x0][0x424] ;  /* 0x00010900ff007b82 */ /* 0x000ea20000000800 */
[----:B0-----:R-:W-:Y:S01]  /*1010*/  IMAD.WIDE R8, R7, 0x4, R8 ;  /* 0x0000000407087825 */ /* 0x001fe200078e0208 */
[----:B------:R-:W-:-:S06]  /*1020*/  ISETP.NE.U32.AND P0, PT, RZ, UR4, PT ;  /* 0x00000004ff007c0c */ /* 0x000fcc000bf05070 */
[----:B------:R-:W0:Y:S01]  /*1030*/  LDC R7, c[0x0][0x2f0] ;  /* 0x0000bc00ff077b82 */ /* 0x000e220000000800 */
[----:B---3--:R-:W3:Y:S01]  /*1040*/  LDG.E R23, desc[UR40][R8.64] ;  /* 0x0000002808177981 */ /* 0x008ee2000c1e1900 */
[----:B------:R-:W-:Y:S01]  /*1050*/  ISETP.NE.AND.EX P0, PT, RZ, UR5, PT, P0 ;  /* 0x00000005ff007c0c */ /* 0x000fe2000bf05300 */
[----:B------:R-:W-:Y:S01]  /*1060*/  IMAD.MOV.U32 R3, RZ, RZ, RZ ;  /* 0x000000ffff037224 */ /* 0x000fe200078e00ff */
[----:B---3--:R-:W-:-:S11]  /*1070*/  SHF.R.S32.HI R204, RZ, 0x1f, R23 ;  /* 0x0000001fffcc7819 */ /* 0x008fd60000011417 */
[----:B------:R-:W-:-:S04]  /*1080*/  @P0 LEA R10, P1, R23, UR4, 0x2 ;  /* 0x00000004170a0c11 */ /* 0x000fc8000f8210ff */
[----:B------:R-:W-:Y:S01]  /*1090*/  @P0 LEA.HI.X R11, R23, UR5, R204, 0x2, P1 ;  /* 0x00000005170b0c11 */ /* 0x000fe200088f14cc */
[----:B------:R-:W-:Y:S02]  /*10a0*/  ULDC.64 UR4, c[0x0][0xa20] ;  /* 0x0002880000047ab9 */ /* 0x000fe40000000a00 */
[----:B------:R-:W-:Y:S02]  /*10b0*/  ISETP.NE.U32.AND P1, PT, RZ, UR4, PT ;  /* 0x00000004ff007c0c */ /* 0x000fe4000bf25070 */
[----:B------:R3:W5:Y:S01]  /*10c0*/  @P0 LDG.E R3, desc[UR40][R10.64] ;  /* 0x000000280a030981 */ /* 0x000762000c1e1900 */
[----:B-1----:R-:W-:Y:S02]  /*10d0*/  ISETP.NE.U32.AND P0, PT, R12, RZ, PT ;  /* 0x000000ff0c00720c */ /* 0x002fe40003f05070 */
[----:B------:R-:W-:Y:S02]  /*10e0*/  ISETP.NE.AND.EX P1, PT, RZ, UR5, PT, P1 ;  /* 0x00000005ff007c0c */ /* 0x000fe4000bf25310 */
[----:B------:R-:W-:-:S04]  /*10f0*/  ISETP.NE.AND.EX P0, PT, R13, RZ, PT, P0 ;  /* 0x000000ff0d00720c */ /* 0x000fc80003f05300 */
[----:B--2---:R-:W-:-:S05]  /*1100*/  SEL R0, R0, 0x1, P0 ;  /* 0x0000000100007807 */ /* 0x004fca0000000000 */
[----:B0-----:R-:W-:Y:S02]  /*1110*/  IMAD R104, R0, R7, RZ ;  /* 0x0000000700687224 */ /* 0x001fe400078e02ff */
[----:B------:R-:W-:-:S04]  /*1120*/  @P1 LEA R8, P2, R23, UR4, 0x2 ;  /* 0x0000000417081c11 */ /* 0x000fc8000f8410ff */
[----:B------:R-:W-:-:S05]  /*1130*/  @P1 LEA.HI.X R9, R23, UR5, R204, 0x2, P2 ;  /* 0x0000000517091c11 */ /* 0x000fca00090f14cc */
[----:B------:R3:W5:Y:S01]  /*1140*/  @P1 LDG.E R104, desc[UR40][R8.64] ;  /* 0x0000002808681981 */ /* 0x000762000c1e1900 */
[----:B------:R-:W-:Y:S05]  /*1150*/  @P1 BRA `(.L_x_173) ;  /* 0x0000000000241947 */ /* 0x000fea0003800000 */
[----:B------:R-:W-:Y:S02]  /*1160*/  ULDC.64 UR4, c[0x0][0xa08] ;  /* 0x0002820000047ab9 */ /* 0x000fe40000000a00 */
[----:B------:R-:W-:-:S04]  /*1170*/  ISETP.NE.U32.AND P0, PT, RZ, UR4, PT ;  /* 0x00000004ff007c0c */ /* 0x000fc8000bf05070 */
[----:B------:R-:W-:-:S13]  /*1180*/  ISETP.NE.AND.EX P0, PT, RZ, UR5, PT, P0 ;  /* 0x00000005ff007c0c */ /* 0x000fda000bf05300 */
[----:B------:R-:W-:Y:S05]  /*1190*/  @!P0 BRA `(.L_x_173) ;  /* 0x0000000000148947 */ /* 0x000fea0003800000 */
[----:B---3--:R-:W0:Y:S02]  /*11a0*/  LDC.64 R8, c[0x0][0xa08] ;  /* 0x00028200ff087b82 */ /* 0x008e240000000a00 */
[----:B0-----:R-:W-:-:S05]  /*11b0*/  IMAD.WIDE R8, R23, 0x4, R8 ;  /* 0x0000000417087825 */ /* 0x001fca00078e0208 */
[----:B-----5:R-:W2:Y:S04]  /*11c0*/  LDG.E R104, desc[UR40][R8.64] ;  /* 0x0000002808687981 */ /* 0x020ea8000c1e1900 */
[----:B------:R-:W2:Y:S02]  /*11d0*/  LDG.E R7, desc[UR40][R8.64+0x4] ;  /* 0x0000042808077981 */ /* 0x000ea4000c1e1900 */
[----:B--2---:R-:W-:-:S07]  /*11e0*/  IMAD.IADD R104, R7, 0x1, -R104 ;  /* 0x0000000107687824 */ /* 0x004fce00078e0a68 */
.L_x_173:
[----:B-----5:R-:W-:Y:S01]  /*11f0*/  IMAD.IADD R104, R104, 0x1, -R3 ;  /* 0x0000000168687824 */ /* 0x020fe200078e0a03 */
[C---:B------:R-:W-:Y:S01]  /*1200*/  LOP3.LUT R3, R6.reuse, 0xff000000, RZ, 0xc0, !PT ;  /* 0xff00000006037812 */ /* 0x040fe200078ec0ff */
[----:B------:R-:W-:Y:S01]  /*1210*/  IMAD.MOV.U32 R94, RZ, RZ, RZ ;  /* 0x000000ffff5e7224 */ /* 0x000fe200078e00ff */
[----:B------:R-:W-:Y:S01]  /*1220*/  LOP3.LUT R0, R6, 0xff0000, RZ, 0xc0, !PT ;  /* 0x00ff000006007812 */ /* 0x000fe200078ec0ff */
[C---:B------:R-:W-:Y:S01]  /*1230*/  VIADD R4, R104.reuse, 0x7f ;  /* 0x0000007f68047836 */ /* 0x040fe20000000000 */
[----:B------:R-:W-:Y:S02]  /*1240*/  ISETP.GE.AND P0, PT, R104, 0x1, PT ;  /* 0x000000016800780c */ /* 0x000fe40003f06270 */
[----:B------:R-:W-:Y:S02]  /*1250*/  SHF.R.U32.HI R3, RZ, 0x8, R3 ;  /* 0x00000008ff037819 */ /* 0x000fe40000011603 */
[----:B------:R-:W-:Y:S02]  /*1260*/  SHF.R.S32.HI R7, RZ, 0x1f, R4 ;  /* 0x0000001fff077819 */ /* 0x000fe40000011404 */
[----:B------:R-:W-:-:S02]  /*1270*/  LEA.HI R0, R0, R3, RZ, 0x10 ;  /* 0x0000000300007211 */ /* 0x000fc400078f80ff */
[----:B------:R-:W-:Y:S02]  /*1280*/  LEA.HI R7, R7, R4, RZ, 0x7 ;  /* 0x0000000407077211 */ /* 0x000fe400078f38ff */
[----:B------:R-:W-:Y:S02]  /*1290*/  LOP3.LUT R203, R0, 0xff, RZ, 0xc0, !PT ;  /* 0x000000ff00cb7812 */ /* 0x000fe400078ec0ff */
[----:B------:R-:W-:Y:S02]  /*12a0*/  SHF.R.U32.HI R186, RZ, 0x10, R0 ;  /* 0x00000010ffba7819 */ /* 0x000fe40000011600 */
[----:B---3--:R-:W-:Y:S01]  /*12b0*/  SHF.R.S32.HI R11, RZ, 0x7, R7 ;  /* 0x00000007ff0b7819 */ /* 0x008fe20000011407 */
[----:B------:R-:W-:Y:S06]  /*12c0*/  @!P0 BRA `(.L_x_174) ;  /* 0x0000000000748947 */ /* 0x000fec0003800000 */
[----:B------:R-:W0:Y:S01]  /*12d0*/  LDC R3, c[0x0][0x9f0] ;  /* 0x00027c00ff037b82 */ /* 0x000e220000000800 */
[----:B------:R-:W-:-:S04]  /*12e0*/  ISETP.NE.AND P0, PT, R186, RZ, PT ;  /* 0x000000ffba00720c */ /* 0x000fc80003f05270 */
[----:B0-----:R-:W-:-:S04]  /*12f0*/  SEL R12, R186, R3, P0 ;  /* 0x00000003ba0c7207 */ /* 0x001fc80000000000 */
[-C--:B------:R-:W-:Y:S02]  /*1300*/  IABS R4, R12.reuse ;  /* 0x0000000c00047213 */ /* 0x080fe40000000000 */
[----:B------:R-:W-:Y:S02]  /*1310*/  IADD3 R0, R11, -0x1, R12 ;  /* 0xffffffff0b007810 */ /* 0x000fe40007ffe00c */
[----:B------:R-:W0:Y:S01]  /*1320*/  I2F.RP R3, R4 ;  /* 0x0000000400037306 */ /* 0x000e220000209400 */
[----:B------:R-:W-:Y:S02]  /*1330*/  IABS R13, R12 ;  /* 0x0000000c000d7213 */ /* 0x000fe40000000000 */
[----:B------:R-:W-:Y:S02]  /*1340*/  IABS R10, R0 ;  /* 0x00000000000a7213 */ /* 0x000fe40000000000 */
[----:B------:R-:W-:-:S04]  /*1350*/  LOP3.LUT R0, R0, R12, RZ, 0x3c, !PT ;  /* 0x0000000c00007212 */ /* 0x000fc800078e3cff */
[----:B------:R-:W-:Y:S01]  /*1360*/  ISETP.GE.AND P2, PT, R0, RZ, PT ;  /* 0x000000ff0000720c */ /* 0x000fe20003f46270 */
[----:B0-----:R-:W0:Y:S02]  /*1370*/  MUFU.RCP R3, R3 ;  /* 0x0000000300037308 */ /* 0x001e240000001000 */
[----:B0-----:R-:W-:Y:S02]  /*1380*/  VIADD R8, R3, 0xffffffe ;  /* 0x0ffffffe03087836 */ /* 0x001fe40000000000 */
[----:B------:R-:W-:-:S04]  /*1390*/  IMAD.MOV R3, RZ, RZ, -R13 ;  /* 0x000000ffff037224 */ /* 0x000fc800078e0a0d */
[----:B------:R0:W1:Y:S02]  /*13a0*/  F2I.FTZ.U32.TRUNC.NTZ R9, R8 ;  /* 0x0000000800097305 */ /* 0x000064000021f000 */
[----:B0-----:R-:W-:Y:S01]  /*13b0*/  IMAD.MOV.U32 R8, RZ, RZ, RZ ;  /* 0x000000ffff087224 */ /* 0x001fe200078e00ff */
[----:B-1----:R-:W-:-:S05]  /*13c0*/  IADD3 R7, RZ, -R9, RZ ;  /* 0x80000009ff077210 */ /* 0x002fca0007ffe0ff */
[----:B------:R-:W-:-:S04]  /*13d0*/  IMAD R7, R7, R4, RZ ;  /* 0x0000000407077224 */ /* 0x000fc800078e02ff */
[----:B------:R-:W-:-:S06]  /*13e0*/  IMAD.HI.U32 R9, R9, R7, R8 ;  /* 0x0000000709097227 */ /* 0x000fcc00078e0008 */
[----:B------:R-:W-:-:S04]  /*13f0*/  IMAD.HI.U32 R9, R9, R10, RZ ;  /* 0x0000000a09097227 */ /* 0x000fc800078e00ff */
[----:B------:R-:W-:-:S05]  /*1400*/  IMAD R3, R9, R3, R10 ;  /* 0x0000000309037224 */ /* 0x000fca00078e020a */
[----:B------:R-:W-:-:S13]  /*1410*/  ISETP.GT.U32.AND P1, PT, R4, R3, PT ;  /* 0x000000030400720c */ /* 0x000fda0003f24070 */
[----:B------:R-:W-:Y:S02]  /*1420*/  @!P1 IMAD.IADD R3, R3, 0x1, -R4 ;  /* 0x0000000103039824 */ /* 0x000fe400078e0a04 */
[----:B------:R-:W-:Y:S01]  /*1430*/  @!P1 VIADD R9, R9, 0x1 ;  /* 0x0000000109099836 */ /* 0x000fe20000000000 */
[----:B------:R-:W-:Y:S02]  /*1440*/  ISETP.NE.AND P1, PT, R12, RZ, PT ;  /* 0x000000ff0c00720c */ /* 0x000fe40003f25270 */
[----:B------:R-:W-:-:S13]  /*1450*/  ISETP.GE.U32.AND P0, PT, R3, R4, PT ;  /* 0x000000040300720c */ /* 0x000fda0003f06070 */
[----:B------:R-:W-:-:S04]  /*1460*/  @P0 VIADD R9, R9, 0x1 ;  /* 0x0000000109090836 */ /* 0x000fc80000000000 */
[----:B------:R-:W-:Y:S01]  /*1470*/  @!P2 IMAD.MOV R9, RZ, RZ, -R9 ;  /* 0x000000ffff09a224 */ /* 0x000fe200078e0a09 */
[----:B------:R-:W-:-:S05]  /*1480*/  @!P1 LOP3.LUT R9, RZ, R12, RZ, 0x33, !PT ;  /* 0x0000000cff099212 */ /* 0x000fca00078e33ff */
[----:B------:R-:W-:-:S07]  /*1490*/  IMAD.MOV.U32 R94, RZ, RZ, R9 ;  /* 0x000000ffff5e7224 */ /* 0x000fce00078e0009 */
.L_x_174:
[-C--:B------:R-:W-:Y:S01]  /*14a0*/  IMAD R17, R203, R94.reuse, RZ ;  /* 0x0000005ecb117224 */ /* 0x080fe200078e02ff */
[----:B------:R-:W-:Y:S01]  /*14b0*/  LOP3.LUT R185, R6, 0xffff, RZ, 0xc0, !PT ;  /* 0x0000ffff06b97812 */ /* 0x000fe200078ec0ff */
[----:B------:R-:W-:Y:S01]  /*14c0*/  IMAD.MOV.U32 R187, RZ, RZ, R5 ;  /* 0x000000ffffbb7224 */ /* 0x000fe200078e0005 */
[----:B------:R-:W-:Y:S01]  /*14d0*/  PLOP3.LUT P0, PT, PT, PT, PT, 0x80, 0x0 ;  /* 0x000000000000781c */ /* 0x000fe20003f0f070 */
[----:B------:R-:W-:Y:S01]  /*14e0*/  IMAD.MOV.U32 R3, RZ, RZ, RZ ;  /* 0x000000ffff037224 */ /* 0x000fe200078e00ff */
[----:B------:R-:W-:Y:S01]  /*14f0*/  VIADDMNMX R94, R17, R94, R11, PT ;  /* 0x0000005e115e7246 */ /* 0x000fe2000380010b */
[----:B------:R-:W-:Y:S01]  /*1500*/  IMAD.MOV.U32 R0, RZ, RZ, RZ ;  /* 0x000000ffff007224 */ /* 0x000fe200078e00ff */
[----:B------:R-:W-:Y:S02]  /*1510*/  CS2R R86, SRZ ;  /* 0x0000000000567805 */ /* 0x000fe4000001ff00 */
[----:B------:R-:W-:Y:S02]  /*1520*/  CS2R R84, SRZ ;  /* 0x0000000000547805 */ /* 0x000fe4000001ff00 */
[----:B------:R-:W-:-:S02]  /*1530*/  ISETP.GT.AND P1, PT, R94, R17, PT ;  /* 0x000000115e00720c */ /* 0x000fc40003f24270 */
        /* <DEDUP_REMOVED lines=29> */
[----:B------:R-:W-:Y:S01]  /*1710*/  CS2R R20, SRZ ;  /* 0x0000000000147805 */ /* 0x000fe2000001ff00 */
[----:B------:R-:W-:Y:S06]  /*1720*/  @!P1 BRA `(.L_x_175) ;  /* 0x00000068000c9947 */ /* 0x000fec0003800000 */
[----:B------:R-:W0:Y:S01]  /*1730*/  SHFL.IDX PT, R0, R224, RZ, 0x1f ;  /* 0x00001fffe0007589 */ /* 0x000e2200000e0000 */
[----:B------:R-:W1:Y:S01]  /*1740*/  S2UR UR7, SR_CgaCtaId ;  /* 0x00000000000779c3 */ /* 0x000e620000008800 */
[----:B------:R-:W-:Y:S01]  /*1750*/  UMOV UR6, 0x400 ;  /* 0x0000040000067882 */ /* 0x000fe20000000000 */
[----:B0-----:R-:W-:Y:S01]  /*1760*/  R2UR UR4, R0 ;  /* 0x00000000000472ca */ /* 0x001fe200000e0000 */
[----:B-1----:R-:W-:-:S04]  /*1770*/  ULEA UR6, UR7, UR6, 0x18 ;  /* 0x0000000607067291 */ /* 0x002fc8000f8ec03f */
[----:B------:R-:W-:-:S04]  /*1780*/  UIADD3 UR6, UR6, 0x10400, URZ ;  /* 0x0001040006067890 */ /* 0x000fc8000fffe03f */
[----:B------:R-:W-:-:S04]  /*1790*/  ULOP3.LUT UP0, URZ, UR6, 0x3ff, URZ, 0xc0, !UPT ;  /* 0x000003ff063f7892 */ /* 0x000fc8000f80c03f */
[----:B------:R-:W-:Y:S02]  /*17a0*/  ULEA.HI UR5, UR4, UR4, URZ, 0x1 ;  /* 0x0000000404057291 */ /* 0x000fe4000f8f083f */
[----:B------:R-:W-:Y:S02]  /*17b0*/  PLOP3.LUT P0, PT, PT, PT, UP0, 0x80, 0x0 ;  /* 0x000000000000781c */ /* 0x000fe40003f0f008 */
        /* <DEDUP_REMOVED lines=9> */
[----:B------:R-:W-:Y:S01]  /*1850*/  IMAD.U32 R4, RZ, RZ, UR4 ;  /* 0x00000004ff047e24 */ /* 0x000fe2000f8e00ff */
[----:B------:R0:W1:Y:S01]  /*1860*/  LDC.64 R14, c[0x4][R0] ;  /* 0x01000000000e7b82 */ /* 0x0000620000000a00 */
[----:B------:R-:W-:Y:S01]  /*1870*/  IMAD.U32 R5, RZ, RZ, UR5 ;  /* 0x00000005ff057e24 */ /* 0x000fe2000f8e00ff */
[----:B------:R-:W-:Y:S01]  /*1880*/  ULDC.64 UR4, c[0x4][0xc0] ;  /* 0x0100300000047ab9 */ /* 0x000fe20000000a00 */
[----:B------:R-:W-:Y:S01]  /*1890*/  IMAD.U32 R10, RZ, RZ, UR6 ;  /* 0x00000006ff0a7e24 */ /* 0x000fe2000f8e00ff */
[----:B------:R-:W-:Y:S01]  /*18a0*/  MOV R11, UR7 ;  /* 0x00000007000b7c02 */ /* 0x000fe20008000f00 */
[----:B------:R-:W-:Y:S02]  /*18b0*/  IMAD.U32 R6, RZ, RZ, UR4 ;  /* 0x00000004ff067e24 */ /* 0x000fe4000f8e00ff */
[----:B------:R-:W-:-:S02]  /*18c0*/  IMAD.U32 R7, RZ, RZ, UR5 ;  /* 0x00000005ff077e24 */ /* 0x000fc4000f8e00ff */
[----:B------:R-:W-:Y:S02]  /*18d0*/  IMAD.MOV.U32 R8, RZ, RZ, 0x70 ;  /* 0x00000070ff087424 */ /* 0x000fe400078e00ff */
[----:B------:R-:W-:Y:S02]  /*18e0*/  IMAD.MOV.U32 R12, RZ, RZ, 0x1 ;  /* 0x00000001ff0c7424 */ /* 0x000fe400078e00ff */
[----:B0-----:R-:W-:-:S07]  /*18f0*/  IMAD.MOV.U32 R13, RZ, RZ, RZ ;  /* 0x000000ffff0d7224 */ /* 0x001fce00078e00ff */
[----:B------:R-:W-:-:S07]  /*1900*/  LEPC R20, `(.L_x_176) ;  /* 0x000000001014794e */ /* 0x000fce0000000000 */
[----:B-1----:R-:W-:Y:S05]  /*1910*/  CALL.ABS.NOINC R14 ;  /* 0x000000000e007343 */ /* 0x002fea0003c00000 */
.L_x_176:
[----:B------:R-:W0:Y:S01]  /*1920*/  S2UR UR5, SR_CgaCtaId ;  /* 0x00000000000579c3 */ /* 0x000e220000008800 */
[----:B------:R-:W-:Y:S01]  /*1930*/  LEA.HI R0, R207, R207, RZ, 0x1 ;  /* 0x000000cfcf007211 */ /* 0x000fe200078f08ff */
[----:B------:R-:W-:Y:S01]  /*1940*/  UMOV UR4, 0x400 ;  /* 0x0000040000047882 */ /* 0x000fe20000000000 */
[----:B------:R-:W-:Y:S01]  /*1950*/  BSSY B0, `(.L_x_177) ;  /* 0x0000009000007945 */ /* 0x000fe20003800000 */
[----:B------:R-:W-:Y:S02]  /*1960*/  ISETP.NE.AND P0, PT, R19, 0x3, PT ;  /* 0x000000031300780c */ /* 0x000fe40003f05270 */
[----:B------:R-:W-:-:S05]  /*1970*/  LOP3.LUT R0, R0, 0xfffffffe, RZ, 0xc0, !PT ;  /* 0xfffffffe00007812 */ /* 0x000fca00078ec0ff */
[----:B------:R-:W-:-:S05]  /*1980*/  IMAD.IADD R3, R207, 0x1, -R0 ;  /* 0x00000001cf037824 */ /* 0x000fca00078e0a00 */
[----:B------:R-:W-:Y:S01]  /*1990*/  SHF.L.U32 R3, R3, 0x1f, RZ ;  /* 0x0000001f03037819 */ /* 0x000fe200000006ff */
[----:B0-----:R-:W-:-:S06]  /*19a0*/  ULEA UR4, UR5, UR4, 0x18 ;  /* 0x0000000405047291 */ /* 0x001fcc000f8ec03f */
[----:B------:R-:W-:-:S04]  /*19b0*/  IMAD.U32 R0, RZ, RZ, UR4 ;  /* 0x00000004ff007e24 */ /* 0x000fc8000f8e00ff */
[----:B------:R-:W0:Y:S02]  /*19c0*/  SYNCS.PHASECHK.TRANS64.TRYWAIT P1, [R0+URZ+0x34800], R3 ;  /* 0x03480003000075a7 */ /* 0x000e24000802017f */
[----:B0-----:R-:W-:Y:S05]  /*19d0*/  @!P1 BRA `(.L_x_178) ;  /* 0x000000f800789947 */ /* 0x001fea0003800000 */
.L_x_342:
[----:B------:R-:W-:Y:S05]  /*19e0*/  BSYNC B0 ;  /* 0x0000000000007941 */ /* 0x000fea0003800000 */
.L_x_177:
[----:B------:R-:W-:Y:S05]  /*19f0*/  @!P0 BRA `(.L_x_179) ;  /* 0x0000000000048947 */ /* 0x000fea0003800000 */
[----:B------:R-:W-:Y:S01]  /*1a00*/  BPT.TRAP 0x1 ;  /* 0x000000040000795c */ /* 0x000fe20000300000 */
.L_x_179:
[----:B0-----:R-:W-:Y:S01]  /*1a10*/  IMAD R3, R2, 0x8, R0 ;  /* 0x0000000802037824 */ /* 0x001fe200078e0200 */
[----:B------:R-:W-:-:S04]  /*1a20*/  SHF.L.U32 R4, R16, 0x1f, RZ ;  /* 0x0000001f10047819 */ /* 0x000fc800000006ff */
[----:B------:R0:W1:Y:S01]  /*1a30*/  SYNCS.PHASECHK.TRANS64.TRYWAIT P2, [R3+URZ+0x34830], R4 ;  /* 0x03483004030075a7 */ /* 0x000062000804017f */
[----:B------:R-:W-:Y:S05]  /*1a40*/  @!P0 BRA `(.L_x_180) ;  /* 0x0000000000048947 */ /* 0x000fea0003800000 */
[----:B------:R-:W-:Y:S01]  /*1a50*/  BPT.TRAP 0x1 ;  /* 0x000000040000795c */ /* 0x000fe20000300000 */
.L_x_180:
[----:B------:R-:W2:Y:S01]  /*1a60*/  S2R R5, SR_TID.X ;  /* 0x0000000000057919 */ /* 0x000ea20000002100 */
[----:B------:R-:W-:Y:S01]  /*1a70*/  IMAD.MOV.U32 R151, RZ, RZ, RZ ;  /* 0x000000ffff977224 */ /* 0x000fe200078e00ff */
[----:B--2---:R-:W-:Y:S01]  /*1a80*/  LOP3.LUT P1, RZ, R5, 0x7f, RZ, 0xc0, !PT ;  /* 0x0000007f05ff7812 */ /* 0x004fe2000782c0ff */
[----:B-1----:R-:W-:-:S12]  /*1a90*/  @P2 BRA `(.L_x_181) ;  /* 0x0000000000082947 */ /* 0x002fd80003800000 */
[----:B------:R-:W1:Y:S02]  /*1aa0*/  SYNCS.PHASECHK.TRANS64.TRYWAIT P2, [R3+URZ+0x34830], R4 ;  /* 0x03483004030075a7 */ /* 0x000e64000804017f */
[----:B-1----:R-:W-:Y:S05]  /*1ab0*/  @!P2 BRA `(.L_x_182) ;  /* 0x000000f80054a947 */ /* 0x002fea0003800000 */
.L_x_181:
[----:B------:R-:W-:Y:S05]  /*1ac0*/  WARPSYNC.ALL ;  /* 0x0000000000007948 */ /* 0x000fea0003800000 */
[----:B01----:R-:W-:Y:S01]  /*1ad0*/  VIADD R4, R0, 0x1c400 ;  /* 0x0001c40000047836 */ /* 0x003fe20000000000 */
[----:B------:R-:W-:Y:S01]  /*1ae0*/  ULOP3.LUT UR56, UR56, 0x10000, URZ, 0xfc, !UPT ;  /* 0x0001000038387892 */ /* 0x000fe2000f8efc3f */
[----:B------:R-:W-:Y:S01]  /*1af0*/  WARPGROUP.ARRIVE ;  /* 0x00000000000079c5 */ /* 0x000fe20000000000 */
[----:B------:R-:W-:Y:S01]  /*1b00*/  UMOV UR57, 0x40000040 ;  /* 0x4000004000397882 */ /* 0x000fe20000000000 */
[----:B------:R-:W-:Y:S01]  /*1b10*/  UMOV UR59, 0x40000040 ;  /* 0x40000040003b7882 */ /* 0x000fe20000000000 */
[----:B------:R-:W-:Y:S01]  /*1b20*/  SHF.R.U32.HI R4, RZ, 0x4, R4 ;  /* 0x00000004ff047819 */ /* 0x000fe20000011604 */
[----:B------:R-:W-:Y:S01]  /*1b30*/  UIADD3 UR8, UR56, 0x2, URZ ;  /* 0x0000000238087890 */ /* 0x000fe2000fffe03f */
[----:B------:R-:W-:Y:S01]  /*1b40*/  P2R R12, PR, RZ, 0x1 ;  /* 0x00000001ff0c7803 */ /* 0x000fe20000000000 */
[----:B------:R-:W-:Y:S01]  /*1b50*/  UMOV UR9, 0x40000040 ;  /* 0x4000004000097882 */ /* 0x000fe20000000000 */
[----:B------:R-:W-:Y:S01]  /*1b60*/  LOP3.LUT R4, R4, 0x3fff, RZ, 0xc0, !PT ;  /* 0x00003fff04047812 */ /* 0x000fe200078ec0ff */
[----:B------:R-:W-:Y:S01]  /*1b70*/  UMOV UR11, 0x40000040 ;  /* 0x40000040000b7882 */ /* 0x000fe20000000000 */
[----:B------:R-:W-:Y:S01]  /*1b80*/  UIADD3 UR12, UR56, 0x4, URZ ;  /* 0x00000004380c7890 */ /* 0x000fe2000fffe03f */
[----:B------:R-:W-:Y:S01]  /*1b90*/  @!P1 VIADD R3, R3, 0x34840 ;  /* 0x0003484003039836 */ /* 0x000fe20000000000 */
[----:B------:R-:W-:Y:S01]  /*1ba0*/  LOP3.LUT R5, R4, 0x10000, RZ, 0xfc, !PT ;  /* 0x0001000004057812 */ /* 0x000fe200078efcff */
[----:B------:R-:W-:Y:S01]  /*1bb0*/  UMOV UR13, 0x40000040 ;  /* 0x40000040000d7882 */ /* 0x000fe20000000000 */
[----:B------:R-:W-:Y:S01]  /*1bc0*/  UMOV UR15, 0x40000040 ;  /* 0x40000040000f7882 */ /* 0x000fe20000000000 */
[----:B------:R-:W-:Y:S01]  /*1bd0*/  UIADD3 UR16, UR56, 0x6, URZ ;  /* 0x0000000638107890 */ /* 0x000fe2000fffe03f */
[----:B------:R-:W-:Y:S01]  /*1be0*/  @!P1 PRMT R3, RZ, 0x654, R3 ;  /* 0x00000654ff039816 */ /* 0x000fe20000000003 */
[----:B------:R-:W-:Y:S01]  /*1bf0*/  IMAD R4, R2, 0xc00, R5 ;  /* 0x00000c0002047824 */ /* 0x000fe200078e0205 */
[----:B------:R-:W-:Y:S01]  /*1c00*/  UMOV UR17, 0x40000040 ;  /* 0x4000004000117882 */ /* 0x000fe20000000000 */
[----:B------:R-:W-:Y:S01]  /*1c10*/  UMOV UR19, 0x40000040 ;  /* 0x4000004000137882 */ /* 0x000fe20000000000 */
[----:B------:R-:W-:Y:S01]  /*1c20*/  UIADD3 UR20, UR56, 0x400, URZ ;  /* 0x0000040038147890 */ /* 0x000fe2000fffe03f */
[--C-:B------:R-:W-:Y:S01]  /*1c30*/  IMAD.MOV.U32 R150, RZ, RZ, R151.reuse ;  /* 0x000000ffff967224 */ /* 0x100fe200078e0097 */
[----:B------:R-:W-:Y:S01]  /*1c40*/  R2UR UR58, R4 ;  /* 0x00000000043a72ca */ /* 0x000fe200000e0000 */
[----:B------:R-:W-:Y:S01]  /*1c50*/  UMOV UR21, 0x40000040 ;  /* 0x4000004000157882 */ /* 0x000fe20000000000 */
[----:B------:R-:W-:Y:S01]  /*1c60*/  UMOV UR23, 0x40000040 ;  /* 0x4000004000177882 */ /* 0x000fe20000000000 */
[----:B------:R-:W-:Y:S01]  /*1c70*/  UIADD3 UR24, UR56, 0x402, URZ ;  /* 0x0000040238187890 */ /* 0x000fe2000fffe03f */
[--C-:B------:R-:W-:Y:S01]  /*1c80*/  IMAD.MOV.U32 R149, RZ, RZ, R151.reuse ;  /* 0x000000ffff957224 */ /* 0x100fe200078e0097 */
[----:B------:R-:W-:Y:S01]  /*1c90*/  UMOV UR25, 0x40000040 ;  /* 0x4000004000197882 */ /* 0x000fe20000000000 */
[----:B------:R-:W-:Y:S01]  /*1ca0*/  UMOV UR27, 0x40000040 ;  /* 0x40000040001b7882 */ /* 0x000fe20000000000 */
[----:B------:R-:W-:Y:S01]  /*1cb0*/  UIADD3 UR28, UR56, 0x404, URZ ;  /* 0x00000404381c7890 */ /* 0x000fe2000fffe03f */
[-C--:B------:R-:W-:Y:S01]  /*1cc0*/  MOV R148, R151.reuse ;  /* 0x0000009700947202 */ /* 0x080fe20000000f00 */
[----:B------:R-:W-:Y:S01]  /*1cd0*/  UMOV UR29, 0x40000040 ;  /* 0x40000040001d7882 */ /* 0x000fe20000000000 */
[----:B------:R-:W-:Y:S01]  /*1ce0*/  UMOV UR31, 0x40000040 ;  /* 0x40000040001f7882 */ /* 0x000fe20000000000 */
[----:B------:R-:W-:Y:S01]  /*1cf0*/  UIADD3 UR32, UR56, 0x406, URZ ;  /* 0x0000040638207890 */ /* 0x000fe2000fffe03f */
[--C-:B------:R-:W-:Y:S01]  /*1d00*/  IMAD.MOV.U32 R147, RZ, RZ, R151.reuse ;  /* 0x000000ffff937224 */ /* 0x100fe200078e0097 */
[----:B------:R-:W-:Y:S01]  /*1d10*/  HGMMA.64x128x16.F32 R24, gdesc[UR56], RZ, !UPT, gsb0 ;  /* 0x01e00000381879f0 */ /* 0x000fe2000c0008ff */
[----:B------:R-:W-:Y:S01]  /*1d20*/  UIADD3 UR10, UR58, 0x2, URZ ;  /* 0x000000023a0a7890 */ /* 0x000fe2000fffe03f */
[--C-:B------:R-:W-:Y:S01]  /*1d30*/  IMAD.MOV.U32 R146, RZ, RZ, R151.reuse ;  /* 0x000000ffff927224 */ /* 0x100fe200078e0097 */
        /* <DEDUP_REMOVED lines=12> */
[----:B------:R-:W-:Y:S01]  /*1e00*/  UMOV UR33, 0x40000040 ;  /* 0x4000004000217882 */ /* 0x000fe20000000000 */
[----:B------:R-:W-:Y:S01]  /*1e10*/  UMOV UR35, 0x40000040 ;  /* 0x4000004000237882 */ /* 0x000fe20000000000 */
        /* <DEDUP_REMOVED lines=19> */
[-C--:B------:R-:W-:Y:S01]  /*1f50*/  MOV R132, R151.reuse ;  /* 0x0000009700847202 */ /* 0x080fe20000000f00 */
[----:B------:R-:W-:Y:S01]  /*1f60*/  UIADD3 UR54, UR58, 0x806, URZ ;  /* 0x000008063a367890 */ /* 0x000fe2000fffe03f */
[--C-:B------:R-:W-:Y:S01]  /*1f70*/  IMAD.MOV.U32 R130, RZ, RZ, R151.reuse ;  /* 0x000000ffff827224 */ /* 0x100fe200078e0097 */
[----:B------:R-:W-:Y:S01]  /*1f80*/  UMOV UR53, 0x40000040 ;  /* 0x4000004000357882 */ /* 0x000fe20000000000 */
[----:B------:R-:W-:Y:S01]  /*1f90*/  UMOV UR55, 0x40000040 ;  /* 0x4000004000377882 */ /* 0x000fe20000000000 */
[----:B------:R-:W-:Y:S01]  /*1fa0*/  ULDC UR4, c[0x0][0x9d8] ;  /* 0x0002760000047ab9 */ /* 0x000fe20000000800 */
[----:B------:R-:W-:Y:S01]  /*1fb0*/  ULDC UR5, c[0x0][0x988] ;  /* 0x0002620000057ab9 */ /* 0x000fe20000000800 */
[--C-:B------:R-:W-:Y:S01]  /*1fc0*/  IMAD.MOV.U32 R128, RZ, RZ, R151.reuse ;  /* 0x000000ffff807224 */ /* 0x100fe200078e0097 */
[-C--:B------:R-:W-:Y:S01]  /*1fd0*/  MOV R116, R151.reuse ;  /* 0x0000009700747202 */ /* 0x080fe20000000f00 */
[--C-:B------:R-:W-:Y:S01]  /*1fe0*/  IMAD.MOV.U32 R126, RZ, RZ, R151.reuse ;  /* 0x000000ffff7e7224 */ /* 0x100fe200078e0097 */
[----:B------:R-:W-:Y:S01]  /*1ff0*/  MOV R100, R151 ;  /* 0x0000009700647202 */ /* 0x000fe20000000f00 */
        /* <DEDUP_REMOVED lines=14> */
[----:B------:R-:W-:Y:S01]  /*20e0*/  IMAD.MOV.U32 R88, RZ, RZ, R151 ;  /* 0x000000ffff587224 */ /* 0x000fe200078e0097 */
        /* <DEDUP_REMOVED lines=46> */
[----:B------:R-:W1:Y:S01]  /*23d0*/  MUFU.TANH R6, R25 ;  /* 0x0000001900067308 */ /* 0x000e620000002400 */
[----:B------:R-:W-:Y:S01]  /*23e0*/  FMUL.FTZ R37, R37, UR4 ;  /* 0x0000000425257c20 */ /* 0x000fe20008410000 */
[----:B------:R-:W-:Y:S01]  /*23f0*/  FMUL.FTZ R31, R31, UR4 ;  /* 0x000000041f1f7c20 */ /* 0x000fe20008410000 */
[----:B------:R-:W-:Y:S01]  /*2400*/  FMUL.FTZ R61, R61, UR4 ;  /* 0x000000043d3d7c20 */ /* 0x000fe20008410000 */
[----:B------:R-:W-:Y:S01]  /*2410*/  FMUL.FTZ R40, R40, UR4 ;  /* 0x0000000428287c20 */ /* 0x000fe20008410000 */
[----:B------:R-:W-:Y:S01]  /*2420*/  FMUL.FTZ R34, R34, UR4 ;  /* 0x0000000422227c20 */ /* 0x000fe20008410000 */
[----:B------:R-:W-:Y:S01]  /*2430*/  FMUL.FTZ R41, R41, UR4 ;  /* 0x0000000429297c20 */ /* 0x000fe20008410000 */
[----:B------:R-:W-:Y:S01]  /*2440*/  FMUL.FTZ R35, R35, UR4 ;  /* 0x0000000423237c20 */ /* 0x000fe20008410000 */
[----:B------:R2:W-:Y:S01]  /*2450*/  MUFU.TANH R99, R57 ;  /* 0x0000003900637308 */ /* 0x0005e20000002400 */
        /* <DEDUP_REMOVED lines=8> */
[----:B--2---:R-:W-:Y:S01]  /*24e0*/  IADD3 R57, R104, 0x80, -R205 ;  /* 0x0000008068397810 */ /* 0x004fe20007ffe8cd */
[----:B------:R-:W-:Y:S01]  /*24f0*/  FMUL.FTZ R65, R65, UR4 ;  /* 0x0000000441417c20 */ /* 0x000fe20008410000 */
[----:B------:R-:W-:Y:S01]  /*2500*/  FMUL.FTZ R48, R48, UR4 ;  /* 0x0000000430307c20 */ /* 0x000fe20008410000 */
[----:B------:R-:W-:Y:S01]  /*2510*/  FMUL.FTZ R42, R42, UR4 ;  /* 0x000000042a2a7c20 */ /* 0x000fe20008410000 */
[----:B------:R-:W-:Y:S01]  /*2520*/  FMUL.FTZ R71, R71, UR4 ;  /* 0x0000000447477c20 */ /* 0x000fe20008410000 */
[----:B------:R-:W-:-:S02]  /*2530*/  IMAD R8, R94, -0x80, R57 ;  /* 0xffffff805e087824 */ /* 0x000fc400078e0239 */
[----:B------:R-:W-:Y:S01]  /*2540*/  FMUL.FTZ R43, R43, UR4 ;  /* 0x000000042b2b7c20 */ /* 0x000fe20008410000 */
[----:B------:R-:W-:Y:S01]  /*2550*/  MUFU.TANH R29, R29 ;  /* 0x0000001d001d7308 */ /* 0x000fe20000002400 */
[----:B------:R-:W-:Y:S01]  /*2560*/  FMUL.FTZ R49, R49, UR4 ;  /* 0x0000000431317c20 */ /* 0x000fe20008410000 */
[----:B------:R-:W-:Y:S01]  /*2570*/  FMUL.FTZ R52, R52, UR4 ;  /* 0x0000000434347c20 */ /* 0x000fe20008410000 */
[----:B------:R-:W-:Y:S01]  /*2580*/  ISETP.GT.AND P2, PT, R8, RZ, PT ;  /* 0x000000ff0800720c */ /* 0x000fe20003f44270 */
[----:B------:R-:W-:Y:S01]  /*2590*/  FMUL.FTZ R46, R46, UR4 ;  /* 0x000000042e2e7c20 */ /* 0x000fe20008410000 */
[C---:B------:R-:W-:Y:S01]  /*25a0*/  ISETP.GT.AND P3, PT, R8.reuse, 0x1, PT ;  /* 0x000000010800780c */ /* 0x040fe20003f64270 */
[----:B------:R-:W-:Y:S01]  /*25b0*/  FMUL.FTZ R47, R47, UR4 ;  /* 0x000000042f2f7c20 */ /* 0x000fe20008410000 */
[----:B------:R-:W-:Y:S01]  /*25c0*/  ISETP.GT.AND P6, PT, R8, 0x8, PT ;  /* 0x000000080800780c */ /* 0x000fe20003fc4270 */
[----:B------:R-:W2:Y:S01]  /*25d0*/  MUFU.TANH R7, R26 ;  /* 0x0000001a00077308 */ /* 0x000ea20000002400 */
[----:B0-----:R-:W-:Y:S01]  /*25e0*/  FSEL R21, R21, -INF , P2 ;  /* 0xff80000015157808 */ /* 0x001fe20001000000 */
[----:B------:R-:W-:Y:S01]  /*25f0*/  FMUL.FTZ R53, R53, UR4 ;  /* 0x0000000435357c20 */ /* 0x000fe20008410000 */
[----:B-1----:R-:W-:Y:S01]  /*2600*/  FSEL R6, R6, -INF , P3 ;  /* 0xff80000006067808 */ /* 0x002fe20001800000 */
[----:B------:R-:W-:Y:S01]  /*2610*/  FMUL.FTZ R50, R50, UR4 ;  /* 0x0000000432327c20 */ /* 0x000fe20008410000 */
[----:B------:R-:W-:Y:S01]  /*2620*/  ISETP.GT.AND P5, PT, R8, 0x9, PT ;  /* 0x000000090800780c */ /* 0x000fe20003fa4270 */
[----:B------:R-:W-:Y:S01]  /*2630*/  FMUL.FTZ R56, R56, UR4 ;  /* 0x0000000438387c20 */ /* 0x000fe20008410000 */
[----:B---3--:R-:W-:Y:S01]  /*2640*/  FSEL R57, R28, -INF , P6 ;  /* 0xff8000001c397808 */ /* 0x008fe20003000000 */
[----:B------:R-:W0:Y:S01]  /*2650*/  MUFU.TANH R32, R32 ;  /* 0x0000002000207308 */ /* 0x000e220000002400 */
[----:B------:R-:W-:Y:S01]  /*2660*/  FMNMX.FTZ R24, R21, R6, !PT ;  /* 0x0000000615187209 */ /* 0x000fe20007810000 */
[----:B------:R-:W-:Y:S01]  /*2670*/  FMUL.FTZ R51, R51, UR4 ;  /* 0x0000000433337c20 */ /* 0x000fe20008410000 */
[----:B------:R-:W-:Y:S01]  /*2680*/  ISETP.GT.AND P4, PT, R8, 0x10, PT ;  /* 0x000000100800780c */ /* 0x000fe20003f84270 */
        /* <DEDUP_REMOVED lines=9> */
[----:B------:R-:W-:Y:S01]  /*2720*/  FMUL.FTZ R59, R59, UR4 ;  /* 0x000000043b3b7c20 */ /* 0x000fe20008410000 */
[----:B------:R-:W-:Y:S01]  /*2730*/  FMUL.FTZ R62, R62, UR4 ;  /* 0x000000043e3e7c20 */ /* 0x000fe20008410000 */
[----:B------:R-:W-:Y:S01]  /*2740*/  FMUL.FTZ R68, R68, UR4 ;  /* 0x0000000444447c20 */ /* 0x000fe20008410000 */
[----:B------:R-:W-:Y:S01]  /*2750*/  MUFU.TANH R33, R33 ;  /* 0x0000002100217308 */ /* 0x000fe20000002400 */
        /* <DEDUP_REMOVED lines=8> */
[----:B-1----:R-:W-:Y:S01]  /*27e0*/  FSEL R4, R4, -INF , P3 ;  /* 0xff80000004047808 */ /* 0x002fe20001800000 */
[----:B------:R-:W-:Y:S01]  /*27f0*/  FMUL.FTZ R74, R74, UR4 ;  /* 0x000000044a4a7c20 */ /* 0x000fe20008410000 */
[----:B------:R-:W-:Y:S01]  /*2800*/  ISETP.GT.AND P3, PT, R8, 0x18, PT ;  /* 0x000000180800780c */ /* 0x000fe20003f64270 */
        /* <DEDUP_REMOVED lines=13> */
[----:B0-----:R-:W-:Y:S01]  /*28e0*/  FSEL R11, R11, -INF , P6 ;  /* 0xff8000000b0b7808 */ /* 0x001fe20003000000 */
[----:B------:R0:W-:Y:S01]  /*28f0*/  @!P1 SYNCS.ARRIVE.TRANS64.RED.A1T0 RZ, [R3+URZ], RZ ;  /* 0x000000ff03ff99a7 */ /* 0x0001e2000810043f */
[----:B------:R-:W-:Y:S01]  /*2900*/  ISETP.GT.AND P6, PT, R8, 0x19, PT ;  /* 0x000000190800780c */ /* 0x000fe20003fc4270 */
[----:B------:R-:W-:-:S04]  /*2910*/  IMAD.MOV.U32 R104, RZ, RZ, R151 ;  /* 0x000000ffff687224 */ /* 0x000fc800078e0097 */
[----:B------:R-:W-:Y:S08]  /*2920*/  MUFU.TANH R37, R37 ;  /* 0x0000002500257308 */ /* 0x000ff00000002400 */
[----:B------:R2:W-:Y:S01]  /*2930*/  MUFU.TANH R109, R61 ;  /* 0x0000003d006d7308 */ /* 0x0005e20000002400 */
[----:B-1----:R-:W-:-:S07]  /*2940*/  FSEL R13, R13, -INF , P5 ;  /* 0xff8000000d0d7808 */ /* 0x002fce0002800000 */
[----:B------:R-:W1:Y:S01]  /*2950*/  MUFU.TANH R15, R34 ;  /* 0x00000022000f7308 */ /* 0x000e620000002400 */
[----:B--2---:R-:W-:Y:S02]  /*2960*/  FSEL R61, R29, -INF , P5 ;  /* 0xff8000001d3d7808 */ /* 0x004fe40002800000 */
[----:B------:R-:W-:Y:S02]  /*2970*/  ISETP.GT.AND P5, PT, R8, 0x20, PT ;  /* 0x000000200800780c */ /* 0x000fe40003fa4270 */
[----:B------:R-:W-:-:S03]  /*2980*/  FMNMX.FTZ R24, R61, R24, !PT ;  /* 0x000000183d187209 */ /* 0x000fc60007810000 */
[----:B------:R-:W-:Y:S01]  /*2990*/  MUFU.TANH R40, R40 ;  /* 0x0000002800287308 */ /* 0x000fe20000002400 */
[----:B------:R-:W-:-:S07]  /*29a0*/  FMNMX.FTZ R24, R69, R24, !PT ;  /* 0x0000001845187209 */ /* 0x000fce0007810000 */
[----:B------:R-:W2:Y:S01]  /*29b0*/  MUFU.TANH R25, R35 ;  /* 0x0000002300197308 */ /* 0x000ea20000002400 */
[----:B-1----:R-:W-:Y:S02]  /*29c0*/  FSEL R15, R15, -INF , P4 ;  /* 0xff8000000f0f7808 */ /* 0x002fe40002000000 */
[----:B------:R-:W-:-:S05]  /*29d0*/  ISETP.GT.AND P4, PT, R8, 0x21, PT ;  /* 0x000000210800780c */ /* 0x000fca0003f84270 */
[----:B------:R-:W1:Y:S08]  /*29e0*/  MUFU.TANH R41, R41 ;  /* 0x0000002900297308 */ /* 0x000e700000002400 */
[----:B------:R3:W-:Y:S01]  /*29f0*/  MUFU.TANH R9, R63 ;  /* 0x0000003f00097308 */ /* 0x0007e20000002400 */
[----:B--2---:R-:W-:-:S07]  /*2a00*/  FSEL R25, R25, -INF , P2 ;  /* 0xff80000019197808 */ /* 0x004fce0001000000 */
[----:B------:R-:W2:Y:S01]  /*2a10*/  MUFU.TANH R27, R38 ;  /* 0x00000026001b7308 */ /* 0x000ea20000002400 */
[----:B---3--:R-:W-:Y:S02]  /*2a20*/  FSEL R63, R33, -INF , P2 ;  /* 0xff800000213f7808 */ /* 0x008fe40001000000 */
[----:B------:R-:W-:Y:S02]  /*2a30*/  ISETP.GT.AND P2, PT, R8, 0x28, PT ;  /* 0x000000280800780c */ /* 0x000fe40003f44270 */
[----:B------:R-:W-:Y:S02]  /*2a40*/  FMNMX.FTZ R24, R63, R24, !PT ;  /* 0x000000183f187209 */ /* 0x000fe40007810000 */
[----:B-1----:R-:W-:Y:S01]  /*2a50*/  FSEL R89, R41, -INF , P4 ;  /* 0xff80000029597808 */ /* 0x002fe20002000000 */
        /* <DEDUP_REMOVED lines=24> */
[----:B------:R-:W1:Y:S01]  /*2be0*/  MUFU.TANH R49, R49 ;  /* 0x0000003100317308 */ /* 0x000e620000002400 */
[----:B------:R-:W-:-:S04]  /*2bf0*/  FMNMX.FTZ R26, R89, R26, !PT ;  /* 0x0000001a591a7209 */ /* 0x000fc80007810000 */
[----:B------:R-:W-:-:S03]  /*2c00*/  FMNMX.FTZ R26, R91, R26, !PT ;  /* 0x0000001a5b1a7209 */ /* 0x000fc60007810000 */
[----:B------:R-:W3:Y:S01]  /*2c10*/  MUFU.TANH R35, R46 ;  /* 0x0000002e00237308 */ /* 0x000ee20000002400 */
[----:B------:R-:W-:Y:S02]  /*2c20*/  FMNMX.FTZ R26, R93, R26, !PT ;  /* 0x0000001a5d1a7209 */ /* 0x000fe40007810000 */
[----:B--2---:R-:W-:Y:S02]  /*2c30*/  FSEL R33, R43, -INF , P4 ;  /* 0xff8000002b217808 */ /* 0x004fe40002000000 */
[----:B------:R-:W-:Y:S02]  /*2c40*/  ISETP.GT.AND P4, PT, R8, 0x38, PT ;  /* 0x000000380800780c */ /* 0x000fe40003f84270 */
[----:B------:R-:W-:Y:S01]  /*2c50*/  FMNMX.FTZ R26, R95, R26, !PT ;  /* 0x0000001a5f1a7209 */ /* 0x000fe20007810000 */
[----:B------:R-:W2:Y:S01]  /*2c60*/  MUFU.TANH R52, R52 ;  /* 0x0000003400347308 */ /* 0x000ea20000002400 */
[----:B-1----:R-:W-:-:S04]  /*2c70*/  FSEL R97, R49, -INF , P5 ;  /* 0xff80000031617808 */ /* 0x002fc80002800000 */
[----:B------:R-:W-:-:S03]  /*2c80*/  FMNMX.FTZ R26, R97, R26, !PT ;  /* 0x0000001a611a7209 */ /* 0x000fc60007810000 */
[----:B------:R-:W1:Y:S01]  /*2c90*/  MUFU.TANH R47, R47 ;  /* 0x0000002f002f7308 */ /* 0x000e620000002400 */
[----:B---3--:R-:W-:Y:S02]  /*2ca0*/  FSEL R35, R35, -INF , P2 ;  /* 0xff80000023237808 */ /* 0x008fe40001000000 */
[----:B------:R-:W-:-:S05]  /*2cb0*/  ISETP.GT.AND P2, PT, R8, 0x39, PT ;  /* 0x000000390800780c */ /* 0x000fca0003f44270 */
[----:B------:R-:W3:Y:S01]  /*2cc0*/  MUFU.TANH R53, R53 ;  /* 0x0000003500357308 */ /* 0x000ee20000002400 */
[----:B--2---:R-:W-:-:S04]  /*2cd0*/  FSEL R101, R52, -INF , P4 ;  /* 0xff80000034657808 */ /* 0x004fc80002000000 */
[----:B------:R-:W-:-:S03]  /*2ce0*/  FMNMX.FTZ R26, R101, R26, !PT ;  /* 0x0000001a651a7209 */ /* 0x000fc60007810000 */
[----:B------:R-:W2:Y:S01]  /*2cf0*/  MUFU.TANH R50, R50 ;  /* 0x0000003200327308 */ /* 0x000ea20000002400 */
[----:B-1----:R-:W-:Y:S02]  /*2d00*/  FSEL R37, R47, -INF , P3 ;  /* 0xff8000002f257808 */ /* 0x002fe40001800000 */
[----:B------:R-:W-:-:S05]  /*2d10*/  ISETP.GT.AND P3, PT, R8, 0x40, PT ;  /* 0x000000400800780c */ /* 0x000fca0003f64270 */
[----:B------:R-:W1:Y:S01]  /*2d20*/  MUFU.TANH R56, R56 ;  /* 0x0000003800387308 */ /* 0x000e620000002400 */
[----:B---3--:R-:W-:-:S04]  /*2d30*/  FSEL R107, R53, -INF , P2 ;  /* 0xff800000356b7808 */ /* 0x008fc80001000000 */
[----:B------:R-:W-:-:S03]  /*2d40*/  FMNMX.FTZ R26, R107, R26, !PT ;  /* 0x0000001a6b1a7209 */ /* 0x000fc60007810000 */
[----:B------:R-:W3:Y:S01]  /*2d50*/  MUFU.TANH R51, R51 ;  /* 0x0000003300337308 */ /* 0x000ee20000002400 */
[----:B--2---:R-:W-:Y:S02]  /*2d60*/  FSEL R39, R50, -INF , P6 ;  /* 0xff80000032277808 */ /* 0x004fe40003000000 */
[----:B------:R-:W-:-:S04]  /*2d70*/  ISETP.GT.AND P6, PT, R8, 0x41, PT ;  /* 0x000000410800780c */ /* 0x000fc80003fc4270 */
[----:B------:R-:W-:Y:S01]  /*2d80*/  FSEL R99, R99, -INF , P6 ;  /* 0xff80000063637808 */ /* 0x000fe20003000000 */
[----:B------:R-:W2:Y:S01]  /*2d90*/  MUFU.TANH R54, R54 ;  /* 0x0000003600367308 */ /* 0x000ea20000002400 */
[----:B-1----:R-:W-:-:S04]  /*2da0*/  FSEL R105, R56, -INF , P3 ;  /* 0xff80000038697808 */ /* 0x002fc80001800000 */
[----:B------:R-:W-:-:S03]  /*2db0*/  FMNMX.FTZ R26, R105, R26, !PT ;  /* 0x0000001a691a7209 */ /* 0x000fc60007810000 */
[----:B------:R-:W1:Y:S01]  /*2dc0*/  MUFU.TANH R60, R60 ;  /* 0x0000003c003c7308 */ /* 0x000e620000002400 */
[----:B---3--:R-:W-:Y:S02]  /*2dd0*/  FSEL R41, R51, -INF , P5 ;  /* 0xff80000033297808 */ /* 0x008fe40002800000 */
[----:B------:R-:W-:Y:S02]  /*2de0*/  ISETP.GT.AND P5, PT, R8, 0x48, PT ;  /* 0x000000480800780c */ /* 0x000fe40003fa4270 */
[----:B------:R-:W-:-:S03]  /*2df0*/  FMNMX.FTZ R26, R99, R26, !PT ;  /* 0x0000001a631a7209 */ /* 0x000fc60007810000 */
[----:B------:R-:W3:Y:S01]  /*2e00*/  MUFU.TANH R55, R55 ;  /* 0x0000003700377308 */ /* 0x000ee20000002400 */
[----:B--2---:R-:W-:Y:S02]  /*2e10*/  FSEL R43, R54, -INF , P4 ;  /* 0xff800000362b7808 */ /* 0x004fe40002000000 */
[----:B------:R-:W-:-:S04]  /*2e20*/  ISETP.GT.AND P4, PT, R8, 0x49, PT ;  /* 0x000000490800780c */ /* 0x000fc80003f84270 */
[----:B------:R-:W-:Y:S01]  /*2e30*/  FSEL R109, R109, -INF , P4 ;  /* 0xff8000006d6d7808 */ /* 0x000fe20002000000 */
[----:B------:R-:W2:Y:S01]  /*2e40*/  MUFU.TANH R58, R58 ;  /* 0x0000003a003a7308 */ /* 0x000ea20000002400 */
[----:B-1----:R-:W-:Y:S02]  /*2e50*/  FSEL R103, R60, -INF , P5 ;  /* 0xff8000003c677808 */ /* 0x002fe40002800000 */
[----:B------:R-:W-:Y:S02]  /*2e60*/  FSEL R53, R9, -INF , P4 ;  /* 0xff80000009357808 */ /* 0x000fe40002000000 */
[----:B------:R-:W-:Y:S02]  /*2e70*/  FMNMX.FTZ R26, R103, R26, !PT ;  /* 0x0000001a671a7209 */ /* 0x000fe40007810000 */
[----:B------:R-:W-:Y:S01]  /*2e80*/  ISETP.GT.AND P4, PT, R8, 0x60, PT ;  /* 0x000000600800780c */ /* 0x000fe20003f84270 */
[----:B------:R-:W1:Y:S01]  /*2e90*/  MUFU.TANH R64, R64 ;  /* 0x0000004000407308 */ /* 0x000e620000002400 */
[----:B---3--:R-:W-:-:S02]  /*2ea0*/  FSEL R45, R55, -INF , P2 ;  /* 0xff800000372d7808 */ /* 0x008fc40001000000 */
[----:B------:R-:W-:Y:S02]  /*2eb0*/  ISETP.GT.AND P2, PT, R8, 0x50, PT ;  /* 0x000000500800780c */ /* 0x000fe40003f44270 */
        /* <DEDUP_REMOVED lines=11> */
[----:B------:R-:W-:Y:S02]  /*2f70*/  FMNMX.FTZ R26, R113, R26, !PT ;  /* 0x0000001a711a7209 */ /* 0x000fe40007810000 */
[----:B------:R-:W-:Y:S01]  /*2f80*/  FSEL R59, R10, -INF , P3 ;  /* 0xff8000000a3b7808 */ /* 0x000fe20001800000 */
[----:B------:R-:W3:Y:S01]  /*2f90*/  MUFU.TANH R14, R14 ;  /* 0x0000000e000e7308 */ /* 0x000ee20000002400 */
[----:B--2---:R-:W-:Y:S02]  /*2fa0*/  FSEL R51, R62, -INF , P5 ;  /* 0xff8000003e337808 */ /* 0x004fe40002800000 */
[----:B------:R-:W-:-:S02]  /*2fb0*/  ISETP.GT.AND P5, PT, R8, 0x59, PT ;  /* 0x000000590800780c */ /* 0x000fc40003fa4270 */
[----:B------:R-:W-:-:S03]  /*2fc0*/  ISETP.GT.AND P3, PT, R8, 0x61, PT ;  /* 0x000000610800780c */ /* 0x000fc60003f64270 */
[----:B------:R-:W2:Y:S01]  /*2fd0*/  MUFU.TANH R72, R72 ;  /* 0x0000004800487308 */ /* 0x000ea20000002400 */
[----:B-1----:R-:W-:-:S04]  /*2fe0*/  FSEL R115, R68, -INF , P6 ;  /* 0xff80000044737808 */ /* 0x002fc80003000000 */
[----:B------:R-:W-:-:S03]  /*2ff0*/  FMNMX.FTZ R26, R115, R26, !PT ;  /* 0x0000001a731a7209 */ /* 0x000fc60007810000 */
[----:B------:R-:W1:Y:S01]  /*3000*/  MUFU.TANH R66, R66 ;  /* 0x0000004200427308 */ /* 0x000e620000002400 */
[----:B---3--:R-:W-:-:S04]  /*3010*/  FSEL R117, R14, -INF , P5 ;  /* 0xff8000000e757808 */ /* 0x008fc80002800000 */
[----:B------:R-:W-:-:S03]  /*3020*/  FMNMX.FTZ R26, R117, R26, !PT ;  /* 0x0000001a751a7209 */ /* 0x000fc60007810000 */
        /* <DEDUP_REMOVED lines=11> */
[----:B------:R-:W-:-:S05]  /*30e0*/  ISETP.GT.AND P6, PT, R8, 0x69, PT ;  /* 0x000000690800780c */ /* 0x000fca0003fc4270 */
[----:B------:R-:W2:Y:S01]  /*30f0*/  MUFU.TANH R74, R74 ;  /* 0x0000004a004a7308 */ /* 0x000ea20000002400 */
[----:B-1----:R-:W-:-:S04]  /*3100*/  FSEL R123, R76, -INF , P2 ;  /* 0xff8000004c7b7808 */ /* 0x002fc80001000000 */
[----:B------:R-:W-:-:S03]  /*3110*/  FMNMX.FTZ R26, R123, R26, !PT ;  /* 0x0000001a7b1a7209 */ /* 0x000fc60007810000 */
[----:B------:R-:W1:Y:S01]  /*3120*/  MUFU.TANH R80, R80 ;  /* 0x0000005000507308 */ /* 0x000e620000002400 */
[----:B---3--:R-:W-:-:S04]  /*3130*/  FSEL R125, R77, -INF , P6 ;  /* 0xff8000004d7d7808 */ /* 0x008fc80003000000 */
[----:B------:R-:W-:-:S03]  /*3140*/  FMNMX.FTZ R26, R125, R26, !PT ;  /* 0x0000001a7d1a7209 */ /* 0x000fc60007810000 */
[----:B------:R3:W4:Y:S01]  /*3150*/  MUFU.TANH R24, R75 ;  /* 0x0000004b00187308 */ /* 0x0007220000002400 */
[----:B--2---:R-:W-:Y:S02]  /*3160*/  FSEL R77, R74, -INF , P4 ;  /* 0xff8000004a4d7808 */ /* 0x004fe40002000000 */
[----:B------:R-:W-:-:S05]  /*3170*/  ISETP.GT.AND P4, PT, R8, 0x71, PT ;  /* 0x000000710800780c */ /* 0x000fca0003f84270 */
[----:B------:R4:W2:Y:S01]  /*3180*/  MUFU.TANH R129, R81 ;  /* 0x0000005100817308 */ /* 0x0008a20000002400 */
[----:B---3--:R-:W-:Y:S02]  /*3190*/  FSEL R75, R20, -INF , P5 ;  /* 0xff800000144b7808 */ /* 0x008fe40002800000 */
[----:B------:R-:W-:-:S04]  /*31a0*/  ISETP.GT.AND P5, PT, R8, 0x70, PT ;  /* 0x000000700800780c */ /* 0x000fc80003fa4270 */
[----:B-1----:R-:W-:Y:S01]  /*31b0*/  FSEL R127, R80, -INF , P5 ;  /* 0xff800000507f7808 */ /* 0x002fe20002800000 */
[----:B------:R-:W1:Y:S01]  /*31c0*/  MUFU.TANH R78, R78 ;  /* 0x0000004e004e7308 */ /* 0x000e620000002400 */
[----:B----4-:R-:W-:Y:S02]  /*31d0*/  FSEL R81, R24, -INF , P3 ;  /* 0xff80000018517808 */ /* 0x010fe40001800000 */
[----:B------:R-:W-:Y:S02]  /*31e0*/  ISETP.GT.AND P3, PT, R8, 0x78, PT ;  /* 0x000000780800780c */ /* 0x000fe40003f64270 */
[----:B------:R-:W-:-:S03]  /*31f0*/  FMNMX.FTZ R26, R127, R26, !PT ;  /* 0x0000001a7f1a7209 */ /* 0x000fc60007810000 */
[----:B------:R-:W3:Y:S01]  /*3200*/  MUFU.TANH R84, R84 ;  /* 0x0000005400547308 */ /* 0x000ee20000002400 */
[----:B--2---:R-:W-:-:S04]  /*3210*/  FSEL R129, R129, -INF , P4 ;  /* 0xff80000081817808 */ /* 0x004fc80002000000 */
[----:B------:R-:W-:-:S03]  /*3220*/  FMNMX.FTZ R26, R129, R26, !PT ;  /* 0x0000001a811a7209 */ /* 0x000fc60007810000 */
[----:B------:R1:W2:Y:S08]  /*3230*/  MUFU.TANH R133, R85 ;  /* 0x0000005500857308 */ /* 0x0002b00000002400 */
[----:B------:R-:W4:Y:S01]  /*3240*/  MUFU.TANH R82, R82 ;  /* 0x0000005200527308 */ /* 0x000f220000002400 */
[----:B-1----:R-:W-:Y:S02]  /*3250*/  FSEL R85, R78, -INF , P2 ;  /* 0xff8000004e557808 */ /* 0x002fe40001000000 */
[----:B------:R-:W-:Y:S01]  /*3260*/  ISETP.GT.AND P2, PT, R8, 0x79, PT ;  /* 0x000000790800780c */ /* 0x000fe20003f44270 */
[----:B------:R-:W-:Y:S01]  /*3270*/  IMAD.U32 R8, RZ, RZ, UR5 ;  /* 0x00000005ff087e24 */ /* 0x000fe2000f8e00ff */
[----:B---3--:R-:W-:-:S03]  /*3280*/  FSEL R131, R84, -INF , P3 ;  /* 0xff80000054837808 */ /* 0x008fc60001800000 */
[----:B------:R-:W1:Y:S01]  /*3290*/  MUFU.TANH R83, R83 ;  /* 0x0000005300537308 */ /* 0x000e620000002400 */
[----:B--2---:R-:W-:Y:S02]  /*32a0*/  FSEL R133, R133, -INF , P2 ;  /* 0xff80000085857808 */ /* 0x004fe40001000000 */
[----:B------:R-:W-:-:S04]  /*32b0*/  FMNMX.FTZ R26, R131, R26, !PT ;  /* 0x0000001a831a7209 */ /* 0x000fc80007810000 */
[----:B------:R-:W-:Y:S01]  /*32c0*/  FMNMX.FTZ R26, R133, R26, !PT ;  /* 0x0000001a851a7209 */ /* 0x000fe20007810000 */
[----:B------:R-:W2:Y:S04]  /*32d0*/  MUFU.TANH R86, R86 ;  /* 0x0000005600567308 */ /* 0x000ea80000002400 */
[----:B------:R-:W3:Y:S02]  /*32e0*/  SHFL.BFLY PT, R9, R26, 0x2, 0x1f ;  /* 0x0c401f001a097f89 */ /* 0x000ee400000e0000 */
[----:B---3--:R-:W-:-:S05]  /*32f0*/  FMNMX.FTZ R14, R26, R9, !PT ;  /* 0x000000091a0e7209 */ /* 0x008fca0007810000 */
[----:B------:R-:W3:Y:S02]  /*3300*/  SHFL.BFLY PT, R9, R14, 0x1, 0x1f ;  /* 0x0c201f000e097f89 */ /* 0x000ee400000e0000 */
[----:B---3--:R-:W-:Y:S02]  /*3310*/  FMNMX.FTZ R9, R14, R9, !PT ;  /* 0x000000090e097209 */ /* 0x008fe40007810000 */
[----:B------:R-:W3:Y:S02]  /*3320*/  MUFU.TANH R14, R87 ;  /* 0x00000057000e7308 */ /* 0x000ee40000002400 */
[C---:B------:R-:W-:Y:S01]  /*3330*/  FSETP.NEU.FTZ.AND P0, PT, R9.reuse, -INF , PT ;  /* 0xff8000000900780b */ /* 0x040fe20003f1d000 */
[----:B------:R-:W-:-:S05]  /*3340*/  FMUL.FTZ R10, R9, R8 ;  /* 0x00000008090a7220 */ /* 0x000fca0000410000 */
[----:B------:R-:W-:Y:S02]  /*3350*/  FSEL R10, R10, RZ, P0 ;  /* 0x000000ff0a0a7208 */ /* 0x000fe40000000000 */
[----:B------:R-:W-:Y:S02]  /*3360*/  ISETP.NE.AND P0, PT, R12, RZ, PT ;  /* 0x000000ff0c00720c */ /* 0x000fe40003f05270 */
[----:B------:R5:W0:Y:S01]  /*3370*/  MUFU.TANH R12, R79 ;  /* 0x0000004f000c7308 */ /* 0x000a220000002400 */
[-CC-:B------:R-:W-:Y:S01]  /*3380*/  FFMA.FTZ R174, R91, R8.reuse, -R10.reuse ;  /* 0x000000085bae7223 */ /* 0x180fe2000001080a */
[----:B----4-:R-:W-:Y:S01]  /*3390*/  FSEL R91, R82, -INF , P5 ;  /* 0xff800000525b7808 */ /* 0x010fe20002800000 */
[-CC-:B------:R-:W-:Y:S01]  /*33a0*/  FFMA.FTZ R168, R95, R8.reuse, -R10.reuse ;  /* 0x000000085fa87223 */ /* 0x180fe2000001080a */
[----:B-1----:R-:W-:Y:S01]  /*33b0*/  FSEL R95, R83, -INF , P4 ;  /* 0xff800000535f7808 */ /* 0x002fe20002000000 */
[-CC-:B------:R-:W-:Y:S01]  /*33c0*/  FFMA.FTZ R176, R69, R8.reuse, -R10.reuse ;  /* 0x0000000845b07223 */ /* 0x180fe2000001080a */
[-CC-:B------:R-:W-:Y:S01]  /*33d0*/  FFMA.FTZ R69, R97, R8.reuse, -R10.reuse ;  /* 0x0000000861457223 */ /* 0x180fe2000001080a */
[----:B--2---:R-:W-:Y:S01]  /*33e0*/  FSEL R97, R86, -INF , P3 ;  /* 0xff80000056617808 */ /* 0x004fe20001800000 */
[-CC-:B------:R-:W-:Y:S01]  /*33f0*/  FFMA.FTZ R170, R101, R8.reuse, -R10.reuse ;  /* 0x0000000865aa7223 */ /* 0x180fe2000001080a */
[--C-:B-----5:R-:W-:Y:S01]  /*3400*/  FFMA.FTZ R79, R6, R8, -R10.reuse ;  /* 0x00000008064f7223 */ /* 0x120fe2000001080a */
[----:B------:R-:W-:Y:S01]  /*3410*/  FMNMX.FTZ R6, R7, R4, !PT ;  /* 0x0000000407067209 */ /* 0x000fe20007810000 */
[-CC-:B------:R-:W-:Y:S01]  /*3420*/  FFMA.FTZ R180, R21, R8.reuse, -R10.reuse ;  /* 0x0000000815b47223 */ /* 0x180fe2000001080a */
[----:B---3--:R-:W-:Y:S01]  /*3430*/  FSEL R101, R14, -INF , P2 ;  /* 0xff8000000e657808 */ /* 0x008fe20001000000 */
[--C-:B------:R-:W-:Y:S01]  /*3440*/  FFMA.FTZ R182, R57, R8, -R10.reuse ;  /* 0x0000000839b67223 */ /* 0x100fe2000001080a */
[----:B------:R-:W-:Y:S01]  /*3450*/  FMNMX.FTZ R6, R11, R6, !PT ;  /* 0x000000060b067209 */ /* 0x000fe20007810000 */
[----:B------:R-:W-:Y:S01]  /*3460*/  MUFU.EX2 R79, R79 ;  /* 0x0000004f004f7308 */ /* 0x000fe20000000800 */
[-CC-:B------:R-:W-:Y:S01]  /*3470*/  FFMA.FTZ R57, R61, R8.reuse, -R10.reuse ;  /* 0x000000083d397223 */ /* 0x180fe2000001080a */
[----:B0-----:R-:W-:Y:S01]  /*3480*/  FSEL R87, R12, -INF , P6 ;  /* 0xff8000000c577808 */ /* 0x001fe20003000000 */
[--C-:B------:R-:W-:Y:S01]  /*3490*/  FFMA.FTZ R61, R63, R8, -R10.reuse ;  /* 0x000000083f3d7223 */ /* 0x100fe2000001080a */
[----:B------:R-:W-:Y:S01]  /*34a0*/  FMNMX.FTZ R6, R13, R6, !PT ;  /* 0x000000060d067209 */ /* 0x000fe20007810000 */
[-CC-:B------:R-:W-:Y:S01]  /*34b0*/  FFMA.FTZ R178, R67, R8.reuse, -R10.reuse ;  /* 0x0000000843b27223 */ /* 0x180fe2000001080a */
[-CC-:B------:R-:W-:Y:S01]  /*34c0*/  FFMA.FTZ R63, R65, R8.reuse, -R10.reuse ;  /* 0x00000008413f7223 */ /* 0x180fe2000001080a */
[--C-:B------:R-:W-:Y:S01]  /*34d0*/  FFMA.FTZ R172, R71, R8, -R10.reuse ;  /* 0x0000000847ac7223 */ /* 0x100fe2000001080a */
[----:B------:R-:W-:Y:S01]  /*34e0*/  FMNMX.FTZ R6, R15, R6, !PT ;  /* 0x000000060f067209 */ /* 0x000fe20007810000 */
[----:B------:R-:W0:Y:S01]  /*34f0*/  MUFU.EX2 R180, R180 ;  /* 0x000000b400b47308 */ /* 0x000e220000000800 */
[-CC-:B------:R-:W-:Y:S01]  /*3500*/  FFMA.FTZ R65, R89, R8.reuse, -R10.reuse ;  /* 0x0000000859417223 */ /* 0x180fe2000001080a */
[--C-:B------:R-:W-:Y:S01]  /*3510*/  FFMA.FTZ R67, R93, R8, -R10.reuse ;  /* 0x000000085d437223 */ /* 0x100fe2000001080a */
[----:B------:R-:W-:Y:S01]  /*3520*/  FMNMX.FTZ R6, R25, R6, !PT ;  /* 0x0000000619067209 */ /* 0x000fe20007810000 */
[-CC-:B------:R-:W-:Y:S01]  /*3530*/  FFMA.FTZ R71, R107, R8.reuse, -R10.reuse ;  /* 0x000000086b477223 */ /* 0x180fe2000001080a */
[-CC-:B------:R-:W-:Y:S01]  /*3540*/  FFMA.FTZ R152, R105, R8.reuse, -R10.reuse ;  /* 0x0000000869987223 */ /* 0x180fe2000001080a */
[--C-:B------:R-:W-:Y:S01]  /*3550*/  FFMA.FTZ R83, R99, R8, -R10.reuse ;  /* 0x0000000863537223 */ /* 0x100fe2000001080a */
[----:B------:R-:W-:Y:S01]  /*3560*/  FMNMX.FTZ R6, R27, R6, !PT ;  /* 0x000000061b067209 */ /* 0x000fe20007810000 */
[----:B------:R-:W1:Y:S01]  /*3570*/  MUFU.EX2 R182, R182 ;  /* 0x000000b600b67308 */ /* 0x000e620000000800 */
[-CC-:B------:R-:W-:Y:S01]  /*3580*/  FFMA.FTZ R154, R103, R8.reuse, -R10.reuse ;  /* 0x00000008679a7223 */ /* 0x180fe2000001080a */
[--C-:B------:R-:W-:Y:S01]  /*3590*/  FFMA.FTZ R89, R109, R8, -R10.reuse ;  /* 0x000000086d597223 */ /* 0x100fe2000001080a */
[----:B------:R-:W-:Y:S01]  /*35a0*/  FMNMX.FTZ R6, R29, R6, !PT ;  /* 0x000000061d067209 */ /* 0x000fe20007810000 */
[-CC-:B------:R-:W-:Y:S01]  /*35b0*/  FFMA.FTZ R156, R111, R8.reuse, -R10.reuse ;  /* 0x000000086f9c7223 */ /* 0x180fe2000001080a */
[-CC-:B------:R-:W-:Y:S01]  /*35c0*/  FFMA.FTZ R93, R113, R8.reuse, -R10.reuse ;  /* 0x00000008715d7223 */ /* 0x180fe2000001080a */
[--C-:B------:R-:W-:Y:S01]  /*35d0*/  FFMA.FTZ R158, R115, R8, -R10.reuse ;  /* 0x00000008739e7223 */ /* 0x100fe2000001080a */
[----:B------:R-:W-:Y:S01]  /*35e0*/  FMNMX.FTZ R6, R31, R6, !PT ;  /* 0x000000061f067209 */ /* 0x000fe20007810000 */
[----:B------:R-:W2:Y:S01]  /*35f0*/  MUFU.EX2 R57, R57 ;  /* 0x0000003900397308 */ /* 0x000ea20000000800 */
[-CC-:B------:R-:W-:Y:S01]  /*3600*/  FFMA.FTZ R99, R117, R8.reuse, -R10.reuse ;  /* 0x0000000875637223 */ /* 0x180fe2000001080a */
[--C-:B------:R-:W-:Y:S01]  /*3610*/  FFMA.FTZ R160, R119, R8, -R10.reuse ;  /* 0x0000000877a07223 */ /* 0x100fe2000001080a */
[----:B------:R-:W-:Y:S01]  /*3620*/  FMNMX.FTZ R6, R33, R6, !PT ;  /* 0x0000000621067209 */ /* 0x000fe20007810000 */
[-CC-:B------:R-:W-:Y:S01]  /*3630*/  FFMA.FTZ R103, R121, R8.reuse, -R10.reuse ;  /* 0x0000000879677223 */ /* 0x180fe2000001080a */
[-CC-:B------:R-:W-:Y:S01]  /*3640*/  FFMA.FTZ R162, R123, R8.reuse, -R10.reuse ;  /* 0x000000087ba27223 */ /* 0x180fe2000001080a */
[--C-:B------:R-:W-:Y:S01]  /*3650*/  FFMA.FTZ R105, R125, R8, -R10.reuse ;  /* 0x000000087d697223 */ /* 0x100fe2000001080a */
[----:B------:R-:W-:Y:S01]  /*3660*/  FMNMX.FTZ R6, R35, R6, !PT ;  /* 0x0000000623067209 */ /* 0x000fe20007810000 */
[----:B------:R-:W3:Y:S01]  /*3670*/  MUFU.EX2 R176, R176 ;  /* 0x000000b000b07308 */ /* 0x000ee20000000800 */
[-CC-:B------:R-:W-:Y:S01]  /*3680*/  FFMA.FTZ R164, R127, R8.reuse, -R10.reuse ;  /* 0x000000087fa47223 */ /* 0x180fe2000001080a */
[--C-:B------:R-:W-:Y:S01]  /*3690*/  FFMA.FTZ R107, R129, R8, -R10.reuse ;  /* 0x00000008816b7223 */ /* 0x100fe2000001080a */
[----:B------:R-:W-:Y:S01]  /*36a0*/  FMNMX.FTZ R6, R37, R6, !PT ;  /* 0x0000000625067209 */ /* 0x000fe20007810000 */
[-CC-:B------:R-:W-:Y:S01]  /*36b0*/  FFMA.FTZ R166, R131, R8.reuse, -R10.reuse ;  /* 0x0000000883a67223 */ /* 0x180fe2000001080a */
[----:B------:R-:W-:Y:S01]  /*36c0*/  FFMA.FTZ R109, R133, R8, -R10 ;  /* 0x00000008856d7223 */ /* 0x000fe2000001080a */
[--C-:B------:R-:W-:Y:S01]  /*36d0*/  IMAD.MOV.U32 R133, RZ, RZ, R151.reuse ;  /* 0x000000ffff857224 */ /* 0x100fe200078e0097 */
[----:B------:R-:W-:Y:S01]  /*36e0*/  FMNMX.FTZ R6, R39, R6, !PT ;  /* 0x0000000627067209 */ /* 0x000fe20007810000 */
[----:B------:R-:W4:Y:S01]  /*36f0*/  MUFU.EX2 R61, R61 ;  /* 0x0000003d003d7308 */ /* 0x000f220000000800 */
[----:B------:R-:W-:-:S02]  /*3700*/  IMAD.MOV.U32 R131, RZ, RZ, R151 ;  /* 0x000000ffff837224 */ /* 0x000fc400078e0097 */
[----:B------:R-:W-:Y:S01]  /*3710*/  FMNMX.FTZ R6, R41, R6, !PT ;  /* 0x0000000629067209 */ /* 0x000fe20007810000 */
[--C-:B------:R-:W-:Y:S02]  /*3720*/  IMAD.MOV.U32 R129, RZ, RZ, R151.reuse ;  /* 0x000000ffff817224 */ /* 0x100fe400078e0097 */
[--C-:B------:R-:W-:Y:S01]  /*3730*/  IMAD.MOV.U32 R127, RZ, RZ, R151.reuse ;  /* 0x000000ffff7f7224 */ /* 0x100fe200078e0097 */
[----:B------:R-:W-:Y:S01]  /*3740*/  FMNMX.FTZ R6, R43, R6, !PT ;  /* 0x000000062b067209 */ /* 0x000fe20007810000 */
[----:B------:R-:W5:Y:S01]  /*3750*/  MUFU.EX2 R178, R178 ;  /* 0x000000b200b27308 */ /* 0x000f620000000800 */
[--C-:B------:R-:W-:Y:S02]  /*3760*/  IMAD.MOV.U32 R125, RZ, RZ, R151.reuse ;  /* 0x000000ffff7d7224 */ /* 0x100fe400078e0097 */
[----:B------:R-:W-:Y:S01]  /*3770*/  FMNMX.FTZ R6, R45, R6, !PT ;  /* 0x000000062d067209 */ /* 0x000fe20007810000 */
[--C-:B------:R-:W-:Y:S02]  /*3780*/  IMAD.MOV.U32 R123, RZ, RZ, R151.reuse ;  /* 0x000000ffff7b7224 */ /* 0x100fe400078e0097 */
[--C-:B------:R-:W-:Y:S01]  /*3790*/  IMAD.MOV.U32 R121, RZ, RZ, R151.reuse ;  /* 0x000000ffff797224 */ /* 0x100fe200078e0097 */
[----:B------:R-:W-:Y:S01]  /*37a0*/  FMNMX.FTZ R6, R47, R6, !PT ;  /* 0x000000062f067209 */ /* 0x000fe20007810000 */
[----:B------:R-:W5:Y:S01]  /*37b0*/  MUFU.EX2 R63, R63 ;  /* 0x0000003f003f7308 */ /* 0x000f620000000800 */
[----:B------:R-:W-:-:S02]  /*37c0*/  IMAD.MOV.U32 R119, RZ, RZ, R151 ;  /* 0x000000ffff777224 */ /* 0x000fc400078e0097 */
[----:B------:R-:W-:Y:S01]  /*37d0*/  FMNMX.FTZ R6, R49, R6, !PT ;  /* 0x0000000631067209 */ /* 0x000fe20007810000 */
[--C-:B------:R-:W-:Y:S02]  /*37e0*/  IMAD.MOV.U32 R117, RZ, RZ, R151.reuse ;  /* 0x000000ffff757224 */ /* 0x100fe400078e0097 */
[--C-:B------:R-:W-:Y:S01]  /*37f0*/  IMAD.MOV.U32 R115, RZ, RZ, R151.reuse ;  /* 0x000000ffff737224 */ /* 0x100fe200078e0097 */
[----:B------:R-:W-:Y:S01]  /*3800*/  FMNMX.FTZ R6, R51, R6, !PT ;  /* 0x0000000633067209 */ /* 0x000fe20007810000 */
[----:B------:R-:W-:Y:S01]  /*3810*/  MUFU.EX2 R172, R172 ;  /* 0x000000ac00ac7308 */ /* 0x000fe20000000800 */
[--C-:B------:R-:W-:Y:S02]  /*3820*/  IMAD.MOV.U32 R113, RZ, RZ, R151.reuse ;  /* 0x000000ffff717224 */ /* 0x100fe400078e0097 */
[----:B------:R-:W-:Y:S01]  /*3830*/  FMNMX.FTZ R6, R53, R6, !PT ;  /* 0x0000000635067209 */ /* 0x000fe20007810000 */
[----:B------:R-:W-:-:S03]  /*3840*/  IMAD.MOV.U32 R111, RZ, RZ, R151 ;  /* 0x000000ffff6f7224 */ /* 0x000fc600078e0097 */
[----:B------:R-:W-:Y:S01]  /*3850*/  FMNMX.FTZ R6, R55, R6, !PT ;  /* 0x0000000637067209 */ /* 0x000fe20007810000 */
[----:B------:R-:W-:Y:S03]  /*3860*/  MUFU.EX2 R65, R65 ;  /* 0x0000004100417308 */ /* 0x000fe60000000800 */
[----:B------:R-:W-:-:S04]  /*3870*/  FMNMX.FTZ R6, R59, R6, !PT ;  /* 0x000000063b067209 */ /* 0x000fc80007810000 */
        /* <DEDUP_REMOVED lines=14> */
[----:B------:R-:W-:-:S05]  /*3960*/  FMNMX.FTZ R6, R101, R6, !PT ;  /* 0x0000000665067209 */ /* 0x000fca0007810000 */
[----:B------:R-:W0:Y:S01]  /*3970*/  SHFL.BFLY PT, R21, R6, 0x2, 0x1f ;  /* 0x0c401f0006157f89 */ /* 0x000e2200000e0000 */
[----:B------:R-:W-:Y:S08]  /*3980*/  MUFU.EX2 R71, R71 ;  /* 0x0000004700477308 */ /* 0x000ff00000000800 */
[----:B------:R-:W-:Y:S08]  /*3990*/  MUFU.EX2 R152, R152 ;  /* 0x0000009800987308 */ /* 0x000ff00000000800 */
[----:B------:R-:W-:Y:S01]  /*39a0*/  MUFU.EX2 R83, R83 ;  /* 0x0000005300537308 */ /* 0x000fe20000000800 */
[----:B0-----:R-:W-:-:S07]  /*39b0*/  FMNMX.FTZ R12, R6, R21, !PT ;  /* 0x00000015060c7209 */ /* 0x001fce0007810000 */
[----:B------:R-:W-:Y:S01]  /*39c0*/  MUFU.EX2 R154, R154 ;  /* 0x0000009a009a7308 */ /* 0x000fe20000000800 */
[----:B------:R-:W0:Y:S07]  /*39d0*/  SHFL.BFLY PT, R21, R12, 0x1, 0x1f ;  /* 0x0c201f000c157f89 */ /* 0x000e2e00000e0000 */
[----:B------:R-:W-:Y:S08]  /*39e0*/  MUFU.EX2 R89, R89 ;  /* 0x0000005900597308 */ /* 0x000ff00000000800 */
[----:B------:R-:W-:Y:S08]  /*39f0*/  MUFU.EX2 R156, R156 ;  /* 0x0000009c009c7308 */ /* 0x000ff00000000800 */
[----:B------:R-:W-:Y:S01]  /*3a00*/  MUFU.EX2 R93, R93 ;  /* 0x0000005d005d7308 */ /* 0x000fe20000000800 */
[----:B0-----:R-:W-:-:S04]  /*3a10*/  FMNMX.FTZ R21, R12, R21, !PT ;  /* 0x000000150c157209 */ /* 0x001fc80007810000 */
[C---:B------:R-:W-:Y:S01]  /*3a20*/  FSETP.NEU.FTZ.AND P2, PT, R21.reuse, -INF , PT ;  /* 0xff8000001500780b */ /* 0x040fe20003f5d000 */
[----:B------:R-:W-:Y:S02]  /*3a30*/  FMUL.FTZ R6, R21, R8 ;  /* 0x0000000815067220 */ /* 0x000fe40000410000 */
[----:B------:R-:W-:Y:S03]  /*3a40*/  MUFU.EX2 R158, R158 ;  /* 0x0000009e009e7308 */ /* 0x000fe60000000800 */
[----:B------:R-:W-:-:S05]  /*3a50*/  FSEL R32, R6, RZ, P2 ;  /* 0x000000ff06207208 */ /* 0x000fca0001000000 */
[----:B------:R-:W-:Y:S01]  /*3a60*/  MUFU.EX2 R99, R99 ;  /* 0x0000006300637308 */ /* 0x000fe20000000800 */
[-CC-:B------:R-:W-:Y:S01]  /*3a70*/  FFMA.FTZ R181, R7, R8.reuse, -R32.reuse ;  /* 0x0000000807b57223 */ /* 0x180fe20000010820 */
[-CC-:B------:R-:W-:Y:S01]  /*3a80*/  FFMA.FTZ R6, R4, R8.reuse, -R32.reuse ;  /* 0x0000000804067223 */ /* 0x180fe20000010820 */
[-CC-:B------:R-:W-:Y:S01]  /*3a90*/  FFMA.FTZ R183, R11, R8.reuse, -R32.reuse ;  /* 0x000000080bb77223 */ /* 0x180fe20000010820 */
[----:B------:R-:W-:Y:S01]  /*3aa0*/  FADD.FTZ R7, R180, R79 ;  /* 0x0000004fb4077221 */ /* 0x000fe20000010000 */
[-CC-:B------:R-:W-:Y:S01]  /*3ab0*/  FFMA.FTZ R10, R13, R8.reuse, -R32.reuse ;  /* 0x000000080d0a7223 */ /* 0x180fe20000010820 */
[-CC-:B------:R-:W-:Y:S01]  /*3ac0*/  FFMA.FTZ R177, R15, R8.reuse, -R32.reuse ;  /* 0x000000080fb17223 */ /* 0x180fe20000010820 */
[-CC-:B------:R-:W-:Y:S01]  /*3ad0*/  FFMA.FTZ R12, R25, R8.reuse, -R32.reuse ;  /* 0x00000008190c7223 */ /* 0x180fe20000010820 */
[----:B------:R-:W-:Y:S01]  /*3ae0*/  MUFU.EX2 R181, R181 ;  /* 0x000000b500b57308 */ /* 0x000fe20000000800 */
[----:B-1----:R-:W-:Y:S01]  /*3af0*/  FADD.FTZ R4, R182, R7 ;  /* 0x00000007b6047221 */ /* 0x002fe20000010000 */
[-CC-:B------:R-:W-:Y:S01]  /*3b00*/  FFMA.FTZ R179, R27, R8.reuse, -R32.reuse ;  /* 0x000000081bb37223 */ /* 0x180fe20000010820 */
[-CC-:B------:R-:W-:Y:S01]  /*3b10*/  FFMA.FTZ R14, R29, R8.reuse, -R32.reuse ;  /* 0x000000081d0e7223 */ /* 0x180fe20000010820 */
[-C--:B------:R-:W-:Y:S01]  /*3b20*/  FFMA.FTZ R173, R31, R8.reuse, -R32 ;  /* 0x000000081fad7223 */ /* 0x080fe20000010820 */
[----:B--2---:R-:W-:Y:S01]  /*3b30*/  FADD.FTZ R7, R57, R4 ;  /* 0x0000000439077221 */ /* 0x004fe20000010000 */
[-CC-:B------:R-:W-:Y:S01]  /*3b40*/  FFMA.FTZ R20, R33, R8.reuse, -R32.reuse ;  /* 0x0000000821147223 */ /* 0x180fe20000010820 */
[-CC-:B------:R-:W-:Y:S01]  /*3b50*/  FFMA.FTZ R175, R35, R8.reuse, -R32.reuse ;  /* 0x0000000823af7223 */ /* 0x180fe20000010820 */
[----:B------:R-:W0:Y:S01]  /*3b60*/  MUFU.EX2 R6, R6 ;  /* 0x0000000600067308 */ /* 0x000e220000000800 */
[----:B---3--:R-:W-:Y:S01]  /*3b70*/  FADD.FTZ R4, R176, R7 ;  /* 0x00000007b0047221 */ /* 0x008fe20000010000 */
[-CC-:B------:R-:W-:Y:S01]  /*3b80*/  FFMA.FTZ R24, R37, R8.reuse, -R32.reuse ;  /* 0x0000000825187223 */ /* 0x180fe20000010820 */
[-CC-:B------:R-:W-:Y:S01]  /*3b90*/  FFMA.FTZ R169, R39, R8.reuse, -R32.reuse ;  /* 0x0000000827a97223 */ /* 0x180fe20000010820 */
[-C--:B------:R-:W-:Y:S01]  /*3ba0*/  FFMA.FTZ R26, R41, R8.reuse, -R32 ;  /* 0x00000008291a7223 */ /* 0x080fe20000010820 */
[----:B----4-:R-:W-:Y:S01]  /*3bb0*/  FADD.FTZ R7, R61, R4 ;  /* 0x000000043d077221 */ /* 0x010fe20000010000 */
[-CC-:B------:R-:W-:Y:S01]  /*3bc0*/  FFMA.FTZ R171, R43, R8.reuse, -R32.reuse ;  /* 0x000000082bab7223 */ /* 0x180fe20000010820 */
[-CC-:B------:R-:W-:Y:S01]  /*3bd0*/  FFMA.FTZ R28, R45, R8.reuse, -R32.reuse ;  /* 0x000000082d1c7223 */ /* 0x180fe20000010820 */
[----:B------:R-:W1:Y:S01]  /*3be0*/  MUFU.EX2 R183, R183 ;  /* 0x000000b700b77308 */ /* 0x000e620000000800 */
[----:B-----5:R-:W-:Y:S01]  /*3bf0*/  FADD.FTZ R34, R178, R7 ;  /* 0x00000007b2227221 */ /* 0x020fe20000010000 */
[-CC-:B------:R-:W-:Y:S01]  /*3c00*/  FFMA.FTZ R153, R47, R8.reuse, -R32.reuse ;  /* 0x000000082f997223 */ /* 0x180fe20000010820 */
[-CC-:B------:R-:W-:Y:S01]  /*3c10*/  FFMA.FTZ R30, R49, R8.reuse, -R32.reuse ;  /* 0x00000008311e7223 */ /* 0x180fe20000010820 */
[-C--:B------:R-:W-:Y:S01]  /*3c20*/  FFMA.FTZ R51, R51, R8.reuse, -R32 ;  /* 0x0000000833337223 */ /* 0x080fe20000010820 */
[----:B------:R-:W-:Y:S01]  /*3c30*/  FADD.FTZ R11, R63, R34 ;  /* 0x000000223f0b7221 */ /* 0x000fe20000010000 */
[-CC-:B------:R-:W-:Y:S01]  /*3c40*/  FFMA.FTZ R53, R53, R8.reuse, -R32.reuse ;  /* 0x0000000835357223 */ /* 0x180fe20000010820 */
[-C--:B------:R-:W-:Y:S01]  /*3c50*/  FFMA.FTZ R55, R55, R8.reuse, -R32 ;  /* 0x0000000837377223 */ /* 0x080fe20000010820 */
[----:B------:R-:W2:Y:S01]  /*3c60*/  MUFU.EX2 R10, R10 ;  /* 0x0000000a000a7308 */ /* 0x000ea20000000800 */
[----:B0-----:R-:W-:Y:S01]  /*3c70*/  FADD.FTZ R4, R181, R6 ;  /* 0x00000006b5047221 */ /* 0x001fe20000010000 */
[----:B------:R-:W-:Y:S01]  /*3c80*/  FADD.FTZ R36, R172, R11 ;  /* 0x0000000bac247221 */ /* 0x000fe20000010000 */
[-CC-:B------:R-:W-:Y:S01]  /*3c90*/  FFMA.FTZ R59, R59, R8.reuse, -R32.reuse ;  /* 0x000000083b3b7223 */ /* 0x180fe20000010820 */
[-CC-:B------:R-:W-:Y:S01]  /*3ca0*/  FFMA.FTZ R73, R73, R8.reuse, -R32.reuse ;  /* 0x0000000849497223 */ /* 0x180fe20000010820 */
[-C--:B------:R-:W-:Y:S01]  /*3cb0*/  FFMA.FTZ R75, R75, R8.reuse, -R32 ;  /* 0x000000084b4b7223 */ /* 0x080fe20000010820 */
[----:B------:R-:W-:Y:S01]  /*3cc0*/  FADD.FTZ R11, R65, R36 ;  /* 0x00000024410b7221 */ /* 0x000fe20000010000 */
[-C--:B------:R-:W-:Y:S01]  /*3cd0*/  FFMA.FTZ R77, R77, R8.reuse, -R32 ;  /* 0x000000084d4d7223 */ /* 0x080fe20000010820 */
[----:B------:R-:W0:Y:S01]  /*3ce0*/  MUFU.EX2 R177, R177 ;  /* 0x000000b100b17308 */ /* 0x000e220000000800 */
[----:B-1----:R-:W-:Y:S01]  /*3cf0*/  FADD.FTZ R7, R183, R4 ;  /* 0x00000004b7077221 */ /* 0x002fe20000010000 */
[----:B------:R-:W-:Y:S01]  /*3d00*/  FADD.FTZ R36, R174, R11 ;  /* 0x0000000bae247221 */ /* 0x000fe20000010000 */
[-CC-:B------:R-:W-:Y:S01]  /*3d10*/  FFMA.FTZ R81, R81, R8.reuse, -R32.reuse ;  /* 0x0000000851517223 */ /* 0x180fe20000010820 */
[-CC-:B------:R-:W-:Y:S01]  /*3d20*/  FFMA.FTZ R85, R85, R8.reuse, -R32.reuse ;  /* 0x0000000855557223 */ /* 0x180fe20000010820 */
[-C--:B------:R-:W-:Y:S01]  /*3d30*/  FFMA.FTZ R87, R87, R8.reuse, -R32 ;  /* 0x0000000857577223 */ /* 0x080fe20000010820 */
[----:B------:R-:W-:Y:S01]  /*3d40*/  FADD.FTZ R11, R67, R36 ;  /* 0x00000024430b7221 */ /* 0x000fe20000010000 */
[-CC-:B------:R-:W-:Y:S01]  /*3d50*/  FFMA.FTZ R91, R91, R8.reuse, -R32.reuse ;  /* 0x000000085b5b7223 */ /* 0x180fe20000010820 */
[----:B------:R-:W1:Y:S01]  /*3d60*/  MUFU.EX2 R12, R12 ;  /* 0x0000000c000c7308 */ /* 0x000e620000000800 */
[----:B--2---:R-:W-:Y:S01]  /*3d70*/  FADD.FTZ R4, R10, R7 ;  /* 0x000000070a047221 */ /* 0x004fe20000010000 */
[----:B------:R-:W-:Y:S01]  /*3d80*/  FADD.FTZ R38, R168, R11 ;  /* 0x0000000ba8267221 */ /* 0x000fe20000010000 */
[-CC-:B------:R-:W-:Y:S01]  /*3d90*/  FFMA.FTZ R95, R95, R8.reuse, -R32.reuse ;  /* 0x000000085f5f7223 */ /* 0x180fe20000010820 */
[-CC-:B------:R-:W-:Y:S01]  /*3da0*/  FFMA.FTZ R97, R97, R8.reuse, -R32.reuse ;  /* 0x0000000861617223 */ /* 0x180fe20000010820 */
[----:B------:R-:W-:Y:S01]  /*3db0*/  FFMA.FTZ R101, R101, R8, -R32 ;  /* 0x0000000865657223 */ /* 0x000fe20000010820 */
[----:B------:R-:W-:Y:S01]  /*3dc0*/  FADD.FTZ R11, R69, R38 ;  /* 0x00000026450b7221 */ /* 0x000fe20000010000 */
[----:B------:R-:W-:Y:S01]  /*3dd0*/  F2FP.F16.F32.PACK_AB R181, R6, R181 ;  /* 0x000000b506b5723e */ /* 0x000fe200000000ff */
[----:B------:R-:W2:Y:S01]  /*3de0*/  MUFU.EX2 R179, R179 ;  /* 0x000000b300b37308 */ /* 0x000ea20000000800 */
[----:B0-----:R-:W-:Y:S01]  /*3df0*/  FADD.FTZ R7, R177, R4 ;  /* 0x00000004b1077221 */ /* 0x001fe20000010000 */
[----:B------:R-:W-:Y:S01]  /*3e00*/  FADD.FTZ R38, R170, R11 ;  /* 0x0000000baa267221 */ /* 0x000fe20000010000 */
[----:B------:R-:W-:-:S02]  /*3e10*/  F2FP.F16.F32.PACK_AB R183, R10, R183 ;  /* 0x000000b70ab7723e */ /* 0x000fc400000000ff */
[----:B------:R-:W-:Y:S02]  /*3e20*/  F2FP.F16.F32.PACK_AB R180, R79, R180 ;  /* 0x000000b44fb4723e */ /* 0x000fe400000000ff */
[----:B------:R-:W-:Y:S01]  /*3e30*/  F2FP.F16.F32.PACK_AB R182, R57, R182 ;  /* 0x000000b639b6723e */ /* 0x000fe200000000ff */
[----:B------:R-:W0:Y:S01]  /*3e40*/  MUFU.EX2 R14, R14 ;  /* 0x0000000e000e7308 */ /* 0x000e220000000800 */
[C---:B-1----:R-:W-:Y:S01]  /*3e50*/  FADD.FTZ R4, R12.reuse, R7 ;  /* 0x000000070c047221 */ /* 0x042fe20000010000 */
[----:B------:R-:W-:Y:S01]  /*3e60*/  F2FP.F16.F32.PACK_AB R177, R12, R177 ;  /* 0x000000b10cb1723e */ /* 0x000fe200000000ff */
[----:B------:R-:W-:Y:S01]  /*3e70*/  VIADD R12, R94, 0xfffffffe ;  /* 0xfffffffe5e0c7836 */ /* 0x000fe20000000000 */
[----:B------:R-:W-:Y:S01]  /*3e80*/  F2FP.F16.F32.PACK_AB R176, R61, R176 ;  /* 0x000000b03db0723e */ /* 0x000fe200000000ff */
[----:B------:R-:W-:Y:S01]  /*3e90*/  IMAD.MOV.U32 R94, RZ, RZ, R151 ;  /* 0x000000ffff5e7224 */ /* 0x000fe200078e0097 */
[----:B------:R-:W-:Y:S02]  /*3ea0*/  F2FP.F16.F32.PACK_AB R178, R63, R178 ;  /* 0x000000b23fb2723e */ /* 0x000fe400000000ff */
[----:B------:R-:W1:Y:S01]  /*3eb0*/  MUFU.EX2 R173, R173 ;  /* 0x000000ad00ad7308 */ /* 0x000e620000000800 */
[----:B--2---:R-:W-:Y:S01]  /*3ec0*/  FADD.FTZ R7, R179, R4 ;  /* 0x00000004b3077221 */ /* 0x004fe20000010000 */
[----:B------:R-:W-:-:S02]  /*3ed0*/  ISETP.GE.AND P2, PT, R12, R17, PT ;  /* 0x000000110c00720c */ /* 0x000fc40003f46270 */
[----:B------:R-:W-:Y:S02]  /*3ee0*/  F2FP.F16.F32.PACK_AB R172, R65, R172 ;  /* 0x000000ac41ac723e */ /* 0x000fe400000000ff */
[----:B------:R-:W-:Y:S02]  /*3ef0*/  F2FP.F16.F32.PACK_AB R174, R67, R174 ;  /* 0x000000ae43ae723e */ /* 0x000fe400000000ff */
[----:B------:R-:W2:Y:S01]  /*3f00*/  MUFU.EX2 R20, R20 ;  /* 0x0000001400147308 */ /* 0x000ea20000000800 */
[C---:B0-----:R-:W-:Y:S01]  /*3f10*/  FADD.FTZ R4, R14.reuse, R7 ;  /* 0x000000070e047221 */ /* 0x041fe20000010000 */
[----:B------:R-:W-:Y:S02]  /*3f20*/  F2FP.F16.F32.PACK_AB R168, R69, R168 ;  /* 0x000000a845a8723e */ /* 0x000fe400000000ff */
[----:B------:R-:W-:Y:S02]  /*3f30*/  F2FP.F16.F32.PACK_AB R170, R71, R170 ;  /* 0x000000aa47aa723e */ /* 0x000fe400000000ff */
[----:B------:R-:W-:-:S02]  /*3f40*/  F2FP.F16.F32.PACK_AB R179, R14, R179 ;  /* 0x000000b30eb3723e */ /* 0x000fc400000000ff */
[----:B------:R-:W0:Y:S01]  /*3f50*/  MUFU.EX2 R175, R175 ;  /* 0x000000af00af7308 */ /* 0x000e220000000800 */
[----:B-1----:R-:W-:-:S07]  /*3f60*/  FADD.FTZ R7, R173, R4 ;  /* 0x00000004ad077221 */ /* 0x002fce0000010000 */
[----:B------:R-:W1:Y:S01]  /*3f70*/  MUFU.EX2 R24, R24 ;  /* 0x0000001800187308 */ /* 0x000e620000000800 */
[C---:B--2---:R-:W-:Y:S01]  /*3f80*/  FADD.FTZ R4, R20.reuse, R7 ;  /* 0x0000000714047221 */ /* 0x044fe20000010000 */
[----:B------:R-:W-:Y:S01]  /*3f90*/  FADD.FTZ R7, R71, R38 ;  /* 0x0000002647077221 */ /* 0x000fe20000010000 */
[----:B------:R-:W-:-:S03]  /*3fa0*/  F2FP.F16.F32.PACK_AB R173, R20, R173 ;  /* 0x000000ad14ad723e */ /* 0x000fc600000000ff */
[----:B------:R-:W-:Y:S01]  /*3fb0*/  FADD.FTZ R40, R152, R7 ;  /* 0x0000000798287221 */ /* 0x000fe20000010000 */
[----:B------:R-:W-:Y:S01]  /*3fc0*/  F2FP.F16.F32.PACK_AB R152, R83, R152 ;  /* 0x000000985398723e */ /* 0x000fe200000000ff */
[----:B------:R-:W2:Y:S01]  /*3fd0*/  MUFU.EX2 R169, R169 ;  /* 0x000000a900a97308 */ /* 0x000ea20000000800 */
[----:B0-----:R-:W-:Y:S01]  /*3fe0*/  FADD.FTZ R3, R175, R4 ;  /* 0x00000004af037221 */ /* 0x001fe20000010000 */
[----:B------:R-:W-:-:S04]  /*3ff0*/  FADD.FTZ R7, R83, R40 ;  /* 0x0000002853077221 */ /* 0x000fc80000010000 */
[----:B------:R-:W-:Y:S01]  /*4000*/  FADD.FTZ R40, R154, R7 ;  /* 0x000000079a287221 */ /* 0x000fe20000010000 */
[C---:B------:R-:W-:Y:S01]  /*4010*/  F2FP.F16.F32.PACK_AB R154, R89.reuse, R154 ;  /* 0x0000009a599a723e */ /* 0x040fe200000000ff */
[----:B------:R-:W0:Y:S01]  /*4020*/  MUFU.EX2 R26, R26 ;  /* 0x0000001a001a7308 */ /* 0x000e220000000800 */
[C---:B-1----:R-:W-:Y:S01]  /*4030*/  FADD.FTZ R4, R24.reuse, R3 ;  /* 0x0000000318047221 */ /* 0x042fe20000010000 */
[----:B------:R-:W-:Y:S01]  /*4040*/  FADD.FTZ R7, R89, R40 ;  /* 0x0000002859077221 */ /* 0x000fe20000010000 */
[----:B------:R-:W-:Y:S01]  /*4050*/  F2FP.F16.F32.PACK_AB R175, R24, R175 ;  /* 0x000000af18af723e */ /* 0x000fe200000000ff */
[----:B------:R-:W-:Y:S02]  /*4060*/  IMAD.MOV.U32 R89, RZ, RZ, R151 ;  /* 0x000000ffff597224 */ /* 0x000fe400078e0097 */
[----:B------:R-:W-:Y:S01]  /*4070*/  FADD.FTZ R40, R156, R7 ;  /* 0x000000079c287221 */ /* 0x000fe20000010000 */
[----:B------:R-:W-:Y:S01]  /*4080*/  F2FP.F16.F32.PACK_AB R156, R93, R156 ;  /* 0x0000009c5d9c723e */ /* 0x000fe200000000ff */
[----:B------:R-:W1:Y:S01]  /*4090*/  MUFU.EX2 R171, R171 ;  /* 0x000000ab00ab7308 */ /* 0x000e620000000800 */
[----:B--2---:R-:W-:Y:S01]  /*40a0*/  FADD.FTZ R3, R169, R4 ;  /* 0x00000004a9037221 */ /* 0x004fe20000010000 */
[----:B------:R-:W-:Y:S01]  /*40b0*/  FADD.FTZ R7, R93, R40 ;  /* 0x000000285d077221 */ /* 0x000fe20000010000 */
[----:B------:R-:W-:-:S03]  /*40c0*/  IMAD.MOV.U32 R93, RZ, RZ, R151 ;  /* 0x000000ffff5d7224 */ /* 0x000fc600078e0097 */
[----:B------:R-:W-:Y:S01]  /*40d0*/  FADD.FTZ R40, R158, R7 ;  /* 0x000000079e287221 */ /* 0x000fe20000010000 */
[C---:B------:R-:W-:Y:S01]  /*40e0*/  F2FP.F16.F32.PACK_AB R158, R99.reuse, R158 ;  /* 0x0000009e639e723e */ /* 0x040fe200000000ff */
[----:B------:R-:W2:Y:S01]  /*40f0*/  MUFU.EX2 R28, R28 ;  /* 0x0000001c001c7308 */ /* 0x000ea20000000800 */
[C---:B0-----:R-:W-:Y:S01]  /*4100*/  FADD.FTZ R4, R26.reuse, R3 ;  /* 0x000000031a047221 */ /* 0x041fe20000010000 */
[----:B------:R-:W-:Y:S01]  /*4110*/  FADD.FTZ R7, R99, R40 ;  /* 0x0000002863077221 */ /* 0x000fe20000010000 */
[----:B------:R-:W-:Y:S01]  /*4120*/  F2FP.F16.F32.PACK_AB R169, R26, R169 ;  /* 0x000000a91aa9723e */ /* 0x000fe200000000ff */
[----:B------:R-:W-:-:S04]  /*4130*/  IMAD.MOV.U32 R99, RZ, RZ, R151 ;  /* 0x000000ffff637224 */ /* 0x000fc800078e0097 */
[----:B------:R-:W0:Y:S01]  /*4140*/  MUFU.EX2 R153, R153 ;  /* 0x0000009900997308 */ /* 0x000e220000000800 */
[----:B-1----:R-:W-:-:S07]  /*4150*/  FADD.FTZ R3, R171, R4 ;  /* 0x00000004ab037221 */ /* 0x002fce0000010000 */
[----:B------:R-:W1:Y:S01]  /*4160*/  MUFU.EX2 R30, R30 ;  /* 0x0000001e001e7308 */ /* 0x000e620000000800 */
[C---:B--2---:R-:W-:Y:S01]  /*4170*/  FADD.FTZ R4, R28.reuse, R3 ;  /* 0x000000031c047221 */ /* 0x044fe20000010000 */
[----:B------:R-:W-:-:S06]  /*4180*/  F2FP.F16.F32.PACK_AB R171, R28, R171 ;  /* 0x000000ab1cab723e */ /* 0x000fcc00000000ff */
[----:B------:R-:W2:Y:S01]  /*4190*/  MUFU.EX2 R51, R51 ;  /* 0x0000003300337308 */ /* 0x000ea20000000800 */
[----:B0-----:R-:W-:-:S07]  /*41a0*/  FADD.FTZ R3, R153, R4 ;  /* 0x0000000499037221 */ /* 0x001fce0000010000 */
[----:B------:R-:W0:Y:S01]  /*41b0*/  MUFU.EX2 R34, R53 ;  /* 0x0000003500227308 */ /* 0x000e220000000800 */
[C---:B-1----:R-:W-:Y:S01]  /*41c0*/  FADD.FTZ R4, R30.reuse, R3 ;  /* 0x000000031e047221 */ /* 0x042fe20000010000 */
[----:B------:R-:W-:-:S06]  /*41d0*/  F2FP.F16.F32.PACK_AB R153, R30, R153 ;  /* 0x000000991e99723e */ /* 0x000fcc00000000ff */
[----:B------:R-:W1:Y:S01]  /*41e0*/  MUFU.EX2 R160, R160 ;  /* 0x000000a000a07308 */ /* 0x000e620000000800 */
[----:B--2---:R-:W-:-:S07]  /*41f0*/  FADD.FTZ R3, R51, R4 ;  /* 0x0000000433037221 */ /* 0x004fce0000010000 */
[----:B------:R-:W2:Y:S01]  /*4200*/  MUFU.EX2 R55, R55 ;  /* 0x0000003700377308 */ /* 0x000ea20000000800 */
[C---:B0-----:R-:W-:Y:S01]  /*4210*/  FADD.FTZ R4, R34.reuse, R3 ;  /* 0x0000000322047221 */ /* 0x041fe20000010000 */
[----:B------:R-:W-:-:S06]  /*4220*/  F2FP.F16.F32.PACK_AB R155, R34, R51 ;  /* 0x00000033229b723e */ /* 0x000fcc00000000ff */
[----:B------:R-:W0:Y:S01]  /*4230*/  MUFU.EX2 R103, R103 ;  /* 0x0000006700677308 */ /* 0x000e220000000800 */
[----:B-1----:R-:W-:-:S07]  /*4240*/  FADD.FTZ R42, R160, R7 ;  /* 0x00000007a02a7221 */ /* 0x002fce0000010000 */
[----:B------:R-:W1:Y:S01]  /*4250*/  MUFU.EX2 R36, R59 ;  /* 0x0000003b00247308 */ /* 0x000e620000000800 */
[----:B--2---:R-:W-:-:S07]  /*4260*/  FADD.FTZ R3, R55, R4 ;  /* 0x0000000437037221 */ /* 0x004fce0000010000 */
[----:B------:R-:W2:Y:S01]  /*4270*/  MUFU.EX2 R162, R162 ;  /* 0x000000a200a27308 */ /* 0x000ea20000000800 */
[C---:B0-----:R-:W-:Y:S01]  /*4280*/  FADD.FTZ R7, R103.reuse, R42 ;  /* 0x0000002a67077221 */ /* 0x041fe20000010000 */
[----:B------:R-:W-:Y:S01]  /*4290*/  F2FP.F16.F32.PACK_AB R160, R103, R160 ;  /* 0x000000a067a0723e */ /* 0x000fe200000000ff */
[----:B------:R-:W-:-:S05]  /*42a0*/  IMAD.MOV.U32 R103, RZ, RZ, R151 ;  /* 0x000000ffff677224 */ /* 0x000fca00078e0097 */
[----:B------:R-:W0:Y:S01]  /*42b0*/  MUFU.EX2 R73, R73 ;  /* 0x0000004900497308 */ /* 0x000e220000000800 */
[C---:B-1----:R-:W-:Y:S01]  /*42c0*/  FADD.FTZ R4, R36.reuse, R3 ;  /* 0x0000000324047221 */ /* 0x042fe20000010000 */
[----:B------:R-:W-:-:S06]  /*42d0*/  F2FP.F16.F32.PACK_AB R157, R36, R55 ;  /* 0x00000037249d723e */ /* 0x000fcc00000000ff */
[----:B------:R-:W1:Y:S01]  /*42e0*/  MUFU.EX2 R105, R105 ;  /* 0x0000006900697308 */ /* 0x000e620000000800 */
[----:B--2---:R-:W-:-:S07]  /*42f0*/  FADD.FTZ R42, R162, R7 ;  /* 0x00000007a22a7221 */ /* 0x004fce0000010000 */
[----:B------:R-:W2:Y:S01]  /*4300*/  MUFU.EX2 R38, R75 ;  /* 0x0000004b00267308 */ /* 0x000ea20000000800 */
[----:B0-----:R-:W-:-:S07]  /*4310*/  FADD.FTZ R3, R73, R4 ;  /* 0x0000000449037221 */ /* 0x001fce0000010000 */
[----:B------:R-:W0:Y:S01]  /*4320*/  MUFU.EX2 R164, R164 ;  /* 0x000000a400a47308 */ /* 0x000e220000000800 */
[C---:B-1----:R-:W-:Y:S01]  /*4330*/  FADD.FTZ R7, R105.reuse, R42 ;  /* 0x0000002a69077221 */ /* 0x042fe20000010000 */
[----:B------:R-:W-:Y:S01]  /*4340*/  F2FP.F16.F32.PACK_AB R162, R105, R162 ;  /* 0x000000a269a2723e */ /* 0x000fe200000000ff */
[----:B------:R-:W-:-:S05]  /*4350*/  IMAD.MOV.U32 R105, RZ, RZ, R151 ;  /* 0x000000ffff697224 */ /* 0x000fca00078e0097 */
[----:B------:R-:W1:Y:S01]  /*4360*/  MUFU.EX2 R77, R77 ;  /* 0x0000004d004d7308 */ /* 0x000e620000000800 */
[C---:B--2---:R-:W-:Y:S01]  /*4370*/  FADD.FTZ R4, R38.reuse, R3 ;  /* 0x0000000326047221 */ /* 0x044fe20000010000 */
[----:B------:R-:W-:-:S06]  /*4380*/  F2FP.F16.F32.PACK_AB R159, R38, R73 ;  /* 0x00000049269f723e */ /* 0x000fcc00000000ff */
[----:B------:R-:W2:Y:S01]  /*4390*/  MUFU.EX2 R107, R107 ;  /* 0x0000006b006b7308 */ /* 0x000ea20000000800 */
[----:B0-----:R-:W-:-:S07]  /*43a0*/  FADD.FTZ R44, R164, R7 ;  /* 0x00000007a42c7221 */ /* 0x001fce0000010000 */
[----:B------:R-:W0:Y:S01]  /*43b0*/  MUFU.EX2 R32, R81 ;  /* 0x0000005100207308 */ /* 0x000e220000000800 */
[----:B-1----:R-:W-:-:S07]  /*43c0*/  FADD.FTZ R3, R77, R4 ;  /* 0x000000044d037221 */ /* 0x002fce0000010000 */
[----:B------:R-:W1:Y:S01]  /*43d0*/  MUFU.EX2 R85, R85 ;  /* 0x0000005500557308 */ /* 0x000e620000000800 */
[C---:B--2---:R-:W-:Y:S01]  /*43e0*/  FADD.FTZ R7, R107.reuse, R44 ;  /* 0x0000002c6b077221 */ /* 0x044fe20000010000 */
[----:B------:R-:W-:Y:S01]  /*43f0*/  F2FP.F16.F32.PACK_AB R164, R107, R164 ;  /* 0x000000a46ba4723e */ /* 0x000fe200000000ff */
[----:B------:R-:W-:-:S05]  /*4400*/  IMAD.MOV.U32 R107, RZ, RZ, R151 ;  /* 0x000000ffff6b7224 */ /* 0x000fca00078e0097 */
[----:B------:R-:W2:Y:S01]  /*4410*/  MUFU.EX2 R40, R87 ;  /* 0x0000005700287308 */ /* 0x000ea20000000800 */
[C---:B0-----:R-:W-:Y:S01]  /*4420*/  FADD.FTZ R44, R32.reuse, R3 ;  /* 0x00000003202c7221 */ /* 0x041fe20000010000 */
[----:B------:R-:W-:-:S06]  /*4430*/  F2FP.F16.F32.PACK_AB R161, R32, R77 ;  /* 0x0000004d20a1723e */ /* 0x000fcc00000000ff */
[----:B------:R-:W0:Y:S01]  /*4440*/  MUFU.EX2 R91, R91 ;  /* 0x0000005b005b7308 */ /* 0x000e220000000800 */
[----:B-1----:R-:W-:-:S07]  /*4450*/  FADD.FTZ R3, R85, R44 ;  /* 0x0000002c55037221 */ /* 0x002fce0000010000 */
[----:B------:R1:W3:Y:S01]  /*4460*/  MUFU.EX2 R42, R95 ;  /* 0x0000005f002a7308 */ /* 0x0002e20000000800 */
[C---:B--2---:R-:W-:Y:S01]  /*4470*/  FADD.FTZ R10, R40.reuse, R3 ;  /* 0x00000003280a7221 */ /* 0x044fe20000010000 */
[----:B------:R-:W-:-:S06]  /*4480*/  F2FP.F16.F32.PACK_AB R163, R40, R85 ;  /* 0x0000005528a3723e */ /* 0x000fcc00000000ff */
[----:B------:R-:W2:Y:S01]  /*4490*/  MUFU.EX2 R166, R166 ;  /* 0x000000a600a67308 */ /* 0x000ea20000000800 */
[----:B0-----:R-:W-:Y:S01]  /*44a0*/  FADD.FTZ R3, R91, R10 ;  /* 0x0000000a5b037221 */ /* 0x001fe20000010000 */
[----:B-1----:R-:W-:-:S06]  /*44b0*/  IMAD.MOV.U32 R95, RZ, RZ, R151 ;  /* 0x000000ffff5f7224 */ /* 0x002fcc00078e0097 */
[----:B------:R-:W0:Y:S01]  /*44c0*/  MUFU.EX2 R97, R97 ;  /* 0x0000006100617308 */ /* 0x000e220000000800 */
[C---:B---3--:R-:W-:Y:S01]  /*44d0*/  FADD.FTZ R10, R42.reuse, R3 ;  /* 0x000000032a0a7221 */ /* 0x048fe20000010000 */
[----:B------:R-:W-:Y:S01]  /*44e0*/  F2FP.F16.F32.PACK_AB R165, R42, R91 ;  /* 0x0000005b2aa5723e */ /* 0x000fe200000000ff */
[----:B------:R-:W-:-:S05]  /*44f0*/  IMAD.MOV.U32 R91, RZ, RZ, R151 ;  /* 0x000000ffff5b7224 */ /* 0x000fca00078e0097 */
[----:B------:R-:W1:Y:S01]  /*4500*/  MUFU.EX2 R109, R109 ;  /* 0x0000006d006d7308 */ /* 0x000e620000000800 */
[----:B--2---:R-:W-:Y:S01]  /*4510*/  FADD.FTZ R4, R166, R7 ;  /* 0x00000007a6047221 */ /* 0x004fe20000010000 */
[----:B------:R-:W-:-:S06]  /*4520*/  IMAD.MOV.U32 R7, RZ, RZ, 0x3f800000 ;  /* 0x3f800000ff077424 */ /* 0x000fcc00078e00ff */
[----:B------:R2:W3:Y:S01]  /*4530*/  MUFU.EX2 R6, R101 ;  /* 0x0000006500067308 */ /* 0x0004e20000000800 */
[----:B0-----:R-:W-:Y:S01]  /*4540*/  FADD.FTZ R3, R97, R10 ;  /* 0x0000000a61037221 */ /* 0x001fe20000010000 */
[C---:B-1----:R-:W-:Y:S01]  /*4550*/  FADD.FTZ R4, R109.reuse, R4 ;  /* 0x000000046d047221 */ /* 0x042fe20000010000 */
[----:B------:R-:W-:Y:S01]  /*4560*/  F2FP.F16.F32.PACK_AB R166, R109, R166 ;  /* 0x000000a66da6723e */ /* 0x000fe200000000ff */
[--C-:B------:R-:W-:Y:S02]  /*4570*/  IMAD.MOV.U32 R109, RZ, RZ, R151.reuse ;  /* 0x000000ffff6d7224 */ /* 0x100fe400078e0097 */
[----:B--2---:R-:W-:Y:S02]  /*4580*/  IMAD.MOV.U32 R101, RZ, RZ, R151 ;  /* 0x000000ffff657224 */ /* 0x004fe400078e0097 */
[C---:B---3--:R-:W-:Y:S01]  /*4590*/  FADD.FTZ R3, R6.reuse, R3 ;  /* 0x0000000306037221 */ /* 0x048fe20000010000 */
[----:B------:R-:W-:Y:S01]  /*45a0*/  F2FP.F16.F32.PACK_AB R167, R6, R97 ;  /* 0x0000006106a7723e */ /* 0x000fe200000000ff */
[----:B------:R-:W-:-:S02]  /*45b0*/  IMAD.MOV.U32 R6, RZ, RZ, 0x3f800000 ;  /* 0x3f800000ff067424 */ /* 0x000fc400078e00ff */
[----:B------:R-:W-:Y:S01]  /*45c0*/  IMAD.MOV.U32 R97, RZ, RZ, R151 ;  /* 0x000000ffff617224 */ /* 0x000fe200078e0097 */
[----:B------:R-:W-:Y:S06]  /*45d0*/  @!P2 BRA `(.L_x_183) ;  /* 0x0000002800b8a947 */ /* 0x000fec0003800000 */
[----:B------:R-:W-:Y:S01]  /*45e0*/  R2UR UR5, R2 ;  /* 0x00000000020572ca */ /* 0x000fe200000e0000 */
[----:B------:R-:W-:Y:S01]  /*45f0*/  IMAD.MOV.U32 R10, RZ, RZ, R21 ;  /* 0x000000ffff0a7224 */ /* 0x000fe200078e0015 */
[----:B------:R-:W-:Y:S01]  /*4600*/  MOV R6, 0x3f800000 ;  /* 0x3f80000000067802 */ /* 0x000fe20000000f00 */
[----:B------:R-:W-:Y:S01]  /*4610*/  IMAD.MOV.U32 R14, RZ, RZ, R9 ;  /* 0x000000ffff0e7224 */ /* 0x000fe200078e0009 */
[----:B------:R-:W-:Y:S01]  /*4620*/  CS2R R150, SRZ ;  /* 0x0000000000967805 */ /* 0x000fe2000001ff00 */
[----:B------:R-:W-:Y:S01]  /*4630*/  IMAD.MOV.U32 R11, RZ, RZ, R16 ;  /* 0x000000ffff0b7224 */ /* 0x000fe200078e0010 */
        /* <DEDUP_REMOVED lines=30> */
[----:B------:R-:W-:Y:S01]  /*4820*/  CS2R R88, SRZ ;  /* 0x0000000000587805 */ /* 0x000fe2000001ff00 */
[----:B------:R-:W-:-:S06]  /*4830*/  ULDC UR4, c[0x0][0x9d8] ;  /* 0x0002760000047ab9 */ /* 0x000fcc0000000800 */
.L_x_192:
        /* <DEDUP_REMOVED lines=8> */
.L_x_184:
[----:B------:R-:W0:Y:S01]  /*48c0*/  S2UR UR10, SR_CgaCtaId ;  /* 0x00000000000a79c3 */ /* 0x000e220000008800 */
[----:B------:R-:W-:Y:S01]  /*48d0*/  UMOV UR7, 0x400 ;  /* 0x0000040000077882 */ /* 0x000fe20000000000 */
[----:B------:R-:W-:Y:S01]  /*48e0*/  IMAD.U32 R13, RZ, RZ, UR6 ;  /* 0x00000006ff0d7e24 */ /* 0x000fe2000f8e00ff */
[----:B------:R-:W-:Y:S01]  /*48f0*/  SHF.L.U32 R8, R16, 0x1f, RZ ;  /* 0x0000001f10087819 */ /* 0x000fe200000006ff */
[----:B0-----:R-:W-:-:S06]  /*4900*/  ULEA UR7, UR10, UR7, 0x18 ;  /* 0x000000070a077291 */ /* 0x001fcc000f8ec03f */
[----:B------:R-:W-:-:S04]  /*4910*/  IMAD.U32 R0, RZ, RZ, UR7 ;  /* 0x00000007ff007e24 */ /* 0x000fc8000f8e00ff */
[----:B------:R-:W-:-:S04]  /*4920*/  IMAD R13, R13, 0x8, R0 ;  /* 0x000000080d0d7824 */ /* 0x000fc800078e0200 */
[----:B------:R0:W1:Y:S01]  /*4930*/  SYNCS.PHASECHK.TRANS64.TRYWAIT P2, [R13+URZ+0x34830], R8 ;  /* 0x034830080d0075a7 */ /* 0x000062000804017f */
[----:B------:R-:W-:Y:S05]  /*4940*/  @!P0 BRA `(.L_x_185) ;  /* 0x0000000000048947 */ /* 0x000fea0003800000 */
[----:B------:R-:W-:Y:S01]  /*4950*/  BPT.TRAP 0x1 ;  /* 0x000000040000795c */ /* 0x000fe20000300000 */
.L_x_185:
[----:B------:R-:W-:Y:S01]  /*4960*/  IMAD R9, R2, 0xc00, R5 ;  /* 0x00000c0002097824 */ /* 0x000fe200078e0205 */
[----:B-1----:R-:W-:Y:S06]  /*4970*/  @P2 BRA `(.L_x_186) ;  /* 0x0000000000082947 */ /* 0x002fec0003800000 */
[----:B------:R-:W1:Y:S02]  /*4980*/  SYNCS.PHASECHK.TRANS64.TRYWAIT P2, [R13+URZ+0x34830], R8 ;  /* 0x034830080d0075a7 */ /* 0x000e64000804017f */
[----:B-1----:R-:W-:Y:S05]  /*4990*/  @!P2 BRA `(.L_x_187) ;  /* 0x000000c800b0a947 */ /* 0x002fea0003800000 */
.L_x_186:
[----:B------:R-:W-:Y:S01]  /*49a0*/  R2UR UR58, R9 ;  /* 0x00000000093a72ca */ /* 0x000fe200000e0000 */
[----:B------:R-:W-:Y:S01]  /*49b0*/  WARPGROUP.ARRIVE ;  /* 0x00000000000079c5 */ /* 0x000fe20000000000 */
        /* <DEDUP_REMOVED lines=124> */
.L_x_188:
[----:B------:R-:W-:Y:S01]  /*5180*/  IMAD.U32 R7, RZ, RZ, UR5 ;  /* 0x00000005ff077e24 */ /* 0x000fe2000f8e00ff */
[----:B------:R-:W-:-:S03]  /*5190*/  SHF.L.U32 R6, R11, 0x1f, RZ ;  /* 0x0000001f0b067819 */ /* 0x000fc600000006ff */
[----:B------:R-:W-:-:S04]  /*51a0*/  IMAD R11, R7, 0x8, R0 ;  /* 0x00000008070b7824 */ /* 0x000fc800078e0200 */
[----:B------:R2:W3:Y:S01]  /*51b0*/  SYNCS.PHASECHK.TRANS64.TRYWAIT P2, [R11+URZ+0x34850], R6 ;  /* 0x034850060b0075a7 */ /* 0x0004e2000804017f */
[----:B------:R-:W-:Y:S05]  /*51c0*/  @!P0 BRA `(.L_x_189) ;  /* 0x0000000000048947 */ /* 0x000fea0003800000 */
[----:B------:R-:W-:Y:S01]  /*51d0*/  BPT.TRAP 0x1 ;  /* 0x000000040000795c */ /* 0x000fe20000300000 */
.L_x_189:
[----:B---3--:R-:W-:Y:S05]  /*51e0*/  @P2 BRA `(.L_x_190) ;  /* 0x0000000000082947 */ /* 0x008fea0003800000 */
[----:B------:R-:W3:Y:S02]  /*51f0*/  SYNCS.PHASECHK.TRANS64.TRYWAIT P2, [R11+URZ+0x34850], R6 ;  /* 0x034850060b0075a7 */ /* 0x000ee4000804017f */
[----:B---3--:R-:W-:Y:S05]  /*5200*/  @!P2 BRA `(.L_x_191) ;  /* 0x000000c000a8a947 */ /* 0x008fea0003800000 */
.L_x_190:
[----:B------:R-:W-:Y:S01]  /*5210*/  R2UR UR6, R0 ;  /* 0x00000000000672ca */ /* 0x000fe200000e0000 */
[----:B------:R-:W-:Y:S01]  /*5220*/  WARPGROUP.ARRIVE ;  /* 0x00000000000079c5 */ /* 0x000fe20000000000 */
[----:B------:R-:W-:Y:S01]  /*5230*/  UMOV UR7, 0x40000040 ;  /* 0x4000004000077882 */ /* 0x000fe20000000000 */
[----:B------:R-:W-:Y:S01]  /*5240*/  UMOV UR11, 0x40000040 ;  /* 0x40000040000b7882 */ /* 0x000fe20000000000 */
[----:B------:R-:W-:Y:S01]  /*5250*/  FMUL.FTZ R21, R24, UR4 ;  /* 0x0000000418157c20 */ /* 0x000fe20008410000 */
[----:B------:R-:W-:Y:S01]  /*5260*/  FMUL.FTZ R231, R32, UR4 ;  /* 0x0000000420e77c20 */ /* 0x000fe20008410000 */
[----:B------:R-:W-:Y:S01]  /*5270*/  FMUL.FTZ R233, R33, UR4 ;  /* 0x0000000421e97c20 */ /* 0x000fe20008410000 */
[----:B------:R-:W-:Y:S01]  /*5280*/  FMUL.FTZ R235, R36, UR4 ;  /* 0x0000000424eb7c20 */ /* 0x000fe20008410000 */
[----:B------:R-:W-:Y:S01]  /*5290*/  FMUL.FTZ R237, R37, UR4 ;  /* 0x0000000425ed7c20 */ /* 0x000fe20008410000 */
[----:B--23--:R-:W-:Y:S01]  /*52a0*/  FMUL.FTZ R6, R40, UR4 ;  /* 0x0000000428067c20 */ /* 0x00cfe20008410000 */
[----:B------:R-:W0:Y:S01]  /*52b0*/  MUFU.TANH R21, R21 ;  /* 0x0000001500157308 */ /* 0x000e220000002400 */
[----:B------:R-:W-:Y:S01]  /*52c0*/  FMUL.FTZ R20, R41, UR4 ;  /* 0x0000000429147c20 */ /* 0x000fe20008410000 */
[----:B------:R-:W-:Y:S01]  /*52d0*/  FMUL.FTZ R44, R44, UR4 ;  /* 0x000000042c2c7c20 */ /* 0x000fe20008410000 */
[----:B------:R-:W-:Y:S01]  /*52e0*/  UIADD3 UR6, UR6, 0x400, URZ ;  /* 0x0000040006067890 */ /* 0x000fe2000fffe03f */
[----:B------:R-:W-:Y:S01]  /*52f0*/  FMUL.FTZ R24, R48, UR4 ;  /* 0x0000000430187c20 */ /* 0x000fe20008410000 */
[----:B------:R-:W-:Y:S01]  /*5300*/  FMUL.FTZ R15, R26, UR4 ;  /* 0x000000041a0f7c20 */ /* 0x000fe20008410000 */
[----:B------:R-:W-:Y:S01]  /*5310*/  FMUL.FTZ R26, R49, UR4 ;  /* 0x00000004311a7c20 */ /* 0x000fe20008410000 */
[----:B------:R-:W-:Y:S01]  /*5320*/  USHF.R.U32.HI UR6, URZ, 0x4, UR6 ;  /* 0x000000043f067899 */ /* 0x000fe20008011606 */
[----:B------:R-:W-:Y:S01]  /*5330*/  MUFU.TANH R231, R231 ;  /* 0x000000e700e77308 */ /* 0x000fe20000002400 */
[----:B------:R-:W-:Y:S01]  /*5340*/  FMUL.FTZ R32, R56, UR4 ;  /* 0x0000000438207c20 */ /* 0x000fe20008410000 */
[----:B------:R-:W-:Y:S01]  /*5350*/  FMUL.FTZ R33, R34, UR4 ;  /* 0x0000000422217c20 */ /* 0x000fe20008410000 */
[----:B------:R-:W-:Y:S01]  /*5360*/  ULOP3.LUT UR6, UR6, 0x3fff, URZ, 0xc0, !UPT ;  /* 0x00003fff06067892 */ /* 0x000fe2000f8ec03f */
[----:B------:R-:W-:Y:S01]  /*5370*/  FMUL.FTZ R34, R57, UR4 ;  /* 0x0000000439227c20 */ /* 0x000fe20008410000 */
[----:B------:R-:W-:Y:S01]  /*5380*/  FMUL.FTZ R36, R60, UR4 ;  /* 0x000000043c247c20 */ /* 0x000fe20008410000 */
[----:B------:R-:W-:Y:S01]  /*5390*/  FMUL.FTZ R37, R38, UR4 ;  /* 0x0000000426257c20 */ /* 0x000fe20008410000 */
[----:B------:R-:W-:Y:S01]  /*53a0*/  ULOP3.LUT UR6, UR6, 0x4000000, URZ, 0xfc, !UPT ;  /* 0x0400000006067892 */ /* 0x000fe2000f8efc3f */
[----:B------:R-:W-:Y:S01]  /*53b0*/  MUFU.TANH R233, R233 ;  /* 0x000000e900e97308 */ /* 0x000fe20000002400 */
[----:B01----:R-:W-:Y:S01]  /*53c0*/  FMNMX.FTZ R8, R21, R14, !PT ;  /* 0x0000000e15087209 */ /* 0x003fe20007810000 */
[----:B------:R-:W-:Y:S01]  /*53d0*/  FMUL.FTZ R38, R61, UR4 ;  /* 0x000000043d267c20 */ /* 0x000fe20008410000 */
[----:B------:R-:W-:Y:S01]  /*53e0*/  ULEA UR6, UR5, UR6, 0xb ;  /* 0x0000000605067291 */ /* 0x000fe2000f8e583f */
[----:B------:R-:W-:Y:S01]  /*53f0*/  FMUL.FTZ R65, R65, UR4 ;  /* 0x0000000441417c20 */ /* 0x000fe20008410000 */
[----:B------:R-:W-:Y:S01]  /*5400*/  FMUL.FTZ R69, R69, UR4 ;  /* 0x0000000445457c20 */ /* 0x000fe20008410000 */
[----:B------:R-:W-:Y:S01]  /*5410*/  FMUL.FTZ R40, R72, UR4 ;  /* 0x0000000448287c20 */ /* 0x000fe20008410000 */
[----:B------:R-:W-:Y:S01]  /*5420*/  UIADD3 UR10, UR6, 0x80, URZ ;  /* 0x00000080060a7890 */ /* 0x000fe2000fffe03f */
[----:B------:R-:W-:Y:S01]  /*5430*/  MUFU.TANH R235, R235 ;  /* 0x000000eb00eb7308 */ /* 0x000fe20000002400 */
[----:B------:R-:W-:Y:S01]  /*5440*/  FMUL.FTZ R73, R73, UR4 ;  /* 0x0000000449497c20 */ /* 0x000fe20008410000 */
[----:B------:R-:W-:Y:S01]  /*5450*/  FMUL.FTZ R41, R42, UR4 ;  /* 0x000000042a297c20 */ /* 0x000fe20008410000 */
[----:B------:R-:W-:Y:S01]  /*5460*/  FMUL.FTZ R42, R76, UR4 ;  /* 0x000000044c2a7c20 */ /* 0x000fe20008410000 */
[----:B------:R-:W-:Y:S01]  /*5470*/  HGMMA.64x128x16.F32 R88, R180, gdesc[UR4].tnspB, R88, gsb0 ;  /* 0x41e00004b4587df0 */ /* 0x000fe20008000858 */
        /* <DEDUP_REMOVED lines=26> */
[----:B------:R-:W-:Y:S01]  /*5620*/  UMOV UR7, 0x40000040 ;  /* 0x4000004000077882 */ /* 0x000fe20000000000 */
[----:B------:R-:W-:Y:S01]  /*5630*/  MUFU.TANH R24, R24 ;  /* 0x0000001800187308 */ /* 0x000fe20000002400 */
[C---:B------:R-:W-:Y:S01]  /*5640*/  ISETP.GT.AND P2, PT, R12.reuse, R17, PT ;  /* 0x000000110c00720c */ /* 0x040fe20003f44270 */
[----:B------:R-:W-:Y:S01]  /*5650*/  VIADD R12, R12, 0xffffffff ;  /* 0xffffffff0c0c7836 */ /* 0x000fe20000000000 */
[----:B------:R-:W-:-:S05]  /*5660*/  R2UR UR5, R2 ;  /* 0x00000000020572ca */ /* 0x000fca00000e0000 */
[----:B------:R-:W-:Y:S08]  /*5670*/  MUFU.TANH R26, R26 ;  /* 0x0000001a001a7308 */ /* 0x000ff00000002400 */
        /* <DEDUP_REMOVED lines=12> */
[----:B------:R-:W-:Y:S01]  /*5740*/  MUFU.TANH R15, R15 ;  /* 0x0000000f000f7308 */ /* 0x000fe20000002400 */
[----:B------:R-:W-:-:S02]  /*5750*/  WARPGROUP.DEPBAR.LE gsb0, 0x0 ;  /* 0x00008000000079c5 */ /* 0x000fc40000010000 */
[----:B------:R-:W-:Y:S01]  /*5760*/  WARPGROUP.ARRIVE ;  /* 0x00000000000079c5 */ /* 0x000fe20000000000 */
[----:B------:R-:W-:Y:S01]  /*5770*/  FMUL.FTZ R181, R25, UR4 ;  /* 0x0000000419b57c20 */ /* 0x000fe20008410000 */
[----:B------:R-:W-:Y:S01]  /*5780*/  FMUL.FTZ R25, R27, UR4 ;  /* 0x000000041b197c20 */ /* 0x000fe20008410000 */
[----:B------:R-:W-:Y:S01]  /*5790*/  FMUL.FTZ R27, R28, UR4 ;  /* 0x000000041c1b7c20 */ /* 0x000fe20008410000 */
[----:B------:R-:W-:Y:S01]  /*57a0*/  FMUL.FTZ R183, R29, UR4 ;  /* 0x000000041db77c20 */ /* 0x000fe20008410000 */
[----:B------:R-:W-:Y:S01]  /*57b0*/  FMUL.FTZ R28, R52, UR4 ;  /* 0x00000004341c7c20 */ /* 0x000fe20008410000 */
[----:B------:R-:W-:Y:S01]  /*57c0*/  HGMMA.64x128x16.F32 R88, R176, gdesc[UR8].tnspB, R88, gsb0 ;  /* 0x41e00008b0587df0 */ /* 0x000fe20008000858 */
[----:B------:R-:W-:Y:S01]  /*57d0*/  UIADD3 UR10, UR6, 0x100, URZ ;  /* 0x00000100060a7890 */ /* 0x000fe2000fffe03f */
[----:B------:R-:W0:Y:S01]  /*57e0*/  MUFU.TANH R181, R181 ;  /* 0x000000b500b57308 */ /* 0x000e220000002400 */
[----:B------:R-:W-:Y:S01]  /*57f0*/  UMOV UR11, 0x40000040 ;  /* 0x40000040000b7882 */ /* 0x000fe20000000000 */
[----:B------:R-:W-:Y:S01]  /*5800*/  FMUL.FTZ R29, R30, UR4 ;  /* 0x000000041e1d7c20 */ /* 0x000fe20008410000 */
[----:B------:R-:W-:Y:S01]  /*5810*/  FMUL.FTZ R30, R53, UR4 ;  /* 0x00000004351e7c20 */ /* 0x000fe20008410000 */
[----:B------:R-:W-:Y:S01]  /*5820*/  FMUL.FTZ R53, R54, UR4 ;  /* 0x0000000436357c20 */ /* 0x000fe20008410000 */
[----:B------:R-:W-:Y:S01]  /*5830*/  FMUL.FTZ R52, R82, UR4 ;  /* 0x0000000452347c20 */ /* 0x000fe20008410000 */
[----:B------:R-:W-:-:S02]  /*5840*/  FMUL.FTZ R54, R86, UR4 ;  /* 0x0000000456367c20 */ /* 0x000fc40008410000 */
[----:B------:R-:W1:Y:S08]  /*5850*/  MUFU.TANH R27, R27 ;  /* 0x0000001b001b7308 */ /* 0x000e700000002400 */
[----:B------:R-:W2:Y:S01]  /*5860*/  MUFU.TANH R183, R183 ;  /* 0x000000b700b77308 */ /* 0x000ea20000002400 */
[----:B0-----:R-:W-:-:S07]  /*5870*/  FMNMX.FTZ R8, R181, R8, !PT ;  /* 0x00000008b5087209 */ /* 0x001fce0007810000 */
[----:B------:R-:W-:Y:S01]  /*5880*/  MUFU.TANH R28, R28 ;  /* 0x0000001c001c7308 */ /* 0x000fe20000002400 */
[----:B-1----:R-:W-:-:S07]  /*5890*/  FMNMX.FTZ R8, R27, R8, !PT ;  /* 0x000000081b087209 */ /* 0x002fce0007810000 */
[----:B------:R-:W-:Y:S01]  /*58a0*/  MUFU.TANH R30, R30 ;  /* 0x0000001e001e7308 */ /* 0x000fe20000002400 */
[----:B--2---:R-:W-:-:S04]  /*58b0*/  FMNMX.FTZ R8, R183, R8, !PT ;  /* 0x00000008b7087209 */ /* 0x004fc80007810000 */
[----:B------:R-:W-:-:S03]  /*58c0*/  FMNMX.FTZ R8, R231, R8, !PT ;  /* 0x00000008e7087209 */ /* 0x000fc60007810000 */
[----:B------:R-:W-:Y:S01]  /*58d0*/  MUFU.TANH R25, R25 ;  /* 0x0000001900197308 */ /* 0x000fe20000002400 */
[----:B------:R-:W-:-:S04]  /*58e0*/  FMNMX.FTZ R8, R233, R8, !PT ;  /* 0x00000008e9087209 */ /* 0x000fc80007810000 */
[----:B------:R-:W-:-:S03]  /*58f0*/  FMNMX.FTZ R8, R235, R8, !PT ;  /* 0x00000008eb087209 */ /* 0x000fc60007810000 */
[----:B------:R-:W-:Y:S01]  /*5900*/  MUFU.TANH R29, R29 ;  /* 0x0000001d001d7308 */ /* 0x000fe20000002400 */
[----:B------:R-:W-:-:S04]  /*5910*/  FMNMX.FTZ R7, R237, R8, !PT ;  /* 0x00000008ed077209 */ /* 0x000fc80007810000 */
[----:B------:R-:W-:-:S03]  /*5920*/  FMNMX.FTZ R7, R6, R7, !PT ;  /* 0x0000000706077209 */ /* 0x000fc60007810000 */
[----:B------:R-:W-:Y:S01]  /*5930*/  MUFU.TANH R31, R31 ;  /* 0x0000001f001f7308 */ /* 0x000fe20000002400 */
[----:B------:R-:W-:-:S07]  /*5940*/  FMNMX.FTZ R8, R20, R7, !PT ;  /* 0x0000000714087209 */ /* 0x000fce0007810000 */
        /* <DEDUP_REMOVED lines=12> */
[----:B------:R-:W-:-:S04]  /*5a10*/  FMUL.FTZ R179, R45, UR4 ;  /* 0x000000042db37c20 */ /* 0x000fc80008410000 */
[----:B------:R0:W1:Y:S01]  /*5a20*/  MUFU.TANH R177, R44 ;  /* 0x0000002c00b17308 */ /* 0x0000620000002400 */
[----:B------:R-:W-:Y:S01]  /*5a30*/  FMUL.FTZ R45, R46, UR4 ;  /* 0x000000042e2d7c20 */ /* 0x000fe20008410000 */
[----:B------:R-:W-:Y:S01]  /*5a40*/  FMUL.FTZ R46, R84, UR4 ;  /* 0x00000004542e7c20 */ /* 0x000fe20008410000 */
[----:B------:R-:W-:Y:S01]  /*5a50*/  HGMMA.64x128x16.F32 R88, R172, gdesc[UR8].tnspB, R88, gsb0 ;  /* 0x41e00008ac587df0 */ /* 0x000fe20008000858 */
[----:B------:R-:W-:Y:S01]  /*5a60*/  UIADD3 UR10, UR6, 0x180, URZ ;  /* 0x00000180060a7890 */ /* 0x000fe2000fffe03f */
[----:B------:R-:W-:-:S03]  /*5a70*/  UMOV UR11, 0x40000040 ;  /* 0x40000040000b7882 */ /* 0x000fc60000000000 */
[----:B------:R-:W2:Y:S01]  /*5a80*/  MUFU.TANH R179, R179 ;  /* 0x000000b300b37308 */ /* 0x000ea20000002400 */
[----:B0-----:R-:W-:-:S07]  /*5a90*/  FMUL.FTZ R44, R80, UR4 ;  /* 0x00000004502c7c20 */ /* 0x001fce0008410000 */
        /* <DEDUP_REMOVED lines=36> */
[----:B------:R-:W1:Y:S01]  /*5ce0*/  MUFU.TANH R175, R175 ;  /* 0x000000af00af7308 */ /* 0x000e620000002400 */
[----:B0-----:R-:W-:-:S04]  /*5cf0*/  FMNMX.FTZ R8, R173, R8, !PT ;  /* 0x00000008ad087209 */ /* 0x001fc80007810000 */
[----:B------:R-:W-:-:S04]  /*5d00*/  FMNMX.FTZ R8, R65, R8, !PT ;  /* 0x0000000841087209 */ /* 0x000fc80007810000 */
[----:B-1----:R-:W-:-:S04]  /*5d10*/  FMNMX.FTZ R8, R175, R8, !PT ;  /* 0x00000008af087209 */ /* 0x002fc80007810000 */
[----:B------:R-:W-:-:S04]  /*5d20*/  FMNMX.FTZ R7, R69, R8, !PT ;  /* 0x0000000845077209 */ /* 0x000fc80007810000 */
[----:B------:R-:W-:-:S04]  /*5d30*/  FMNMX.FTZ R8, R40, R7, !PT ;  /* 0x0000000728087209 */ /* 0x000fc80007810000 */
[----:B------:R-:W-:-:S04]  /*5d40*/  FMNMX.FTZ R7, R73, R8, !PT ;  /* 0x0000000849077209 */ /* 0x000fc80007810000 */
        /* <DEDUP_REMOVED lines=10> */
[----:B-1----:R-:W-:Y:S02]  /*5df0*/  FMNMX.FTZ R9, R7, R56, !PT ;  /* 0x0000003807097209 */ /* 0x002fe40007810000 */
[----:B------:R-:W-:-:S03]  /*5e00*/  FMNMX.FTZ R56, R15, R10, !PT ;  /* 0x0000000a0f387209 */ /* 0x000fc60007810000 */
[----:B------:R-:W-:Y:S01]  /*5e10*/  FADD.FTZ R7, -R9, R14 ;  /* 0x0000000e09077221 */ /* 0x000fe20000010100 */
[----:B------:R-:W-:Y:S01]  /*5e20*/  FMNMX.FTZ R56, R25, R56, !PT ;  /* 0x0000003819387209 */ /* 0x000fe20007810000 */
[-C--:B0-----:R-:W-:Y:S02]  /*5e30*/  FMUL.FTZ R14, R9, R8.reuse ;  /* 0x00000008090e7220 */ /* 0x081fe40000410000 */
[----:B------:R-:W-:Y:S01]  /*5e40*/  FMUL.FTZ R7, R7, R8 ;  /* 0x0000000807077220 */ /* 0x000fe20000410000 */
[----:B------:R-:W-:Y:S01]  /*5e50*/  FMNMX.FTZ R56, R29, R56, !PT ;  /* 0x000000381d387209 */ /* 0x000fe20007810000 */
[-CC-:B------:R-:W-:Y:S01]  /*5e60*/  FFMA.FTZ R180, R21, R8.reuse, -R14.reuse ;  /* 0x0000000815b47223 */ /* 0x180fe2000001080e */
[-CC-:B------:R-:W-:Y:S01]  /*5e70*/  FFMA.FTZ R172, R6, R8.reuse, -R14.reuse ;  /* 0x0000000806ac7223 */ /* 0x180fe2000001080e */
[--C-:B------:R-:W-:Y:S01]  /*5e80*/  FFMA.FTZ R181, R181, R8, -R14.reuse ;  /* 0x00000008b5b57223 */ /* 0x100fe2000001080e */
[----:B------:R-:W-:Y:S01]  /*5e90*/  FMNMX.FTZ R56, R31, R56, !PT ;  /* 0x000000381f387209 */ /* 0x000fe20007810000 */
[----:B------:R-:W-:Y:S01]  /*5ea0*/  MUFU.EX2 R7, R7 ;  /* 0x0000000700077308 */ /* 0x000fe20000000800 */
[----:B------:R-:W-:Y:S01]  /*5eb0*/  FFMA.FTZ R182, R27, R8, -R14 ;  /* 0x000000081bb67223 */ /* 0x000fe2000001080e */
[----:B------:R-:W-:-:S02]  /*5ec0*/  WARPGROUP.DEPBAR.LE gsb0, 0x0 ;  /* 0x00008000000079c5 */ /* 0x000fc40000010000 */
[----:B------:R-:W-:Y:S01]  /*5ed0*/  WARPGROUP.ARRIVE ;  /* 0x00000000000079c5 */ /* 0x000fe20000000000 */
[----:B------:R-:W-:Y:S01]  /*5ee0*/  FMNMX.FTZ R56, R33, R56, !PT ;  /* 0x0000003821387209 */ /* 0x000fe20007810000 */
[----:B------:R-:W-:Y:S01]  /*5ef0*/  FMUL.FTZ R169, R66, UR4 ;  /* 0x0000000442a97c20 */ /* 0x000fe20008410000 */
[----:B------:R-:W-:Y:S01]  /*5f00*/  FMUL.FTZ R171, R70, UR4 ;  /* 0x0000000446ab7c20 */ /* 0x000fe20008410000 */
[----:B------:R-:W-:Y:S01]  /*5f10*/  MUFU.EX2 R180, R180 ;  /* 0x000000b400b47308 */ /* 0x000fe20000000800 */
[----:B------:R-:W-:Y:S01]  /*5f20*/  FMNMX.FTZ R56, R35, R56, !PT ;  /* 0x0000003823387209 */ /* 0x000fe20007810000 */
[----:B------:R-:W-:Y:S01]  /*5f30*/  HGMMA.64x128x16.F32 R88, R152, gdesc[UR8].tnspB, R88, gsb0 ;  /* 0x41e0000898587df0 */ /* 0x000fe20008000858 */
[----:B------:R-:W-:Y:S01]  /*5f40*/  UIADD3 UR10, UR6, 0x280, URZ ;  /* 0x00000280060a7890 */ /* 0x000fe2000fffe03f */
[--C-:B------:R-:W-:Y:S01]  /*5f50*/  FFMA.FTZ R176, R231, R8, -R14.reuse ;  /* 0x00000008e7b07223 */ /* 0x100fe2000001080e */
[----:B------:R-:W-:Y:S01]  /*5f60*/  UMOV UR11, 0x40000040 ;  /* 0x40000040000b7882 */ /* 0x000fe20000000000 */
[----:B------:R-:W-:Y:S01]  /*5f70*/  FMNMX.FTZ R56, R37, R56, !PT ;  /* 0x0000003825387209 */ /* 0x000fe20007810000 */
[-CC-:B------:R-:W-:Y:S01]  /*5f80*/  FFMA.FTZ R178, R235, R8.reuse, -R14.reuse ;  /* 0x00000008ebb27223 */ /* 0x180fe2000001080e */
[----:B------:R-:W0:Y:S01]  /*5f90*/  MUFU.TANH R169, R169 ;  /* 0x000000a900a97308 */ /* 0x000e220000002400 */
[--C-:B------:R-:W-:Y:S01]  /*5fa0*/  FFMA.FTZ R168, R24, R8, -R14.reuse ;  /* 0x0000000818a87223 */ /* 0x100fe2000001080e */
[----:B------:R-:W-:Y:S01]  /*5fb0*/  FMNMX.FTZ R56, R39, R56, !PT ;  /* 0x0000003827387209 */ /* 0x000fe20007810000 */
[-CC-:B------:R-:W-:Y:S01]  /*5fc0*/  FFMA.FTZ R170, R28, R8.reuse, -R14.reuse ;  /* 0x000000081caa7223 */ /* 0x180fe2000001080e */
[-CC-:B------:R-:W-:Y:S01]  /*5fd0*/  FFMA.FTZ R183, R183, R8.reuse, -R14.reuse ;  /* 0x00000008b7b77223 */ /* 0x180fe2000001080e */
[--C-:B------:R-:W-:Y:S01]  /*5fe0*/  FFMA.FTZ R233, R233, R8, -R14.reuse ;  /* 0x00000008e9e97223 */ /* 0x100fe2000001080e */
[----:B------:R-:W-:Y:S01]  /*5ff0*/  FMNMX.FTZ R56, R41, R56, !PT ;  /* 0x0000003829387209 */ /* 0x000fe20007810000 */
[-CC-:B------:R-:W-:Y:S01]  /*6000*/  FFMA.FTZ R27, R237, R8.reuse, -R14.reuse ;  /* 0x00000008ed1b7223 */ /* 0x180fe2000001080e */
[----:B------:R-:W1:Y:S01]  /*6010*/  MUFU.TANH R171, R171 ;  /* 0x000000ab00ab7308 */ /* 0x000e620000002400 */
        /* <DEDUP_REMOVED lines=15> */
[----:B------:R-:W-:Y:S01]  /*6110*/  FFMA.FTZ R85, R85, R8, -R14 ;  /* 0x0000000855557223 */ /* 0x000fe2000001080e */
[----:B------:R-:W-:Y:S01]  /*6120*/  MUFU.EX2 R182, R182 ;  /* 0x000000b600b67308 */ /* 0x000fe20000000800 */
[----:B------:R-:W-:-:S04]  /*6130*/  FMNMX.FTZ R56, R51, R56, !PT ;  /* 0x0000003833387209 */ /* 0x000fc80007810000 */
[----:B------:R-:W-:-:S03]  /*6140*/  FMNMX.FTZ R56, R53, R56, !PT ;  /* 0x0000003835387209 */ /* 0x000fc60007810000 */
        /* <DEDUP_REMOVED lines=8> */
[----:B0-----:R-:W-:-:S03]  /*61d0*/  FMNMX.FTZ R56, R169, R56, !PT ;  /* 0x00000038a9387209 */ /* 0x001fc60007810000 */
[----:B------:R-:W-:Y:S01]  /*61e0*/  MUFU.EX2 R178, R178 ;  /* 0x000000b200b27308 */ /* 0x000fe20000000800 */
[----:B------:R-:W-:-:S04]  /*61f0*/  FMNMX.FTZ R56, R67, R56, !PT ;  /* 0x0000003843387209 */ /* 0x000fc80007810000 */
[----:B-1----:R-:W-:-:S03]  /*6200*/  FMNMX.FTZ R56, R171, R56, !PT ;  /* 0x00000038ab387209 */ /* 0x002fc60007810000 */
        /* <DEDUP_REMOVED lines=13> */
[----:B------:R-:W-:-:S05]  /*62e0*/  FMNMX.FTZ R6, R87, R6, !PT ;  /* 0x0000000657067209 */ /* 0x000fca0007810000 */
[----:B------:R-:W0:Y:S02]  /*62f0*/  SHFL.BFLY PT, R21, R6, 0x2, 0x1f ;  /* 0x0c401f0006157f89 */ /* 0x000e2400000e0000 */
[----:B------:R-:W-:Y:S08]  /*6300*/  MUFU.EX2 R170, R170 ;  /* 0x000000aa00aa7308 */ /* 0x000ff00000000800 */
[----:B------:R-:W-:Y:S08]  /*6310*/  MUFU.EX2 R235, R235 ;  /* 0x000000eb00eb7308 */ /* 0x000ff00000000800 */
[----:B------:R-:W-:Y:S01]  /*6320*/  MUFU.EX2 R65, R65 ;  /* 0x0000004100417308 */ /* 0x000fe20000000800 */
[----:B0-----:R-:W-:-:S07]  /*6330*/  FMNMX.FTZ R21, R6, R21, !PT ;  /* 0x0000001506157209 */ /* 0x001fce0007810000 */
[----:B------:R-:W-:Y:S01]  /*6340*/  MUFU.EX2 R69, R69 ;  /* 0x0000004500457308 */ /* 0x000fe20000000800 */
[----:B------:R-:W0:Y:S01]  /*6350*/  SHFL.BFLY PT, R6, R21, 0x1, 0x1f ;  /* 0x0c201f0015067f89 */ /* 0x000e2200000e0000 */
[----:B------:R-:W-:Y:S02]  /*6360*/  WARPGROUP.DEPBAR.LE gsb0, 0x0 ;  /* 0x00008000000079c5 */ /* 0x000fe40000010000 */
[----:B------:R-:W-:Y:S01]  /*6370*/  WARPGROUP.ARRIVE ;  /* 0x00000000000079c5 */ /* 0x000fe20000000000 */
[-CC-:B------:R-:W-:Y:S01]  /*6380*/  FFMA.FTZ R155, R20, R8.reuse, -R14.reuse ;  /* 0x00000008149b7223 */ /* 0x180fe2000001080e */
[-CC-:B------:R-:W-:Y:S01]  /*6390*/  FFMA.FTZ R153, R26, R8.reuse, -R14.reuse ;  /* 0x000000081a997223 */ /* 0x180fe2000001080e */
[-CC-:B------:R-:W-:Y:S01]  /*63a0*/  FFMA.FTZ R152, R32, R8.reuse, -R14.reuse ;  /* 0x0000000820987223 */ /* 0x180fe2000001080e */
[-CC-:B------:R-:W-:Y:S01]  /*63b0*/  FFMA.FTZ R154, R36, R8.reuse, -R14.reuse ;  /* 0x00000008249a7223 */ /* 0x180fe2000001080e */
[-CC-:B------:R-:W-:Y:S01]  /*63c0*/  FFMA.FTZ R20, R40, R8.reuse, -R14.reuse ;  /* 0x0000000828147223 */ /* 0x180fe2000001080e */
[----:B------:R-:W-:Y:S01]  /*63d0*/  HGMMA.64x128x16.F32 R88, R156, gdesc[UR8].tnspB, R88, gsb0 ;  /* 0x41e000089c587df0 */ /* 0x000fe20008000858 */
[----:B------:R-:W-:Y:S01]  /*63e0*/  UIADD3 UR10, UR6, 0x300, URZ ;  /* 0x00000300060a7890 */ /* 0x000fe2000fffe03f */
[----:B------:R-:W-:Y:S01]  /*63f0*/  FFMA.FTZ R26, R44, R8, -R14 ;  /* 0x000000082c1a7223 */ /* 0x000fe2000001080e */
[----:B------:R-:W-:Y:S01]  /*6400*/  UMOV UR11, 0x40000040 ;  /* 0x40000040000b7882 */ /* 0x000fe20000000000 */
[----:B------:R-:W-:Y:S01]  /*6410*/  UIADD3 UR6, UR6, 0x380, URZ ;  /* 0x0000038006067890 */ /* 0x000fe2000fffe03f */
[----:B------:R-:W-:Y:S01]  /*6420*/  FFMA.FTZ R44, R7, R4, R180 ;  /* 0x00000004072c7223 */ /* 0x000fe200000100b4 */
[----:B------:R-:W-:Y:S01]  /*6430*/  MUFU.EX2 R155, R155 ;  /* 0x0000009b009b7308 */ /* 0x000fe20000000800 */
[----:B--2---:R-:W-:-:S02]  /*6440*/  F2FP.F16.F32.PACK_AB R180, R181, R180 ;  /* 0x000000b4b5b4723e */ /* 0x004fc400000000ff */
[----:B0-----:R-:W-:-:S05]  /*6450*/  FMNMX.FTZ R21, R21, R6, !PT ;  /* 0x0000000615157209 */ /* 0x001fca0007810000 */
[----:B------:R-:W-:Y:S08]  /*6460*/  MUFU.EX2 R153, R153 ;  /* 0x0000009900997308 */ /* 0x000ff00000000800 */
[----:B------:R-:W-:Y:S08]  /*6470*/  MUFU.EX2 R152, R152 ;  /* 0x0000009800987308 */ /* 0x000ff00000000800 */
[----:B------:R-:W-:Y:S08]  /*6480*/  MUFU.EX2 R154, R154 ;  /* 0x0000009a009a7308 */ /* 0x000ff00000000800 */
[----:B------:R-:W-:Y:S08]  /*6490*/  MUFU.EX2 R20, R20 ;  /* 0x0000001400147308 */ /* 0x000ff00000000800 */
[----:B------:R-:W0:Y:S08]  /*64a0*/  MUFU.EX2 R73, R73 ;  /* 0x0000004900497308 */ /* 0x000e300000000800 */
        /* <DEDUP_REMOVED lines=10> */
[-CC-:B------:R-:W-:Y:S01]  /*6550*/  FFMA.FTZ R156, R173, R8.reuse, -R14.reuse ;  /* 0x00000008ad9c7223 */ /* 0x180fe2000001080e */
[----:B------:R-:W-:Y:S02]  /*6560*/  FFMA.FTZ R158, R175, R8, -R14 ;  /* 0x00000008af9e7223 */ /* 0x000fe4000001080e */
[----:B------:R-:W-:Y:S01]  /*6570*/  HGMMA.64x128x16.F32 R88, R160, gdesc[UR8].tnspB, R88, gsb0 ;  /* 0x41e00008a0587df0 */ /* 0x000fe20008000858 */
[----:B------:R-:W-:Y:S08]  /*6580*/  MUFU.EX2 R159, R159 ;  /* 0x0000009f009f7308 */ /* 0x000ff00000000800 */
[----:B------:R-:W-:Y:S08]  /*6590*/  MUFU.EX2 R157, R157 ;  /* 0x0000009d009d7308 */ /* 0x000ff00000000800 */
[----:B------:R-:W-:Y:S08]  /*65a0*/  MUFU.EX2 R156, R156 ;  /* 0x0000009c009c7308 */ /* 0x000ff00000000800 */
[----:B------:R-:W-:Y:S01]  /*65b0*/  MUFU.EX2 R158, R158 ;  /* 0x0000009e009e7308 */ /* 0x000fe20000000800 */
[----:B------:R-:W-:-:S02]  /*65c0*/  WARPGROUP.DEPBAR.LE gsb0, 0x0 ;  /* 0x00008000000079c5 */ /* 0x000fc40000010000 */
[----:B------:R-:W-:Y:S01]  /*65d0*/  WARPGROUP.ARRIVE ;  /* 0x00000000000079c5 */ /* 0x000fe20000000000 */
[C---:B------:R-:W-:Y:S01]  /*65e0*/  FADD.FTZ R161, -R21.reuse, R10 ;  /* 0x0000000a15a17221 */ /* 0x040fe20000010100 */
[----:B------:R-:W-:Y:S01]  /*65f0*/  FMUL.FTZ R10, R21, R8 ;  /* 0x00000008150a7220 */ /* 0x000fe20000410000 */
[----:B0-----:R-:W-:Y:S02]  /*6600*/  F2FP.F16.F32.PACK_AB R160, R73, R20 ;  /* 0x0000001449a0723e */ /* 0x001fe400000000ff */
[-C--:B------:R-:W-:Y:S01]  /*6610*/  FMUL.FTZ R161, R161, R8.reuse ;  /* 0x00000008a1a17220 */ /* 0x080fe20000410000 */
[----:B------:R-:W-:Y:S01]  /*6620*/  HGMMA.64x128x16.F32 R88, R164, gdesc[UR4].tnspB, R88, gsb0 ;  /* 0x41e00004a4587df0 */ /* 0x000fe20008000858 */
[-CC-:B------:R-:W-:Y:S01]  /*6630*/  FFMA.FTZ R15, R15, R8.reuse, -R10.reuse ;  /* 0x000000080f0f7223 */ /* 0x180fe2000001080a */
[-CC-:B------:R-:W-:Y:S01]  /*6640*/  FFMA.FTZ R30, R25, R8.reuse, -R10.reuse ;  /* 0x00000008191e7223 */ /* 0x180fe2000001080a */
[----:B------:R0:W-:Y:S01]  /*6650*/  MUFU.EX2 R6, R161 ;  /* 0x000000a100067308 */ /* 0x0001e20000000800 */
[-CC-:B------:R-:W-:Y:S01]  /*6660*/  FFMA.FTZ R14, R29, R8.reuse, -R10.reuse ;  /* 0x000000081d0e7223 */ /* 0x180fe2000001080a */
[-CC-:B------:R-:W-:Y:S01]  /*6670*/  FFMA.FTZ R177, R33, R8.reuse, -R10.reuse ;  /* 0x0000000821b17223 */ /* 0x180fe2000001080a */
[----:B------:R-:W-:Y:S01]  /*6680*/  FFMA.FTZ R25, R31, R8, -R10 ;  /* 0x000000081f197223 */ /* 0x000fe2000001080a */
[----:B------:R-:W-:-:S02]  /*6690*/  @!P1 VIADD R33, R13, 0x34840 ;  /* 0x000348400d219836 */ /* 0x000fc40000000000 */
[-CC-:B------:R-:W-:Y:S01]  /*66a0*/  FFMA.FTZ R32, R35, R8.reuse, -R10.reuse ;  /* 0x0000000823207223 */ /* 0x180fe2000001080a */
[----:B------:R-:W-:Y:S02]  /*66b0*/  @!P1 VIADD R35, R11, 0x34860 ;  /* 0x000348600b239836 */ /* 0x000fe40000000000 */
[-CC-:B------:R-:W-:Y:S01]  /*66c0*/  FFMA.FTZ R179, R37, R8.reuse, -R10.reuse ;  /* 0x0000000825b37223 */ /* 0x180fe2000001080a */
[----:B------:R-:W1:Y:S01]  /*66d0*/  MUFU.EX2 R15, R15 ;  /* 0x0000000f000f7308 */ /* 0x000e620000000800 */
[----:B------:R-:W-:Y:S01]  /*66e0*/  @!P1 PRMT R33, RZ, 0x654, R33 ;  /* 0x00000654ff219816 */ /* 0x000fe20000000021 */
[-CC-:B------:R-:W-:Y:S01]  /*66f0*/  FFMA.FTZ R34, R39, R8.reuse, -R10.reuse ;  /* 0x0000000827227223 */ /* 0x180fe2000001080a */
[-CC-:B------:R-:W-:Y:S01]  /*6700*/  FFMA.FTZ R173, R41, R8.reuse, -R10.reuse ;  /* 0x0000000829ad7223 */ /* 0x180fe2000001080a */
[----:B------:R-:W-:Y:S01]  /*6710*/  @!P1 PRMT R35, RZ, 0x654, R35 ;  /* 0x00000654ff239816 */ /* 0x000fe20000000023 */
[-CC-:B------:R-:W-:Y:S01]  /*6720*/  FFMA.FTZ R36, R43, R8.reuse, -R10.reuse ;  /* 0x000000082b247223 */ /* 0x180fe2000001080a */
[-CC-:B------:R-:W-:Y:S01]  /*6730*/  FFMA.FTZ R175, R45, R8.reuse, -R10.reuse ;  /* 0x000000082daf7223 */ /* 0x180fe2000001080a */
[-CC-:B------:R-:W-:Y:S01]  /*6740*/  FFMA.FTZ R38, R47, R8.reuse, -R10.reuse ;  /* 0x000000082f267223 */ /* 0x180fe2000001080a */
[----:B------:R-:W2:Y:S01]  /*6750*/  MUFU.EX2 R30, R30 ;  /* 0x0000001e001e7308 */ /* 0x000ea20000000800 */
[-CC-:B------:R-:W-:Y:S01]  /*6760*/  FFMA.FTZ R29, R49, R8.reuse, -R10.reuse ;  /* 0x00000008311d7223 */ /* 0x180fe2000001080a */
[-CC-:B0-----:R-:W-:Y:S01]  /*6770*/  FFMA.FTZ R161, R48, R8.reuse, -R10.reuse ;  /* 0x0000000830a17223 */ /* 0x181fe2000001080a */
[-CC-:B------:R-:W-:Y:S01]  /*6780*/  FFMA.FTZ R40, R51, R8.reuse, -R10.reuse ;  /* 0x0000000833287223 */ /* 0x180fe2000001080a */
[-CC-:B------:R-:W-:Y:S01]  /*6790*/  FFMA.FTZ R31, R53, R8.reuse, -R10.reuse ;  /* 0x00000008351f7223 */ /* 0x180fe2000001080a */
[-CC-:B------:R-:W-:Y:S01]  /*67a0*/  FFMA.FTZ R42, R55, R8.reuse, -R10.reuse ;  /* 0x00000008372a7223 */ /* 0x180fe2000001080a */
[-CC-:B------:R-:W-:Y:S01]  /*67b0*/  FFMA.FTZ R13, R57, R8.reuse, -R10.reuse ;  /* 0x00000008390d7223 */ /* 0x180fe2000001080a */
[-CC-:B------:R-:W-:Y:S01]  /*67c0*/  FFMA.FTZ R59, R59, R8.reuse, -R10.reuse ;  /* 0x000000083b3b7223 */ /* 0x180fe2000001080a */
[----:B------:R-:W0:Y:S01]  /*67d0*/  MUFU.EX2 R14, R14 ;  /* 0x0000000e000e7308 */ /* 0x000e220000000800 */
[----:B-1----:R-:W-:Y:S01]  /*67e0*/  FFMA.FTZ R11, R6, R3, R15 ;  /* 0x00000003060b7223 */ /* 0x002fe2000001000f */
[-CC-:B------:R-:W-:Y:S01]  /*67f0*/  FFMA.FTZ R61, R61, R8.reuse, -R10.reuse ;  /* 0x000000083d3d7223 */ /* 0x180fe2000001080a */
[-CC-:B------:R-:W-:Y:S01]  /*6800*/  FFMA.FTZ R71, R71, R8.reuse, -R10.reuse ;  /* 0x0000000847477223 */ /* 0x180fe2000001080a */
[-CC-:B------:R-:W-:Y:S01]  /*6810*/  FFMA.FTZ R75, R75, R8.reuse, -R10.reuse ;  /* 0x000000084b4b7223 */ /* 0x180fe2000001080a */
[-CC-:B------:R-:W-:Y:S01]  /*6820*/  FFMA.FTZ R50, R50, R8.reuse, -R10.reuse ;  /* 0x0000000832327223 */ /* 0x180fe2000001080a */
[-CC-:B------:R-:W-:Y:S01]  /*6830*/  FFMA.FTZ R79, R79, R8.reuse, -R10.reuse ;  /* 0x000000084f4f7223 */ /* 0x180fe2000001080a */
[-CC-:B------:R-:W-:Y:S01]  /*6840*/  FFMA.FTZ R52, R52, R8.reuse, -R10.reuse ;  /* 0x0000000834347223 */ /* 0x180fe2000001080a */
[----:B------:R-:W1:Y:S01]  /*6850*/  MUFU.EX2 R25, R25 ;  /* 0x0000001900197308 */ /* 0x000e620000000800 */
[----:B--2---:R-:W-:Y:S01]  /*6860*/  FADD.FTZ R11, R30, R11 ;  /* 0x0000000b1e0b7221 */ /* 0x004fe20000010000 */
[-CC-:B------:R-:W-:Y:S01]  /*6870*/  FFMA.FTZ R83, R83, R8.reuse, -R10.reuse ;  /* 0x0000000853537223 */ /* 0x180fe2000001080a */
[----:B------:R-:W-:Y:S01]  /*6880*/  FFMA.FTZ R54, R54, R8, -R10 ;  /* 0x0000000836367223 */ /* 0x000fe2000001080a */
[----:B------:R-:W-:-:S04]  /*6890*/  F2FP.F16.F32.PACK_AB R162, R77, R24 ;  /* 0x000000184da2723e */ /* 0x000fc800000000ff */
[----:B------:R-:W-:Y:S01]  /*68a0*/  MUFU.EX2 R177, R177 ;  /* 0x000000b100b17308 */ /* 0x000fe20000000800 */
[----:B0-----:R-:W-:Y:S01]  /*68b0*/  FADD.FTZ R46, R14, R11 ;  /* 0x0000000b0e2e7221 */ /* 0x001fe20000010000 */
[----:B------:R-:W-:-:S06]  /*68c0*/  FFMA.FTZ R11, R169, R8, -R10 ;  /* 0x00000008a90b7223 */ /* 0x000fcc000001080a */
[----:B------:R-:W-:Y:S01]  /*68d0*/  MUFU.EX2 R32, R32 ;  /* 0x0000002000207308 */ /* 0x000fe20000000800 */
[----:B-1----:R-:W-:Y:S01]  /*68e0*/  FADD.FTZ R56, R25, R46 ;  /* 0x0000002e19387221 */ /* 0x002fe20000010000 */
[----:B------:R-:W-:-:S06]  /*68f0*/  FFMA.FTZ R46, R67, R8, -R10 ;  /* 0x00000008432e7223 */ /* 0x000fcc000001080a */
[----:B------:R-:W-:Y:S08]  /*6900*/  MUFU.EX2 R179, R179 ;  /* 0x000000b300b37308 */ /* 0x000ff00000000800 */
[----:B------:R-:W-:Y:S08]  /*6910*/  MUFU.EX2 R34, R34 ;  /* 0x0000002200227308 */ /* 0x000ff00000000800 */
[----:B------:R-:W-:Y:S08]  /*6920*/  MUFU.EX2 R173, R173 ;  /* 0x000000ad00ad7308 */ /* 0x000ff00000000800 */
[----:B------:R-:W-:Y:S08]  /*6930*/  MUFU.EX2 R36, R36 ;  /* 0x0000002400247308 */ /* 0x000ff00000000800 */
[----:B------:R-:W-:Y:S08]  /*6940*/  MUFU.EX2 R175, R175 ;  /* 0x000000af00af7308 */ /* 0x000ff00000000800 */
[----:B------:R-:W-:Y:S08]  /*6950*/  MUFU.EX2 R38, R38 ;  /* 0x0000002600267308 */ /* 0x000ff00000000800 */
[----:B------:R-:W-:Y:S08]  /*6960*/  MUFU.EX2 R29, R29 ;  /* 0x0000001d001d7308 */ /* 0x000ff00000000800 */
[----:B------:R-:W0:Y:S08]  /*6970*/  MUFU.EX2 R40, R40 ;  /* 0x0000002800287308 */ /* 0x000e300000000800 */
[----:B------:R-:W-:Y:S08]  /*6980*/  MUFU.EX2 R31, R31 ;  /* 0x0000001f001f7308 */ /* 0x000ff00000000800 */
[----:B------:R-:W-:Y:S01]  /*6990*/  MUFU.EX2 R42, R42 ;  /* 0x0000002a002a7308 */ /* 0x000fe20000000800 */
[----:B0-----:R-:W-:-:S07]  /*69a0*/  F2FP.F16.F32.PACK_AB R169, R40, R29 ;  /* 0x0000001d28a9723e */ /* 0x001fce00000000ff */
[----:B------:R-:W-:Y:S01]  /*69b0*/  MUFU.EX2 R13, R13 ;  /* 0x0000000d000d7308 */ /* 0x000fe20000000800 */
[----:B------:R-:W-:Y:S02]  /*69c0*/  WARPGROUP.DEPBAR.LE gsb0, 0x0 ;  /* 0x00008000000079c5 */ /* 0x000fe40000010000 */
[----:B------:R0:W-:Y:S01]  /*69d0*/  @!P1 SYNCS.ARRIVE.TRANS64.RED.A1T0 RZ, [R33+URZ], RZ ;  /* 0x000000ff21ff99a7 */ /* 0x0001e2000810043f */
[----:B------:R-:W-:-:S04]  /*69e0*/  F2FP.F16.F32.PACK_AB R164, R81, R26 ;  /* 0x0000001a51a4723e */ /* 0x000fc800000000ff */
[----:B------:R-:W-:Y:S01]  /*69f0*/  MUFU.EX2 R4, R59 ;  /* 0x0000003b00047308 */ /* 0x000fe20000000800 */
[----:B------:R-:W-:Y:S01]  /*6a00*/  F2FP.F16.F32.PACK_AB R166, R85, R28 ;  /* 0x0000001c55a6723e */ /* 0x000fe200000000ff */
[----:B0-----:R-:W-:Y:S01]  /*6a10*/  FADD.FTZ R33, R181, R44 ;  /* 0x0000002cb5217221 */ /* 0x001fe20000010000 */
[----:B------:R0:W-:Y:S01]  /*6a20*/  @!P1 SYNCS.ARRIVE.TRANS64.RED.A1T0 RZ, [R35+URZ], RZ ;  /* 0x000000ff23ff99a7 */ /* 0x0001e2000810043f */
[----:B------:R-:W-:-:S04]  /*6a30*/  F2FP.F16.F32.PACK_AB R181, R30, R15 ;  /* 0x0000000f1eb5723e */ /* 0x000fc800000000ff */
[----:B------:R-:W-:Y:S01]  /*6a40*/  MUFU.EX2 R3, R61 ;  /* 0x0000003d00037308 */ /* 0x000fe20000000800 */
[----:B------:R-:W-:Y:S01]  /*6a50*/  FADD.FTZ R44, R182, R33 ;  /* 0x00000021b62c7221 */ /* 0x000fe20000010000 */
[----:B------:R-:W-:-:S03]  /*6a60*/  F2FP.F16.F32.PACK_AB R182, R183, R182 ;  /* 0x000000b6b7b6723e */ /* 0x000fc600000000ff */
[----:B------:R-:W-:Y:S01]  /*6a70*/  FADD.FTZ R33, R183, R44 ;  /* 0x0000002cb7217221 */ /* 0x000fe20000010000 */
[----:B0-----:R-:W-:Y:S01]  /*6a80*/  FADD.FTZ R35, R177, R56 ;  /* 0x00000038b1237221 */ /* 0x001fe20000010000 */
[--C-:B------:R-:W-:Y:S01]  /*6a90*/  FFMA.FTZ R44, R63, R8, -R10.reuse ;  /* 0x000000083f2c7223 */ /* 0x100fe2000001080a */
[----:B------:R-:W-:Y:S01]  /*6aa0*/  F2FP.F16.F32.PACK_AB R183, R25, R14 ;  /* 0x0000000e19b7723e */ /* 0x000fe200000000ff */
[----:B------:R-:W-:Y:S01]  /*6ab0*/  FADD.FTZ R58, R176, R33 ;  /* 0x00000021b03a7221 */ /* 0x000fe20000010000 */
[----:B------:R-:W-:Y:S01]  /*6ac0*/  FADD.FTZ R56, R32, R35 ;  /* 0x0000002320387221 */ /* 0x000fe20000010000 */
[----:B------:R-:W-:Y:S01]  /*6ad0*/  MUFU.EX2 R11, R11 ;  /* 0x0000000b000b7308 */ /* 0x000fe20000000800 */
[-C--:B------:R-:W-:Y:S01]  /*6ae0*/  FFMA.FTZ R33, R171, R8.reuse, -R10 ;  /* 0x00000008ab217223 */ /* 0x080fe2000001080a */
[----:B------:R-:W-:Y:S01]  /*6af0*/  FADD.FTZ R37, R233, R58 ;  /* 0x0000003ae9257221 */ /* 0x000fe20000010000 */
[----:B------:R-:W-:Y:S01]  /*6b00*/  FADD.FTZ R35, R179, R56 ;  /* 0x00000038b3237221 */ /* 0x000fe20000010000 */
[----:B------:R-:W-:Y:S01]  /*6b10*/  FFMA.FTZ R10, R87, R8, -R10 ;  /* 0x00000008570a7223 */ /* 0x000fe2000001080a */
[----:B------:R-:W-:Y:S01]  /*6b20*/  F2FP.F16.F32.PACK_AB R176, R233, R176 ;  /* 0x000000b0e9b0723e */ /* 0x000fe200000000ff */
[----:B------:R-:W-:Y:S01]  /*6b30*/  FADD.FTZ R58, R178, R37 ;  /* 0x00000025b23a7221 */ /* 0x000fe20000010000 */
[----:B------:R-:W-:Y:S01]  /*6b40*/  FADD.FTZ R48, R34, R35 ;  /* 0x0000002322307221 */ /* 0x000fe20000010000 */
[----:B------:R-:W0:Y:S01]  /*6b50*/  MUFU.EX2 R44, R44 ;  /* 0x0000002c002c7308 */ /* 0x000e220000000800 */
[----:B------:R-:W-:Y:S01]  /*6b60*/  F2FP.F16.F32.PACK_AB R177, R32, R177 ;  /* 0x000000b120b1723e */ /* 0x000fe200000000ff */
[----:B------:R-:W-:Y:S01]  /*6b70*/  FADD.FTZ R37, R27, R58 ;  /* 0x0000003a1b257221 */ /* 0x000fe20000010000 */
[----:B------:R-:W-:Y:S01]  /*6b80*/  FADD.FTZ R35, R173, R48 ;  /* 0x00000030ad237221 */ /* 0x000fe20000010000 */
[----:B------:R-:W-:-:S02]  /*6b90*/  F2FP.F16.F32.PACK_AB R178, R27, R178 ;  /* 0x000000b21bb2723e */ /* 0x000fc400000000ff */
[----:B------:R-:W-:Y:S01]  /*6ba0*/  FADD.FTZ R56, R172, R37 ;  /* 0x00000025ac387221 */ /* 0x000fe20000010000 */
[----:B------:R-:W-:Y:S01]  /*6bb0*/  FADD.FTZ R48, R36, R35 ;  /* 0x0000002324307221 */ /* 0x000fe20000010000 */
[----:B------:R-:W1:Y:S01]  /*6bc0*/  MUFU.EX2 R46, R46 ;  /* 0x0000002e002e7308 */ /* 0x000e620000000800 */
[C---:B------:R-:W-:Y:S01]  /*6bd0*/  F2FP.F16.F32.PACK_AB R172, R155.reuse, R172 ;  /* 0x000000ac9bac723e */ /* 0x040fe200000000ff */
[----:B------:R-:W-:Y:S01]  /*6be0*/  FADD.FTZ R37, R155, R56 ;  /* 0x000000389b257221 */ /* 0x000fe20000010000 */
[----:B------:R-:W-:Y:S01]  /*6bf0*/  FADD.FTZ R35, R175, R48 ;  /* 0x00000030af237221 */ /* 0x000fe20000010000 */
[----:B------:R-:W-:Y:S02]  /*6c00*/  F2FP.F16.F32.PACK_AB R179, R34, R179 ;  /* 0x000000b322b3723e */ /* 0x000fe400000000ff */
[----:B------:R-:W-:Y:S01]  /*6c10*/  FADD.FTZ R56, R174, R37 ;  /* 0x00000025ae387221 */ /* 0x000fe20000010000 */
[----:B------:R-:W-:Y:S01]  /*6c20*/  F2FP.F16.F32.PACK_AB R173, R36, R173 ;  /* 0x000000ad24ad723e */ /* 0x000fe200000000ff */
[----:B------:R-:W-:Y:S01]  /*6c30*/  MUFU.EX2 R33, R33 ;  /* 0x0000002100217308 */ /* 0x000fe20000000800 */
[----:B0-----:R-:W-:Y:S01]  /*6c40*/  F2FP.F16.F32.PACK_AB R155, R44, R3 ;  /* 0x000000032c9b723e */ /* 0x001fe200000000ff */
[C---:B------:R-:W-:Y:S01]  /*6c50*/  FADD.FTZ R37, R231.reuse, R56 ;  /* 0x00000038e7257221 */ /* 0x040fe20000010000 */
[----:B------:R-:W-:Y:S01]  /*6c60*/  FADD.FTZ R56, R38, R35 ;  /* 0x0000002326387221 */ /* 0x000fe20000010000 */
[----:B------:R-:W-:-:S02]  /*6c70*/  F2FP.F16.F32.PACK_AB R174, R231, R174 ;  /* 0x000000aee7ae723e */ /* 0x000fc400000000ff */
[----:B------:R-:W-:Y:S01]  /*6c80*/  FADD.FTZ R58, R168, R37 ;  /* 0x00000025a83a7221 */ /* 0x000fe20000010000 */
[----:B------:R-:W-:Y:S01]  /*6c90*/  FADD.FTZ R35, R29, R56 ;  /* 0x000000381d237221 */ /* 0x000fe20000010000 */
[----:B------:R-:W0:Y:S01]  /*6ca0*/  MUFU.EX2 R48, R71 ;  /* 0x0000004700307308 */ /* 0x000e220000000800 */
[C---:B------:R-:W-:Y:S01]  /*6cb0*/  F2FP.F16.F32.PACK_AB R168, R153.reuse, R168 ;  /* 0x000000a899a8723e */ /* 0x040fe200000000ff */
[----:B------:R-:W-:Y:S01]  /*6cc0*/  FADD.FTZ R37, R153, R58 ;  /* 0x0000003a99257221 */ /* 0x000fe20000010000 */
[----:B------:R-:W-:Y:S01]  /*6cd0*/  FADD.FTZ R30, R40, R35 ;  /* 0x00000023281e7221 */ /* 0x000fe20000010000 */
[----:B------:R-:W-:Y:S02]  /*6ce0*/  F2FP.F16.F32.PACK_AB R153, R4, R13 ;  /* 0x0000000d0499723e */ /* 0x000fe400000000ff */
[----:B------:R-:W-:Y:S01]  /*6cf0*/  FADD.FTZ R56, R170, R37 ;  /* 0x00000025aa387221 */ /* 0x000fe20000010000 */
[----:B------:R-:W-:Y:S01]  /*6d00*/  FADD.FTZ R15, R31, R30 ;  /* 0x0000001e1f0f7221 */ /* 0x000fe20000010000 */
[----:B------:R-:W2:Y:S01]  /*6d10*/  MUFU.EX2 R161, R161 ;  /* 0x000000a100a17308 */ /* 0x000ea20000000800 */
[C---:B------:R-:W-:Y:S01]  /*6d20*/  F2FP.F16.F32.PACK_AB R170, R159.reuse, R170 ;  /* 0x000000aa9faa723e */ /* 0x040fe200000000ff */
[----:B------:R-:W-:Y:S01]  /*6d30*/  FADD.FTZ R25, R159, R56 ;  /* 0x000000389f197221 */ /* 0x000fe20000010000 */
[----:B------:R-:W-:Y:S01]  /*6d40*/  FADD.FTZ R14, R42, R15 ;  /* 0x0000000f2a0e7221 */ /* 0x000fe20000010000 */
[----:B------:R-:W-:-:S02]  /*6d50*/  F2FP.F16.F32.PACK_AB R175, R38, R175 ;  /* 0x000000af26af723e */ /* 0x000fc400000000ff */
[----:B------:R-:W-:Y:S01]  /*6d60*/  FADD.FTZ R30, R152, R25 ;  /* 0x00000019981e7221 */ /* 0x000fe20000010000 */
[----:B------:R-:W-:Y:S01]  /*6d70*/  FADD.FTZ R15, R13, R14 ;  /* 0x0000000e0d0f7221 */ /* 0x000fe20000010000 */
[----:B------:R-:W3:Y:S01]  /*6d80*/  MUFU.EX2 R75, R75 ;  /* 0x0000004b004b7308 */ /* 0x000ee20000000800 */
[----:B------:R-:W-:Y:S01]  /*6d90*/  F2FP.F16.F32.PACK_AB R171, R42, R31 ;  /* 0x0000001f2aab723e */ /* 0x000fe200000000ff */
[C---:B------:R-:W-:Y:S01]  /*6da0*/  FADD.FTZ R25, R235.reuse, R30 ;  /* 0x0000001eeb197221 */ /* 0x040fe20000010000 */
[----:B------:R-:W-:Y:S01]  /*6db0*/  FADD.FTZ R14, R4, R15 ;  /* 0x0000000f040e7221 */ /* 0x000fe20000010000 */
[----:B------:R-:W-:Y:S02]  /*6dc0*/  F2FP.F16.F32.PACK_AB R152, R235, R152 ;  /* 0x00000098eb98723e */ /* 0x000fe400000000ff */
[----:B------:R-:W-:Y:S01]  /*6dd0*/  FADD.FTZ R30, R154, R25 ;  /* 0x000000199a1e7221 */ /* 0x000fe20000010000 */
[----:B------:R-:W-:Y:S01]  /*6de0*/  FADD.FTZ R15, R3, R14 ;  /* 0x0000000e030f7221 */ /* 0x000fe20000010000 */
[----:B------:R-:W4:Y:S01]  /*6df0*/  MUFU.EX2 R163, R50 ;  /* 0x0000003200a37308 */ /* 0x000f220000000800 */
[C---:B------:R-:W-:Y:S01]  /*6e00*/  F2FP.F16.F32.PACK_AB R154, R157.reuse, R154 ;  /* 0x0000009a9d9a723e */ /* 0x040fe200000000ff */
[----:B------:R-:W-:Y:S01]  /*6e10*/  FADD.FTZ R25, R157, R30 ;  /* 0x0000001e9d197221 */ /* 0x000fe20000010000 */
[----:B------:R-:W-:Y:S01]  /*6e20*/  FADD.FTZ R14, R44, R15 ;  /* 0x0000000f2c0e7221 */ /* 0x000fe20000010000 */
[----:B-1----:R-:W-:-:S02]  /*6e30*/  F2FP.F16.F32.PACK_AB R157, R46, R11 ;  /* 0x0000000b2e9d723e */ /* 0x002fc400000000ff */
[----:B------:R-:W-:Y:S01]  /*6e40*/  FADD.FTZ R30, R156, R25 ;  /* 0x000000199c1e7221 */ /* 0x000fe20000010000 */
[----:B------:R-:W-:Y:S01]  /*6e50*/  FADD.FTZ R15, R11, R14 ;  /* 0x0000000e0b0f7221 */ /* 0x000fe20000010000 */
[----:B------:R-:W1:Y:S01]  /*6e60*/  MUFU.EX2 R79, R79 ;  /* 0x0000004f004f7308 */ /* 0x000e620000000800 */
[C---:B------:R-:W-:Y:S01]  /*6e70*/  F2FP.F16.F32.PACK_AB R156, R65.reuse, R156 ;  /* 0x0000009c419c723e */ /* 0x040fe200000000ff */
[----:B------:R-:W-:Y:S01]  /*6e80*/  FADD.FTZ R25, R65, R30 ;  /* 0x0000001e41197221 */ /* 0x000fe20000010000 */
[----:B------:R-:W-:Y:S01]  /*6e90*/  FADD.FTZ R14, R46, R15 ;  /* 0x0000000f2e0e7221 */ /* 0x000fe20000010000 */
[----:B0-----:R-:W-:Y:S01]  /*6ea0*/  F2FP.F16.F32.PACK_AB R159, R48, R33 ;  /* 0x00000021309f723e */ /* 0x001fe200000000ff */
[----:B------:R-:W-:Y:S02]  /*6eb0*/  IMAD.MOV.U32 R11, RZ, RZ, R16 ;  /* 0x000000ffff0b7224 */ /* 0x000fe400078e0010 */
[----:B------:R-:W-:Y:S01]  /*6ec0*/  FADD.FTZ R30, R158, R25 ;  /* 0x000000199e1e7221 */ /* 0x000fe20000010000 */
[----:B------:R-:W-:Y:S01]  /*6ed0*/  FADD.FTZ R13, R33, R14 ;  /* 0x0000000e210d7221 */ /* 0x000fe20000010000 */
[----:B------:R-:W0:Y:S01]  /*6ee0*/  MUFU.EX2 R165, R52 ;  /* 0x0000003400a57308 */ /* 0x000e220000000800 */
[C---:B------:R-:W-:Y:S01]  /*6ef0*/  F2FP.F16.F32.PACK_AB R158, R69.reuse, R158 ;  /* 0x0000009e459e723e */ /* 0x040fe200000000ff */
[----:B------:R-:W-:Y:S01]  /*6f00*/  FADD.FTZ R15, R69, R30 ;  /* 0x0000001e450f7221 */ /* 0x000fe20000010000 */
[----:B------:R-:W-:-:S03]  /*6f10*/  FADD.FTZ R4, R48, R13 ;  /* 0x0000000d30047221 */ /* 0x000fc60000010000 */
[----:B------:R-:W-:Y:S01]  /*6f20*/  FADD.FTZ R14, R20, R15 ;  /* 0x0000000f140e7221 */ /* 0x000fe20000010000 */
[----:B--2---:R-:W-:Y:S01]  /*6f30*/  FADD.FTZ R4, R161, R4 ;  /* 0x00000004a1047221 */ /* 0x004fe20000010000 */
[----:B------:R-:W2:Y:S01]  /*6f40*/  MUFU.EX2 R83, R83 ;  /* 0x0000005300537308 */ /* 0x000ea20000000800 */
[----:B---3--:R-:W-:Y:S01]  /*6f50*/  F2FP.F16.F32.PACK_AB R161, R75, R161 ;  /* 0x000000a14ba1723e */ /* 0x008fe200000000ff */
[----:B------:R-:W-:Y:S01]  /*6f60*/  FADD.FTZ R3, R73, R14 ;  /* 0x0000000e49037221 */ /* 0x000fe20000010000 */
[----:B------:R-:W-:-:S03]  /*6f70*/  FADD.FTZ R4, R75, R4 ;  /* 0x000000044b047221 */ /* 0x000fc60000010000 */
[----:B------:R-:W-:Y:S01]  /*6f80*/  FADD.FTZ R14, R24, R3 ;  /* 0x00000003180e7221 */ /* 0x000fe20000010000 */
[----:B----4-:R-:W-:Y:S01]  /*6f90*/  FADD.FTZ R4, R163, R4 ;  /* 0x00000004a3047221 */ /* 0x010fe20000010000 */
[----:B------:R-:W3:Y:S01]  /*6fa0*/  MUFU.EX2 R54, R54 ;  /* 0x0000003600367308 */ /* 0x000ee20000000800 */
[----:B-1----:R-:W-:Y:S01]  /*6fb0*/  F2FP.F16.F32.PACK_AB R163, R79, R163 ;  /* 0x000000a34fa3723e */ /* 0x002fe200000000ff */
[----:B------:R-:W-:Y:S01]  /*6fc0*/  FADD.FTZ R3, R77, R14 ;  /* 0x0000000e4d037221 */ /* 0x000fe20000010000 */
[----:B------:R-:W-:-:S03]  /*6fd0*/  FADD.FTZ R4, R79, R4 ;  /* 0x000000044f047221 */ /* 0x000fc60000010000 */
[----:B------:R-:W-:Y:S01]  /*6fe0*/  FADD.FTZ R14, R26, R3 ;  /* 0x000000031a0e7221 */ /* 0x000fe20000010000 */
[----:B0-----:R-:W-:Y:S01]  /*6ff0*/  FADD.FTZ R4, R165, R4 ;  /* 0x00000004a5047221 */ /* 0x001fe20000010000 */
[----:B------:R-:W0:Y:S01]  /*7000*/  MUFU.EX2 R10, R10 ;  /* 0x0000000a000a7308 */ /* 0x000e220000000800 */
[----:B--2---:R-:W-:Y:S01]  /*7010*/  F2FP.F16.F32.PACK_AB R165, R83, R165 ;  /* 0x000000a553a5723e */ /* 0x004fe200000000ff */
[----:B------:R-:W-:-:S04]  /*7020*/  FADD.FTZ R3, R81, R14 ;  /* 0x0000000e51037221 */ /* 0x000fc80000010000 */
[----:B------:R-:W-:Y:S01]  /*7030*/  FADD.FTZ R14, R28, R3 ;  /* 0x000000031c0e7221 */ /* 0x000fe20000010000 */
[----:B------:R-:W-:-:S03]  /*7040*/  FADD.FTZ R3, R83, R4 ;  /* 0x0000000453037221 */ /* 0x000fc60000010000 */
[----:B------:R-:W-:Y:S01]  /*7050*/  FADD.FTZ R4, R85, R14 ;  /* 0x0000000e55047221 */ /* 0x000fe20000010000 */
[----:B---3--:R-:W-:Y:S01]  /*7060*/  FADD.FTZ R3, R54, R3 ;  /* 0x0000000336037221 */ /* 0x008fe20000010000 */
[----:B------:R-:W-:-:S03]  /*7070*/  IMAD.MOV.U32 R14, RZ, RZ, R9 ;  /* 0x000000ffff0e7224 */ /* 0x000fc600078e0009 */
[C---:B0-----:R-:W-:Y:S01]  /*7080*/  FADD.FTZ R3, R10.reuse, R3 ;  /* 0x000000030a037221 */ /* 0x041fe20000010000 */
[----:B------:R-:W-:Y:S01]  /*7090*/  F2FP.F16.F32.PACK_AB R167, R10, R54 ;  /* 0x000000360aa7723e */ /* 0x000fe200000000ff */
[----:B------:R-:W-:Y:S01]  /*70a0*/  IMAD.MOV.U32 R10, RZ, RZ, R21 ;  /* 0x000000ffff0a7224 */ /* 0x000fe200078e0015 */
[----:B------:R-:W-:Y:S06]  /*70b0*/  @P2 BRA `(.L_x_192) ;  /* 0xffffffd400e02947 */ /* 0x000fec000383ffff */
.L_x_183:
        /* <DEDUP_REMOVED lines=67> */
.L_x_193:
[----:B------:R-:W-:Y:S01]  /*74f0*/  IMAD R12, R2, 0x8, R0 ;  /* 0x00000008020c7824 */ /* 0x000fe200078e0200 */
[----:B------:R-:W-:-:S04]  /*7500*/  SHF.L.U32 R5, R16, 0x1f, RZ ;  /* 0x0000001f10057819 */ /* 0x000fc800000006ff */
[----:B------:R0:W1:Y:S01]  /*7510*/  SYNCS.PHASECHK.TRANS64.TRYWAIT P2, [R12+URZ+0x34850], R5 ;  /* 0x034850050c0075a7 */ /* 0x000062000804017f */
[----:B------:R-:W-:Y:S05]  /*7520*/  @!P0 BRA `(.L_x_194) ;  /* 0x0000000000048947 */ /* 0x000fea0003800000 */
[----:B------:R-:W-:Y:S01]  /*7530*/  BPT.TRAP 0x1 ;  /* 0x000000040000795c */ /* 0x000fe20000300000 */
.L_x_194:
[----:B-1----:R-:W-:Y:S05]  /*7540*/  @P2 BRA `(.L_x_195) ;  /* 0x0000000000082947 */ /* 0x002fea0003800000 */
[----:B------:R-:W1:Y:S02]  /*7550*/  SYNCS.PHASECHK.TRANS64.TRYWAIT P0, [R12+URZ+0x34850], R5 ;  /* 0x034850050c0075a7 */ /* 0x000e64000800017f */
[----:B-1----:R-:W-:Y:S05]  /*7560*/  @!P0 BRA `(.L_x_196) ;  /* 0x0000009c00e48947 */ /* 0x002fea0003800000 */
.L_x_195:
[----:B------:R-:W-:Y:S05]  /*7570*/  WARPSYNC.ALL ;  /* 0x0000000000007948 */ /* 0x000fea0003800000 */
[----:B------:R-:W-:Y:S01]  /*7580*/  VIADD R0, R0, 0x400 ;  /* 0x0000040000007836 */ /* 0x000fe20000000000 */
[----:B------:R-:W-:Y:S01]  /*7590*/  WARPGROUP.ARRIVE ;  /* 0x00000000000079c5 */ /* 0x000fe20000000000 */
[----:B------:R-:W-:Y:S01]  /*75a0*/  IMAD.MOV.U32 R11, RZ, RZ, 0x40000040 ;  /* 0x40000040ff0b7424 */ /* 0x000fe200078e00ff */
[----:B01----:R-:W0:Y:S01]  /*75b0*/  SHFL.BFLY PT, R5, R4, 0x2, 0x1f ;  /* 0x0c401f0004057f89 */ /* 0x003e2200000e0000 */
[----:B------:R-:W-:Y:S01]  /*75c0*/  VIADD R207, R207, 0x1 ;  /* 0x00000001cfcf7836 */ /* 0x000fe20000000000 */
[----:B------:R-:W-:-:S04]  /*75d0*/  SHF.R.U32.HI R0, RZ, 0x4, R0 ;  /* 0x00000004ff007819 */ /* 0x000fc80000011600 */
[----:B------:R-:W-:-:S04]  /*75e0*/  LOP3.LUT R0, R0, 0x3fff, RZ, 0xc0, !PT ;  /* 0x00003fff00007812 */ /* 0x000fc800078ec0ff */
[----:B------:R-:W-:Y:S02]  /*75f0*/  LOP3.LUT R7, R0, 0x4000000, RZ, 0xfc, !PT ;  /* 0x0400000000077812 */ /* 0x000fe400078efcff */
[----:B------:R-:W1:Y:S03]  /*7600*/  SHFL.BFLY PT, R0, R3, 0x2, 0x1f ;  /* 0x0c401f0003007f89 */ /* 0x000e6600000e0000 */
[----:B------:R-:W-:Y:S01]  /*7610*/  IMAD R6, R2, 0x800, R7 ;  /* 0x0000080002067824 */ /* 0x000fe200078e0207 */
[----:B------:R-:W-:-:S03]  /*7620*/  MOV R7, 0x40000040 ;  /* 0x4000004000077802 */ /* 0x000fc60000000f00 */
[C---:B------:R-:W-:Y:S01]  /*7630*/  VIADD R10, R6.reuse, 0x80 ;  /* 0x00000080060a7836 */ /* 0x040fe20000000000 */
[----:B------:R-:W-:Y:S02]  /*7640*/  R2UR UR6, R6 ;  /* 0x00000000060672ca */ /* 0x000fe400000e0000 */
[----:B------:R-:W-:Y:S01]  /*7650*/  R2UR UR7, R7 ;  /* 0x00000000070772ca */ /* 0x000fe200000e0000 */
[----:B------:R-:W-:Y:S02]  /*7660*/  IMAD.MOV.U32 R7, RZ, RZ, 0x40000040 ;  /* 0x40000040ff077424 */ /* 0x000fe400078e00ff */
[----:B0-----:R-:W-:-:S10]  /*7670*/  FADD.FTZ R5, R5, R4 ;  /* 0x0000000405057221 */ /* 0x001fd40000010000 */
[----:B------:R-:W-:Y:S01]  /*7680*/  HGMMA.64x128x16.F32 R24, R180, gdesc[UR4].tnspB, R24, gsb0 ;  /* 0x41e00004b4187df0 */ /* 0x000fe20008000818 */
[----:B------:R-:W-:Y:S01]  /*7690*/  R2UR UR6, R10 ;  /* 0x000000000a0672ca */ /* 0x000fe200000e0000 */
[----:B------:R-:W-:Y:S01]  /*76a0*/  VIADD R10, R6, 0x100 ;  /* 0x00000100060a7836 */ /* 0x000fe20000000000 */
[----:B------:R-:W-:Y:S01]  /*76b0*/  R2UR UR7, R11 ;  /* 0x000000000b0772ca */ /* 0x000fe200000e0000 */
[----:B------:R-:W-:Y:S01]  /*76c0*/  IMAD.MOV.U32 R11, RZ, RZ, 0x40000040 ;  /* 0x40000040ff0b7424 */ /* 0x000fe200078e00ff */
[----:B------:R-:W-:Y:S02]  /*76d0*/  WARPGROUP.DEPBAR.LE gsb0, 0x0 ;  /* 0x00008000000079c5 */ /* 0x000fe40000010000 */
[----:B------:R-:W-:-:S09]  /*76e0*/  WARPGROUP.ARRIVE ;  /* 0x00000000000079c5 */ /* 0x000fd20000000000 */
        /* <DEDUP_REMOVED lines=23> */
[C---:B------:R-:W-:Y:S01]  /*7860*/  VIADD R10, R6.reuse, 0x300 ;  /* 0x00000300060a7836 */ /* 0x040fe20000000000 */
[----:B------:R-:W-:Y:S01]  /*7870*/  R2UR UR7, R11 ;  /* 0x000000000b0772ca */ /* 0x000fe200000e0000 */
[----:B------:R-:W-:Y:S02]  /*7880*/  IMAD.MOV.U32 R11, RZ, RZ, 0x40000040 ;  /* 0x40000040ff0b7424 */ /* 0x000fe400078e00ff */
[----:B------:R-:W-:Y:S01]  /*7890*/  VIADD R6, R6, 0x380 ;  /* 0x0000038006067836 */ /* 0x000fe20000000000 */
[----:B------:R-:W-:Y:S02]  /*78a0*/  WARPGROUP.DEPBAR.LE gsb0, 0x0 ;  /* 0x00008000000079c5 */ /* 0x000fe40000010000 */
[----:B------:R-:W-:-:S07]  /*78b0*/  WARPGROUP.ARRIVE ;  /* 0x00000000000079c5 */ /* 0x000fce0000000000 */
[----:B------:R-:W-:Y:S01]  /*78c0*/  HGMMA.64x128x16.F32 R24, R156, gdesc[UR4].tnspB, R24, gsb0 ;  /* 0x41e000049c187df0 */ /* 0x000fe20008000818 */
[----:B------:R-:W-:Y:S02]  /*78d0*/  R2UR UR6, R10 ;  /* 0x000000000a0672ca */ /* 0x000fe400000e0000 */
[----:B------:R-:W-:Y:S01]  /*78e0*/  R2UR UR7, R11 ;  /* 0x000000000b0772ca */ /* 0x000fe200000e0000 */
[----:B------:R-:W-:Y:S01]  /*78f0*/  VIADD R11, R2, 0x1 ;  /* 0x00000001020b7836 */ /* 0x000fe20000000000 */
[----:B------:R-:W-:-:S04]  /*7900*/  MOV R2, RZ ;  /* 0x000000ff00027202 */ /* 0x000fc80000000f00 */
[----:B------:R-:W-:Y:S01]  /*7910*/  ISETP.NE.AND P2, PT, R11, 0x2, PT ;  /* 0x000000020b00780c */ /* 0x000fe20003f45270 */
[----:B------:R-:W-:Y:S02]  /*7920*/  WARPGROUP.DEPBAR.LE gsb0, 0x0 ;  /* 0x00008000000079c5 */ /* 0x000fe40000010000 */
[----:B------:R-:W-:-:S06]  /*7930*/  WARPGROUP.ARRIVE ;  /* 0x00000000000079c5 */ /* 0x000fcc0000000000 */
[----:B------:R-:W-:Y:S01]  /*7940*/  HGMMA.64x128x16.F32 R24, R160, gdesc[UR4].tnspB, R24, gsb0 ;  /* 0x41e00004a0187df0 */ /* 0x000fe20008000818 */
[----:B------:R-:W-:Y:S01]  /*7950*/  R2UR UR6, R6 ;  /* 0x00000000060672ca */ /* 0x000fe200000e0000 */
[----:B-1----:R-:W-:Y:S01]  /*7960*/  FADD.FTZ R6, R0, R3 ;  /* 0x0000000300067221 */ /* 0x002fe20000010000 */
[----:B------:R-:W-:Y:S01]  /*7970*/  R2UR UR7, R7 ;  /* 0x00000000070772ca */ /* 0x000fe200000e0000 */
[----:B------:R-:W0:Y:S01]  /*7980*/  SHFL.BFLY PT, R0, R5, 0x1, 0x1f ;  /* 0x0c201f0005007f89 */ /* 0x000e2200000e0000 */
[----:B------:R-:W-:-:S03]  /*7990*/  SEL R3, RZ, 0x1, P2 ;  /* 0x00000001ff037807 */ /* 0x000fc60001000000 */
[----:B------:R-:W1:Y:S01]  /*79a0*/  SHFL.BFLY PT, R7, R6, 0x1, 0x1f ;  /* 0x0c201f0006077f89 */ /* 0x000e6200000e0000 */
[----:B------:R-:W-:Y:S01]  /*79b0*/  LOP3.LUT R16, R16, R3, RZ, 0x3c, !PT ;  /* 0x0000000310107212 */ /* 0x000fe200078e3cff */
[----:B------:R-:W-:Y:S02]  /*79c0*/  IMAD.MOV.U32 R3, RZ, RZ, -0x800000 ;  /* 0xff800000ff037424 */ /* 0x000fe400078e00ff */
[----:B0-----:R-:W-:Y:S01]  /*79d0*/  FADD.FTZ R13, R5, R0 ;  /* 0x00000000050d7221 */ /* 0x001fe20000010000 */
[----:B------:R-:W-:Y:S02]  /*79e0*/  IMAD.MOV.U32 R5, RZ, RZ, RZ ;  /* 0x000000ffff057224 */ /* 0x000fe400078e00ff */
[----:B------:R-:W-:Y:S02]  /*79f0*/  IMAD.MOV.U32 R0, RZ, RZ, -0x800000 ;  /* 0xff800000ff007424 */ /* 0x000fe400078e00ff */
[----:B-1----:R-:W-:Y:S01]  /*7a00*/  FADD.FTZ R14, R6, R7 ;  /* 0x00000007060e7221 */ /* 0x002fe20000010000 */
[----:B------:R-:W-:Y:S01]  /*7a10*/  FSETP.NE.FTZ.AND P0, PT, R13, RZ, PT ;  /* 0x000000ff0d00720b */ /* 0x000fe20003f15000 */
[----:B------:R-:W-:-:S03]  /*7a20*/  @!P1 VIADD R6, R12, 0x34860 ;  /* 0x000348600c069836 */ /* 0x000fc60000000000 */
[----:B------:R-:W-:Y:S02]  /*7a30*/  FSETP.NE.FTZ.AND P3, PT, R14, RZ, PT ;  /* 0x000000ff0e00720b */ /* 0x000fe40003f75000 */
[----:B------:R-:W-:-:S07]  /*7a40*/  @!P1 PRMT R6, RZ, 0x654, R6 ;  /* 0x00000654ff069816 */ /* 0x000fce0000000006 */
[----:B------:R-:W0:Y:S01]  /*7a50*/  @P0 MUFU.LG2 R7, R13 ;  /* 0x0000000d00070308 */ /* 0x000e220000000c00 */
[----:B------:R-:W-:-:S03]  /*7a60*/  @P0 FMUL.FTZ R4, R8, 0.69314718246459960938 ;  /* 0x3f31721808040820 */ /* 0x000fc60000410000 */
[----:B------:R-:W-:-:S04]  /*7a70*/  @P3 FMUL.FTZ R15, R8, 0.69314718246459960938 ;  /* 0x3f317218080f3820 */ /* 0x000fc80000410000 */
        /* <DEDUP_REMOVED lines=77> */
[----:B-1----:R-:W-:-:S07]  /*7f50*/  SEL R2, R11, RZ, P2 ;  /* 0x000000ff0b027207 */ /* 0x002fce0001000000 */
.L_x_175:
[----:B------:R-:W0:Y:S01]  /*7f60*/  S2R R4, SR_CgaCtaId ;  /* 0x0000000000047919 */ /* 0x000e220000008800 */
[----:B------:R-:W-:Y:S01]  /*7f70*/  MOV R17, 0x400 ;  /* 0x0000040000117802 */ /* 0x000fe20000000f00 */
[----:B------:R-:W-:Y:S01]  /*7f80*/  BSSY B0, `(.L_x_197) ;  /* 0x00002c4000007945 */ /* 0x000fe20003800000 */
[----:B------:R-:W-:Y:S02]  /*7f90*/  BAR.SYNC.DEFER_BLOCKING 0x5, 0x180 ;  /* 0x0146000000007b1d */ /* 0x000fe40000010000 */
[----:B0-----:R-:W-:-:S05]  /*7fa0*/  LEA R17, R4, R17, 0x18 ;  /* 0x0000001104117211 */ /* 0x001fca00078ec0ff */
[----:B------:R0:W1:Y:S01]  /*7fb0*/  LDS.128 R4, [R17+0x348d0] ;  /* 0x0348d00011047984 */ /* 0x0000620000000c00 */
[----:B------:R-:W-:Y:S06]  /*7fc0*/  BAR.ARV 0x4, 0x180 ;  /* 0x0106000000007b1d */ /* 0x000fec0000002000 */
[----:B------:R-:W-:Y:S05]  /*7fd0*/  @P0 BRA `(.L_x_198) ;  /* 0x00000020001c0947 */ /* 0x000fea0003800000 */
[----:B-1----:R-:W1:Y:S01]  /*7fe0*/  S2R R4, SR_SWINHI ;  /* 0x0000000000047919 */ /* 0x002e620000002f00 */
[----:B------:R-:W-:Y:S01]  /*7ff0*/  F2FP.F16.F32.PACK_AB R36, R73, R72 ;  /* 0x000000484924723e */ /* 0x000fe200000000ff */
[----:B------:R-:W-:Y:S01]  /*8000*/  ULDC.64 UR4, c[0x0][0xc08] ;  /* 0x0003020000047ab9 */ /* 0x000fe20000000a00 */
[----:B------:R-:W-:Y:S02]  /*8010*/  SHF.L.U64.HI R110, R23, 0x2, R204 ;  /* 0x00000002176e7819 */ /* 0x000fe400000102cc */
[----:B------:R-:W-:Y:S02]  /*8020*/  MOV R94, R17 ;  /* 0x00000011005e7202 */ /* 0x000fe40000000f00 */
[----:B-1----:R-:W-:-:S03]  /*8030*/  MOV R95, R4 ;  /* 0x00000004005f7202 */ /* 0x002fc60000000f00 */
[----:B------:R-:W-:-:S03]  /*8040*/  IMAD.WIDE R12, R227, 0x2, R94 ;  /* 0x00000002e30c7825 */ /* 0x000fc600078e025e */
[C---:B------:R-:W-:Y:S02]  /*8050*/  IADD3 R107, P1, R12.reuse, 0x4040, RZ ;  /* 0x000040400c6b7810 */ /* 0x040fe40007f3e0ff */
[C---:B------:R-:W-:Y:S02]  /*8060*/  IADD3 R105, P2, R12.reuse, 0x4020, RZ ;  /* 0x000040200c697810 */ /* 0x040fe40007f5e0ff */
[----:B------:R-:W-:Y:S01]  /*8070*/  IADD3 R15, P3, R12, 0x4000, RZ ;  /* 0x000040000c0f7810 */ /* 0x000fe20007f7e0ff */
[--C-:B------:R-:W-:Y:S01]  /*8080*/  IMAD.X R27, RZ, RZ, R13.reuse, P1 ;  /* 0x000000ffff1b7224 */ /* 0x100fe200008e060d */
[----:B------:R-:W-:Y:S01]  /*8090*/  LOP3.LUT R10, R107, 0x380, RZ, 0xc0, !PT ;  /* 0x000003806b0a7812 */ /* 0x000fe200078ec0ff */
[--C-:B------:R-:W-:Y:S01]  /*80a0*/  IMAD.X R33, RZ, RZ, R13.reuse, P2 ;  /* 0x000000ffff217224 */ /* 0x100fe200010e060d */
[----:B------:R-:W-:Y:S01]  /*80b0*/  LOP3.LUT R8, R105, 0x380, RZ, 0xc0, !PT ;  /* 0x0000038069087812 */ /* 0x000fe200078ec0ff */
[----:B------:R-:W-:Y:S01]  /*80c0*/  IMAD.X R29, RZ, RZ, R13, P3 ;  /* 0x000000ffff1d7224 */ /* 0x000fe200018e060d */
[----:B------:R-:W-:-:S02]  /*80d0*/  LOP3.LUT R4, R15, 0x380, RZ, 0xc0, !PT ;  /* 0x000003800f047812 */ /* 0x000fc400078ec0ff */
[C---:B------:R-:W-:Y:S02]  /*80e0*/  LOP3.LUT R9, R12.reuse, 0x380, RZ, 0xc0, !PT ;  /* 0x000003800c097812 */ /* 0x040fe400078ec0ff */
[----:B------:R-:W-:Y:S02]  /*80f0*/  IADD3 R109, P0, R12, 0x4060, RZ ;  /* 0x000040600c6d7810 */ /* 0x000fe40007f1e0ff */
[----:B------:R-:W-:Y:S02]  /*8100*/  SHF.R.U64 R10, R10, 0x3, RZ ;  /* 0x000000030a0a7819 */ /* 0x000fe400000012ff */
[----:B------:R-:W-:Y:S01]  /*8110*/  SHF.R.U64 R8, R8, 0x3, RZ ;  /* 0x0000000308087819 */ /* 0x000fe200000012ff */
[----:B------:R-:W-:Y:S01]  /*8120*/  IMAD.X R31, RZ, RZ, R13, P0 ;  /* 0x000000ffff1f7224 */ /* 0x000fe200000e060d */
[C---:B------:R-:W-:Y:S02]  /*8130*/  IADD3 R39, P4, R12.reuse, 0x60, RZ ;  /* 0x000000600c277810 */ /* 0x040fe40007f9e0ff */
[----:B------:R-:W-:-:S02]  /*8140*/  IADD3 R37, P5, R12, 0x40, RZ ;  /* 0x000000400c257810 */ /* 0x000fc40007fbe0ff */
[----:B------:R-:W-:Y:S01]  /*8150*/  SHF.R.U64 R4, R4, 0x3, RZ ;  /* 0x0000000304047819 */ /* 0x000fe200000012ff */
[--C-:B------:R-:W-:Y:S01]  /*8160*/  IMAD.X R11, RZ, RZ, R13.reuse, P4 ;  /* 0x000000ffff0b7224 */ /* 0x100fe200020e060d */
[----:B------:R-:W-:Y:S01]  /*8170*/  BAR.SYNC.DEFER_BLOCKING 0x1, 0x100 ;  /* 0x0044000000007b1d */ /* 0x000fe20000010000 */
[----:B------:R-:W-:Y:S02]  /*8180*/  IADD3 R35, P6, R12, 0x20, RZ ;  /* 0x000000200c237810 */ /* 0x000fe40007fde0ff */
[----:B------:R-:W-:Y:S02]  /*8190*/  SHF.R.U64 R9, R9, 0x3, RZ ;  /* 0x0000000309097819 */ /* 0x000fe400000012ff */
[----:B------:R-:W-:Y:S01]  /*81a0*/  LOP3.LUT R14, R109, 0x380, RZ, 0xc0, !PT ;  /* 0x000003806d0e7812 */ /* 0x000fe200078ec0ff */
[----:B------:R-:W-:Y:S01]  /*81b0*/  IMAD.X R25, RZ, RZ, R13, P6 ;  /* 0x000000ffff197224 */ /* 0x000fe200030e060d */
[----:B------:R-:W-:Y:S02]  /*81c0*/  LOP3.LUT R26, R10, R107, RZ, 0x3c, !PT ;  /* 0x0000006b0a1a7212 */ /* 0x000fe400078e3cff */
[----:B------:R-:W-:Y:S01]  /*81d0*/  LOP3.LUT R32, R8, R105, RZ, 0x3c, !PT ;  /* 0x0000006908207212 */ /* 0x000fe200078e3cff */
[----:B------:R-:W1:Y:S01]  /*81e0*/  LDC.64 R106, c[0x0][0xc00] ;  /* 0x00030000ff6a7b82 */ /* 0x000e620000000a00 */
[----:B------:R-:W-:-:S02]  /*81f0*/  LOP3.LUT R28, R4, R15, RZ, 0x3c, !PT ;  /* 0x0000000f041c7212 */ /* 0x000fc400078e3cff */
[----:B------:R-:W-:Y:S02]  /*8200*/  LOP3.LUT R10, R39, 0x380, RZ, 0xc0, !PT ;  /* 0x00000380270a7812 */ /* 0x000fe400078ec0ff */
[----:B------:R-:W-:Y:S02]  /*8210*/  LOP3.LUT R8, R37, 0x380, RZ, 0xc0, !PT ;  /* 0x0000038025087812 */ /* 0x000fe400078ec0ff */
[----:B------:R-:W-:Y:S02]  /*8220*/  LOP3.LUT R4, R35, 0x380, RZ, 0xc0, !PT ;  /* 0x0000038023047812 */ /* 0x000fe400078ec0ff */
[----:B------:R-:W-:Y:S01]  /*8230*/  LOP3.LUT R12, R9, R12, RZ, 0x3c, !PT ;  /* 0x0000000c090c7212 */ /* 0x000fe200078e3cff */
[----:B------:R-:W-:Y:S01]  /*8240*/  IMAD.X R9, RZ, RZ, R13, P5 ;  /* 0x000000ffff097224 */ /* 0x000fe200028e060d */
[----:B------:R-:W-:Y:S02]  /*8250*/  SHF.R.U64 R14, R14, 0x3, RZ ;  /* 0x000000030e0e7819 */ /* 0x000fe400000012ff */
[----:B------:R-:W-:-:S02]  /*8260*/  SHF.R.U64 R10, R10, 0x3, RZ ;  /* 0x000000030a0a7819 */ /* 0x000fc400000012ff */
[----:B------:R-:W-:Y:S02]  /*8270*/  SHF.R.U64 R8, R8, 0x3, RZ ;  /* 0x0000000308087819 */ /* 0x000fe400000012ff */
[----:B------:R-:W-:Y:S02]  /*8280*/  SHF.R.U64 R4, R4, 0x3, RZ ;  /* 0x0000000304047819 */ /* 0x000fe400000012ff */
[----:B------:R-:W-:Y:S01]  /*8290*/  LOP3.LUT R30, R14, R109, RZ, 0x3c, !PT ;  /* 0x0000006d0e1e7212 */ /* 0x000fe200078e3cff */
[----:B------:R-:W-:Y:S01]  /*82a0*/  IMAD.SHL.U32 R109, R23, 0x4, RZ ;  /* 0x00000004176d7824 */ /* 0x000fe200078e00ff */
[----:B------:R-:W-:Y:S02]  /*82b0*/  MOV R34, R12 ;  /* 0x0000000c00227202 */ /* 0x000fe40000000f00 */
[----:B------:R-:W-:Y:S02]  /*82c0*/  F2FP.F16.F32.PACK_AB R12, R21, R20 ;  /* 0x00000014150c723e */ /* 0x000fe400000000ff */
[----:B------:R-:W-:-:S02]  /*82d0*/  F2FP.F16.F32.PACK_AB R13, R97, R96 ;  /* 0x00000060610d723e */ /* 0x000fc400000000ff */
[----:B------:R-:W-:Y:S02]  /*82e0*/  F2FP.F16.F32.PACK_AB R14, R89, R88 ;  /* 0x00000058590e723e */ /* 0x000fe400000000ff */
[----:B------:R-:W-:Y:S02]  /*82f0*/  F2FP.F16.F32.PACK_AB R15, R99, R98 ;  /* 0x00000062630f723e */ /* 0x000fe400000000ff */
[----:B------:R-:W-:Y:S02]  /*8300*/  LOP3.LUT R10, R10, R39, RZ, 0x3c, !PT ;  /* 0x000000270a0a7212 */ /* 0x000fe400078e3cff */
[----:B------:R-:W-:Y:S01]  /*8310*/  LOP3.LUT R8, R8, R37, RZ, 0x3c, !PT ;  /* 0x0000002508087212 */ /* 0x000fe200078e3cff */
[----:B------:R2:W-:Y:S01]  /*8320*/  STSM.16.M88.4 [R34], R12 ;  /* 0x0000000c22007844 */ /* 0x0005e20000000200 */
[----:B------:R-:W-:Y:S02]  /*8330*/  LOP3.LUT R24, R4, R35, RZ, 0x3c, !PT ;  /* 0x0000002304187212 */ /* 0x000fe400078e3cff */
[----:B------:R-:W-:-:S02]  /*8340*/  MOV R38, R10 ;  /* 0x0000000a00267202 */ /* 0x000fc40000000f00 */
[----:B------:R-:W-:Y:S02]  /*8350*/  MOV R37, R8 ;  /* 0x0000000800257202 */ /* 0x000fe40000000f00 */
[----:B------:R-:W-:Y:S02]  /*8360*/  MOV R105, R24 ;  /* 0x0000001800697202 */ /* 0x000fe40000000f00 */
[----:B------:R-:W-:Y:S02]  /*8370*/  F2FP.F16.F32.PACK_AB R8, R91, R90 ;  /* 0x0000005a5b08723e */ /* 0x000fe400000000ff */
[----:B------:R-:W-:Y:S02]  /*8380*/  F2FP.F16.F32.PACK_AB R9, R101, R100 ;  /* 0x000000646509723e */ /* 0x000fe400000000ff */
[----:B------:R-:W-:Y:S02]  /*8390*/  F2FP.F16.F32.PACK_AB R10, R93, R92 ;  /* 0x0000005c5d0a723e */ /* 0x000fe400000000ff */
[----:B------:R-:W-:-:S02]  /*83a0*/  F2FP.F16.F32.PACK_AB R11, R103, R102 ;  /* 0x00000066670b723e */ /* 0x000fc400000000ff */
[----:B------:R-:W-:Y:S02]  /*83b0*/  MOV R104, R26 ;  /* 0x0000001a00687202 */ /* 0x000fe40000000f00 */
[----:B--2---:R-:W-:Y:S01]  /*83c0*/  F2FP.F16.F32.PACK_AB R12, R41, R40 ;  /* 0x00000028290c723e */ /* 0x004fe200000000ff */
[----:B------:R2:W-:Y:S01]  /*83d0*/  STSM.16.M88.4 [R105], R8 ;  /* 0x0000000869007844 */ /* 0x0005e20000000200 */
[----:B------:R-:W-:Y:S02]  /*83e0*/  F2FP.F16.F32.PACK_AB R13, R43, R42 ;  /* 0x0000002a2b0d723e */ /* 0x000fe400000000ff */
[----:B------:R-:W-:Y:S02]  /*83f0*/  F2FP.F16.F32.PACK_AB R14, R45, R44 ;  /* 0x0000002c2d0e723e */ /* 0x000fe400000000ff */
[----:B------:R-:W-:Y:S02]  /*8400*/  F2FP.F16.F32.PACK_AB R15, R47, R46 ;  /* 0x0000002e2f0f723e */ /* 0x000fe400000000ff */
[----:B------:R-:W-:-:S02]  /*8410*/  MOV R4, R30 ;  /* 0x0000001e00047202 */ /* 0x000fc40000000f00 */
[----:B------:R-:W-:Y:S01]  /*8420*/  MOV R39, R28 ;  /* 0x0000001c00277202 */ /* 0x000fe20000000f00 */
[----:B------:R3:W-:Y:S01]  /*8430*/  STSM.16.M88.4 [R37], R12 ;  /* 0x0000000c25007844 */ /* 0x0007e20000000200 */
[----:B------:R-:W-:Y:S02]  /*8440*/  F2FP.F16.F32.PACK_AB R24, R49, R48 ;  /* 0x000000303118723e */ /* 0x000fe400000000ff */
[----:B------:R-:W-:Y:S02]  /*8450*/  F2FP.F16.F32.PACK_AB R25, R51, R50 ;  /* 0x000000323319723e */ /* 0x000fe400000000ff */
[----:B------:R-:W-:Y:S01]  /*8460*/  F2FP.F16.F32.PACK_AB R26, R53, R52 ;  /* 0x00000034351a723e */ /* 0x000fe200000000ff */
[----:B--2---:R-:W-:Y:S01]  /*8470*/  IMAD.MOV.U32 R105, RZ, RZ, RZ ;  /* 0x000000ffff697224 */ /* 0x004fe200078e00ff */
[----:B------:R-:W-:Y:S02]  /*8480*/  F2FP.F16.F32.PACK_AB R27, R55, R54 ;  /* 0x00000036371b723e */ /* 0x000fe400000000ff */
[----:B------:R-:W-:-:S02]  /*8490*/  F2FP.F16.F32.PACK_AB R28, R57, R56 ;  /* 0x00000038391c723e */ /* 0x000fc400000000ff */
[----:B------:R-:W-:Y:S01]  /*84a0*/  F2FP.F16.F32.PACK_AB R29, R59, R58 ;  /* 0x0000003a3b1d723e */ /* 0x000fe200000000ff */
[----:B------:R2:W-:Y:S01]  /*84b0*/  STSM.16.M88.4 [R38], R24 ;  /* 0x0000001826007844 */ /* 0x0005e20000000200 */
[----:B------:R-:W-:Y:S02]  /*84c0*/  F2FP.F16.F32.PACK_AB R30, R61, R60 ;  /* 0x0000003c3d1e723e */ /* 0x000fe400000000ff */
[----:B------:R-:W-:Y:S02]  /*84d0*/  F2FP.F16.F32.PACK_AB R31, R63, R62 ;  /* 0x0000003e3f1f723e */ /* 0x000fe400000000ff */
[----:B------:R-:W-:Y:S02]  /*84e0*/  MOV R108, R32 ;  /* 0x00000020006c7202 */ /* 0x000fe40000000f00 */
[----:B------:R-:W-:Y:S01]  /*84f0*/  F2FP.F16.F32.PACK_AB R32, R65, R64 ;  /* 0x000000404120723e */ /* 0x000fe200000000ff */
[----:B------:R4:W-:Y:S01]  /*8500*/  STSM.16.M88.4 [R39], R28 ;  /* 0x0000001c27007844 */ /* 0x0009e20000000200 */
[----:B------:R-:W-:-:S02]  /*8510*/  F2FP.F16.F32.PACK_AB R33, R67, R66 ;  /* 0x000000424321723e */ /* 0x000fc400000000ff */
[----:B------:R-:W-:Y:S02]  /*8520*/  F2FP.F16.F32.PACK_AB R34, R69, R68 ;  /* 0x000000444522723e */ /* 0x000fe400000000ff */
[----:B------:R-:W-:Y:S02]  /*8530*/  F2FP.F16.F32.PACK_AB R35, R71, R70 ;  /* 0x000000464723723e */ /* 0x000fe400000000ff */
[----:B---3--:R-:W-:Y:S02]  /*8540*/  F2FP.F16.F32.PACK_AB R37, R75, R74 ;  /* 0x0000004a4b25723e */ /* 0x008fe400000000ff */
[----:B--2---:R-:W-:Y:S01]  /*8550*/  F2FP.F16.F32.PACK_AB R38, R77, R76 ;  /* 0x0000004c4d26723e */ /* 0x004fe200000000ff */
[----:B------:R-:W-:Y:S01]  /*8560*/  STSM.16.M88.4 [R108], R32 ;  /* 0x000000206c007844 */ /* 0x000fe20000000200 */
[----:B------:R-:W-:Y:S02]  /*8570*/  F2FP.F16.F32.PACK_AB R8, R81, R80 ;  /* 0x000000505108723e */ /* 0x000fe400000000ff */
[----:B------:R-:W-:-:S02]  /*8580*/  F2FP.F16.F32.PACK_AB R9, R83, R82 ;  /* 0x000000525309723e */ /* 0x000fc400000000ff */
[----:B------:R-:W-:Y:S02]  /*8590*/  F2FP.F16.F32.PACK_AB R10, R85, R84 ;  /* 0x00000054550a723e */ /* 0x000fe400000000ff */
[----:B----4-:R-:W-:Y:S02]  /*85a0*/  F2FP.F16.F32.PACK_AB R39, R79, R78 ;  /* 0x0000004e4f27723e */ /* 0x010fe400000000ff */
[----:B------:R-:W-:Y:S02]  /*85b0*/  F2FP.F16.F32.PACK_AB R11, R87, R86 ;  /* 0x00000056570b723e */ /* 0x000fe400000000ff */
[----:B-1----:R-:W-:Y:S01]  /*85c0*/  ISETP.NE.U32.AND P0, PT, R106, RZ, PT ;  /* 0x000000ff6a00720c */ /* 0x002fe20003f05070 */
[----:B------:R1:W-:Y:S01]  /*85d0*/  STSM.16.M88.4 [R104], R36 ;  /* 0x0000002468007844 */ /* 0x0003e20000000200 */
[----:B------:R-:W-:Y:S02]  /*85e0*/  IADD3 R12, P1, R109, R106, RZ ;  /* 0x0000006a6d0c7210 */ /* 0x000fe40007f3e0ff */
[----:B------:R-:W-:Y:S01]  /*85f0*/  ISETP.NE.AND.EX P0, PT, R107, RZ, PT, P0 ;  /* 0x000000ff6b00720c */ /* 0x000fe20003f05300 */
[----:B------:R2:W-:Y:S02]  /*8600*/  STSM.16.M88.4 [R4], R8 ;  /* 0x0000000804007844 */ /* 0x0005e40000000200 */
[----:B------:R-:W-:Y:S01]  /*8610*/  IMAD.X R13, R110, 0x1, R107, P1 ;  /* 0x000000016e0d7824 */ /* 0x000fe200008e066b */
[----:B------:R-:W-:Y:S08]  /*8620*/  BAR.SYNC.DEFER_BLOCKING 0x1, 0x100 ;  /* 0x0044000000007b1d */ /* 0x000ff00000010000 */
[----:B-1----:R-:W1:Y:S08]  /*8630*/  LDC R104, c[0x0][0xbe8] ;  /* 0x0002fa00ff687b82 */ /* 0x002e700000000800 */
[----:B--2---:R-:W2:Y:S01]  /*8640*/  LDC R9, c[0x0][0xad4] ;  /* 0x0002b500ff097b82 */ /* 0x004ea20000000800 */
[----:B------:R-:W3:Y:S01]  /*8650*/  @P0 LDG.E R105, desc[UR40][R12.64] ;  /* 0x000000280c690981 */ /* 0x000ee2000c1e1900 */
[----:B------:R-:W-:-:S04]  /*8660*/  ISETP.NE.U32.AND P1, PT, RZ, UR4, PT ;  /* 0x00000004ff007c0c */ /* 0x000fc8000bf25070 */
[----:B------:R-:W-:Y:S01]  /*8670*/  ISETP.NE.AND.EX P1, PT, RZ, UR5, PT, P1 ;  /* 0x00000005ff007c0c */ /* 0x000fe2000bf25310 */
[----:B------:R-:W-:-:S12]  /*8680*/  IMAD.MOV.U32 R28, RZ, RZ, 0x9b8 ;  /* 0x000009b8ff1c7424 */ /* 0x000fd800078e00ff */
[----:B------:R-:W-:Y:S01]  /*8690*/  @P1 IADD3 R14, P2, R109, UR4, RZ ;  /* 0x000000046d0e1c10 */ /* 0x000fe2000ff5e0ff */
[----:B------:R-:W-:Y:S01]  /*86a0*/  ULDC UR4, c[0x0][0xa88] ;  /* 0x0002a20000047ab9 */ /* 0x000fe20000000800 */
[----:B-1----:R-:W-:Y:S02]  /*86b0*/  ISETP.NE.AND P4, PT, R104, 0x1, PT ;  /* 0x000000016800780c */ /* 0x002fe40003f85270 */
[----:B------:R-:W-:Y:S02]  /*86c0*/  @P1 IADD3.X R15, R110, UR5, RZ, P2, !PT ;  /* 0x000000056e0f1c10 */ /* 0x000fe400097fe4ff */
[C---:B------:R-:W-:Y:S02]  /*86d0*/  ISETP.NE.AND P2, PT, R186.reuse, RZ, PT ;  /* 0x000000ffba00720c */ /* 0x040fe40003f45270 */
[----:B------:R-:W-:Y:S02]  /*86e0*/  MOV R29, UR4 ;  /* 0x00000004001d7c02 */ /* 0x000fe40008000f00 */
[----:B--2---:R-:W-:-:S04]  /*86f0*/  SEL R9, R186, R9, P2 ;  /* 0x00000009ba097207 */ /* 0x004fc80001000000 */
[----:B------:R-:W-:Y:S01]  /*8700*/  ISETP.GT.AND P3, PT, R9, 0x1, PT ;  /* 0x000000010900780c */ /* 0x000fe20003f64270 */
[----:B------:R-:W1:Y:S01]  /*8710*/  @P4 LDC R30, c[0x0][0xbec] ;  /* 0x0002fb00ff1e4b82 */ /* 0x000e620000000800 */
[----:B------:R2:W5:Y:S01]  /*8720*/  @P1 LDG.E R29, desc[UR40][R14.64] ;  /* 0x000000280e1d1981 */ /* 0x000562000c1e1900 */
[----:B------:R-:W-:Y:S01]  /*8730*/  ISETP.NE.U32.AND P2, PT, R106, RZ, PT ;  /* 0x000000ff6a00720c */ /* 0x000fe20003f45070 */
[----:B------:R-:W-:Y:S01]  /*8740*/  IMAD R39, R187, 0x80, R226 ;  /* 0x00000080bb277824 */ /* 0x000fe200078e02e2 */
[----:B------:R-:W-:Y:S02]  /*8750*/  SEL R28, R28, 0x978, P3 ;  /* 0x000009781c1c7807 */ /* 0x000fe40001800000 */
[----:B------:R-:W-:Y:S02]  /*8760*/  ISETP.NE.AND.EX P2, PT, R107, RZ, PT, P2 ;  /* 0x000000ff6b00720c */ /* 0x000fe40003f45320 */
[----:B------:R-:W4:Y:S01]  /*8770*/  LDC.64 R24, c[0x0][R28+0x220] ;  /* 0x000088001c187b82 */ /* 0x000f220000000a00 */
[----:B------:R-:W-:-:S02]  /*8780*/  SEL R31, R203, RZ, P3 ;  /* 0x000000ffcb1f7207 */ /* 0x000fc40001800000 */
[----:B------:R-:W-:Y:S02]  /*8790*/  SEL R23, R23, RZ, !P2 ;  /* 0x000000ff17177207 */ /* 0x000fe40005000000 */
[----:B------:R-:W-:-:S03]  /*87a0*/  SEL R27, R204, RZ, !P2 ;  /* 0x000000ffcc1b7207 */ /* 0x000fc60005000000 */
[----:B------:R-:W0:Y:S08]  /*87b0*/  LDC.64 R10, c[0x0][R28+0x218] ;  /* 0x000086001c0a7b82 */ /* 0x000e300000000a00 */
[----:B------:R-:W1:Y:S08]  /*87c0*/  @P4 LDC R37, c[0x0][0xbf0] ;  /* 0x0002fc00ff254b82 */ /* 0x000e700000000800 */
[----:B------:R-:W1:Y:S01]  /*87d0*/  LDC.64 R8, c[0x0][0xba8] ;  /* 0x0002ea00ff087b82 */ /* 0x000e620000000a00 */
[----:B----4-:R-:W-:-:S04]  /*87e0*/  IMAD R4, R25, R23, RZ ;  /* 0x0000001719047224 */ /* 0x010fc800078e02ff */
[C---:B------:R-:W-:Y:S02]  /*87f0*/  IMAD R35, R24.reuse, R27, R4 ;  /* 0x0000001b18237224 */ /* 0x040fe400078e0204 */
[----:B------:R-:W-:Y:S01]  /*8800*/  IMAD.WIDE.U32 R24, R24, R23, RZ ;  /* 0x0000001718187225 */ /* 0x000fe200078e00ff */
[----:B--2---:R-:W2:Y:S03]  /*8810*/  LDC.64 R14, c[0x0][R28+0x228] ;  /* 0x00008a001c0e7b82 */ /* 0x004ea60000000a00 */
[-C--:B0-----:R-:W-:Y:S02]  /*8820*/  IMAD R33, R11, R185.reuse, RZ ;  /* 0x000000b90b217224 */ /* 0x081fe400078e02ff */
[----:B------:R-:W-:-:S03]  /*8830*/  IMAD.WIDE.U32 R26, R10, R185, RZ ;  /* 0x000000b90a1a7225 */ /* 0x000fc600078e00ff */
[----:B------:R-:W0:Y:S01]  /*8840*/  LDC.64 R10, c[0x0][R28+0x210] ;  /* 0x000084001c0a7b82 */ /* 0x000e220000000a00 */
[----:B-1----:R-:W-:-:S04]  /*8850*/  @P4 IMAD.HI.U32 R4, R39, R30, RZ ;  /* 0x0000001e27044227 */ /* 0x002fc800078e00ff */
[----:B------:R-:W-:Y:S02]  /*8860*/  IMAD.IADD R35, R25, 0x1, R35 ;  /* 0x0000000119237824 */ /* 0x000fe400078e0223 */
[----:B------:R-:W-:Y:S01]  /*8870*/  IMAD.MOV.U32 R25, RZ, RZ, R39 ;  /* 0x000000ffff197224 */ /* 0x000fe200078e0027 */
[----:B------:R-:W-:Y:S01]  /*8880*/  @P4 SHF.R.U32.HI R25, RZ, R37, R4 ;  /* 0x00000025ff194219 */ /* 0x000fe20000011604 */
[----:B------:R-:W-:Y:S01]  /*8890*/  IMAD.IADD R27, R27, 0x1, R33 ;  /* 0x000000011b1b7824 */ /* 0x000fe200078e0221 */
[----:B------:R-:W1:Y:S02]  /*88a0*/  @!P3 LDC R8, c[0x0][0xb50] ;  /* 0x0002d400ff08bb82 */ /* 0x000e640000000800 */
[----:B------:R-:W-:Y:S01]  /*88b0*/  SHF.R.S32.HI R4, RZ, 0x1f, R25 ;  /* 0x0000001fff047819 */ /* 0x000fe20000011419 */
[-C--:B--2---:R-:W-:Y:S02]  /*88c0*/  IMAD R33, R15, R31.reuse, RZ ;  /* 0x0000001f0f217224 */ /* 0x084fe400078e02ff */
[----:B------:R-:W-:-:S03]  /*88d0*/  IMAD.WIDE.U32 R14, R14, R31, RZ ;  /* 0x0000001f0e0e7225 */ /* 0x000fc600078e00ff */
[----:B------:R-:W2:Y:S01]  /*88e0*/  @!P3 LDC R9, c[0x0][0xb54] ;  /* 0x0002d500ff09bb82 */ /* 0x000ea20000000800 */
[----:B------:R-:W-:Y:S02]  /*88f0*/  IMAD.MOV R31, RZ, RZ, -R25 ;  /* 0x000000ffff1f7224 */ /* 0x000fe400078e0a19 */
[----:B------:R-:W-:Y:S01]  /*8900*/  IMAD.IADD R33, R15, 0x1, R33 ;  /* 0x000000010f217824 */ /* 0x000fe200078e0221 */
[--C-:B---3--:R-:W-:Y:S02]  /*8910*/  IADD3 R24, P2, P5, R24, R26, R105.reuse ;  /* 0x0000001a18187210 */ /* 0x108fe40007d5e069 */
[----:B------:R-:W-:-:S04]  /*8920*/  SHF.R.S32.HI R106, RZ, 0x1f, R105 ;  /* 0x0000001fff6a7819 */ /* 0x000fc80000011469 */
[----:B------:R-:W-:Y:S02]  /*8930*/  IADD3.X R27, R35, R27, R106, P2, P5 ;  /* 0x0000001b231b7210 */ /* 0x000fe400017ea46a */
[----:B------:R-:W-:Y:S01]  /*8940*/  IADD3 R14, P2, P5, R25, R24, R14 ;  /* 0x00000018190e7210 */ /* 0x000fe20007d5e00e */
[----:B------:R-:W-:-:S03]  /*8950*/  IMAD R25, R104, R31, R39 ;  /* 0x0000001f68197224 */ /* 0x000fc600078e0227 */
[----:B------:R-:W-:Y:S01]  /*8960*/  IADD3.X R15, R4, R27, R33, P2, P5 ;  /* 0x0000001b040f7210 */ /* 0x000fe200017ea421 */
[----:B0-----:R-:W-:Y:S01]  /*8970*/  IMAD R4, R11, R25, RZ ;  /* 0x000000190b047224 */ /* 0x001fe200078e02ff */
[----:B------:R-:W-:-:S05]  /*8980*/  SHF.R.S32.HI R27, RZ, 0x1f, R25 ;  /* 0x0000001fff1b7819 */ /* 0x000fca0000011419 */
[C---:B------:R-:W-:Y:S02]  /*8990*/  IMAD R27, R10.reuse, R27, R4 ;  /* 0x0000001b0a1b7224 */ /* 0x040fe400078e0204 */
[----:B------:R-:W-:-:S04]  /*89a0*/  IMAD.WIDE.U32 R10, R10, R25, R14 ;  /* 0x000000190a0a7225 */ /* 0x000fc800078e000e */
[----:B------:R-:W-:Y:S01]  /*89b0*/  IMAD.IADD R4, R11, 0x1, R27 ;  /* 0x000000010b047824 */ /* 0x000fe200078e021b */
[----:B-1----:R-:W-:-:S04]  /*89c0*/  LEA R14, P2, R10, R8, 0x2 ;  /* 0x000000080a0e7211 */ /* 0x002fc800078410ff */
[----:B--2---:R-:W-:Y:S01]  /*89d0*/  LEA.HI.X R15, R10, R9, R4, 0x2, P2 ;  /* 0x000000090a0f7211 */ /* 0x004fe200010f1404 */
[----:B------:R-:W-:Y:S08]  /*89e0*/  @P1 BRA `(.L_x_199) ;  /* 0x0000000000101947 */ /* 0x000ff00003800000 */
[----:B------:R-:W-:Y:S05]  /*89f0*/  @!P0 BRA `(.L_x_199) ;  /* 0x00000000000c8947 */ /* 0x000fea0003800000 */
[----:B------:R-:W2:Y:S04]  /*8a00*/  LDG.E R4, desc[UR40][R12.64] ;  /* 0x000000280c047981 */ /* 0x000ea8000c1e1900 */
[----:B-----5:R-:W2:Y:S02]  /*8a10*/  LDG.E R29, desc[UR40][R12.64+0x4] ;  /* 0x000004280c1d7981 */ /* 0x020ea4000c1e1900 */
[----:B--2---:R-:W-:-:S07]  /*8a20*/  IMAD.IADD R29, R29, 0x1, -R4 ;  /* 0x000000011d1d7824 */ /* 0x004fce00078e0a04 */
.L_x_199:
[----:B------:R-:W-:Y:S01]  /*8a30*/  SHFL.IDX PT, R8, R14, RZ, 0x1c1f ;  /* 0x001c1fff0e087589 */ /* 0x000fe200000e0000 */
[----:B------:R-:W-:Y:S01]  /*8a40*/  IMAD R25, R187, 0x80, R225 ;  /* 0x00000080bb197824 */ /* 0x000fe200078e02e1 */
[----:B------:R-:W-:Y:S01]  /*8a50*/  LOP3.LUT P0, RZ, R208, 0x3, RZ, 0xc0, !PT ;  /* 0x00000003d0ff7812 */ /* 0x000fe2000780c0ff */
[----:B-----5:R-:W-:Y:S01]  /*8a60*/  IMAD R4, R29, R104, RZ ;  /* 0x000000681d047224 */ /* 0x020fe200078e02ff */
[----:B------:R-:W0:Y:S01]  /*8a70*/  SHFL.IDX PT, R9, R15, RZ, 0x1c1f ;  /* 0x001c1fff0f097589 */ /* 0x000e2200000e0000 */
[----:B------:R-:W-:-:S03]  /*8a80*/  VIADD R29, R25, 0x8 ;  /* 0x00000008191d7836 */ /* 0x000fc60000000000 */
[----:B------:R-:W-:Y:S01]  /*8a90*/  SHFL.IDX PT, R10, R14, 0x1, 0x1c1f ;  /* 0x003c1f000e0a7f89 */ /* 0x000fe200000e0000 */
[-C--:B------:R-:W-:Y:S02]  /*8aa0*/  ISETP.GE.OR P1, PT, R25, R4.reuse, P0 ;  /* 0x000000041900720c */ /* 0x080fe40000726670 */
[----:B------:R-:W-:Y:S01]  /*8ab0*/  ISETP.GE.OR P0, PT, R29, R4, P0 ;  /* 0x000000041d00720c */ /* 0x000fe20000706670 */
[----:B------:R-:W1:Y:S10]  /*8ac0*/  SHFL.IDX PT, R11, R15, 0x1, 0x1c1f ;  /* 0x003c1f000f0b7f89 */ /* 0x000e7400000e0000 */
[----:B0-----:R0:W-:Y:S04]  /*8ad0*/  @!P1 ST.E desc[UR40][R8.64], R0 ;  /* 0x0000000008009985 */ /* 0x0011e8000c101928 */
[----:B-1----:R0:W-:Y:S01]  /*8ae0*/  @!P0 ST.E desc[UR40][R10.64], R3 ;  /* 0x000000030a008985 */ /* 0x0021e2000c101928 */
[----:B------:R-:W-:Y:S05]  /*8af0*/  @P3 BRA `(.L_x_200) ;  /* 0x00000008007c3947 */ /* 0x000fea0003800000 */
[----:B0-----:R-:W-:Y:S01]  /*8b00*/  IMAD R3, R206, 0x40, R18 ;  /* 0x00000040ce037824 */ /* 0x001fe200078e0212 */
[----:B------:R-:W0:Y:S01]  /*8b10*/  @P4 LDC R49, c[0x0][0xbec] ;  /* 0x0002fb00ff314b82 */ /* 0x000e220000000800 */
[----:B------:R-:W-:Y:S02]  /*8b20*/  ULDC.64 UR4, c[0x0][0xaa0] ;  /* 0x0002a80000047ab9 */ /* 0x000fe40000000a00 */
[----:B------:R-:W-:-:S03]  /*8b30*/  IMAD.WIDE R94, R3, 0x2, R94 ;  /* 0x00000002035e7825 */ /* 0x000fc600078e025e */
[----:B------:R-:W-:Y:S02]  /*8b40*/  IADD3 R13, P6, R94, 0x1000, RZ ;  /* 0x000010005e0d7810 */ /* 0x000fe40007fde0ff */
[----:B------:R-:W1:Y:S01]  /*8b50*/  @P4 LDC R51, c[0x0][0xbf0] ;  /* 0x0002fc00ff334b82 */ /* 0x000e620000000800 */
[----:B------:R-:W-:Y:S01]  /*8b60*/  IMAD R106, R106, UR4, RZ ;  /* 0x000000046a6a7c24 */ /* 0x000fe2000f8e02ff */
[C---:B------:R-:W-:Y:S02]  /*8b70*/  IADD3 R25, P5, R94.reuse, 0x2000, RZ ;  /* 0x000020005e197810 */ /* 0x040fe40007fbe0ff */
[----:B------:R-:W-:Y:S01]  /*8b80*/  LOP3.LUT R12, R13, 0x380, RZ, 0xc0, !PT ;  /* 0x000003800d0c7812 */ /* 0x000fe200078ec0ff */
[----:B------:R-:W-:Y:S01]  /*8b90*/  IMAD.WIDE.U32 R20, R105, UR4, RZ ;  /* 0x0000000469147c25 */ /* 0x000fe2000f8e00ff */
[----:B------:R-:W-:Y:S02]  /*8ba0*/  IADD3 R29, P3, R94, 0x3000, RZ ;  /* 0x000030005e1d7810 */ /* 0x000fe40007f7e0ff */
[----:B------:R-:W-:-:S02]  /*8bb0*/  SHF.R.U64 R12, R12, 0x3, RZ ;  /* 0x000000030c0c7819 */ /* 0x000fc400000012ff */
[----:B------:R-:W-:Y:S02]  /*8bc0*/  IADD3 R33, P2, R94, 0x4000, RZ ;  /* 0x000040005e217810 */ /* 0x000fe40007f5e0ff */
[----:B------:R-:W-:Y:S01]  /*8bd0*/  LOP3.LUT R12, R12, R13, RZ, 0x3c, !PT ;  /* 0x0000000d0c0c7212 */ /* 0x000fe200078e3cff */
[--C-:B------:R-:W-:Y:S01]  /*8be0*/  IMAD.X R13, RZ, RZ, R95.reuse, P6 ;  /* 0x000000ffff0d7224 */ /* 0x100fe200030e065f */
[C---:B------:R-:W-:Y:S02]  /*8bf0*/  IADD3 R3, P6, R94.reuse, 0x7000, RZ ;  /* 0x000070005e037810 */ /* 0x040fe40007fde0ff */
[C---:B------:R-:W-:Y:S02]  /*8c00*/  IADD3 R37, P1, R94.reuse, 0x5000, RZ ;  /* 0x000050005e257810 */ /* 0x040fe40007f3e0ff */
[----:B------:R-:W-:Y:S01]  /*8c10*/  LOP3.LUT R0, R3, 0x380, RZ, 0xc0, !PT ;  /* 0x0000038003007812 */ /* 0x000fe200078ec0ff */
[----:B------:R-:W-:Y:S01]  /*8c20*/  IMAD.X R45, RZ, RZ, R95, P6 ;  /* 0x000000ffff2d7224 */ /* 0x000fe200030e065f */
[----:B------:R-:W-:Y:S01]  /*8c30*/  IADD3 R41, P0, R94, 0x6000, RZ ;  /* 0x000060005e297810 */ /* 0x000fe20007f1e0ff */
[----:B------:R-:W5:Y:S01]  /*8c40*/  LD.E.128 R12, desc[UR40][R12.64] ;  /* 0x000000280c0c7980 */ /* 0x000f62000c101d00 */
[----:B------:R-:W-:-:S02]  /*8c50*/  SHF.R.U64 R0, R0, 0x3, RZ ;  /* 0x0000000300007819 */ /* 0x000fc400000012ff */
[----:B------:R-:W-:Y:S02]  /*8c60*/  SHF.R.S32.HI R48, RZ, 0x1f, R23 ;  /* 0x0000001fff307819 */ /* 0x000fe40000011417 */
[----:B------:R-:W-:Y:S01]  /*8c70*/  LOP3.LUT R44, R0, R3, RZ, 0x3c, !PT ;  /* 0x00000003002c7212 */ /* 0x000fe200078e3cff */
[----:B------:R-:W-:Y:S01]  /*8c80*/  IMAD R3, R105, UR5, R106 ;  /* 0x0000000569037c24 */ /* 0x000fe2000f8e026a */
[----:B------:R-:W-:Y:S01]  /*8c90*/  ULDC.64 UR4, c[0x0][0xae8] ;  /* 0x0002ba0000047ab9 */ /* 0x000fe20000000a00 */
[----:B------:R-:W-:Y:S01]  /*8ca0*/  IMAD R0, R184, 0x20, R206 ;  /* 0x00000020b8007824 */ /* 0x000fe200078e02ce */
[----:B------:R-:W-:Y:S01]  /*8cb0*/  LOP3.LUT R24, R25, 0x380, RZ, 0xc0, !PT ;  /* 0x0000038019187812 */ /* 0x000fe200078ec0ff */
[----:B------:R-:W-:Y:S01]  /*8cc0*/  IMAD.IADD R21, R21, 0x1, R3 ;  /* 0x0000000115157824 */ /* 0x000fe200078e0203 */
[----:B------:R-:W-:Y:S01]  /*8cd0*/  LOP3.LUT R28, R29, 0x380, RZ, 0xc0, !PT ;  /* 0x000003801d1c7812 */ /* 0x000fe200078ec0ff */
[----:B------:R-:W-:Y:S01]  /*8ce0*/  IMAD R50, R187, 0x80, R0 ;  /* 0x00000080bb327824 */ /* 0x000fe200078e0200 */
[----:B------:R-:W-:Y:S01]  /*8cf0*/  LOP3.LUT R32, R33, 0x380, RZ, 0xc0, !PT ;  /* 0x0000038021207812 */ /* 0x000fe200078ec0ff */
[----:B------:R-:W-:Y:S01]  /*8d00*/  IMAD.WIDE.U32 R20, R185, UR4, R20 ;  /* 0x00000004b9147c25 */ /* 0x000fe2000f8e0014 */
[----:B------:R-:W-:Y:S01]  /*8d10*/  LOP3.LUT R36, R37, 0x380, RZ, 0xc0, !PT ;  /* 0x0000038025247812 */ /* 0x000fe200078ec0ff */
[----:B------:R-:W5:Y:S01]  /*8d20*/  LD.E.128 R44, desc[UR40][R44.64] ;  /* 0x000000282c2c7980 */ /* 0x000f62000c101d00 */
[----:B------:R-:W-:Y:S01]  /*8d30*/  LOP3.LUT R40, R41, 0x380, RZ, 0xc0, !PT ;  /* 0x0000038029287812 */ /* 0x000fe200078ec0ff */
[----:B0-----:R-:W-:Y:S01]  /*8d40*/  @P4 IMAD.HI.U32 R0, R50, R49, RZ ;  /* 0x0000003132004227 */ /* 0x001fe200078e00ff */
[----:B------:R-:W-:-:S02]  /*8d50*/  LOP3.LUT R9, R94, 0x380, RZ, 0xc0, !PT ;  /* 0x000003805e097812 */ /* 0x000fc400078ec0ff */
[----:B------:R-:W-:Y:S01]  /*8d60*/  SHF.R.U64 R24, R24, 0x3, RZ ;  /* 0x0000000318187819 */ /* 0x000fe200000012ff */
[----:B------:R-:W-:Y:S01]  /*8d70*/  IMAD R21, R185, UR5, R21 ;  /* 0x00000005b9157c24 */ /* 0x000fe2000f8e0215 */
[----:B------:R-:W-:Y:S01]  /*8d80*/  ULDC.64 UR4, c[0x0][0xaf0] ;  /* 0x0002bc0000047ab9 */ /* 0x000fe20000000a00 */
[----:B------:R-:W-:Y:S01]  /*8d90*/  IMAD.MOV.U32 R3, RZ, RZ, R50 ;  /* 0x000000ffff037224 */ /* 0x000fe200078e0032 */
[----:B-1----:R-:W-:Y:S01]  /*8da0*/  @P4 SHF.R.U32.HI R3, RZ, R51, R0 ;  /* 0x00000033ff034219 */ /* 0x002fe20000011600 */
[----:B------:R-:W-:Y:S01]  /*8db0*/  IMAD R48, R48, UR4, RZ ;  /* 0x0000000430307c24 */ /* 0x000fe2000f8e02ff */
[----:B------:R-:W-:Y:S02]  /*8dc0*/  SHF.R.U64 R28, R28, 0x3, RZ ;  /* 0x000000031c1c7819 */ /* 0x000fe400000012ff */
[----:B------:R-:W-:Y:S02]  /*8dd0*/  SHF.R.U64 R32, R32, 0x3, RZ ;  /* 0x0000000320207819 */ /* 0x000fe400000012ff */
[----:B------:R-:W-:-:S02]  /*8de0*/  SHF.R.U64 R36, R36, 0x3, RZ ;  /* 0x0000000324247819 */ /* 0x000fc400000012ff */
[----:B------:R-:W-:Y:S01]  /*8df0*/  SHF.R.U64 R40, R40, 0x3, RZ ;  /* 0x0000000328287819 */ /* 0x000fe200000012ff */
[----:B------:R-:W-:Y:S01]  /*8e00*/  IMAD R49, R23, UR5, R48 ;  /* 0x0000000517317c24 */ /* 0x000fe2000f8e0230 */
[----:B------:R-:W-:Y:S01]  /*8e10*/  SHF.R.U64 R9, R9, 0x3, RZ ;  /* 0x0000000309097819 */ /* 0x000fe200000012ff */
[----:B------:R-:W-:Y:S01]  /*8e20*/  IMAD.WIDE.U32 R20, R23, UR4, R20 ;  /* 0x0000000417147c25 */ /* 0x000fe2000f8e0014 */
[--C-:B------:R-:W-:Y:S01]  /*8e30*/  SHF.R.S32.HI R0, RZ, 0x1f, R3.reuse ;  /* 0x0000001fff007819 */ /* 0x100fe20000011403 */
[----:B------:R-:W-:Y:S01]  /*8e40*/  ULDC.64 UR4, c[0x0][0xae0] ;  /* 0x0002b80000047ab9 */ /* 0x000fe20000000a00 */
[----:B------:R-:W-:Y:S01]  /*8e50*/  LOP3.LUT R24, R24, R25, RZ, 0x3c, !PT ;  /* 0x0000001918187212 */ /* 0x000fe200078e3cff */
[----:B------:R-:W-:Y:S01]  /*8e60*/  IMAD.MOV R23, RZ, RZ, -R3 ;  /* 0x000000ffff177224 */ /* 0x000fe200078e0a03 */
[----:B------:R-:W-:Y:S01]  /*8e70*/  LOP3.LUT R28, R28, R29, RZ, 0x3c, !PT ;  /* 0x0000001d1c1c7212 */ /* 0x000fe200078e3cff */
[--C-:B------:R-:W-:Y:S01]  /*8e80*/  IMAD.X R25, RZ, RZ, R95.reuse, P5 ;  /* 0x000000ffff197224 */ /* 0x100fe200028e065f */
[----:B------:R-:W-:Y:S01]  /*8e90*/  LOP3.LUT R32, R32, R33, RZ, 0x3c, !PT ;  /* 0x0000002120207212 */ /* 0x000fe200078e3cff */
[--C-:B------:R-:W-:Y:S01]  /*8ea0*/  IMAD.X R29, RZ, RZ, R95.reuse, P3 ;  /* 0x000000ffff1d7224 */ /* 0x100fe200018e065f */
[----:B------:R-:W-:Y:S01]  /*8eb0*/  LOP3.LUT R36, R36, R37, RZ, 0x3c, !PT ;  /* 0x0000002524247212 */ /* 0x000fe200078e3cff */
[--C-:B------:R-:W-:Y:S01]  /*8ec0*/  IMAD.X R37, RZ, RZ, R95.reuse, P1 ;  /* 0x000000ffff257224 */ /* 0x100fe200008e065f */
[----:B------:R-:W-:Y:S01]  /*8ed0*/  LOP3.LUT R40, R40, R41, RZ, 0x3c, !PT ;  /* 0x0000002928287212 */ /* 0x000fe200078e3cff */
[----:B------:R-:W-:Y:S01]  /*8ee0*/  IMAD.X R41, RZ, RZ, R95, P0 ;  /* 0x000000ffff297224 */ /* 0x000fe200000e065f */
[----:B------:R-:W-:-:S02]  /*8ef0*/  IADD3.X R33, RZ, R95, RZ, P2, !PT ;  /* 0x0000005fff217210 */ /* 0x000fc400017fe4ff */
[----:B------:R-:W-:Y:S01]  /*8f00*/  LOP3.LUT R94, R9, R94, RZ, 0x3c, !PT ;  /* 0x0000005e095e7212 */ /* 0x000fe200078e3cff */
[----:B------:R-:W-:Y:S01]  /*8f10*/  IMAD R0, R0, UR4, RZ ;  /* 0x0000000400007c24 */ /* 0x000fe2000f8e02ff */
[----:B------:R-:W5:Y:S01]  /*8f20*/  LD.E.128 R24, desc[UR40][R24.64] ;  /* 0x0000002818187980 */ /* 0x000f62000c101d00 */
[----:B------:R-:W-:Y:S02]  /*8f30*/  IMAD R23, R104, R23, R50 ;  /* 0x0000001768177224 */ /* 0x000fe400078e0232 */
[----:B------:R-:W-:Y:S01]  /*8f40*/  IMAD.IADD R21, R21, 0x1, R49 ;  /* 0x0000000115157824 */ /* 0x000fe200078e0231 */
[----:B------:R0:W5:Y:S01]  /*8f50*/  LD.E.128 R8, desc[UR40][R94.64] ;  /* 0x000000285e087980 */ /* 0x000162000c101d00 */
[C---:B------:R-:W-:Y:S01]  /*8f60*/  IMAD R49, R3.reuse, UR5, R0 ;  /* 0x0000000503317c24 */ /* 0x040fe2000f8e0200 */
[----:B------:R-:W-:Y:S02]  /*8f70*/  SHF.R.S32.HI R0, RZ, 0x1f, R23 ;  /* 0x0000001fff007819 */ /* 0x000fe40000011417 */
[----:B------:R-:W5:Y:S01]  /*8f80*/  LD.E.128 R28, desc[UR40][R28.64] ;  /* 0x000000281c1c7980 */ /* 0x000f62000c101d00 */
[----:B------:R-:W-:Y:S01]  /*8f90*/  IMAD.WIDE.U32 R20, R3, UR4, R20 ;  /* 0x0000000403147c25 */ /* 0x000fe2000f8e0014 */
[----:B------:R-:W-:-:S02]  /*8fa0*/  ULDC.64 UR4, c[0x0][0xad8] ;  /* 0x0002b60000047ab9 */ /* 0x000fc40000000a00 */
[----:B------:R-:W5:Y:S04]  /*8fb0*/  LD.E.128 R32, desc[UR40][R32.64] ;  /* 0x0000002820207980 */ /* 0x000f68000c101d00 */
[----:B------:R-:W5:Y:S04]  /*8fc0*/  LD.E.128 R36, desc[UR40][R36.64] ;  /* 0x0000002824247980 */ /* 0x000f68000c101d00 */
[----:B------:R-:W5:Y:S01]  /*8fd0*/  LD.E.128 R40, desc[UR40][R40.64] ;  /* 0x0000002828287980 */ /* 0x000f62000c101d00 */
[----:B------:R-:W-:Y:S01]  /*8fe0*/  @!PT LDS RZ, [RZ] ;  /* 0x00000000fffff984 */ /* 0x000fe20000000800 */
[----:B------:R-:W-:Y:S01]  /*8ff0*/  @!PT LDS RZ, [RZ] ;  /* 0x00000000fffff984 */ /* 0x000fe20000000800 */
[----:B------:R-:W-:Y:S01]  /*9000*/  @!PT LDS RZ, [RZ] ;  /* 0x00000000fffff984 */ /* 0x000fe20000000800 */
[----:B------:R-:W-:Y:S01]  /*9010*/  @!PT LDS RZ, [RZ] ;  /* 0x00000000fffff984 */ /* 0x000fe20000000800 */
[----:B------:R1:W-:Y:S06]  /*9020*/  MEMBAR.ALL.CTA ;  /* 0x0000000000007992 */ /* 0x0003ec0000008000 */
[----:B-1----:R-:W1:Y:S01]  /*9030*/  FENCE.VIEW.ASYNC.S ;  /* 0x00000000000073c6 */ /* 0x002e620000000000 */
[----:B------:R-:W-:-:S02]  /*9040*/  IMAD.IADD R21, R21, 0x1, R49 ;  /* 0x0000000115157824 */ /* 0x000fc400078e0231 */
[----:B------:R-:W-:Y:S02]  /*9050*/  IMAD R0, R0, UR4, RZ ;  /* 0x0000000400007c24 */ /* 0x000fe4000f8e02ff */
[----:B------:R-:W-:Y:S02]  /*9060*/  IMAD R51, R187, 0x80, R206 ;  /* 0x00000080bb337824 */ /* 0x000fe400078e02ce */
[C---:B------:R-:W-:Y:S02]  /*9070*/  IMAD R49, R23.reuse, UR5, R0 ;  /* 0x0000000517317c24 */ /* 0x040fe4000f8e0200 */
[----:B------:R-:W-:Y:S01]  /*9080*/  IMAD.WIDE.U32 R20, R23, UR4, R20 ;  /* 0x0000000417147c25 */ /* 0x000fe2000f8e0014 */
[C---:B------:R-:W-:Y:S01]  /*9090*/  ISETP.GE.AND P2, PT, R51.reuse, R4, PT ;  /* 0x000000043300720c */ /* 0x040fe20003f46270 */
[----:B------:R-:W-:Y:S02]  /*90a0*/  ULDC.64 UR4, c[0x0][0xa80] ;  /* 0x0002a00000047ab9 */ /* 0x000fe40000000a00 */
[----:B------:R-:W-:Y:S01]  /*90b0*/  VIADD R3, R51, 0x20 ;  /* 0x0000002033037836 */ /* 0x000fe20000000000 */
[----:B------:R-:W-:Y:S01]  /*90c0*/  LEA R0, P3, R20, UR4, 0x1 ;  /* 0x0000000414007c11 */ /* 0x000fe2000f8608ff */
[----:B------:R-:W-:-:S02]  /*90d0*/  IMAD.IADD R21, R21, 0x1, R49 ;  /* 0x0000000115157824 */ /* 0x000fc400078e0231 */
[----:B------:R-:W-:Y:S01]  /*90e0*/  VIADD R17, R17, 0x34820 ;  /* 0x0003482011117836 */ /* 0x000fe20000000000 */
[-C--:B------:R-:W-:Y:S01]  /*90f0*/  ISETP.GE.AND P0, PT, R3, R4.reuse, PT ;  /* 0x000000040300720c */ /* 0x080fe20003f06270 */
[----:B------:R-:W-:Y:S01]  /*9100*/  VIADD R3, R51, 0x40 ;  /* 0x0000004033037836 */ /* 0x000fe20000000000 */
[----:B------:R-:W-:Y:S02]  /*9110*/  LEA.HI.X R23, R20, UR5, R21, 0x1, P3 ;  /* 0x0000000514177c11 */ /* 0x000fe400098f0c15 */
[----:B------:R-:W-:Y:S01]  /*9120*/  PRMT R17, RZ, 0x654, R17 ;  /* 0x00000654ff117816 */ /* 0x000fe20000000011 */
[----:B-1----:R0:W1:Y:S01]  /*9130*/  SHFL.IDX PT, R49, R0, RZ, 0x181f ;  /* 0x00181fff00317589 */ /* 0x00206200000e0000 */
[----:B------:R-:W-:Y:S01]  /*9140*/  ISETP.GE.AND P1, PT, R3, R4, PT ;  /* 0x000000040300720c */ /* 0x000fe20003f26270 */
[----:B------:R-:W-:Y:S01]  /*9150*/  BSSY B1, `(.L_x_201) ;  /* 0x000000d000017945 */ /* 0x000fe20003800000 */
[----:B------:R0:W-:Y:S01]  /*9160*/  SYNCS.ARRIVE.TRANS64.RED.A1T0 RZ, [R17+URZ], RZ ;  /* 0x000000ff11ff79a7 */ /* 0x0001e2000810043f */
[----:B------:R0:W2:Y:S02]  /*9170*/  SHFL.IDX PT, R3, R23, RZ, 0x181f ;  /* 0x00181fff17037589 */ /* 0x0000a400000e0000 */
[----:B------:R-:W-:Y:S08]  /*9180*/  @P2 BRA `(.L_x_202) ;  /* 0x0000000000242947 */ /* 0x000ff00003800000 */
[----:B------:R-:W-:Y:S02]  /*9190*/  ULDC UR4, c[0x0][0xac8] ;  /* 0x0002b20000047ab9 */ /* 0x000fe40000000800 */
[----:B------:R-:W-:Y:S02]  /*91a0*/  ISETP.GE.AND P2, PT, R18, UR4, PT ;  /* 0x0000000412007c0c */ /* 0x000fe4000bf46270 */
[----:B------:R-:W-:-:S11]  /*91b0*/  ISETP.GE.AND P3, PT, R22, UR4, PT ;  /* 0x0000000416007c0c */ /* 0x000fd6000bf66270 */
[-C--:B-1----:R-:W-:Y:S02]  /*91c0*/  @!P2 LEA R20, P4, R18, R49.reuse, 0x1 ;  /* 0x000000311214a211 */ /* 0x082fe400078808ff */
[----:B------:R-:W-:Y:S02]  /*91d0*/  @!P3 LEA R48, P5, R22, R49, 0x1 ;  /* 0x000000311630b211 */ /* 0x000fe400078a08ff */
[-C--:B--2---:R-:W-:Y:S02]  /*91e0*/  @!P2 LEA.HI.X R21, R18, R3.reuse, R229, 0x1, P4 ;  /* 0x000000031215a211 */ /* 0x084fe400020f0ce5 */
[----:B------:R-:W-:-:S03]  /*91f0*/  @!P3 LEA.HI.X R49, R22, R3, R228, 0x1, P5 ;  /* 0x000000031631b211 */ /* 0x000fc600028f0ce4 */
[----:B-----5:R3:W-:Y:S04]  /*9200*/  @!P2 ST.E.128 desc[UR40][R20.64], R8 ;  /* 0x000000081400a985 */ /* 0x0207e8000c101d28 */
[----:B------:R3:W-:Y:S02]  /*9210*/  @!P3 ST.E.128 desc[UR40][R48.64], R32 ;  /* 0x000000203000b985 */ /* 0x0007e4000c101d28 */
.L_x_202:
[----:B------:R-:W-:Y:S05]  /*9220*/  BSYNC B1 ;  /* 0x0000000000017941 */ /* 0x000fea0003800000 */
.L_x_201:
[----:B--2---:R2:W4:Y:S01]  /*9230*/  SHFL.IDX PT, R3, R23, 0x1, 0x181f ;  /* 0x00381f0017037f89 */ /* 0x00452200000e0000 */
[----:B------:R-:W-:Y:S03]  /*9240*/  BSSY B1, `(.L_x_203) ;  /* 0x000000c000017945 */ /* 0x000fe60003800000 */
[----:B---3-5:R2:W3:Y:S01]  /*9250*/  SHFL.IDX PT, R11, R0, 0x1, 0x181f ;  /* 0x00381f00000b7f89 */ /* 0x0284e200000e0000 */
[----:B------:R-:W-:Y:S05]  /*9260*/  @P0 BRA `(.L_x_204) ;  /* 0x0000000000240947 */ /* 0x000fea0003800000 */
[----:B------:R-:W-:Y:S02]  /*9270*/  ULDC UR4, c[0x0][0xac8] ;  /* 0x0002b20000047ab9 */ /* 0x000fe40000000800 */
[----:B------:R-:W-:Y:S02]  /*9280*/  ISETP.GE.AND P3, PT, R18, UR4, PT ;  /* 0x0000000412007c0c */ /* 0x000fe4000bf66270 */
[----:B------:R-:W-:-:S11]  /*9290*/  ISETP.GE.AND P4, PT, R22, UR4, PT ;  /* 0x0000000416007c0c */ /* 0x000fd6000bf86270 */
[-C--:B---3--:R-:W-:Y:S02]  /*92a0*/  @!P3 LEA R8, P0, R18, R11.reuse, 0x1 ;  /* 0x0000000b1208b211 */ /* 0x088fe400078008ff */
[----:B------:R-:W-:Y:S02]  /*92b0*/  @!P4 LEA R10, P2, R22, R11, 0x1 ;  /* 0x0000000b160ac211 */ /* 0x000fe400078408ff */
[-C--:B----4-:R-:W-:Y:S02]  /*92c0*/  @!P3 LEA.HI.X R9, R18, R3.reuse, R229, 0x1, P0 ;  /* 0x000000031209b211 */ /* 0x090fe400000f0ce5 */
[----:B------:R-:W-:-:S03]  /*92d0*/  @!P4 LEA.HI.X R11, R22, R3, R228, 0x1, P2 ;  /* 0x00000003160bc211 */ /* 0x000fc600010f0ce4 */
[----:B------:R3:W-:Y:S04]  /*92e0*/  @!P3 ST.E.128 desc[UR40][R8.64], R12 ;  /* 0x0000000c0800b985 */ /* 0x0007e8000c101d28 */
[----:B------:R3:W-:Y:S02]  /*92f0*/  @!P4 ST.E.128 desc[UR40][R10.64], R36 ;  /* 0x000000240a00c985 */ /* 0x0007e4000c101d28 */
.L_x_204:
[----:B------:R-:W-:Y:S05]  /*9300*/  BSYNC B1 ;  /* 0x0000000000017941 */ /* 0x000fea0003800000 */
.L_x_203:
[----:B----4-:R4:W0:Y:S01]  /*9310*/  SHFL.IDX PT, R3, R23, 0x2, 0x181f ;  /* 0x00581f0017037f89 */ /* 0x01082200000e0000 */
[----:B------:R-:W-:Y:S03]  /*9320*/  BSSY B1, `(.L_x_205) ;  /* 0x000000c000017945 */ /* 0x000fe60003800000 */
[----:B---3--:R4:W3:Y:S01]  /*9330*/  SHFL.IDX PT, R11, R0, 0x2, 0x181f ;  /* 0x00581f00000b7f89 */ /* 0x0088e200000e0000 */
[----:B------:R-:W-:Y:S05]  /*9340*/  @P1 BRA `(.L_x_206) ;  /* 0x0000000000241947 */ /* 0x000fea0003800000 */
[----:B------:R-:W-:Y:S02]  /*9350*/  ULDC UR4, c[0x0][0xac8] ;  /* 0x0002b20000047ab9 */ /* 0x000fe40000000800 */
[----:B------:R-:W-:Y:S02]  /*9360*/  ISETP.GE.AND P2, PT, R18, UR4, PT ;  /* 0x0000000412007c0c */ /* 0x000fe4000bf46270 */
[----:B------:R-:W-:-:S11]  /*9370*/  ISETP.GE.AND P3, PT, R22, UR4, PT ;  /* 0x0000000416007c0c */ /* 0x000fd6000bf66270 */
[-C--:B---3--:R-:W-:Y:S02]  /*9380*/  @!P2 LEA R8, P0, R18, R11.reuse, 0x1 ;  /* 0x0000000b1208a211 */ /* 0x088fe400078008ff */
[----:B------:R-:W-:Y:S02]  /*9390*/  @!P3 LEA R10, P1, R22, R11, 0x1 ;  /* 0x0000000b160ab211 */ /* 0x000fe400078208ff */
[-C--:B0-----:R-:W-:Y:S02]  /*93a0*/  @!P2 LEA.HI.X R9, R18, R3.reuse, R229, 0x1, P0 ;  /* 0x000000031209a211 */ /* 0x081fe400000f0ce5 */
[----:B------:R-:W-:-:S03]  /*93b0*/  @!P3 LEA.HI.X R11, R22, R3, R228, 0x1, P1 ;  /* 0x00000003160bb211 */ /* 0x000fc600008f0ce4 */
[----:B------:R0:W-:Y:S04]  /*93c0*/  @!P2 ST.E.128 desc[UR40][R8.64], R24 ;  /* 0x000000180800a985 */ /* 0x0001e8000c101d28 */
[----:B------:R0:W-:Y:S02]  /*93d0*/  @!P3 ST.E.128 desc[UR40][R10.64], R40 ;  /* 0x000000280a00b985 */ /* 0x0001e4000c101d28 */
.L_x_206:
[----:B------:R-:W-:Y:S05]  /*93e0*/  BSYNC B1 ;  /* 0x0000000000017941 */ /* 0x000fea0003800000 */
.L_x_205:
[----:B0-----:R-:W-:Y:S01]  /*93f0*/  IADD3 R3, R51, 0x60, RZ ;  /* 0x0000006033037810 */ /* 0x001fe20007ffe0ff */
[----:B--2-4-:R-:W0:Y:S03]  /*9400*/  SHFL.IDX PT, R23, R23, 0x3, 0x181f ;  /* 0x00781f0017177f89 */ /* 0x014e2600000e0000 */
[----:B------:R-:W-:Y:S01]  /*9410*/  ISETP.GE.AND P0, PT, R3, R4, PT ;  /* 0x000000040300720c */ /* 0x000fe20003f06270 */
[----:B---3--:R2:W3:-:S12]  /*9420*/  SHFL.IDX PT, R11, R0, 0x3, 0x181f ;  /* 0x00781f00000b7f89 */ /* 0x0084d800000e0000 */
[----:B--2---:R-:W-:Y:S05]  /*9430*/  @P0 BRA `(.L_x_207) ;  /* 0x0000001400e00947 */ /* 0x004fea0003800000 */
[----:B------:R-:W-:Y:S02]  /*9440*/  ULDC UR4, c[0x0][0xac8] ;  /* 0x0002b20000047ab9 */ /* 0x000fe40000000800 */
[----:B------:R-:W-:-:S13]  /*9450*/  ISETP.GE.AND P1, PT, R18, UR4, PT ;  /* 0x0000000412007c0c */ /* 0x000fda000bf26270 */
[----:B---3--:R-:W-:-:S04]  /*9460*/  @!P1 LEA R8, P0, R18, R11, 0x1 ;  /* 0x0000000b12089211 */ /* 0x008fc800078008ff */
[----:B0-----:R-:W-:Y:S02]  /*9470*/  @!P1 LEA.HI.X R9, R18, R23, R229, 0x1, P0 ;  /* 0x0000001712099211 */ /* 0x001fe400000f0ce5 */
[----:B------:R-:W-:-:S03]  /*9480*/  ISETP.GE.AND P0, PT, R22, UR4, PT ;  /* 0x0000000416007c0c */ /* 0x000fc6000bf06270 */
[----:B------:R0:W-:Y:S10]  /*9490*/  @!P1 ST.E.128 desc[UR40][R8.64], R28 ;  /* 0x0000001c08009985 */ /* 0x0001f4000c101d28 */
[----:B------:R-:W-:Y:S05]  /*94a0*/  @P0 BRA `(.L_x_207) ;  /* 0x0000001400c40947 */ /* 0x000fea0003800000 */
[----:B0-----:R-:W-:-:S04]  /*94b0*/  LEA R8, P0, R22, R11, 0x1 ;  /* 0x0000000b16087211 */ /* 0x001fc800078008ff */
[----:B------:R-:W-:-:S05]  /*94c0*/  LEA.HI.X R9, R22, R23, R228, 0x1, P0 ;  /* 0x0000001716097211 */ /* 0x000fca00000f0ce4 */
[----:B------:R0:W-:Y:S01]  /*94d0*/  ST.E.128 desc[UR40][R8.64], R44 ;  /* 0x0000002c08007985 */ /* 0x0001e2000c101d28 */
[----:B------:R-:W-:Y:S05]  /*94e0*/  BRA `(.L_x_207) ;  /* 0x0000001400b47947 */ /* 0x000fea0003800000 */
.L_x_200:
[----:B0-----:R-:W0:Y:S01]  /*94f0*/  @P4 LDC R10, c[0x0][0xbec] ;  /* 0x0002fb00ff0a4b82 */ /* 0x001e220000000800 */
[----:B------:R-:W-:Y:S01]  /*9500*/  ULDC.64 UR4, c[0x0][0xb08] ;  /* 0x0002c20000047ab9 */ /* 0x000fe20000000a00 */
[----:B------:R-:W-:Y:S01]  /*9510*/  SHF.R.S32.HI R0, RZ, 0x1f, R23 ;  /* 0x0000001fff007819 */ /* 0x000fe20000011417 */
[----:B------:R-:W-:Y:S01]  /*9520*/  IMAD R106, R106, UR4, RZ ;  /* 0x000000046a6a7c24 */ /* 0x000fe2000f8e02ff */
[----:B------:R-:W-:Y:S01]  /*9530*/  ULDC.64 UR6, c[0x0][0xb30] ;  /* 0x0002cc0000067ab9 */ /* 0x000fe20000000a00 */
[----:B------:R-:W-:Y:S01]  /*9540*/  IMAD.WIDE.U32 R8, R105, UR4, RZ ;  /* 0x0000000469087c25 */ /* 0x000fe2000f8e00ff */
[----:B------:R-:W-:Y:S01]  /*9550*/  ISETP.GE.AND P0, PT, R25, R4, PT ;  /* 0x000000041900720c */ /* 0x000fe20003f06270 */
[----:B------:R-:W-:Y:S01]  /*9560*/  BSSY B1, `(.L_x_208) ;  /* 0x0000068000017945 */ /* 0x000fe20003800000 */
[----:B------:R-:W1:Y:S01]  /*9570*/  @P4 LDC R13, c[0x0][0xbf0] ;  /* 0x0002fc00ff0d4b82 */ /* 0x000e620000000800 */
[----:B------:R-:W-:Y:S01]  /*9580*/  IMAD R105, R105, UR5, R106 ;  /* 0x0000000569697c24 */ /* 0x000fe2000f8e026a */
[----:B------:R-:W-:Y:S01]  /*9590*/  ULDC.64 UR4, c[0x0][0xb38] ;  /* 0x0002ce0000047ab9 */ /* 0x000fe20000000a00 */
[----:B------:R-:W-:-:S02]  /*95a0*/  IMAD.MOV.U32 R3, RZ, RZ, R39 ;  /* 0x000000ffff037224 */ /* 0x000fc400078e0027 */
[----:B------:R-:W-:Y:S02]  /*95b0*/  IMAD.IADD R9, R9, 0x1, R105 ;  /* 0x0000000109097824 */ /* 0x000fe400078e0269 */
[----:B------:R-:W-:Y:S02]  /*95c0*/  VIADD R17, R17, 0x34820 ;  /* 0x0003482011117836 */ /* 0x000fe40000000000 */
[----:B------:R-:W-:-:S03]  /*95d0*/  IMAD.WIDE.U32 R8, R185, UR4, R8 ;  /* 0x00000004b9087c25 */ /* 0x000fc6000f8e0008 */
[----:B------:R-:W-:Y:S01]  /*95e0*/  PRMT R17, RZ, 0x654, R17 ;  /* 0x00000654ff117816 */ /* 0x000fe20000000011 */
[----:B------:R-:W-:Y:S01]  /*95f0*/  IMAD R9, R185, UR5, R9 ;  /* 0x00000005b9097c24 */ /* 0x000fe2000f8e0209 */
[----:B------:R-:W-:Y:S02]  /*9600*/  ULDC.64 UR4, c[0x0][0xb40] ;  /* 0x0002d00000047ab9 */ /* 0x000fe40000000a00 */
[----:B------:R-:W-:Y:S01]  /*9610*/  IMAD R0, R0, UR4, RZ ;  /* 0x0000000400007c24 */ /* 0x000fe2000f8e02ff */
[----:B------:R2:W-:Y:S01]  /*9620*/  SYNCS.ARRIVE.TRANS64.RED.A1T0 RZ, [R17+URZ], RZ ;  /* 0x000000ff11ff79a7 */ /* 0x0005e2000810043f */
[----:B0-----:R-:W-:-:S04]  /*9630*/  @P4 IMAD.HI.U32 R10, R39, R10, RZ ;  /* 0x0000000a270a4227 */ /* 0x001fc800078e00ff */
[C---:B------:R-:W-:Y:S02]  /*9640*/  IMAD R11, R23.reuse, UR5, R0 ;  /* 0x00000005170b7c24 */ /* 0x040fe4000f8e0200 */
[----:B------:R-:W-:Y:S01]  /*9650*/  IMAD.WIDE.U32 R8, R23, UR4, R8 ;  /* 0x0000000417087c25 */ /* 0x000fe2000f8e0008 */
[----:B-1----:R-:W-:Y:S01]  /*9660*/  @P4 SHF.R.U32.HI R3, RZ, R13, R10 ;  /* 0x0000000dff034219 */ /* 0x002fe2000001160a */
[----:B------:R-:W-:Y:S02]  /*9670*/  ULDC.64 UR4, c[0x0][0xb48] ;  /* 0x0002d20000047ab9 */ /* 0x000fe40000000a00 */
[----:B------:R-:W-:Y:S01]  /*9680*/  IMAD.IADD R9, R9, 0x1, R11 ;  /* 0x0000000109097824 */ /* 0x000fe200078e020b */
[--C-:B------:R-:W-:Y:S01]  /*9690*/  SHF.R.S32.HI R0, RZ, 0x1f, R3.reuse ;  /* 0x0000001fff007819 */ /* 0x100fe20000011403 */
[----:B------:R-:W-:Y:S02]  /*96a0*/  IMAD.MOV R11, RZ, RZ, -R3 ;  /* 0x000000ffff0b7224 */ /* 0x000fe400078e0a03 */
[----:B------:R-:W-:-:S04]  /*96b0*/  IMAD.WIDE.U32 R8, R203, UR4, R8 ;  /* 0x00000004cb087c25 */ /* 0x000fc8000f8e0008 */
[----:B------:R-:W-:Y:S02]  /*96c0*/  IMAD R11, R104, R11, R39 ;  /* 0x0000000b680b7224 */ /* 0x000fe400078e0227 */
[----:B------:R-:W-:Y:S02]  /*96d0*/  IMAD R0, R0, UR6, RZ ;  /* 0x0000000600007c24 */ /* 0x000fe4000f8e02ff */
[----:B------:R-:W-:Y:S01]  /*96e0*/  IMAD R9, R203, UR5, R9 ;  /* 0x00000005cb097c24 */ /* 0x000fe2000f8e0209 */
[----:B------:R-:W-:Y:S01]  /*96f0*/  ULDC.64 UR4, c[0x0][0xb28] ;  /* 0x0002ca0000047ab9 */ /* 0x000fe20000000a00 */
[C---:B------:R-:W-:Y:S01]  /*9700*/  IMAD R13, R3.reuse, UR7, R0 ;  /* 0x00000007030d7c24 */ /* 0x040fe2000f8e0200 */
[----:B------:R-:W-:Y:S01]  /*9710*/  SHF.R.S32.HI R0, RZ, 0x1f, R11 ;  /* 0x0000001fff007819 */ /* 0x000fe2000001140b */
[----:B------:R-:W-:-:S04]  /*9720*/  IMAD.WIDE.U32 R8, R3, UR6, R8 ;  /* 0x0000000603087c25 */ /* 0x000fc8000f8e0008 */
[----:B------:R-:W-:Y:S02]  /*9730*/  IMAD R0, R0, UR4, RZ ;  /* 0x0000000400007c24 */ /* 0x000fe4000f8e02ff */
[----:B------:R-:W-:Y:S02]  /*9740*/  IMAD.IADD R9, R9, 0x1, R13 ;  /* 0x0000000109097824 */ /* 0x000fe400078e020d */
[C---:B------:R-:W-:Y:S02]  /*9750*/  IMAD R3, R11.reuse, UR5, R0 ;  /* 0x000000050b037c24 */ /* 0x040fe4000f8e0200 */
[----:B------:R-:W-:Y:S01]  /*9760*/  IMAD.WIDE.U32 R8, R11, UR4, R8 ;  /* 0x000000040b087c25 */ /* 0x000fe2000f8e0008 */
[----:B------:R-:W-:-:S03]  /*9770*/  ULDC.64 UR4, c[0x0][0xb00] ;  /* 0x0002c00000047ab9 */ /* 0x000fc60000000a00 */
[----:B------:R-:W-:Y:S01]  /*9780*/  IMAD.IADD R3, R9, 0x1, R3 ;  /* 0x0000000109037824 */ /* 0x000fe200078e0203 */
[----:B------:R-:W-:-:S04]  /*9790*/  LEA R0, P1, R8, UR4, 0x2 ;  /* 0x0000000408007c11 */ /* 0x000fc8000f8210ff */
[----:B------:R-:W-:Y:S01]  /*97a0*/  LEA.HI.X R3, R8, UR5, R3, 0x2, P1 ;  /* 0x0000000508037c11 */ /* 0x000fe200088f1403 */
[----:B------:R2:W0:Y:S04]  /*97b0*/  SHFL.IDX PT, R10, R0, RZ, 0x1c1f ;  /* 0x001c1fff000a7589 */ /* 0x00042800000e0000 */
[----:B------:R2:W1:Y:S01]  /*97c0*/  SHFL.IDX PT, R11, R3, RZ, 0x1c1f ;  /* 0x001c1fff030b7589 */ /* 0x00046200000e0000 */
[----:B------:R-:W-:Y:S05]  /*97d0*/  @P0 BRA `(.L_x_209) ;  /* 0x0000000400000947 */ /* 0x000fea0003800000 */
[----:B------:R-:W-:Y:S02]  /*97e0*/  ULDC UR4, c[0x0][0xac8] ;  /* 0x0002b20000047ab9 */ /* 0x000fe40000000800 */
[----:B------:R-:W-:Y:S02]  /*97f0*/  ISETP.GE.AND P3, PT, R205, UR4, PT ;  /* 0x00000004cd007c0c */ /* 0x000fe4000bf66270 */
[----:B------:R-:W-:Y:S02]  /*9800*/  ISETP.GE.AND P2, PT, R202, UR4, PT ;  /* 0x00000004ca007c0c */ /* 0x000fe4000bf46270 */
[----:B------:R-:W-:Y:S02]  /*9810*/  ISETP.GE.AND P1, PT, R201, UR4, PT ;  /* 0x00000004c9007c0c */ /* 0x000fe4000bf26270 */
[----:B------:R-:W-:Y:S02]  /*9820*/  ISETP.GE.AND P0, PT, R200, UR4, PT ;  /* 0x00000004c8007c0c */ /* 0x000fe4000bf06270 */
[----:B------:R-:W-:-:S05]  /*9830*/  ISETP.GE.AND P4, PT, R198, UR4, PT ;  /* 0x00000004c6007c0c */ /* 0x000fca000bf86270 */
[----:B01----:R-:W-:Y:S02]  /*9840*/  @!P3 IMAD.WIDE R8, R205, 0x4, R10 ;  /* 0x00000004cd08b825 */ /* 0x003fe400078e020a */
[CC--:B------:R-:W-:Y:S02]  /*9850*/  @!P2 LEA R12, P6, R202.reuse, R10.reuse, 0x2 ;  /* 0x0000000aca0ca211 */ /* 0x0c0fe400078c10ff */
[-C--:B------:R-:W-:Y:S01]  /*9860*/  @!P1 LEA R14, P5, R201, R10.reuse, 0x2 ;  /* 0x0000000ac90e9211 */ /* 0x080fe200078a10ff */
[----:B------:R0:W-:Y:S01]  /*9870*/  @!P3 ST.E.64 desc[UR40][R8.64], R20 ;  /* 0x000000140800b985 */ /* 0x0001e2000c101b28 */
[----:B------:R-:W-:Y:S02]  /*9880*/  ISETP.GE.AND P3, PT, R199, UR4, PT ;  /* 0x00000004c7007c0c */ /* 0x000fe4000bf66270 */
[----:B------:R-:W-:Y:S02]  /*9890*/  @!P2 LEA.HI.X R13, R202, R11, R223, 0x2, P6 ;  /* 0x0000000bca0da211 */ /* 0x000fe400030f14df */
[----:B------:R-:W-:-:S02]  /*98a0*/  @!P0 LEA R24, P6, R200, R10, 0x2 ;  /* 0x0000000ac8188211 */ /* 0x000fc400078c10ff */
[-C--:B------:R-:W-:Y:S01]  /*98b0*/  @!P1 LEA.HI.X R15, R201, R11.reuse, R222, 0x2, P5 ;  /* 0x0000000bc90f9211 */ /* 0x080fe200028f14de */
[----:B------:R1:W-:Y:S01]  /*98c0*/  @!P2 ST.E.64 desc[UR40][R12.64], R88 ;  /* 0x000000580c00a985 */ /* 0x0003e2000c101b28 */
[----:B------:R-:W-:Y:S02]  /*98d0*/  ISETP.GE.AND P5, PT, R197, UR4, PT ;  /* 0x00000004c5007c0c */ /* 0x000fe4000bfa6270 */
[----:B------:R-:W-:Y:S01]  /*98e0*/  @!P0 LEA.HI.X R25, R200, R11, R221, 0x2, P6 ;  /* 0x0000000bc8198211 */ /* 0x000fe200030f14dd */
[----:B------:R3:W-:Y:S01]  /*98f0*/  @!P1 ST.E.64 desc[UR40][R14.64], R90 ;  /* 0x0000005a0e009985 */ /* 0x0007e2000c101b28 */
[----:B------:R-:W-:Y:S02]  /*9900*/  ISETP.GE.AND P2, PT, R196, UR4, PT ;  /* 0x00000004c4007c0c */ /* 0x000fe4000bf46270 */
[-C--:B0-----:R-:W-:Y:S01]  /*9910*/  @!P3 LEA R8, P6, R199, R10.reuse, 0x2 ;  /* 0x0000000ac708b211 */ /* 0x081fe200078c10ff */
[----:B------:R0:W-:Y:S01]  /*9920*/  @!P0 ST.E.64 desc[UR40][R24.64], R92 ;  /* 0x0000005c18008985 */ /* 0x0001e2000c101b28 */
[----:B------:R-:W-:-:S02]  /*9930*/  @!P4 LEA R20, P0, R198, R10, 0x2 ;  /* 0x0000000ac614c211 */ /* 0x000fc400078010ff */
[----:B------:R-:W-:Y:S02]  /*9940*/  ISETP.GE.AND P1, PT, R195, UR4, PT ;  /* 0x00000004c3007c0c */ /* 0x000fe4000bf26270 */
[-C--:B------:R-:W-:Y:S02]  /*9950*/  @!P4 LEA.HI.X R21, R198, R11.reuse, R219, 0x2, P0 ;  /* 0x0000000bc615c211 */ /* 0x080fe400000f14db */
[----:B------:R-:W-:Y:S02]  /*9960*/  @!P3 LEA.HI.X R9, R199, R11, R220, 0x2, P6 ;  /* 0x0000000bc709b211 */ /* 0x000fe400030f14dc */
[----:B------:R-:W-:Y:S02]  /*9970*/  ISETP.GE.AND P0, PT, R194, UR4, PT ;  /* 0x00000004c2007c0c */ /* 0x000fe4000bf06270 */
[----:B------:R-:W-:Y:S01]  /*9980*/  @!P5 LEA R26, P6, R197, R10, 0x2 ;  /* 0x0000000ac51ad211 */ /* 0x000fe200078c10ff */
[----:B------:R4:W-:Y:S01]  /*9990*/  @!P3 ST.E.64 desc[UR40][R8.64], R40 ;  /* 0x000000280800b985 */ /* 0x0009e2000c101b28 */
[----:B------:R-:W-:-:S02]  /*99a0*/  ISETP.GE.AND P3, PT, R193, UR4, PT ;  /* 0x00000004c1007c0c */ /* 0x000fc4000bf66270 */
[----:B------:R-:W-:Y:S01]  /*99b0*/  @!P5 LEA.HI.X R27, R197, R11, R218, 0x2, P6 ;  /* 0x0000000bc51bd211 */ /* 0x000fe200030f14da */
[----:B------:R5:W-:Y:S01]  /*99c0*/  @!P4 ST.E.64 desc[UR40][R20.64], R44 ;  /* 0x0000002c1400c985 */ /* 0x000be2000c101b28 */
[----:B-1----:R-:W-:-:S03]  /*99d0*/  @!P2 LEA R12, P4, R196, R10, 0x2 ;  /* 0x0000000ac40ca211 */ /* 0x002fc600078810ff */
[----:B------:R-:W-:Y:S01]  /*99e0*/  @!P5 ST.E.64 desc[UR40][R26.64], R48 ;  /* 0x000000301a00d985 */ /* 0x000fe2000c101b28 */
[CC--:B---3--:R-:W-:Y:S02]  /*99f0*/  @!P1 LEA R14, P5, R195.reuse, R10.reuse, 0x2 ;  /* 0x0000000ac30e9211 */ /* 0x0c8fe400078a10ff */
[-C--:B------:R-:W-:Y:S02]  /*9a00*/  @!P2 LEA.HI.X R13, R196, R11.reuse, R217, 0x2, P4 ;  /* 0x0000000bc40da211 */ /* 0x080fe400020f14d9 */
[----:B0-----:R-:W-:Y:S02]  /*9a10*/  @!P0 LEA R24, P6, R194, R10, 0x2 ;  /* 0x0000000ac2188211 */ /* 0x001fe400078c10ff */
[----:B------:R-:W-:Y:S01]  /*9a20*/  ISETP.GE.AND P4, PT, R192, UR4, PT ;  /* 0x00000004c0007c0c */ /* 0x000fe2000bf86270 */
[----:B------:R0:W-:Y:S01]  /*9a30*/  @!P2 ST.E.64 desc[UR40][R12.64], R52 ;  /* 0x000000340c00a985 */ /* 0x0001e2000c101b28 */
[-C--:B------:R-:W-:Y:S02]  /*9a40*/  @!P1 LEA.HI.X R15, R195, R11.reuse, R216, 0x2, P5 ;  /* 0x0000000bc30f9211 */ /* 0x080fe400028f14d8 */
[----:B------:R-:W-:-:S02]  /*9a50*/  @!P0 LEA.HI.X R25, R194, R11, R215, 0x2, P6 ;  /* 0x0000000bc2198211 */ /* 0x000fc400030f14d7 */
[----:B------:R-:W-:Y:S01]  /*9a60*/  ISETP.GE.AND P2, PT, R191, UR4, PT ;  /* 0x00000004bf007c0c */ /* 0x000fe2000bf46270 */
[----:B------:R1:W-:Y:S01]  /*9a70*/  @!P1 ST.E.64 desc[UR40][R14.64], R56 ;  /* 0x000000380e009985 */ /* 0x0003e2000c101b28 */
[----:B----4-:R-:W-:Y:S02]  /*9a80*/  @!P3 LEA R8, P5, R193, R10, 0x2 ;  /* 0x0000000ac108b211 */ /* 0x010fe400078a10ff */
[----:B------:R-:W-:Y:S01]  /*9a90*/  ISETP.GE.AND P1, PT, R190, UR4, PT ;  /* 0x00000004be007c0c */ /* 0x000fe2000bf26270 */
[----:B------:R3:W-:Y:S01]  /*9aa0*/  @!P0 ST.E.64 desc[UR40][R24.64], R60 ;  /* 0x0000003c18008985 */ /* 0x0007e2000c101b28 */
[----:B------:R-:W-:Y:S02]  /*9ab0*/  ISETP.GE.AND P0, PT, R189, UR4, PT ;  /* 0x00000004bd007c0c */ /* 0x000fe4000bf06270 */
[----:B------:R-:W-:Y:S02]  /*9ac0*/  @!P3 LEA.HI.X R9, R193, R11, R214, 0x2, P5 ;  /* 0x0000000bc109b211 */ /* 0x000fe400028f14d6 */
[----:B------:R-:W-:-:S02]  /*9ad0*/  ISETP.GE.AND P5, PT, R188, UR4, PT ;  /* 0x00000004bc007c0c */ /* 0x000fc4000bfa6270 */
[CC--:B-----5:R-:W-:Y:S01]  /*9ae0*/  @!P4 LEA R20, P6, R192.reuse, R10.reuse, 0x2 ;  /* 0x0000000ac014c211 */ /* 0x0e0fe200078c10ff */
[----:B------:R4:W-:Y:S01]  /*9af0*/  @!P3 ST.E.64 desc[UR40][R8.64], R64 ;  /* 0x000000400800b985 */ /* 0x0009e2000c101b28 */
[CC--:B0-----:R-:W-:Y:S02]  /*9b00*/  @!P2 LEA R12, P3, R191.reuse, R10.reuse, 0x2 ;  /* 0x0000000abf0ca211 */ /* 0x0c1fe400078610ff */
[-C--:B------:R-:W-:Y:S02]  /*9b10*/  @!P4 LEA.HI.X R21, R192, R11.reuse, R213, 0x2, P6 ;  /* 0x0000000bc015c211 */ /* 0x080fe400030f14d5 */
[-C--:B-1----:R-:W-:Y:S02]  /*9b20*/  @!P1 LEA R14, P6, R190, R10.reuse, 0x2 ;  /* 0x0000000abe0e9211 */ /* 0x082fe400078c10ff */
[----:B------:R-:W-:Y:S01]  /*9b30*/  @!P2 LEA.HI.X R13, R191, R11, R212, 0x2, P3 ;  /* 0x0000000bbf0da211 */ /* 0x000fe200018f14d4 */
[----:B------:R4:W-:Y:S01]  /*9b40*/  @!P4 ST.E.64 desc[UR40][R20.64], R68 ;  /* 0x000000441400c985 */ /* 0x0009e2000c101b28 */
[----:B---3--:R-:W-:-:S02]  /*9b50*/  @!P0 LEA R24, P4, R189, R10, 0x2 ;  /* 0x0000000abd188211 */ /* 0x008fc400078810ff */
[----:B------:R-:W-:Y:S01]  /*9b60*/  @!P5 LEA R10, P3, R188, R10, 0x2 ;  /* 0x0000000abc0ad211 */ /* 0x000fe200078610ff */
[----:B------:R4:W-:Y:S01]  /*9b70*/  @!P2 ST.E.64 desc[UR40][R12.64], R72 ;  /* 0x000000480c00a985 */ /* 0x0009e2000c101b28 */
[-C--:B------:R-:W-:Y:S02]  /*9b80*/  @!P1 LEA.HI.X R15, R190, R11.reuse, R211, 0x2, P6 ;  /* 0x0000000bbe0f9211 */ /* 0x080fe400030f14d3 */
[-C--:B------:R-:W-:Y:S02]  /*9b90*/  @!P0 LEA.HI.X R25, R189, R11.reuse, R210, 0x2, P4 ;  /* 0x0000000bbd198211 */ /* 0x080fe400020f14d2 */
[----:B------:R-:W-:Y:S01]  /*9ba0*/  @!P5 LEA.HI.X R11, R188, R11, R209, 0x2, P3 ;  /* 0x0000000bbc0bd211 */ /* 0x000fe200018f14d1 */
[----:B------:R4:W-:Y:S04]  /*9bb0*/  @!P1 ST.E.64 desc[UR40][R14.64], R76 ;  /* 0x0000004c0e009985 */ /* 0x0009e8000c101b28 */
[----:B------:R4:W-:Y:S04]  /*9bc0*/  @!P0 ST.E.64 desc[UR40][R24.64], R80 ;  /* 0x0000005018008985 */ /* 0x0009e8000c101b28 */
[----:B------:R4:W-:Y:S02]  /*9bd0*/  @!P5 ST.E.64 desc[UR40][R10.64], R84 ;  /* 0x000000540a00d985 */ /* 0x0009e4000c101b28 */
.L_x_209:
[----:B------:R-:W-:Y:S05]  /*9be0*/  BSYNC B1 ;  /* 0x0000000000017941 */ /* 0x000fea0003800000 */
.L_x_208:
[----:B------:R-:W-:Y:S01]  /*9bf0*/  ISETP.GE.AND P0, PT, R29, R4, PT ;  /* 0x000000041d00720c */ /* 0x000fe20003f06270 */
[----:B-1--4-:R1:W3:Y:S04]  /*9c00*/  SHFL.IDX PT, R11, R3, 0x1, 0x1c1f ;  /* 0x003c1f00030b7f89 */ /* 0x0122e800000e0000 */
[----:B0-----:R1:W0:Y:S08]  /*9c10*/  SHFL.IDX PT, R10, R0, 0x1, 0x1c1f ;  /* 0x003c1f00000a7f89 */ /* 0x00123000000e0000 */
[----:B-1----:R-:W-:Y:S05]  /*9c20*/  @P0 BRA `(.L_x_207) ;  /* 0x0000000c00e40947 */ /* 0x002fea0003800000 */
[----:B------:R-:W-:Y:S02]  /*9c30*/  ULDC UR4, c[0x0][0xac8] ;  /* 0x0002b20000047ab9 */ /* 0x000fe40000000800 */
[----:B------:R-:W-:Y:S02]  /*9c40*/  ISETP.GE.AND P1, PT, R202, UR4, PT ;  /* 0x00000004ca007c0c */ /* 0x000fe4000bf26270 */
[----:B------:R-:W-:Y:S02]  /*9c50*/  ISETP.GE.AND P0, PT, R201, UR4, PT ;  /* 0x00000004c9007c0c */ /* 0x000fe4000bf06270 */
[----:B------:R-:W-:Y:S02]  /*9c60*/  ISETP.GE.AND P2, PT, R205, UR4, PT ;  /* 0x00000004cd007c0c */ /* 0x000fe4000bf46270 */
[----:B------:R-:W-:Y:S02]  /*9c70*/  ISETP.GE.AND P4, PT, R199, UR4, PT ;  /* 0x00000004c7007c0c */ /* 0x000fe4000bf86270 */
[----:B------:R-:W-:-:S05]  /*9c80*/  ISETP.GE.AND P3, PT, R200, UR4, PT ;  /* 0x00000004c8007c0c */ /* 0x000fca000bf66270 */
[CC--:B0-----:R-:W-:Y:S02]  /*9c90*/  @!P1 LEA R12, P5, R202.reuse, R10.reuse, 0x2 ;  /* 0x0000000aca0c9211 */ /* 0x0c1fe400078a10ff */
[-C--:B------:R-:W-:Y:S02]  /*9ca0*/  @!P0 LEA R14, P6, R201, R10.reuse, 0x2 ;  /* 0x0000000ac90e8211 */ /* 0x080fe400078c10ff */
[-C--:B---3--:R-:W-:Y:S01]  /*9cb0*/  @!P1 LEA.HI.X R13, R202, R11.reuse, R223, 0x2, P5 ;  /* 0x0000000bca0d9211 */ /* 0x088fe200028f14df */
[----:B------:R-:W-:Y:S01]  /*9cc0*/  @!P2 IMAD.WIDE R8, R205, 0x4, R10 ;  /* 0x00000004cd08a825 */ /* 0x000fe200078e020a */
[----:B------:R-:W-:Y:S02]  /*9cd0*/  ISETP.GE.AND P5, PT, R198, UR4, PT ;  /* 0x00000004c6007c0c */ /* 0x000fe4000bfa6270 */
[----:B------:R-:W-:Y:S02]  /*9ce0*/  @!P0 LEA.HI.X R15, R201, R11, R222, 0x2, P6 ;  /* 0x0000000bc90f8211 */ /* 0x000fe400030f14de */
[----:B------:R0:W-:Y:S01]  /*9cf0*/  @!P2 ST.E.64 desc[UR40][R8.64], R96 ;  /* 0x000000600800a985 */ /* 0x0001e2000c101b28 */
[----:B------:R-:W-:-:S02]  /*9d00*/  @!P4 LEA R24, P2, R199, R10, 0x2 ;  /* 0x0000000ac718c211 */ /* 0x000fc400078410ff */
[----:B------:R-:W-:Y:S01]  /*9d10*/  @!P3 LEA R20, P6, R200, R10, 0x2 ;  /* 0x0000000ac814b211 */ /* 0x000fe200078c10ff */
[----:B------:R-:W-:Y:S01]  /*9d20*/  @!P1 ST.E.64 desc[UR40][R12.64], R98 ;  /* 0x000000620c009985 */ /* 0x000fe2000c101b28 */
[----:B------:R-:W-:Y:S02]  /*9d30*/  ISETP.GE.AND P1, PT, R196, UR4, PT ;  /* 0x00000004c4007c0c */ /* 0x000fe4000bf26270 */
[-C--:B------:R-:W-:Y:S01]  /*9d40*/  @!P4 LEA.HI.X R25, R199, R11.reuse, R220, 0x2, P2 ;  /* 0x0000000bc719c211 */ /* 0x080fe200010f14dc */
[----:B------:R1:W-:Y:S01]  /*9d50*/  @!P0 ST.E.64 desc[UR40][R14.64], R100 ;  /* 0x000000640e008985 */ /* 0x0003e2000c101b28 */
[----:B------:R-:W-:Y:S02]  /*9d60*/  ISETP.GE.AND P0, PT, R197, UR4, PT ;  /* 0x00000004c5007c0c */ /* 0x000fe4000bf06270 */
[----:B------:R-:W-:Y:S02]  /*9d70*/  ISETP.GE.AND P2, PT, R195, UR4, PT ;  /* 0x00000004c3007c0c */ /* 0x000fe4000bf46270 */
[----:B------:R-:W-:-:S02]  /*9d80*/  @!P3 LEA.HI.X R21, R200, R11, R221, 0x2, P6 ;  /* 0x0000000bc815b211 */ /* 0x000fc400030f14dd */
[----:B------:R-:W-:-:S03]  /*9d90*/  @!P5 LEA R26, P6, R198, R10, 0x2 ;  /* 0x0000000ac61ad211 */ /* 0x000fc600078c10ff */
[----:B------:R3:W-:Y:S01]  /*9da0*/  @!P3 ST.E.64 desc[UR40][R20.64], R102 ;  /* 0x000000661400b985 */ /* 0x0007e2000c101b28 */
[-C--:B------:R-:W-:Y:S02]  /*9db0*/  @!P5 LEA.HI.X R27, R198, R11.reuse, R219, 0x2, P6 ;  /* 0x0000000bc61bd211 */ /* 0x080fe400030f14db */
[----:B------:R-:W-:Y:S01]  /*9dc0*/  ISETP.GE.AND P3, PT, R194, UR4, PT ;  /* 0x00000004c2007c0c */ /* 0x000fe2000bf66270 */
[----:B------:R4:W-:Y:S01]  /*9dd0*/  @!P4 ST.E.64 desc[UR40][R24.64], R42 ;  /* 0x0000002a1800c985 */ /* 0x0009e2000c101b28 */
[-C--:B0-----:R-:W-:Y:S02]  /*9de0*/  @!P0 LEA R8, P4, R197, R10.reuse, 0x2 ;  /* 0x0000000ac5088211 */ /* 0x081fe400078810ff */
[-C--:B-1----:R-:W-:Y:S01]  /*9df0*/  @!P2 LEA R14, P6, R195, R10.reuse, 0x2 ;  /* 0x0000000ac30ea211 */ /* 0x082fe200078c10ff */
[----:B------:R-:W-:Y:S01]  /*9e00*/  @!P5 ST.E.64 desc[UR40][R26.64], R46 ;  /* 0x0000002e1a00d985 */ /* 0x000fe2000c101b28 */
[----:B------:R-:W-:Y:S02]  /*9e10*/  @!P1 LEA R12, P5, R196, R10, 0x2 ;  /* 0x0000000ac40c9211 */ /* 0x000fe400078a10ff */
[----:B------:R-:W-:-:S02]  /*9e20*/  @!P0 LEA.HI.X R9, R197, R11, R218, 0x2, P4 ;  /* 0x0000000bc5098211 */ /* 0x000fc400020f14da */
[-C--:B------:R-:W-:Y:S02]  /*9e30*/  @!P1 LEA.HI.X R13, R196, R11.reuse, R217, 0x2, P5 ;  /* 0x0000000bc40d9211 */ /* 0x080fe400028f14d9 */
[----:B------:R-:W-:Y:S01]  /*9e40*/  ISETP.GE.AND P4, PT, R193, UR4, PT ;  /* 0x00000004c1007c0c */ /* 0x000fe2000bf86270 */
[----:B------:R-:W-:Y:S01]  /*9e50*/  @!P0 ST.E.64 desc[UR40][R8.64], R50 ;  /* 0x0000003208008985 */ /* 0x000fe2000c101b28 */
[----:B------:R-:W-:Y:S02]  /*9e60*/  @!P2 LEA.HI.X R15, R195, R11, R216, 0x2, P6 ;  /* 0x0000000bc30fa211 */ /* 0x000fe400030f14d8 */
[----:B---3--:R-:W-:Y:S01]  /*9e70*/  @!P3 LEA R20, P5, R194, R10, 0x2 ;  /* 0x0000000ac214b211 */ /* 0x008fe200078a10ff */
[----:B------:R0:W-:Y:S01]  /*9e80*/  @!P1 ST.E.64 desc[UR40][R12.64], R54 ;  /* 0x000000360c009985 */ /* 0x0001e2000c101b28 */
[----:B------:R-:W-:Y:S02]  /*9e90*/  ISETP.GE.AND P1, PT, R191, UR4, PT ;  /* 0x00000004bf007c0c */ /* 0x000fe4000bf26270 */
[----:B------:R-:W-:Y:S01]  /*9ea0*/  ISETP.GE.AND P0, PT, R190, UR4, PT ;  /* 0x00000004be007c0c */ /* 0x000fe2000bf06270 */
[----:B------:R1:W-:Y:S01]  /*9eb0*/  @!P2 ST.E.64 desc[UR40][R14.64], R58 ;  /* 0x0000003a0e00a985 */ /* 0x0003e2000c101b28 */
[----:B------:R-:W-:-:S02]  /*9ec0*/  ISETP.GE.AND P2, PT, R192, UR4, PT ;  /* 0x00000004c0007c0c */ /* 0x000fc4000bf46270 */
[-C--:B------:R-:W-:Y:S02]  /*9ed0*/  @!P3 LEA.HI.X R21, R194, R11.reuse, R215, 0x2, P5 ;  /* 0x0000000bc215b211 */ /* 0x080fe400028f14d7 */
[----:B------:R-:W-:Y:S02]  /*9ee0*/  ISETP.GE.AND P5, PT, R189, UR4, PT ;  /* 0x00000004bd007c0c */ /* 0x000fe4000bfa6270 */
[CC--:B----4-:R-:W-:Y:S01]  /*9ef0*/  @!P4 LEA R24, P6, R193.reuse, R10.reuse, 0x2 ;  /* 0x0000000ac118c211 */ /* 0x0d0fe200078c10ff */
[----:B------:R4:W-:Y:S03]  /*9f00*/  @!P3 ST.E.64 desc[UR40][R20.64], R62 ;  /* 0x0000003e1400b985 */ /* 0x0009e6000c101b28 */
[----:B------:R-:W-:Y:S02]  /*9f10*/  @!P4 LEA.HI.X R25, R193, R11, R214, 0x2, P6 ;  /* 0x0000000bc119c211 */ /* 0x000fe400030f14d6 */
[----:B0-----:R-:W-:-:S02]  /*9f20*/  @!P1 LEA R12, P6, R191, R10, 0x2 ;  /* 0x0000000abf0c9211 */ /* 0x001fc400078c10ff */
[-C--:B------:R-:W-:Y:S01]  /*9f30*/  @!P2 LEA R8, P3, R192, R10.reuse, 0x2 ;  /* 0x0000000ac008a211 */ /* 0x080fe200078610ff */
[----:B------:R4:W-:Y:S01]  /*9f40*/  @!P4 ST.E.64 desc[UR40][R24.64], R66 ;  /* 0x000000421800c985 */ /* 0x0009e2000c101b28 */
[-C--:B-1----:R-:W-:Y:S02]  /*9f50*/  @!P0 LEA R14, P4, R190, R10.reuse, 0x2 ;  /* 0x0000000abe0e8211 */ /* 0x082fe400078810ff */
[-C--:B------:R-:W-:Y:S02]  /*9f60*/  @!P2 LEA.HI.X R9, R192, R11.reuse, R213, 0x2, P3 ;  /* 0x0000000bc009a211 */ /* 0x080fe400018f14d5 */
[----:B------:R-:W-:Y:S02]  /*9f70*/  @!P5 LEA R26, P3, R189, R10, 0x2 ;  /* 0x0000000abd1ad211 */ /* 0x000fe400078610ff */
[-C--:B------:R-:W-:Y:S01]  /*9f80*/  @!P1 LEA.HI.X R13, R191, R11.reuse, R212, 0x2, P6 ;  /* 0x0000000bbf0d9211 */ /* 0x080fe200030f14d4 */
[----:B------:R4:W-:Y:S01]  /*9f90*/  @!P2 ST.E.64 desc[UR40][R8.64], R70 ;  /* 0x000000460800a985 */ /* 0x0009e2000c101b28 */
[----:B------:R-:W-:-:S02]  /*9fa0*/  @!P0 LEA.HI.X R15, R190, R11, R211, 0x2, P4 ;  /* 0x0000000bbe0f8211 */ /* 0x000fc400020f14d3 */
[----:B------:R-:W-:Y:S01]  /*9fb0*/  @!P5 LEA.HI.X R27, R189, R11, R210, 0x2, P3 ;  /* 0x0000000bbd1bd211 */ /* 0x000fe200018f14d2 */
[----:B------:R4:W-:Y:S04]  /*9fc0*/  @!P1 ST.E.64 desc[UR40][R12.64], R74 ;  /* 0x0000004a0c009985 */ /* 0x0009e8000c101b28 */
[----:B------:R4:W-:Y:S01]  /*9fd0*/  @!P0 ST.E.64 desc[UR40][R14.64], R78 ;  /* 0x0000004e0e008985 */ /* 0x0009e2000c101b28 */
[----:B------:R-:W-:-:S03]  /*9fe0*/  ISETP.GE.AND P0, PT, R188, UR4, PT ;  /* 0x00000004bc007c0c */ /* 0x000fc6000bf06270 */
[----:B------:R4:W-:Y:S10]  /*9ff0*/  @!P5 ST.E.64 desc[UR40][R26.64], R82 ;  /* 0x000000521a00d985 */ /* 0x0009f4000c101b28 */
[----:B------:R-:W-:Y:S05]  /*a000*/  @P0 BRA `(.L_x_207) ;  /* 0x0000000800ec0947 */ /* 0x000fea0003800000 */
[----:B----4-:R-:W-:-:S04]  /*a010*/  LEA R8, P0, R188, R10, 0x2 ;  /* 0x0000000abc087211 */ /* 0x010fc800078010ff */
[----:B------:R-:W-:-:S05]  /*a020*/  LEA.HI.X R9, R188, R11, R209, 0x2, P0 ;  /* 0x0000000bbc097211 */ /* 0x000fca00000f14d1 */
[----:B------:R1:W-:Y:S01]  /*a030*/  ST.E.64 desc[UR40][R8.64], R86 ;  /* 0x0000005608007985 */ /* 0x0003e2000c101b28 */
[----:B------:R-:W-:Y:S05]  /*a040*/  BRA `(.L_x_207) ;  /* 0x0000000800dc7947 */ /* 0x000fea0003800000 */
.L_x_198:
[----:B------:R-:W2:Y:S01]  /*a050*/  LDC.64 R10, c[0x0][0xc00] ;  /* 0x00030000ff0a7b82 */ /* 0x000ea20000000a00 */
[----:B------:R-:W-:Y:S01]  /*a060*/  ULDC.64 UR4, c[0x0][0xc08] ;  /* 0x0003020000047ab9 */ /* 0x000fe20000000a00 */
[----:B------:R-:W-:Y:S01]  /*a070*/  IMAD.MOV.U32 R3, RZ, RZ, RZ ;  /* 0x000000ffff037224 */ /* 0x000fe200078e00ff */
[----:B------:R-:W-:-:S04]  /*a080*/  ISETP.NE.U32.AND P0, PT, RZ, UR4, PT ;  /* 0x00000004ff007c0c */ /* 0x000fc8000bf05070 */
[----:B------:R-:W-:Y:S01]  /*a090*/  ISETP.NE.AND.EX P1, PT, RZ, UR5, PT, P0 ;  /* 0x00000005ff007c0c */ /* 0x000fe2000bf25300 */
[----:B------:R-:W3:Y:S01]  /*a0a0*/  LDC.64 R8, c[0x0][0xc00] ;  /* 0x00030000ff087b82 */ /* 0x000ee20000000a00 */
[----:B--2---:R-:W-:-:S04]  /*a0b0*/  ISETP.NE.U32.AND P0, PT, R10, RZ, PT ;  /* 0x000000ff0a00720c */ /* 0x004fc80003f05070 */
[----:B------:R-:W-:-:S07]  /*a0c0*/  ISETP.NE.AND.EX P0, PT, R11, RZ, PT, P0 ;  /* 0x000000ff0b00720c */ /* 0x000fce0003f05300 */
[----:B------:R-:W2:Y:S01]  /*a0d0*/  @P1 LDC.64 R10, c[0x0][0xc08] ;  /* 0x00030200ff0a1b82 */ /* 0x000ea20000000a00 */
[----:B------:R-:W-:Y:S01]  /*a0e0*/  ULDC UR4, c[0x0][0xa88] ;  /* 0x0002a20000047ab9 */ /* 0x000fe20000000800 */
[----:B---3--:R-:W-:-:S04]  /*a0f0*/  IMAD.WIDE R12, R23, 0x4, R8 ;  /* 0x00000004170c7825 */ /* 0x008fc800078e0208 */
[----:B------:R-:W-:Y:S01]  /*a100*/  IMAD.U32 R0, RZ, RZ, UR4 ;  /* 0x00000004ff007e24 */ /* 0x000fe2000f8e00ff */
[----:B------:R3:W5:Y:S01]  /*a110*/  @P0 LDG.E R3, desc[UR40][R12.64] ;  /* 0x000000280c030981 */ /* 0x000762000c1e1900 */
[----:B--2---:R-:W-:-:S05]  /*a120*/  @P1 IMAD.WIDE R8, R23, 0x4, R10 ;  /* 0x0000000417081825 */ /* 0x004fca00078e020a */
[----:B------:R3:W5:Y:S01]  /*a130*/  @P1 LDG.E R0, desc[UR40][R8.64] ;  /* 0x0000002808001981 */ /* 0x000762000c1e1900 */
[----:B------:R-:W-:Y:S02]  /*a140*/  ISETP.NE.AND P2, PT, R186, RZ, PT ;  /* 0x000000ffba00720c */ /* 0x000fe40003f45270 */
[----:B------:R-:W-:-:S11]  /*a150*/  ISETP.GT.AND P3, PT, R230, 0x7f, PT ;  /* 0x0000007fe600780c */ /* 0x000fd60003f64270 */
[----:B------:R-:W2:Y:S02]  /*a160*/  @!P2 LDC R186, c[0x0][0xad4] ;  /* 0x0002b500ffbaab82 */ /* 0x000ea40000000800 */
[----:B--2---:R-:W-:Y:S01]  /*a170*/  ISETP.GT.AND P2, PT, R186, 0x1, PT ;  /* 0x00000001ba00780c */ /* 0x004fe20003f44270 */
[----:B---3--:R-:W-:-:S12]  /*a180*/  @P1 BRA `(.L_x_210) ;  /* 0x0000000000101947 */ /* 0x008fd80003800000 */
[----:B------:R-:W-:Y:S05]  /*a190*/  @!P0 BRA `(.L_x_210) ;  /* 0x00000000000c8947 */ /* 0x000fea0003800000 */
[----:B------:R-:W2:Y:S04]  /*a1a0*/  LDG.E R9, desc[UR40][R12.64] ;  /* 0x000000280c097981 */ /* 0x000ea8000c1e1900 */
[----:B-----5:R-:W2:Y:S02]  /*a1b0*/  LDG.E R0, desc[UR40][R12.64+0x4] ;  /* 0x000004280c007981 */ /* 0x020ea4000c1e1900 */
[----:B--2---:R-:W-:-:S07]  /*a1c0*/  IMAD.IADD R0, R0, 0x1, -R9 ;  /* 0x0000000100007824 */ /* 0x004fce00078e0a09 */
.L_x_210:
[----:B------:R-:W-:Y:S01]  /*a1d0*/  BSSY B1, `(.L_x_211) ;  /* 0x0000037000017945 */ /* 0x000fe20003800000 */
[----:B------:R-:W-:Y:S02]  /*a1e0*/  SEL R27, R23, RZ, !P0 ;  /* 0x000000ff171b7207 */ /* 0x000fe40004000000 */
[----:B------:R-:W-:Y:S02]  /*a1f0*/  SEL R204, R204, RZ, !P0 ;  /* 0x000000ffcccc7207 */ /* 0x000fe40004000000 */
[----:B-----5:R-:W-:Y:S01]  /*a200*/  SHF.R.S32.HI R24, RZ, 0x1f, R3 ;  /* 0x0000001fff187819 */ /* 0x020fe20000011403 */
[----:B------:R-:W-:Y:S06]  /*a210*/  @P3 BRA `(.L_x_212) ;  /* 0x0000000000c83947 */ /* 0x000fec0003800000 */
[----:B-1----:R-:W1:Y:S01]  /*a220*/  S2R R4, SR_TID.X ;  /* 0x0000000000047919 */ /* 0x002e620000002100 */
[----:B------:R-:W2:Y:S02]  /*a230*/  LDC R33, c[0x0][0xbe8] ;  /* 0x0002fa00ff217b82 */ /* 0x000ea40000000800 */
[----:B--2---:R-:W-:Y:S02]  /*a240*/  IMAD R8, R0, R33, RZ ;  /* 0x0000002100087224 */ /* 0x004fe400078e02ff */
[----:B-1----:R-:W-:-:S04]  /*a250*/  IMAD R4, R187, 0x80, R4 ;  /* 0x00000080bb047824 */ /* 0x002fc800078e0204 */
[----:B------:R-:W-:-:S05]  /*a260*/  VIADD R29, R4, 0xffffff80 ;  /* 0xffffff80041d7836 */ /* 0x000fca0000000000 */
[----:B------:R-:W-:-:S13]  /*a270*/  ISETP.GE.AND P0, PT, R29, R8, PT ;  /* 0x000000081d00720c */ /* 0x000fda0003f06270 */
[----:B------:R-:W-:Y:S05]  /*a280*/  @P0 BRA `(.L_x_212) ;  /* 0x0000000000ac0947 */ /* 0x000fea0003800000 */
[----:B------:R-:W-:Y:S01]  /*a290*/  ISETP.NE.AND P1, PT, R33, 0x1, PT ;  /* 0x000000012100780c */ /* 0x000fe20003f25270 */
[----:B------:R-:W-:Y:S01]  /*a2a0*/  IMAD.MOV.U32 R23, RZ, RZ, 0x9b8 ;  /* 0x000009b8ff177424 */ /* 0x000fe200078e00ff */
[----:B------:R-:W-:Y:S01]  /*a2b0*/  ISETP.GT.AND P0, PT, R186, 0x1, PT ;  /* 0x00000001ba00780c */ /* 0x000fe20003f04270 */
[----:B------:R-:W1:Y:S01]  /*a2c0*/  LDC.64 R30, c[0x0][0xba8] ;  /* 0x0002ea00ff1e7b82 */ /* 0x000e620000000a00 */
[----:B0-----:R-:W-:Y:S02]  /*a2d0*/  IMAD.MOV.U32 R17, RZ, RZ, R29 ;  /* 0x000000ffff117224 */ /* 0x001fe400078e001d */
[----:B------:R-:W-:Y:S02]  /*a2e0*/  SEL R23, R23, 0x978, P0 ;  /* 0x0000097817177807 */ /* 0x000fe40000000000 */
[----:B------:R-:W-:-:S03]  /*a2f0*/  SEL R203, R203, RZ, P0 ;  /* 0x000000ffcbcb7207 */ /* 0x000fc60000000000 */
[----:B------:R-:W0:Y:S08]  /*a300*/  LDC.64 R10, c[0x0][R23+0x220] ;  /* 0x00008800170a7b82 */ /* 0x000e300000000a00 */
[----:B------:R-:W2:Y:S08]  /*a310*/  @P1 LDC R4, c[0x0][0xbec] ;  /* 0x0002fb00ff041b82 */ /* 0x000eb00000000800 */
[----:B------:R-:W3:Y:S08]  /*a320*/  LDC.64 R8, c[0x0][R23+0x218] ;  /* 0x0000860017087b82 */ /* 0x000ef00000000a00 */
[----:B------:R-:W4:Y:S01]  /*a330*/  @P1 LDC R35, c[0x0][0xbf0] ;  /* 0x0002fc00ff231b82 */ /* 0x000f220000000800 */
[----:B0-----:R-:W-:-:S02]  /*a340*/  IMAD R11, R11, R27, RZ ;  /* 0x0000001b0b0b7224 */ /* 0x001fc400078e02ff */
[----:B------:R-:W-:-:S04]  /*a350*/  IMAD.WIDE.U32 R20, R10, R27, RZ ;  /* 0x0000001b0a147225 */ /* 0x000fc800078e00ff */
[----:B------:R-:W-:Y:S01]  /*a360*/  IMAD R11, R10, R204, R11 ;  /* 0x000000cc0a0b7224 */ /* 0x000fe200078e020b */
[----:B------:R-:W0:Y:S01]  /*a370*/  LDC.64 R12, c[0x0][R23+0x228] ;  /* 0x00008a00170c7b82 */ /* 0x000e220000000a00 */
[----:B--2---:R-:W-:-:S07]  /*a380*/  @P1 IMAD.HI.U32 R4, R29, R4, RZ ;  /* 0x000000041d041227 */ /* 0x004fce00078e00ff */
[----:B------:R-:W2:Y:S01]  /*a390*/  LDC.64 R14, c[0x0][R23+0x210] ;  /* 0x00008400170e7b82 */ /* 0x000ea20000000a00 */
[-C--:B---3--:R-:W-:Y:S02]  /*a3a0*/  IMAD R25, R9, R185.reuse, RZ ;  /* 0x000000b909197224 */ /* 0x088fe400078e02ff */
[----:B------:R-:W-:-:S04]  /*a3b0*/  IMAD.WIDE.U32 R8, R8, R185, RZ ;  /* 0x000000b908087225 */ /* 0x000fc800078e00ff */
[----:B------:R-:W-:Y:S01]  /*a3c0*/  IMAD.IADD R25, R9, 0x1, R25 ;  /* 0x0000000109197824 */ /* 0x000fe200078e0219 */
[----:B----4-:R-:W-:Y:S01]  /*a3d0*/  @P1 SHF.R.U32.HI R17, RZ, R35, R4 ;  /* 0x00000023ff111219 */ /* 0x010fe20000011604 */
[----:B-1----:R-:W1:Y:S01]  /*a3e0*/  @!P0 LDC R30, c[0x0][0xb50] ;  /* 0x0002d400ff1e8b82 */ /* 0x002e620000000800 */
[----:B------:R-:W-:Y:S01]  /*a3f0*/  IADD3 R4, P1, P3, R20, R8, R3 ;  /* 0x0000000814047210 */ /* 0x000fe20007b3e003 */
[----:B------:R-:W-:Y:S01]  /*a400*/  IMAD.IADD R20, R21, 0x1, R11 ;  /* 0x0000000115147824 */ /* 0x000fe200078e020b */
[----:B------:R-:W-:Y:S01]  /*a410*/  IADD3 R10, -R17, RZ, RZ ;  /* 0x000000ff110a7210 */ /* 0x000fe20007ffe1ff */
[----:B0-----:R-:W-:-:S04]  /*a420*/  IMAD.WIDE.U32 R8, R12, R203, RZ ;  /* 0x000000cb0c087225 */ /* 0x001fc800078e00ff */
[----:B------:R-:W0:Y:S01]  /*a430*/  @!P0 LDC R31, c[0x0][0xb54] ;  /* 0x0002d500ff1f8b82 */ /* 0x000e220000000800 */
[----:B------:R-:W-:Y:S02]  /*a440*/  IMAD R13, R13, R203, RZ ;  /* 0x000000cb0d0d7224 */ /* 0x000fe400078e02ff */
[----:B------:R-:W-:Y:S01]  /*a450*/  IMAD R11, R33, R10, R29 ;  /* 0x0000000a210b7224 */ /* 0x000fe200078e021d */
[----:B------:R-:W-:Y:S01]  /*a460*/  IADD3.X R10, R20, R25, R24, P1, P3 ;  /* 0x00000019140a7210 */ /* 0x000fe20000fe6418 */
[----:B------:R-:W-:Y:S01]  /*a470*/  IMAD.IADD R13, R9, 0x1, R13 ;  /* 0x00000001090d7824 */ /* 0x000fe200078e020d */
[----:B------:R-:W-:Y:S01]  /*a480*/  IADD3 R8, P0, P1, R17, R4, R8 ;  /* 0x0000000411087210 */ /* 0x000fe2000791e008 */
[----:B--2---:R-:W-:Y:S01]  /*a490*/  IMAD R4, R15, R11, RZ ;  /* 0x0000000b0f047224 */ /* 0x004fe200078e02ff */
[----:B------:R-:W-:-:S04]  /*a4a0*/  SHF.R.S32.HI R17, RZ, 0x1f, R17 ;  /* 0x0000001fff117819 */ /* 0x000fc80000011411 */
[----:B------:R-:W-:Y:S02]  /*a4b0*/  IADD3.X R9, R17, R10, R13, P0, P1 ;  /* 0x0000000a11097210 */ /* 0x000fe400007e240d */
[----:B------:R-:W-:Y:S01]  /*a4c0*/  SHF.R.S32.HI R13, RZ, 0x1f, R11 ;  /* 0x0000001fff0d7819 */ /* 0x000fe2000001140b */
[----:B------:R-:W-:-:S04]  /*a4d0*/  IMAD.WIDE.U32 R8, R14, R11, R8 ;  /* 0x0000000b0e087225 */ /* 0x000fc800078e0008 */
[----:B------:R-:W-:Y:S01]  /*a4e0*/  IMAD R13, R14, R13, R4 ;  /* 0x0000000d0e0d7224 */ /* 0x000fe200078e0204 */
[----:B-1----:R-:W-:-:S03]  /*a4f0*/  LEA R10, P0, R8, R30, 0x2 ;  /* 0x0000001e080a7211 */ /* 0x002fc600078010ff */
[----:B------:R-:W-:Y:S02]  /*a500*/  IMAD.IADD R4, R9, 0x1, R13 ;  /* 0x0000000109047824 */ /* 0x000fe400078e020d */
[----:B------:R-:W-:-:S03]  /*a510*/  IMAD.MOV.U32 R9, RZ, RZ, -0x800000 ;  /* 0xff800000ff097424 */ /* 0x000fc600078e00ff */
[----:B0-----:R-:W-:-:S05]  /*a520*/  LEA.HI.X R11, R8, R31, R4, 0x2, P0 ;  /* 0x0000001f080b7211 */ /* 0x001fca00000f1404 */
[----:B------:R2:W-:Y:S02]  /*a530*/  STG.E desc[UR40][R10.64], R9 ;  /* 0x000000090a007986 */ /* 0x0005e4000c101928 */
.L_x_212:
[----:B------:R-:W-:Y:S05]  /*a540*/  BSYNC B1 ;  /* 0x0000000000017941 */ /* 0x000fea0003800000 */
.L_x_211:
[----:B------:R-:W-:Y:S05]  /*a550*/  @P2 BRA `(.L_x_207) ;  /* 0x0000000400982947 */ /* 0x000fea0003800000 */
[----:B------:R-:W3:Y:S01]  /*a560*/  LDC R15, c[0x0][0xbe8] ;  /* 0x0002fa00ff0f7b82 */ /* 0x000ee20000000800 */
[----:B------:R-:W-:Y:S01]  /*a570*/  ULDC.64 UR4, c[0x0][0xaa0] ;  /* 0x0002a80000047ab9 */ /* 0x000fe20000000a00 */
[----:B------:R-:W-:Y:S01]  /*a580*/  ULDC.64 UR6, c[0x0][0xaf0] ;  /* 0x0002bc0000067ab9 */ /* 0x000fe20000000a00 */
[----:B-1----:R-:W-:Y:S01]  /*a590*/  IMAD R4, R24, UR4, RZ ;  /* 0x0000000418047c24 */ /* 0x002fe2000f8e02ff */
[----:B------:R-:W-:Y:S01]  /*a5a0*/  BSSY B1, `(.L_x_213) ;  /* 0x0000037000017945 */ /* 0x000fe20003800000 */
[----:B--2---:R-:W-:-:S04]  /*a5b0*/  IMAD.WIDE.U32 R8, R3, UR4, RZ ;  /* 0x0000000403087c25 */ /* 0x004fc8000f8e00ff */
[----:B------:R-:W-:Y:S01]  /*a5c0*/  IMAD R11, R3, UR5, R4 ;  /* 0x00000005030b7c24 */ /* 0x000fe2000f8e0204 */
[----:B------:R-:W-:Y:S01]  /*a5d0*/  ULDC.64 UR4, c[0x0][0xae8] ;  /* 0x0002ba0000047ab9 */ /* 0x000fe20000000a00 */
[----:B------:R-:W-:Y:S02]  /*a5e0*/  IMAD R4, R184, 0x20, R206 ;  /* 0x00000020b8047824 */ /* 0x000fe400078e02ce */
[----:B------:R-:W-:Y:S02]  /*a5f0*/  IMAD.IADD R9, R9, 0x1, R11 ;  /* 0x0000000109097824 */ /* 0x000fe400078e020b */
[----:B------:R-:W-:Y:S02]  /*a600*/  IMAD R13, R187, 0x80, R4 ;  /* 0x00000080bb0d7824 */ /* 0x000fe400078e0204 */
[----:B------:R-:W-:-:S04]  /*a610*/  IMAD.WIDE.U32 R8, R185, UR4, R8 ;  /* 0x00000004b9087c25 */ /* 0x000fc8000f8e0008 */
[----:B------:R-:W-:Y:S02]  /*a620*/  IMAD.MOV.U32 R3, RZ, RZ, R13 ;  /* 0x000000ffff037224 */ /* 0x000fe400078e000d */
[----:B------:R-:W-:Y:S01]  /*a630*/  IMAD R9, R185, UR5, R9 ;  /* 0x00000005b9097c24 */ /* 0x000fe2000f8e0209 */
[----:B---3--:R-:W-:Y:S01]  /*a640*/  ISETP.NE.AND P0, PT, R15, 0x1, PT ;  /* 0x000000010f00780c */ /* 0x008fe20003f05270 */
[----:B------:R-:W-:Y:S01]  /*a650*/  ULDC.64 UR4, c[0x0][0xae0] ;  /* 0x0002b80000047ab9 */ /* 0x000fe20000000a00 */
[----:B------:R-:W-:-:S11]  /*a660*/  IMAD.WIDE.U32 R8, R27, UR6, R8 ;  /* 0x000000061b087c25 */ /* 0x000fd6000f8e0008 */
[----:B------:R-:W1:Y:S08]  /*a670*/  @P0 LDC R10, c[0x0][0xbec] ;  /* 0x0002fb00ff0a0b82 */ /* 0x000e700000000800 */
[----:B0-----:R-:W0:Y:S01]  /*a680*/  @P0 LDC R17, c[0x0][0xbf0] ;  /* 0x0002fc00ff110b82 */ /* 0x001e220000000800 */
[----:B-1----:R-:W-:-:S04]  /*a690*/  @P0 IMAD.HI.U32 R4, R13, R10, RZ ;  /* 0x0000000a0d040227 */ /* 0x002fc800078e00ff */
[----:B------:R-:W-:Y:S01]  /*a6a0*/  IMAD R10, R204, UR6, RZ ;  /* 0x00000006cc0a7c24 */ /* 0x000fe2000f8e02ff */
[----:B0-----:R-:W-:-:S03]  /*a6b0*/  @P0 SHF.R.U32.HI R3, RZ, R17, R4 ;  /* 0x00000011ff030219 */ /* 0x001fc60000011604 */
[----:B------:R-:W-:Y:S01]  /*a6c0*/  IMAD R11, R27, UR7, R10 ;  /* 0x000000071b0b7c24 */ /* 0x000fe2000f8e020a */
[--C-:B------:R-:W-:Y:S01]  /*a6d0*/  SHF.R.S32.HI R4, RZ, 0x1f, R3.reuse ;  /* 0x0000001fff047819 */ /* 0x100fe20000011403 */
[----:B------:R-:W-:Y:S02]  /*a6e0*/  IMAD.MOV R10, RZ, RZ, -R3 ;  /* 0x000000ffff0a7224 */ /* 0x000fe400078e0a03 */
[----:B------:R-:W-:Y:S02]  /*a6f0*/  IMAD.IADD R9, R9, 0x1, R11 ;  /* 0x0000000109097824 */ /* 0x000fe400078e020b */
[----:B------:R-:W-:Y:S02]  /*a700*/  IMAD R4, R4, UR4, RZ ;  /* 0x0000000404047c24 */ /* 0x000fe4000f8e02ff */
[----:B------:R-:W-:Y:S02]  /*a710*/  IMAD R11, R15, R10, R13 ;  /* 0x0000000a0f0b7224 */ /* 0x000fe400078e020d */
[----:B------:R-:W-:-:S02]  /*a720*/  IMAD R13, R3, UR5, R4 ;  /* 0x00000005030d7c24 */ /* 0x000fc4000f8e0204 */
[----:B------:R-:W-:Y:S01]  /*a730*/  IMAD.WIDE.U32 R8, R3, UR4, R8 ;  /* 0x0000000403087c25 */ /* 0x000fe2000f8e0008 */
[----:B------:R-:W-:Y:S01]  /*a740*/  SHF.R.S32.HI R3, RZ, 0x1f, R11 ;  /* 0x0000001fff037819 */ /* 0x000fe2000001140b */
[----:B------:R-:W-:Y:S02]  /*a750*/  ULDC.64 UR4, c[0x0][0xad8] ;  /* 0x0002b60000047ab9 */ /* 0x000fe40000000a00 */
[----:B------:R-:W-:Y:S02]  /*a760*/  IMAD.IADD R9, R9, 0x1, R13 ;  /* 0x0000000109097824 */ /* 0x000fe400078e020d */
[----:B------:R-:W-:Y:S02]  /*a770*/  IMAD R4, R3, UR4, RZ ;  /* 0x0000000403047c24 */ /* 0x000fe4000f8e02ff */
[----:B------:R-:W-:Y:S02]  /*a780*/  IMAD R10, R187, 0x80, R206 ;  /* 0x00000080bb0a7824 */ /* 0x000fe400078e02ce */
[----:B------:R-:W-:-:S02]  /*a790*/  IMAD R15, R0, R15, RZ ;  /* 0x0000000f000f7224 */ /* 0x000fc400078e02ff */
[C---:B------:R-:W-:Y:S02]  /*a7a0*/  IMAD R3, R11.reuse, UR5, R4 ;  /* 0x000000050b037c24 */ /* 0x040fe4000f8e0204 */
[----:B------:R-:W-:Y:S01]  /*a7b0*/  IMAD.WIDE.U32 R8, R11, UR4, R8 ;  /* 0x000000040b087c25 */ /* 0x000fe2000f8e0008 */
[----:B------:R-:W-:Y:S01]  /*a7c0*/  ISETP.GE.AND P2, PT, R10, R15, PT ;  /* 0x0000000f0a00720c */ /* 0x000fe20003f46270 */
[----:B------:R-:W-:Y:S02]  /*a7d0*/  ULDC.64 UR4, c[0x0][0xa80] ;  /* 0x0002a00000047ab9 */ /* 0x000fe40000000a00 */
[----:B------:R-:W-:Y:S01]  /*a7e0*/  IMAD.IADD R3, R9, 0x1, R3 ;  /* 0x0000000109037824 */ /* 0x000fe200078e0203 */
[----:B------:R-:W-:Y:S01]  /*a7f0*/  LEA R4, P3, R8, UR4, 0x1 ;  /* 0x0000000408047c11 */ /* 0x000fe2000f8608ff */
[----:B------:R-:W-:-:S03]  /*a800*/  VIADD R0, R10, 0x20 ;  /* 0x000000200a007836 */ /* 0x000fc60000000000 */
[----:B------:R-:W-:Y:S01]  /*a810*/  LEA.HI.X R3, R8, UR5, R3, 0x1, P3 ;  /* 0x0000000508037c11 */ /* 0x000fe200098f0c03 */
[----:B------:R0:W1:Y:S01]  /*a820*/  SHFL.IDX PT, R11, R4, RZ, 0x181f ;  /* 0x00181fff040b7589 */ /* 0x00006200000e0000 */
[-C--:B------:R-:W-:Y:S01]  /*a830*/  ISETP.GE.AND P1, PT, R0, R15.reuse, PT ;  /* 0x0000000f0000720c */ /* 0x080fe20003f26270 */
[----:B------:R-:W-:Y:S02]  /*a840*/  VIADD R0, R10, 0x40 ;  /* 0x000000400a007836 */ /* 0x000fe40000000000 */
[----:B------:R0:W2:Y:S03]  /*a850*/  SHFL.IDX PT, R9, R3, RZ, 0x181f ;  /* 0x00181fff03097589 */ /* 0x0000a600000e0000 */
[----:B------:R-:W-:Y:S01]  /*a860*/  ISETP.GE.AND P0, PT, R0, R15, PT ;  /* 0x0000000f0000720c */ /* 0x000fe20003f06270 */
[----:B------:R-:W-:-:S12]  /*a870*/  @P2 BRA `(.L_x_214) ;  /* 0x0000000000242947 */ /* 0x000fd80003800000 */
[----:B------:R-:W-:Y:S02]  /*a880*/  ULDC UR4, c[0x0][0xac8] ;  /* 0x0002b20000047ab9 */ /* 0x000fe40000000800 */
[----:B------:R-:W-:Y:S02]  /*a890*/  ISETP.GE.AND P4, PT, R18, UR4, PT ;  /* 0x0000000412007c0c */ /* 0x000fe4000bf86270 */
[----:B------:R-:W-:-:S11]  /*a8a0*/  ISETP.GE.AND P5, PT, R22, UR4, PT ;  /* 0x0000000416007c0c */ /* 0x000fd6000bfa6270 */
[-C--:B-1----:R-:W-:Y:S02]  /*a8b0*/  @!P4 LEA R12, P2, R18, R11.reuse, 0x1 ;  /* 0x0000000b120cc211 */ /* 0x082fe400078408ff */
[----:B------:R-:W-:Y:S02]  /*a8c0*/  @!P5 LEA R8, P3, R22, R11, 0x1 ;  /* 0x0000000b1608d211 */ /* 0x000fe400078608ff */
[-C--:B--2---:R-:W-:Y:S02]  /*a8d0*/  @!P4 LEA.HI.X R13, R18, R9.reuse, R229, 0x1, P2 ;  /* 0x00000009120dc211 */ /* 0x084fe400010f0ce5 */
[----:B------:R-:W-:-:S03]  /*a8e0*/  @!P5 LEA.HI.X R9, R22, R9, R228, 0x1, P3 ;  /* 0x000000091609d211 */ /* 0x000fc600018f0ce4 */
[----:B------:R3:W-:Y:S04]  /*a8f0*/  @!P4 ST.E.128 desc[UR40][R12.64], RZ ;  /* 0x000000ff0c00c985 */ /* 0x0007e8000c101d28 */
[----:B------:R3:W-:Y:S02]  /*a900*/  @!P5 ST.E.128 desc[UR40][R8.64], RZ ;  /* 0x000000ff0800d985 */ /* 0x0007e4000c101d28 */
.L_x_214:
[----:B------:R-:W-:Y:S05]  /*a910*/  BSYNC B1 ;  /* 0x0000000000017941 */ /* 0x000fea0003800000 */
.L_x_213:
[----:B--23--:R2:W3:Y:S01]  /*a920*/  SHFL.IDX PT, R9, R3, 0x1, 0x181f ;  /* 0x00381f0003097f89 */ /* 0x00c4e200000e0000 */
[----:B------:R-:W-:Y:S03]  /*a930*/  BSSY B1, `(.L_x_215) ;  /* 0x000000c000017945 */ /* 0x000fe60003800000 */
[----:B-1----:R2:W1:Y:S01]  /*a940*/  SHFL.IDX PT, R11, R4, 0x1, 0x181f ;  /* 0x00381f00040b7f89 */ /* 0x00246200000e0000 */
[----:B------:R-:W-:Y:S05]  /*a950*/  @P1 BRA `(.L_x_216) ;  /* 0x0000000000241947 */ /* 0x000fea0003800000 */
[----:B------:R-:W-:Y:S02]  /*a960*/  ULDC UR4, c[0x0][0xac8] ;  /* 0x0002b20000047ab9 */ /* 0x000fe40000000800 */
[----:B------:R-:W-:Y:S02]  /*a970*/  ISETP.GE.AND P3, PT, R18, UR4, PT ;  /* 0x0000000412007c0c */ /* 0x000fe4000bf66270 */
[----:B------:R-:W-:-:S11]  /*a980*/  ISETP.GE.AND P4, PT, R22, UR4, PT ;  /* 0x0000000416007c0c */ /* 0x000fd6000bf86270 */
[-C--:B-1----:R-:W-:Y:S02]  /*a990*/  @!P3 LEA R12, P1, R18, R11.reuse, 0x1 ;  /* 0x0000000b120cb211 */ /* 0x082fe400078208ff */
[----:B------:R-:W-:Y:S02]  /*a9a0*/  @!P4 LEA R8, P2, R22, R11, 0x1 ;  /* 0x0000000b1608c211 */ /* 0x000fe400078408ff */
[-C--:B---3--:R-:W-:Y:S02]  /*a9b0*/  @!P3 LEA.HI.X R13, R18, R9.reuse, R229, 0x1, P1 ;  /* 0x00000009120db211 */ /* 0x088fe400008f0ce5 */
[----:B------:R-:W-:-:S03]  /*a9c0*/  @!P4 LEA.HI.X R9, R22, R9, R228, 0x1, P2 ;  /* 0x000000091609c211 */ /* 0x000fc600010f0ce4 */
[----:B------:R4:W-:Y:S04]  /*a9d0*/  @!P3 ST.E.128 desc[UR40][R12.64], RZ ;  /* 0x000000ff0c00b985 */ /* 0x0009e8000c101d28 */
[----:B------:R4:W-:Y:S02]  /*a9e0*/  @!P4 ST.E.128 desc[UR40][R8.64], RZ ;  /* 0x000000ff0800c985 */ /* 0x0009e4000c101d28 */
.L_x_216:
[----:B------:R-:W-:Y:S05]  /*a9f0*/  BSYNC B1 ;  /* 0x0000000000017941 */ /* 0x000fea0003800000 */
.L_x_215:
[----:B---34-:R3:W4:Y:S01]  /*aa00*/  SHFL.IDX PT, R9, R3, 0x2, 0x181f ;  /* 0x00581f0003097f89 */ /* 0x01872200000e0000 */
        /* <DEDUP_REMOVED lines=8> */
[-C--:B----4-:R-:W-:Y:S02]  /*aa90*/  @!P2 LEA.HI.X R13, R18, R9.reuse, R229, 0x1, P0 ;  /* 0x00000009120da211 */ /* 0x090fe400000f0ce5 */
[----:B------:R-:W-:-:S03]  /*aaa0*/  @!P3 LEA.HI.X R9, R22, R9, R228, 0x1, P1 ;  /* 0x000000091609b211 */ /* 0x000fc600008f0ce4 */
[----:B------:R1:W-:Y:S04]  /*aab0*/  @!P2 ST.E.128 desc[UR40][R12.64], RZ ;  /* 0x000000ff0c00a985 */ /* 0x0003e8000c101d28 */
[----:B------:R1:W-:Y:S02]  /*aac0*/  @!P3 ST.E.128 desc[UR40][R8.64], RZ ;  /* 0x000000ff0800b985 */ /* 0x0003e4000c101d28 */
.L_x_218:
[----:B------:R-:W-:Y:S05]  /*aad0*/  BSYNC B1 ;  /* 0x0000000000017941 */ /* 0x000fea0003800000 */
.L_x_217:
[----:B------:R-:W-:Y:S01]  /*aae0*/  IADD3 R0, R10, 0x60, RZ ;  /* 0x000000600a007810 */ /* 0x000fe20007ffe0ff */
[----:B0-23--:R-:W0:Y:S03]  /*aaf0*/  SHFL.IDX PT, R3, R3, 0x3, 0x181f ;  /* 0x00781f0003037f89 */ /* 0x00de2600000e0000 */
[----:B------:R-:W-:Y:S01]  /*ab00*/  ISETP.GE.AND P0, PT, R0, R15, PT ;  /* 0x0000000f0000720c */ /* 0x000fe20003f06270 */
[----:B-1--4-:R1:W2:-:S12]  /*ab10*/  SHFL.IDX PT, R9, R4, 0x3, 0x181f ;  /* 0x00781f0004097f89 */ /* 0x01229800000e0000 */
[----:B-1----:R-:W-:Y:S05]  /*ab20*/  @P0 BRA `(.L_x_207) ;  /* 0x0000000000240947 */ /* 0x002fea0003800000 */
[----:B------:R-:W-:Y:S02]  /*ab30*/  ULDC UR4, c[0x0][0xac8] ;  /* 0x0002b20000047ab9 */ /* 0x000fe40000000800 */
[----:B------:R-:W-:Y:S02]  /*ab40*/  ISETP.GE.AND P2, PT, R18, UR4, PT ;  /* 0x0000000412007c0c */ /* 0x000fe4000bf46270 */
[----:B------:R-:W-:-:S11]  /*ab50*/  ISETP.GE.AND P3, PT, R22, UR4, PT ;  /* 0x0000000416007c0c */ /* 0x000fd6000bf66270 */
[-C--:B--2---:R-:W-:Y:S02]  /*ab60*/  @!P2 LEA R10, P0, R18, R9.reuse, 0x1 ;  /* 0x00000009120aa211 */ /* 0x084fe400078008ff */
[----:B------:R-:W-:Y:S02]  /*ab70*/  @!P3 LEA R8, P1, R22, R9, 0x1 ;  /* 0x000000091608b211 */ /* 0x000fe400078208ff */
[-C--:B0-----:R-:W-:Y:S02]  /*ab80*/  @!P2 LEA.HI.X R11, R18, R3.reuse, R229, 0x1, P0 ;  /* 0x00000003120ba211 */ /* 0x081fe400000f0ce5 */
[----:B------:R-:W-:-:S03]  /*ab90*/  @!P3 LEA.HI.X R9, R22, R3, R228, 0x1, P1 ;  /* 0x000000031609b211 */ /* 0x000fc600008f0ce4 */
[----:B------:R0:W-:Y:S04]  /*aba0*/  @!P2 ST.E.128 desc[UR40][R10.64], RZ ;  /* 0x000000ff0a00a985 */ /* 0x0001e8000c101d28 */
[----:B------:R0:W-:Y:S02]  /*abb0*/  @!P3 ST.E.128 desc[UR40][R8.64], RZ ;  /* 0x000000ff0800b985 */ /* 0x0001e4000c101d28 */
.L_x_207:
[----:B------:R-:W-:Y:S05]  /*abc0*/  BSYNC B0 ;  /* 0x0000000000007941 */ /* 0x000fea0003800000 */
.L_x_197:
[----:B------:R-:W-:Y:S02]  /*abd0*/  ULDC UR4, c[0x0][0xc3c] ;  /* 0x00030f0000047ab9 */ /* 0x000fe40000000800 */
[----:B-1----:R-:W-:-:S13]  /*abe0*/  ISETP.GE.AND P0, PT, R7, UR4, PT ;  /* 0x0000000407007c0c */ /* 0x002fda000bf06270 */
[----:B------:R-:W-:Y:S05]  /*abf0*/  @!P0 BRA `(.L_x_219) ;  /* 0xffffff6000f48947 */ /* 0x000fea000383ffff */
[----:B------:R-:W-:Y:S05]  /*ac00*/  EXIT ;  /* 0x000000000000794d */ /* 0x000fea0003800000 */
.L_x_171:
[----:B------:R-:W-:-:S08]  /*ac10*/  NOP ;  /* 0x0000000000007918 */ /* 0x000fd00000000000 */
[----:B0-----:R-:W0:-:S00]  /*ac20*/  USETMAXREG.DEALLOC.CTAPOOL 0x18 ;  /* 0x00000018000079c8 */ /* 0x001e0000080e0500 */
[----:B0-----:R-:W-:Y:S01]  /*ac30*/  LOP3.LUT R0, R0, 0x3, RZ, 0xc0, !PT ;  /* 0x0000000300007812 */ /* 0x001fe200078ec0ff */
[----:B------:R-:W-:-:S05]  /*ac40*/  IMAD.MOV.U32 R6, RZ, RZ, RZ ;  /* 0x000000ffff067224 */ /* 0x000fca00078e00ff */
[----:B------:R-:W0:Y:S02]  /*ac50*/  SHFL.IDX PT, R0, R0, RZ, 0x1f ;  /* 0x00001fff00007589 */ /* 0x000e2400000e0000 */
[----:B0-----:R-:W-:-:S04]  /*ac60*/  ISETP.NE.AND P0, PT, R0, RZ, PT ;  /* 0x000000ff0000720c */ /* 0x001fc80003f05270 */
[----:B------:R-:W-:-:S05]  /*ac70*/  P2R R0, PR, RZ, 0x1 ;  /* 0x00000001ff007803 */ /* 0x000fca0000000000 */
[----:B------:R0:W-:Y:S04]  /*ac80*/  STL [R1+0x5c], R0 ;  /* 0x00005c0001007387 */ /* 0x0001e80000100800 */
[----:B------:R-:W-:Y:S05]  /*ac90*/  @!P0 BRA `(.L_x_220) ;  /* 0x0000000000248947 */ /* 0x000fea0003800000 */
[----:B------:R-:W1:Y:S08]  /*aca0*/  S2UR UR5, SR_CgaCtaId ;  /* 0x00000000000579c3 */ /* 0x000e700000008800 */
[----:B------:R-:W-:Y:S06]  /*acb0*/  BAR.SYNC.DEFER_BLOCKING 0x5, 0x180 ;  /* 0x0146000000007b1d */ /* 0x000fec0000010000 */
[----:B------:R-:W-:-:S02]  /*acc0*/  UMOV UR4, 0x400 ;  /* 0x0000040000047882 */ /* 0x000fc40000000000 */
[----:B-1----:R-:W-:-:S09]  /*acd0*/  ULEA UR4, UR5, UR4, 0x18 ;  /* 0x0000000405047291 */ /* 0x002fd2000f8ec03f */
[----:B------:R-:W1:Y:S04]  /*ace0*/  LDS.128 R4, [UR4+0x348d0] ;  /* 0x0348d004ff047984 */ /* 0x000e680008000c00 */
[----:B-1----:R2:W-:Y:S04]  /*acf0*/  STL.64 [R1], R4 ;  /* 0x0000000401007387 */ /* 0x0025e80000100a00 */
[----:B------:R2:W-:Y:S01]  /*ad00*/  STL.64 [R1+0x8], R6 ;  /* 0x0000080601007387 */ /* 0x0005e20000100a00 */
[----:B------:R-:W-:Y:S06]  /*ad10*/  BAR.ARV 0x4, 0x180 ;  /* 0x0106000000007b1d */ /* 0x000fec0000002000 */
[----:B------:R-:W-:Y:S05]  /*ad20*/  BRA `(.L_x_221) ;  /* 0x0000000800a87947 */ /* 0x000fea0003800000 */
.L_x_220:
[----:B0-----:R-:W0:Y:S01]  /*ad30*/  S2R R0, SR_TID.X ;  /* 0x0000000000007919 */ /* 0x001e220000002100 */
[----:B------:R-:W-:Y:S01]  /*ad40*/  ULDC UR4, c[0x0][0xc3c] ;  /* 0x00030f0000047ab9 */ /* 0x000fe20000000800 */
[----:B------:R-:W-:Y:S01]  /*ad50*/  IMAD.MOV.U32 R9, RZ, RZ, RZ ;  /* 0x000000ffff097224 */ /* 0x000fe200078e00ff */
[----:B------:R-:W1:Y:S01]  /*ad60*/  S2UR UR6, SR_CTAID.X ;  /* 0x00000000000679c3 */ /* 0x000e620000002500 */
[----:B------:R-:W-:Y:S01]  /*ad70*/  ULDC UR5, c[0x0][0xc38] ;  /* 0x00030e0000057ab9 */ /* 0x000fe20000000800 */
[----:B0-----:R-:W-:-:S04]  /*ad80*/  LOP3.LUT R0, R0, 0x1f, RZ, 0xc0, !PT ;  /* 0x0000001f00007812 */ /* 0x001fc800078ec0ff */
[----:B------:R-:W-:-:S04]  /*ad90*/  ISETP.NE.AND P0, PT, R0, 0x1f, PT ;  /* 0x0000001f0000780c */ /* 0x000fc80003f05270 */
[----:B------:R-:W-:-:S13]  /*ada0*/  ISETP.GE.OR P1, PT, R0, UR4, !P0 ;  /* 0x0000000400007c0c */ /* 0x000fda000c726670 */
[----:B------:R-:W0:Y:S08]  /*adb0*/  @!P1 LDC.64 R2, c[0x0][0xc80] ;  /* 0x00032000ff029b82 */ /* 0x000e300000000a00 */
[----:B------:R-:W2:Y:S01]  /*adc0*/  @!P1 LDC.64 R4, c[0x0][0xc78] ;  /* 0x00031e00ff049b82 */ /* 0x000ea20000000a00 */
[----:B0-----:R-:W-:-:S05]  /*add0*/  @!P1 IMAD.WIDE.U32 R2, R0, 0x4, R2 ;  /* 0x0000000400029825 */ /* 0x001fca00078e0002 */
[----:B------:R2:W3:Y:S02]  /*ade0*/  @!P1 LDG.E R6, desc[UR40][R2.64] ;  /* 0x0000002802069981 */ /* 0x0004e4000c1e1900 */
[----:B--2---:R-:W-:-:S05]  /*adf0*/  @!P1 IMAD.WIDE.U32 R2, R0, 0x4, R4 ;  /* 0x0000000400029825 */ /* 0x004fca00078e0004 */
[----:B------:R-:W3:Y:S01]  /*ae00*/  @!P1 LDG.E R9, desc[UR40][R2.64] ;  /* 0x0000002802099981 */ /* 0x000ee2000c1e1900 */
[C---:B------:R-:W-:Y:S01]  /*ae10*/  ISETP.NE.AND P1, PT, R0.reuse, RZ, PT ;  /* 0x000000ff0000720c */ /* 0x040fe20003f25270 */
[----:B------:R-:W-:Y:S01]  /*ae20*/  UMOV UR4, URZ ;  /* 0x0000003f00047c82 */ /* 0x000fe20008000000 */
[C---:B------:R-:W-:Y:S02]  /*ae30*/  ISETP.GE.U32.AND P2, PT, R0.reuse, 0x2, PT ;  /* 0x000000020000780c */ /* 0x040fe40003f46070 */
[C---:B------:R-:W-:Y:S02]  /*ae40*/  ISETP.GE.U32.AND P3, PT, R0.reuse, 0x4, PT ;  /* 0x000000040000780c */ /* 0x040fe40003f66070 */
[C---:B------:R-:W-:Y:S02]  /*ae50*/  ISETP.GE.U32.AND P4, PT, R0.reuse, 0x8, PT ;  /* 0x000000080000780c */ /* 0x040fe40003f86070 */
[----:B------:R-:W-:Y:S01]  /*ae60*/  ISETP.GE.U32.AND P5, PT, R0, 0x10, PT ;  /* 0x000000100000780c */ /* 0x000fe20003fa6070 */
[----:B---3--:R-:W-:-:S05]  /*ae70*/  IMAD R4, R6, R9, RZ ;  /* 0x0000000906047224 */ /* 0x008fca00078e02ff */
[----:B------:R-:W0:Y:S02]  /*ae80*/  SHFL.UP PT, R5, R4, 0x1, RZ ;  /* 0x0420000004057989 */ /* 0x000e2400000e00ff */
[----:B0-----:R-:W-:-:S05]  /*ae90*/  SEL R5, R5, RZ, P1 ;  /* 0x000000ff05057207 */ /* 0x001fca0000800000 */
[----:B------:R-:W-:-:S05]  /*aea0*/  IMAD.IADD R5, R4, 0x1, R5 ;  /* 0x0000000104057824 */ /* 0x000fca00078e0205 */
        /* <DEDUP_REMOVED lines=12> */
[----:B------:R-:W0:Y:S02]  /*af70*/  SHFL.IDX PT, R4, R2, 0x1f, 0x1f ;  /* 0x03e01f0002047f89 */ /* 0x000e2400000e0000 */
[----:B0-----:R-:W-:-:S04]  /*af80*/  IMAD R7, R4, UR5, RZ ;  /* 0x0000000504077c24 */ /* 0x001fc8000f8e02ff */
[----:B------:R-:W-:Y:S01]  /*af90*/  IMAD.MOV.U32 R4, RZ, RZ, R7 ;  /* 0x000000ffff047224 */ /* 0x000fe200078e0007 */
[----:B-1----:R-:W-:-:S13]  /*afa0*/  ISETP.GT.AND P6, PT, R7, UR6, PT ;  /* 0x0000000607007c0c */ /* 0x002fda000bfc4270 */
[----:B------:R-:W-:Y:S05]  /*afb0*/  @P6 BRA `(.L_x_222) ;  /* 0x0000000000a46947 */ /* 0x000fea0003800000 */
[----:B------:R-:W-:Y:S01]  /*afc0*/  IMAD.MOV.U32 R7, RZ, RZ, R4 ;  /* 0x000000ffff077224 */ /* 0x000fe200078e0004 */
[----:B------:R-:W-:Y:S01]  /*afd0*/  UMOV UR4, URZ ;  /* 0x0000003f00047c82 */ /* 0x000fe20008000000 */
[----:B------:R-:W-:-:S05]  /*afe0*/  ULDC UR5, c[0x0][0xc38] ;  /* 0x00030e0000057ab9 */ /* 0x000fca0000000800 */
.L_x_224:
[----:B------:R-:W0:Y:S01]  /*aff0*/  LDC R2, c[0x0][0xc3c] ;  /* 0x00030f00ff027b82 */ /* 0x000e220000000800 */
[----:B------:R-:W-:Y:S01]  /*b000*/  ULDC UR7, c[0x0][0xc3c] ;  /* 0x00030f0000077ab9 */ /* 0x000fe20000000800 */
[----:B------:R-:W-:Y:S01]  /*b010*/  UIADD3 UR4, UR4, 0x1f, URZ ;  /* 0x0000001f04047890 */ /* 0x000fe2000fffe03f */
[----:B------:R-:W-:-:S05]  /*b020*/  IMAD.U32 R3, RZ, RZ, UR7 ;  /* 0x00000007ff037e24 */ /* 0x000fca000f8e00ff */
[----:B------:R1:W-:Y:S01]  /*b030*/  STL [R1+0xc], R3 ;  /* 0x00000c0301007387 */ /* 0x0003e20000100800 */
[----:B0-----:R-:W-:-:S13]  /*b040*/  ISETP.LE.AND P6, PT, R2, UR4, PT ;  /* 0x0000000402007c0c */ /* 0x001fda000bfc3270 */
[----:B-1----:R-:W-:Y:S05]  /*b050*/  @P6 BRA `(.L_x_223) ;  /* 0x0000000400a46947 */ /* 0x002fea0003800000 */
[----:B------:R-:W-:Y:S02]  /*b060*/  VIADD R9, R0, UR4 ;  /* 0x0000000400097c36 */ /* 0x000fe40008000000 */
[----:B------:R-:W-:-:S03]  /*b070*/  IMAD.MOV.U32 R6, RZ, RZ, RZ ;  /* 0x000000ffff067224 */ /* 0x000fc600078e00ff */
[----:B------:R-:W-:-:S13]  /*b080*/  ISETP.GE.OR P6, PT, R9, R2, !P0 ;  /* 0x000000020900720c */ /* 0x000fda00047c6670 */
[----:B------:R-:W0:Y:S08]  /*b090*/  @!P6 LDC.64 R2, c[0x0][0xc80] ;  /* 0x00032000ff02eb82 */ /* 0x000e300000000a00 */
[----:B------:R-:W1:Y:S01]  /*b0a0*/  @!P6 LDC.64 R4, c[0x0][0xc78] ;  /* 0x00031e00ff04eb82 */ /* 0x000e620000000a00 */
[----:B0-----:R-:W-:-:S05]  /*b0b0*/  @!P6 IMAD.WIDE R2, R9, 0x4, R2 ;  /* 0x000000040902e825 */ /* 0x001fca00078e0202 */
[----:B------:R1:W2:Y:S02]  /*b0c0*/  @!P6 LDG.E R6, desc[UR40][R2.64] ;  /* 0x000000280206e981 */ /* 0x0002a4000c1e1900 */
[----:B-1----:R-:W-:-:S04]  /*b0d0*/  @!P6 IMAD.WIDE R2, R9, 0x4, R4 ;  /* 0x000000040902e825 */ /* 0x002fc800078e0204 */
[----:B------:R-:W-:-:S06]  /*b0e0*/  IMAD.MOV.U32 R9, RZ, RZ, RZ ;  /* 0x000000ffff097224 */ /* 0x000fcc00078e00ff */
[----:B------:R-:W2:Y:S02]  /*b0f0*/  @!P6 LDG.E R9, desc[UR40][R2.64] ;  /* 0x000000280209e981 */ /* 0x000ea4000c1e1900 */
[----:B--2---:R-:W-:-:S05]  /*b100*/  IMAD R11, R6, R9, RZ ;  /* 0x00000009060b7224 */ /* 0x004fca00078e02ff */
[----:B------:R-:W0:Y:S02]  /*b110*/  SHFL.UP PT, R4, R11, 0x1, RZ ;  /* 0x042000000b047989 */ /* 0x000e2400000e00ff */
[----:B0-----:R-:W-:-:S05]  /*b120*/  SEL R4, R4, RZ, P1 ;  /* 0x000000ff04047207 */ /* 0x001fca0000800000 */
[----:B------:R-:W-:-:S05]  /*b130*/  IMAD.IADD R4, R11, 0x1, R4 ;  /* 0x000000010b047824 */ /* 0x000fca00078e0204 */
[----:B------:R-:W0:Y:S02]  /*b140*/  SHFL.UP PT, R5, R4, 0x2, RZ ;  /* 0x0440000004057989 */ /* 0x000e2400000e00ff */
[----:B0-----:R-:W-:-:S05]  /*b150*/  SEL R5, R5, RZ, P2 ;  /* 0x000000ff05057207 */ /* 0x001fca0001000000 */
[----:B------:R-:W-:-:S05]  /*b160*/  IMAD.IADD R5, R4, 0x1, R5 ;  /* 0x0000000104057824 */ /* 0x000fca00078e0205 */
[----:B------:R-:W0:Y:S02]  /*b170*/  SHFL.UP PT, R8, R5, 0x4, RZ ;  /* 0x0480000005087989 */ /* 0x000e2400000e00ff */
[----:B0-----:R-:W-:-:S04]  /*b180*/  SEL R8, R8, RZ, P3 ;  /* 0x000000ff08087207 */ /* 0x001fc80001800000 */
[----:B------:R-:W-:-:S05]  /*b190*/  IADD3 R8, R5, R8, RZ ;  /* 0x0000000805087210 */ /* 0x000fca0007ffe0ff */
        /* <DEDUP_REMOVED lines=8> */
[----:B------:R-:W-:-:S05]  /*b220*/  IMAD.IADD R7, R4, 0x1, R7 ;  /* 0x0000000104077824 */ /* 0x000fca00078e0207 */
[----:B------:R-:W-:-:S13]  /*b230*/  ISETP.GT.AND P6, PT, R7, UR6, PT ;  /* 0x0000000607007c0c */ /* 0x000fda000bfc4270 */
[----:B------:R-:W-:Y:S05]  /*b240*/  @!P6 BRA `(.L_x_224) ;  /* 0xfffffffc0068e947 */ /* 0x000fea000383ffff */
.L_x_222:
[----:B------:R-:W-:Y:S02]  /*b250*/  IMAD.IADD R11, R7, 0x1, -R4 ;  /* 0x00000001070b7824 */ /* 0x000fe400078e0a04 */
[----:B------:R-:W-:Y:S02]  /*b260*/  IMAD.MOV.U32 R12, RZ, RZ, RZ ;  /* 0x000000ffff0c7224 */ /* 0x000fe400078e00ff */
[----:B------:R-:W-:-:S05]  /*b270*/  IMAD R3, R2, UR5, R11 ;  /* 0x0000000502037c24 */ /* 0x000fca000f8e020b */
[----:B------:R-:W-:-:S13]  /*b280*/  ISETP.GT.AND P0, PT, R3, UR6, PT ;  /* 0x0000000603007c0c */ /* 0x000fda000bf04270 */
[----:B------:R-:W-:-:S04]  /*b290*/  VOTE.ANY R10, PT, !P0 ;  /* 0x00000000000a7806 */ /* 0x000fc800040e0100 */
[----:B------:R-:W0:Y:S01]  /*b2a0*/  POPC R5, R10 ;  /* 0x0000000a00057309 */ /* 0x000e220000000000 */
[----:B------:R-:W-:Y:S01]  /*b2b0*/  ISETP.NE.AND P0, PT, R10, RZ, PT ;  /* 0x000000ff0a00720c */ /* 0x000fe20003f05270 */
[----:B0-----:R-:W0:Y:S04]  /*b2c0*/  SHFL.IDX PT, R6, R6, R5, 0x1f ;  /* 0x00001f0506067589 */ /* 0x001e2800000e0000 */
[----:B------:R-:W1:Y:S01]  /*b2d0*/  SHFL.IDX PT, R8, R9, R5, 0x1f ;  /* 0x00001f0509087589 */ /* 0x000e6200000e0000 */
[----:B0-----:R-:W-:-:S04]  /*b2e0*/  IABS R4, R6 ;  /* 0x0000000600047213 */ /* 0x001fc80000000000 */
[----:B------:R-:W0:Y:S01]  /*b2f0*/  I2F.RP R13, R4 ;  /* 0x00000004000d7306 */ /* 0x000e220000209400 */
[----:B-1----:R-:W-:-:S07]  /*b300*/  IABS R7, R8 ;  /* 0x0000000800077213 */ /* 0x002fce0000000000 */
[----:B------:R-:W-:Y:S08]  /*b310*/  I2F.RP R10, R7 ;  /* 0x00000007000a7306 */ /* 0x000ff00000209400 */
[----:B0-----:R-:W0:Y:S02]  /*b320*/  MUFU.RCP R13, R13 ;  /* 0x0000000d000d7308 */ /* 0x001e240000001000 */
[----:B0-----:R-:W-:-:S06]  /*b330*/  VIADD R3, R13, 0xffffffe ;  /* 0x0ffffffe0d037836 */ /* 0x001fcc0000000000 */
[----:B------:R-:W0:Y:S02]  /*b340*/  F2I.FTZ.U32.TRUNC.NTZ R3, R3 ;  /* 0x0000000300037305 */ /* 0x000e24000021f000 */
[----:B0-----:R-:W-:Y:S01]  /*b350*/  IMAD.MOV R15, RZ, RZ, -R3 ;  /* 0x000000ffff0f7224 */ /* 0x001fe200078e0a03 */
[----:B------:R-:W-:Y:S06]  /*b360*/  @!P0 BRA `(.L_x_225) ;  /* 0x0000000000088947 */ /* 0x000fec0003800000 */
[----:B------:R-:W-:-:S05]  /*b370*/  VIADD R9, R5, 0xffffffff ;  /* 0xffffffff05097836 */ /* 0x000fca0000000000 */
[----:B------:R0:W1:Y:S02]  /*b380*/  SHFL.IDX PT, R12, R2, R9, 0x1f ;  /* 0x00001f09020c7589 */ /* 0x00006400000e0000 */
.L_x_225:
[----:B-1----:R-:W-:Y:S01]  /*b390*/  IMAD R11, R12, UR5, R11 ;  /* 0x000000050c0b7c24 */ /* 0x002fe2000f8e020b */
[----:B------:R-:W1:Y:S01]  /*b3a0*/  MUFU.RCP R10, R10 ;  /* 0x0000000a000a7308 */ /* 0x000e620000001000 */
[----:B0-----:R-:W-:Y:S02]  /*b3b0*/  IMAD R9, R15, R4, RZ ;  /* 0x000000040f097224 */ /* 0x001fe400078e02ff */
[----:B------:R-:W-:Y:S01]  /*b3c0*/  IMAD.MOV.U32 R2, RZ, RZ, RZ ;  /* 0x000000ffff027224 */ /* 0x000fe200078e00ff */
[----:B------:R0:W-:Y:S03]  /*b3d0*/  STL [R1], R11 ;  /* 0x0000000b01007387 */ /* 0x0001e60000100800 */
[----:B------:R-:W-:Y:S01]  /*b3e0*/  IMAD.HI.U32 R2, R3, R9, R2 ;  /* 0x0000000903027227 */ /* 0x000fe200078e0002 */
[----:B------:R-:W-:Y:S02]  /*b3f0*/  IADD3 R9, -R11, UR6, RZ ;  /* 0x000000060b097c10 */ /* 0x000fe4000fffe1ff */
[----:B------:R-:W-:-:S02]  /*b400*/  IABS R3, R6 ;  /* 0x0000000600037213 */ /* 0x000fc40000000000 */
[----:B------:R-:W-:-:S03]  /*b410*/  IABS R13, R9 ;  /* 0x00000009000d7213 */ /* 0x000fc60000000000 */
[----:B------:R-:W-:Y:S02]  /*b420*/  IMAD.MOV R12, RZ, RZ, -R3 ;  /* 0x000000ffff0c7224 */ /* 0x000fe400078e0a03 */
[----:B0-----:R-:W-:-:S04]  /*b430*/  IMAD.HI.U32 R11, R2, R13, RZ ;  /* 0x0000000d020b7227 */ /* 0x001fc800078e00ff */
[----:B-1----:R-:W-:Y:S02]  /*b440*/  VIADD R3, R10, 0xffffffe ;  /* 0x0ffffffe0a037836 */ /* 0x002fe40000000000 */
[----:B------:R-:W-:-:S04]  /*b450*/  IMAD R13, R11, R12, R13 ;  /* 0x0000000c0b0d7224 */ /* 0x000fc800078e020d */
[----:B------:R-:W0:Y:S01]  /*b460*/  F2I.FTZ.U32.TRUNC.NTZ R3, R3 ;  /* 0x0000000300037305 */ /* 0x000e22000021f000 */
[----:B------:R-:W-:-:S13]  /*b470*/  ISETP.GT.U32.AND P1, PT, R4, R13, PT ;  /* 0x0000000d0400720c */ /* 0x000fda0003f24070 */
[----:B------:R-:W-:Y:S02]  /*b480*/  @!P1 IMAD.IADD R13, R13, 0x1, -R4 ;  /* 0x000000010d0d9824 */ /* 0x000fe400078e0a04 */
[----:B0-----:R-:W-:Y:S02]  /*b490*/  IMAD.MOV R2, RZ, RZ, -R3 ;  /* 0x000000ffff027224 */ /* 0x001fe400078e0a03 */
[----:B------:R-:W-:Y:S01]  /*b4a0*/  @!P1 VIADD R11, R11, 0x1 ;  /* 0x000000010b0b9836 */ /* 0x000fe20000000000 */
[----:B------:R-:W-:Y:S01]  /*b4b0*/  ISETP.GE.U32.AND P0, PT, R13, R4, PT ;  /* 0x000000040d00720c */ /* 0x000fe20003f06070 */
[----:B------:R-:W-:Y:S01]  /*b4c0*/  IMAD R13, R2, R7, RZ ;  /* 0x00000007020d7224 */ /* 0x000fe200078e02ff */
[----:B------:R-:W-:Y:S01]  /*b4d0*/  ISETP.NE.AND P1, PT, R6, RZ, PT ;  /* 0x000000ff0600720c */ /* 0x000fe20003f25270 */
[----:B------:R-:W-:-:S04]  /*b4e0*/  IMAD.MOV.U32 R2, RZ, RZ, RZ ;  /* 0x000000ffff027224 */ /* 0x000fc800078e00ff */
[----:B------:R-:W-:Y:S01]  /*b4f0*/  IMAD.HI.U32 R4, R3, R13, R2 ;  /* 0x0000000d03047227 */ /* 0x000fe200078e0002 */
[----:B------:R-:W-:-:S04]  /*b500*/  LOP3.LUT R2, R9, R6, RZ, 0x3c, !PT ;  /* 0x0000000609027212 */ /* 0x000fc800078e3cff */
[----:B------:R-:W-:Y:S02]  /*b510*/  ISETP.GE.AND P2, PT, R2, RZ, PT ;  /* 0x000000ff0200720c */ /* 0x000fe40003f46270 */
[----:B------:R-:W-:Y:S02]  /*b520*/  @P0 IADD3 R11, R11, 0x1, RZ ;  /* 0x000000010b0b0810 */ /* 0x000fe40007ffe0ff */
[----:B------:R-:W-:-:S05]  /*b530*/  IABS R2, R8 ;  /* 0x0000000800027213 */ /* 0x000fca0000000000 */
[----:B------:R-:W-:-:S04]  /*b540*/  IMAD.MOV R2, RZ, RZ, -R2 ;  /* 0x000000ffff027224 */ /* 0x000fc800078e0a02 */
[----:B------:R-:W-:Y:S01]  /*b550*/  @!P2 IMAD.MOV R11, RZ, RZ, -R11 ;  /* 0x000000ffff0ba224 */ /* 0x000fe200078e0a0b */
[----:B------:R-:W-:-:S04]  /*b560*/  @!P1 LOP3.LUT R11, RZ, R6, RZ, 0x33, !PT ;  /* 0x00000006ff0b9212 */ /* 0x000fc800078e33ff */
[-C--:B------:R-:W-:Y:S01]  /*b570*/  IABS R3, R11.reuse ;  /* 0x0000000b00037213 */ /* 0x080fe20000000000 */
[----:B------:R-:W-:-:S04]  /*b580*/  IMAD R6, R6, R11, RZ ;  /* 0x0000000b06067224 */ /* 0x000fc800078e02ff */
[----:B------:R-:W-:-:S04]  /*b590*/  IMAD.HI.U32 R4, R4, R3, RZ ;  /* 0x0000000304047227 */ /* 0x000fc800078e00ff */
[----:B------:R-:W-:Y:S02]  /*b5a0*/  IMAD R2, R4, R2, R3 ;  /* 0x0000000204027224 */ /* 0x000fe400078e0203 */
[----:B------:R-:W-:-:S03]  /*b5b0*/  IMAD.IADD R6, R9, 0x1, -R6 ;  /* 0x0000000109067824 */ /* 0x000fc600078e0a06 */
[----:B------:R-:W-:Y:S02]  /*b5c0*/  ISETP.GT.U32.AND P1, PT, R7, R2, PT ;  /* 0x000000020700720c */ /* 0x000fe40003f24070 */
[----:B------:R1:W-:Y:S11]  /*b5d0*/  STL [R1+0x4], R6 ;  /* 0x0000040601007387 */ /* 0x0003f60000100800 */
[----:B------:R-:W-:-:S02]  /*b5e0*/  @!P1 IMAD.IADD R2, R2, 0x1, -R7 ;  /* 0x0000000102029824 */ /* 0x000fc400078e0a07 */
[----:B------:R-:W-:Y:S01]  /*b5f0*/  @!P1 VIADD R4, R4, 0x1 ;  /* 0x0000000104049836 */ /* 0x000fe20000000000 */
[----:B------:R-:W-:Y:S02]  /*b600*/  ISETP.NE.AND P1, PT, R8, RZ, PT ;  /* 0x000000ff0800720c */ /* 0x000fe40003f25270 */
[----:B------:R-:W-:Y:S02]  /*b610*/  ISETP.GE.U32.AND P0, PT, R2, R7, PT ;  /* 0x000000070200720c */ /* 0x000fe40003f06070 */
[----:B------:R-:W-:-:S04]  /*b620*/  LOP3.LUT R2, R11, R8, RZ, 0x3c, !PT ;  /* 0x000000080b027212 */ /* 0x000fc800078e3cff */
[----:B------:R-:W-:-:S07]  /*b630*/  ISETP.GE.AND P2, PT, R2, RZ, PT ;  /* 0x000000ff0200720c */ /* 0x000fce0003f46270 */
[----:B------:R-:W-:-:S06]  /*b640*/  @P0 VIADD R4, R4, 0x1 ;  /* 0x0000000104040836 */ /* 0x000fcc0000000000 */
[----:B------:R-:W-:Y:S01]  /*b650*/  @!P2 IMAD.MOV R4, RZ, RZ, -R4 ;  /* 0x000000ffff04a224 */ /* 0x000fe200078e0a04 */
[----:B------:R-:W-:-:S05]  /*b660*/  @!P1 LOP3.LUT R4, RZ, R8, RZ, 0x33, !PT ;  /* 0x00000008ff049212 */ /* 0x000fca00078e33ff */
[--C-:B------:R-:W-:Y:S02]  /*b670*/  IMAD.MOV R2, RZ, RZ, -R4.reuse ;  /* 0x000000ffff027224 */ /* 0x100fe400078e0a04 */
[C---:B------:R-:W-:Y:S02]  /*b680*/  IMAD R4, R8.reuse, 0x1000000, R4 ;  /* 0x0100000008047824 */ /* 0x040fe400078e0204 */
[----:B------:R-:W-:Y:S02]  /*b690*/  IMAD R11, R8, R2, R11 ;  /* 0x00000002080b7224 */ /* 0x000fe400078e020b */
[----:B------:R-:W-:Y:S02]  /*b6a0*/  VIADD R2, R5, UR4 ;  /* 0x0000000405027c36 */ /* 0x000fe40008000000 */
[----:B------:R-:W-:-:S03]  /*b6b0*/  IMAD R3, R11, 0x10000, R4 ;  /* 0x000100000b037824 */ /* 0x000fc600078e0204 */
[----:B------:R1:W-:Y:S04]  /*b6c0*/  STL [R1+0xc], R2 ;  /* 0x00000c0201007387 */ /* 0x0003e80000100800 */
[----:B------:R1:W-:Y:S01]  /*b6d0*/  STL [R1+0x8], R3 ;  /* 0x0000080301007387 */ /* 0x0003e20000100800 */
[----:B------:R-:W-:Y:S05]  /*b6e0*/  BRA `(.L_x_226) ;  /* 0x0000000000107947 */ /* 0x000fea0003800000 */
.L_x_223:
[----:B------:R-:W-:Y:S01]  /*b6f0*/  IMAD.U32 R2, RZ, RZ, UR6 ;  /* 0x00000006ff027e24 */ /* 0x000fe2000f8e00ff */
[----:B------:R0:W-:Y:S04]  /*b700*/  STL [R1+0x4], RZ ;  /* 0x000004ff01007387 */ /* 0x0001e80000100800 */
[----:B------:R0:W-:Y:S04]  /*b710*/  STL [R1+0x8], RZ ;  /* 0x000008ff01007387 */ /* 0x0001e80000100800 */
[----:B------:R0:W-:Y:S02]  /*b720*/  STL [R1], R2 ;  /* 0x0000000201007387 */ /* 0x0001e40000100800 */
.L_x_226:
[----:B------:R-:W2:Y:S04]  /*b730*/  LDL R4, [R1] ;  /* 0x0000000001047983 */ /* 0x000ea80000100800 */
[----:B------:R-:W2:Y:S04]  /*b740*/  LDL R5, [R1+0x4] ;  /* 0x0000040001057983 */ /* 0x000ea80000100800 */
[----:B-1----:R-:W2:Y:S04]  /*b750*/  LDL R6, [R1+0x8] ;  /* 0x0000080001067983 */ /* 0x002ea80000100800 */
[----:B------:R-:W2:Y:S01]  /*b760*/  LDL R7, [R1+0xc] ;  /* 0x00000c0001077983 */ /* 0x000ea20000100800 */
[----:B------:R-:W-:-:S13]  /*b770*/  ISETP.NE.AND P0, PT, R0, RZ, PT ;  /* 0x000000ff0000720c */ /* 0x000fda0003f05270 */
[----:B------:R-:W1:Y:S01]  /*b780*/  @!P0 S2R R3, SR_CgaCtaId ;  /* 0x0000000000038919 */ /* 0x000e620000008800 */
[----:B------:R-:W-:-:S04]  /*b790*/  @!P0 MOV R0, 0x400 ;  /* 0x0000040000008802 */ /* 0x000fc80000000f00 */
[----:B-1----:R-:W-:-:S05]  /*b7a0*/  @!P0 LEA R0, R3, R0, 0x18 ;  /* 0x0000000003008211 */ /* 0x002fca00078ec0ff */
[----:B--2---:R1:W-:Y:S01]  /*b7b0*/  @!P0 STS.128 [R0+0x348d0], R4 ;  /* 0x0348d00400008388 */ /* 0x0043e20000000c00 */
[----:B------:R-:W-:Y:S06]  /*b7c0*/  BAR.ARV 0x5, 0x180 ;  /* 0x0146000000007b1d */ /* 0x000fec0000002000 */
.L_x_221:
[----:B01----:R-:W3:Y:S01]  /*b7d0*/  LDL R0, [R1+0xc] ;  /* 0x00000c0001007983 */ /* 0x003ee20000100800 */
[----:B------:R-:W-:Y:S01]  /*b7e0*/  ULDC UR4, c[0x0][0xc3c] ;  /* 0x00030f0000047ab9 */ /* 0x000fe20000000800 */
[----:B------:R-:W-:Y:S02]  /*b7f0*/  IMAD.MOV.U32 R19, RZ, RZ, RZ ;  /* 0x000000ffff137224 */ /* 0x000fe400078e00ff */
[----:B------:R0:W-:Y:S01]  /*b800*/  STL [R1+0x48], RZ ;  /* 0x000048ff01007387 */ /* 0x0001e20000100800 */
[----:B---3--:R-:W-:Y:S01]  /*b810*/  ISETP.GE.AND P0, PT, R0, UR4, PT ;  /* 0x0000000400007c0c */ /* 0x008fe2000bf06270 */
[----:B------:R-:W-:-:S05]  /*b820*/  IMAD.MOV.U32 R0, RZ, RZ, 0x1 ;  /* 0x00000001ff007424 */ /* 0x000fca00078e00ff */
[----:B------:R0:W-:Y:S07]  /*b830*/  STL [R1+0x14], R0 ;  /* 0x0000140001007387 */ /* 0x0001ee0000100800 */
[----:B------:R-:W-:Y:S05]  /*b840*/  @P0 BRA `(.L_x_227) ;  /* 0x0000005400f00947 */ /* 0x000fea0003800000 */
[----:B--2---:R-:W1:Y:S01]  /*b850*/  S2R R5, SR_TID.X ;  /* 0x0000000000057919 */ /* 0x004e620000002100 */
[----:B------:R-:W2:Y:S01]  /*b860*/  S2UR UR5, SR_CgaCtaId ;  /* 0x00000000000579c3 */ /* 0x000ea20000008800 */
[----:B------:R-:W-:Y:S01]  /*b870*/  UMOV UR4, 0x400 ;  /* 0x0000040000047882 */ /* 0x000fe20000000000 */
[----:B------:R-:W-:Y:S01]  /*b880*/  BSSY B8, `(.L_x_227) ;  /* 0x0000578000087945 */ /* 0x000fe20003800000 */
[----:B------:R-:W-:Y:S01]  /*b890*/  IMAD.MOV.U32 R19, RZ, RZ, RZ ;  /* 0x000000ffff137224 */ /* 0x000fe200078e00ff */
[----:B------:R-:W-:Y:S01]  /*b8a0*/  ULDC UR36, c[0x0][0xc] ;  /* 0x0000030000247ab9 */ /* 0x000fe20000000800 */
[----:B------:R-:W-:Y:S01]  /*b8b0*/  ULDC.64 UR38, c[0x0][0x198] ;  /* 0x0000660000267ab9 */ /* 0x000fe20000000a00 */
[----:B--2---:R-:W-:-:S06]  /*b8c0*/  ULEA UR4, UR5, UR4, 0x18 ;  /* 0x0000000405047291 */ /* 0x004fcc000f8ec03f */
[----:B------:R-:W-:Y:S01]  /*b8d0*/  IMAD.U32 R18, RZ, RZ, UR4 ;  /* 0x00000004ff127e24 */ /* 0x000fe2000f8e00ff */
[C---:B-1----:R-:W-:Y:S01]  /*b8e0*/  LOP3.LUT R4, R5.reuse, 0x7f, RZ, 0xc0, !PT ;  /* 0x0000007f05047812 */ /* 0x042fe200078ec0ff */
[----:B0-----:R-:W-:-:S05]  /*b8f0*/  IMAD.SHL.U32 R0, R5, 0x8, RZ ;  /* 0x0000000805007824 */ /* 0x001fca00078e00ff */
[C---:B------:R-:W-:Y:S02]  /*b900*/  LOP3.LUT R2, R0.reuse, 0x1f8, RZ, 0xc0, !PT ;  /* 0x000001f800027812 */ /* 0x040fe400078ec0ff */
[----:B------:R-:W-:Y:S02]  /*b910*/  LOP3.LUT R0, R0, 0x38, RZ, 0xc0, !PT ;  /* 0x0000003800007812 */ /* 0x000fe400078ec0ff */
[----:B------:R-:W-:Y:S02]  /*b920*/  LOP3.LUT R3, R2, 0x38, R5, 0x78, !PT ;  /* 0x0000003802037812 */ /* 0x000fe400078e7805 */
[----:B------:R-:W-:Y:S02]  /*b930*/  SHF.L.U32 R2, R4, 0x3, RZ ;  /* 0x0000000304027819 */ /* 0x000fe400000006ff */
[----:B------:R-:W-:Y:S02]  /*b940*/  SHF.R.U32.HI R4, RZ, 0x3, R4 ;  /* 0x00000003ff047819 */ /* 0x000fe40000011604 */
[----:B------:R-:W-:Y:S01]  /*b950*/  LOP3.LUT R3, R3, 0x200, R2, 0xf8, !PT ;  /* 0x0000020003037812 */ /* 0x000fe200078ef802 */
[----:B------:R-:W-:-:S04]  /*b960*/  IMAD.SHL.U32 R2, R5, 0x10, RZ ;  /* 0x0000001005027824 */ /* 0x000fc800078e00ff */
[----:B------:R-:W-:Y:S01]  /*b970*/  IMAD R3, R3, 0x2, R18 ;  /* 0x0000000203037824 */ /* 0x000fe200078e0212 */
[----:B------:R-:W-:Y:S01]  /*b980*/  LOP3.LUT R4, R4, 0x70, R2, 0xf8, !PT ;  /* 0x0000007004047812 */ /* 0x000fe200078ef802 */
[----:B------:R-:W-:-:S03]  /*b990*/  IMAD.MOV.U32 R2, RZ, RZ, 0x1 ;  /* 0x00000001ff027424 */ /* 0x000fc600078e00ff */
[----:B------:R-:W-:Y:S04]  /*b9a0*/  STL [R1+0x24], R3 ;  /* 0x0000240301007387 */ /* 0x000fe80000100800 */
[----:B------:R0:W-:Y:S04]  /*b9b0*/  STL [R1+0x14], R2 ;  /* 0x0000140201007387 */ /* 0x0001e80000100800 */
[----:B------:R1:W-:Y:S01]  /*b9c0*/  STL [R1+0x48], RZ ;  /* 0x000048ff01007387 */ /* 0x0003e20000100800 */
[C---:B0-----:R-:W-:Y:S02]  /*b9d0*/  LOP3.LUT R2, R0.reuse, 0x40, RZ, 0xfc, !PT ;  /* 0x0000004000027812 */ /* 0x041fe400078efcff */
[----:B-1----:R-:W-:-:S07]  /*b9e0*/  LOP3.LUT R0, R0, 0x80, RZ, 0xfc, !PT ;  /* 0x0000008000007812 */ /* 0x002fce00078efcff */
.L_x_329:
[----:B--2---:R-:W2:Y:S01]  /*b9f0*/  LDL R0, [R1+0xc] ;  /* 0x00000c0001007983 */ /* 0x004ea20000100800 */
[----:B------:R-:W2:Y:S01]  /*ba00*/  LDC.64 R2, c[0x0][0xc88] ;  /* 0x00032200ff027b82 */ /* 0x000ea20000000a00 */
[----:B------:R-:W-:Y:S05]  /*ba10*/  YIELD ;  /* 0x0000000000007946 */ /* 0x000fea0003800000 */
[----:B------:R-:W-:Y:S01]  /*ba20*/  ULDC.64 UR4, c[0x0][0xa28] ;  /* 0x00028a0000047ab9 */ /* 0x000fe20000000a00 */
[----:B-1----:R-:W-:Y:S01]  /*ba30*/  IMAD.MOV.U32 R6, RZ, RZ, RZ ;  /* 0x000000ffff067224 */ /* 0x002fe200078e00ff */
[----:B------:R-:W-:Y:S01]  /*ba40*/  ISETP.NE.U32.AND P0, PT, RZ, UR4, PT ;  /* 0x00000004ff007c0c */ /* 0x000fe2000bf05070 */
[----:B------:R-:W-:Y:S01]  /*ba50*/  ULDC.64 UR6, c[0x0][0xa18] ;  /* 0x0002860000067ab9 */ /* 0x000fe20000000a00 */
[----:B------:R-:W-:Y:S01]  /*ba60*/  ULDC.64 UR8, c[0x0][0xa08] ;  /* 0x0002820000087ab9 */ /* 0x000fe20000000a00 */
[----:B--2---:R-:W-:-:S05]  /*ba70*/  IMAD.WIDE R2, R0, 0x4, R2 ;  /* 0x0000000400027825 */ /* 0x004fca00078e0202 */
[----:B------:R-:W2:Y:S01]  /*ba80*/  LDG.E R10, desc[UR40][R2.64] ;  /* 0x00000028020a7981 */ /* 0x000ea2000c1e1900 */
[----:B------:R-:W-:Y:S01]  /*ba90*/  ISETP.NE.AND.EX P0, PT, RZ, UR5, PT, P0 ;  /* 0x00000005ff007c0c */ /* 0x000fe2000bf05300 */
[----:B------:R-:W-:Y:S01]  /*baa0*/  IMAD.MOV.U32 R0, RZ, RZ, RZ ;  /* 0x000000ffff007224 */ /* 0x000fe200078e00ff */
[----:B--2---:R-:W-:Y:S01]  /*bab0*/  SHF.R.S32.HI R4, RZ, 0x1f, R10 ;  /* 0x0000001fff047819 */ /* 0x004fe2000001140a */
[----:B------:R-:W-:-:S10]  /*bac0*/  IMAD.SHL.U32 R17, R10, 0x4, RZ ;  /* 0x000000040a117824 */ /* 0x000fd400078e00ff */
[C---:B------:R-:W-:Y:S01]  /*bad0*/  @P0 LEA R2, P1, R10.reuse, UR4, 0x2 ;  /* 0x000000040a020c11 */ /* 0x040fe2000f8210ff */
[----:B------:R-:W-:Y:S03]  /*bae0*/  STL [R1+0x2c], R10 ;  /* 0x00002c0a01007387 */ /* 0x000fe60000100800 */
[C-C-:B------:R-:W-:Y:S01]  /*baf0*/  @P0 LEA.HI.X R3, R10.reuse, UR5, R4.reuse, 0x2, P1 ;  /* 0x000000050a030c11 */ /* 0x140fe200088f1404 */
[----:B------:R-:W-:Y:S01]  /*bb00*/  ULDC.64 UR4, c[0x0][0xa00] ;  /* 0x0002800000047ab9 */ /* 0x000fe20000000a00 */
[----:B------:R-:W-:Y:S01]  /*bb10*/  SHF.L.U64.HI R9, R10, 0x2, R4 ;  /* 0x000000020a097819 */ /* 0x000fe20000010204 */
[----:B0-----:R0:W-:Y:S01]  /*bb20*/  STL [R1+0x3c], R4 ;  /* 0x00003c0401007387 */ /* 0x0011e20000100800 */
[----:B------:R-:W-:-:S03]  /*bb30*/  ISETP.NE.U32.AND P1, PT, RZ, UR4, PT ;  /* 0x00000004ff007c0c */ /* 0x000fc6000bf25070 */
[----:B------:R1:W5:Y:S01]  /*bb40*/  @P0 LDG.E R0, desc[UR40][R2.64] ;  /* 0x0000002802000981 */ /* 0x000362000c1e1900 */
[----:B------:R-:W-:Y:S01]  /*bb50*/  ISETP.NE.AND.EX P1, PT, RZ, UR5, PT, P1 ;  /* 0x00000005ff007c0c */ /* 0x000fe2000bf25310 */
[----:B------:R-:W-:Y:S01]  /*bb60*/  IMAD.MOV.U32 R8, RZ, RZ, RZ ;  /* 0x000000ffff087224 */ /* 0x000fe200078e00ff */
[----:B------:R-:W-:Y:S01]  /*bb70*/  ISETP.NE.U32.AND P2, PT, RZ, UR6, PT ;  /* 0x00000006ff007c0c */ /* 0x000fe2000bf45070 */
[----:B------:R-:W-:Y:S01]  /*bb80*/  STL [R1+0x1c], R9 ;  /* 0x00001c0901007387 */ /* 0x000fe20000100800 */
[----:B------:R-:W-:Y:S02]  /*bb90*/  ISETP.NE.U32.AND P0, PT, RZ, UR8, PT ;  /* 0x00000008ff007c0c */ /* 0x000fe4000bf05070 */
[C---:B0-----:R-:W-:Y:S02]  /*bba0*/  IADD3 R4, P4, R17.reuse, UR8, RZ ;  /* 0x0000000811047c10 */ /* 0x041fe4000ff9e0ff */
[----:B-1----:R-:W-:Y:S02]  /*bbb0*/  IADD3 R2, P3, R17, UR4, RZ ;  /* 0x0000000411027c10 */ /* 0x002fe4000ff7e0ff */
[----:B------:R-:W-:-:S02]  /*bbc0*/  ISETP.NE.AND.EX P2, PT, RZ, UR7, PT, P2 ;  /* 0x00000007ff007c0c */ /* 0x000fc4000bf45320 */
[C---:B------:R-:W-:Y:S02]  /*bbd0*/  IADD3.X R3, R9.reuse, UR5, RZ, P3, !PT ;  /* 0x0000000509037c10 */ /* 0x040fe40009ffe4ff */
[----:B------:R-:W-:Y:S02]  /*bbe0*/  ISETP.NE.AND.EX P0, PT, RZ, UR9, PT, P0 ;  /* 0x00000009ff007c0c */ /* 0x000fe4000bf05300 */
[----:B------:R-:W-:Y:S01]  /*bbf0*/  IADD3.X R5, R9, UR9, RZ, P4, !PT ;  /* 0x0000000909057c10 */ /* 0x000fe2000a7fe4ff */
[----:B------:R-:W2:Y:S01]  /*bc00*/  @P1 LDG.E R6, desc[UR40][R2.64] ;  /* 0x0000002802061981 */ /* 0x000ea2000c1e1900 */
[----:B------:R-:W-:Y:S02]  /*bc10*/  ULDC UR4, c[0x0][0x288] ;  /* 0x0000a20000047ab9 */ /* 0x000fe40000000800 */
[----:B------:R-:W-:Y:S01]  /*bc20*/  IMAD.U32 R11, RZ, RZ, UR4 ;  /* 0x00000004ff0b7e24 */ /* 0x000fe2000f8e00ff */
[----:B------:R-:W-:-:S06]  /*bc30*/  ULDC.64 UR4, c[0x0][0x418] ;  /* 0x0001060000047ab9 */ /* 0x000fcc0000000a00 */
[----:B------:R-:W5:Y:S04]  /*bc40*/  @P0 LDG.E R8, desc[UR40][R4.64] ;  /* 0x0000002804080981 */ /* 0x000f68000c1e1900 */
[----:B--2---:R0:W-:Y:S02]  /*bc50*/  STL [R1+0x30], R6 ;  /* 0x0000300601007387 */ /* 0x0041e40000100800 */
[----:B0-----:R-:W-:-:S04]  /*bc60*/  @P2 IADD3 R6, P3, R17, UR6, RZ ;  /* 0x0000000611062c10 */ /* 0x001fc8000ff7e0ff */
[----:B------:R-:W-:-:S05]  /*bc70*/  @P2 IADD3.X R7, R9, UR7, RZ, P3, !PT ;  /* 0x0000000709072c10 */ /* 0x000fca0009ffe4ff */
[----:B------:R0:W2:Y:S01]  /*bc80*/  @P2 LDG.E R11, desc[UR40][R6.64] ;  /* 0x00000028060b2981 */ /* 0x0000a2000c1e1900 */
[----:B------:R-:W-:-:S03]  /*bc90*/  UISETP.NE.U32.AND UP0, UPT, UR4, URZ, UPT ;  /* 0x0000003f0400728c */ /* 0x000fc6000bf05070 */
[----:B------:R-:W-:Y:S01]  /*bca0*/  ULDC UR4, c[0x0][0x424] ;  /* 0x0001090000047ab9 */ /* 0x000fe20000000800 */
[----:B------:R-:W-:-:S03]  /*bcb0*/  UISETP.NE.AND.EX UP0, UPT, UR5, URZ, UPT, UP0 ;  /* 0x0000003f0500728c */ /* 0x000fc6000bf05300 */
[----:B------:R-:W-:Y:S01]  /*bcc0*/  ULDC UR5, c[0x0][0x2f0] ;  /* 0x0000bc0000057ab9 */ /* 0x000fe20000000800 */
[----:B------:R-:W-:-:S04]  /*bcd0*/  USEL UR4, UR4, 0x1, UP0 ;  /* 0x0000000104047887 */ /* 0x000fc80008000000 */
[----:B------:R-:W-:-:S06]  /*bce0*/  UIMAD UR4, UR4, UR5, URZ ;  /* 0x00000005040472a4 */ /* 0x000fcc000f8e023f */
[----:B0-----:R-:W-:Y:S01]  /*bcf0*/  IMAD.U32 R6, RZ, RZ, UR4 ;  /* 0x00000004ff067e24 */ /* 0x001fe2000f8e00ff */
[----:B--2---:R0:W-:Y:S01]  /*bd00*/  STL [R1+0x44], R11 ;  /* 0x0000440b01007387 */ /* 0x0041e20000100800 */
[----:B------:R-:W-:Y:S05]  /*bd10*/  @P2 BRA `(.L_x_228) ;  /* 0x0000000000142947 */ /* 0x000fea0003800000 */
[----:B------:R-:W-:Y:S05]  /*bd20*/  @!P1 BRA `(.L_x_228) ;  /* 0x0000000000109947 */ /* 0x000fea0003800000 */
[----:B------:R-:W2:Y:S04]  /*bd30*/  LDG.E R7, desc[UR40][R2.64] ;  /* 0x0000002802077981 */ /* 0x000ea8000c1e1900 */
[----:B------:R-:W2:Y:S02]  /*bd40*/  LDG.E R2, desc[UR40][R2.64+0x4] ;  /* 0x0000042802027981 */ /* 0x000ea4000c1e1900 */
[----:B--2---:R-:W-:-:S05]  /*bd50*/  IMAD.IADD R2, R2, 0x1, -R7 ;  /* 0x0000000102027824 */ /* 0x004fca00078e0a07 */
[----:B------:R1:W-:Y:S02]  /*bd60*/  STL [R1+0x44], R2 ;  /* 0x0000440201007387 */ /* 0x0003e40000100800 */
.L_x_228:
[----:B------:R-:W1:Y:S01]  /*bd70*/  LDL.LU R7, [R1+0x8] ;  /* 0x0000080001077983 */ /* 0x000e620000300800 */
[----:B------:R-:W-:Y:S02]  /*bd80*/  ULDC.64 UR4, c[0x0][0xa20] ;  /* 0x0002880000047ab9 */ /* 0x000fe40000000a00 */
[----:B------:R-:W-:-:S04]  /*bd90*/  ISETP.NE.U32.AND P1, PT, RZ, UR4, PT ;  /* 0x00000004ff007c0c */ /* 0x000fc8000bf25070 */
[----:B------:R-:W-:Y:S02]  /*bda0*/  ISETP.NE.AND.EX P1, PT, RZ, UR5, PT, P1 ;  /* 0x00000005ff007c0c */ /* 0x000fe4000bf25310 */
[C---:B-1----:R-:W-:Y:S02]  /*bdb0*/  LOP3.LUT R2, R7.reuse, 0xff000000, RZ, 0xc0, !PT ;  /* 0xff00000007027812 */ /* 0x042fe400078ec0ff */
[C---:B------:R-:W-:Y:S02]  /*bdc0*/  LOP3.LUT R3, R7.reuse, 0xff0000, RZ, 0xc0, !PT ;  /* 0x00ff000007037812 */ /* 0x040fe400078ec0ff */
[----:B------:R-:W-:Y:S02]  /*bdd0*/  SHF.R.U32.HI R2, RZ, 0x8, R2 ;  /* 0x00000008ff027819 */ /* 0x000fe40000011602 */
[----:B------:R-:W-:Y:S01]  /*bde0*/  LOP3.LUT R16, R7, 0xffff, RZ, 0xc0, !PT ;  /* 0x0000ffff07107812 */ /* 0x000fe200078ec0ff */
[----:B-----5:R-:W-:Y:S01]  /*bdf0*/  IMAD.IADD R7, R8, 0x1, R0 ;  /* 0x0000000108077824 */ /* 0x020fe200078e0200 */
[----:B------:R-:W-:Y:S01]  /*be00*/  LEA.HI R2, R3, R2, RZ, 0x10 ;  /* 0x0000000203027211 */ /* 0x000fe200078f80ff */
[----:B------:R-:W-:-:S05]  /*be10*/  IMAD.MOV.U32 R3, RZ, RZ, R10 ;  /* 0x000000ffff037224 */ /* 0x000fca00078e000a */
[----:B------:R1:W-:Y:S04]  /*be20*/  STL [R1+0x10], R3 ;  /* 0x0000100301007387 */ /* 0x0003e80000100800 */
[----:B------:R1:W-:Y:S01]  /*be30*/  STL [R1+0x18], R7 ;  /* 0x0000180701007387 */ /* 0x0003e20000100800 */
[----:B------:R-:W-:Y:S05]  /*be40*/  @!P1 BRA `(.L_x_229) ;  /* 0x0000000000109947 */ /* 0x000fea0003800000 */
[----:B------:R-:W-:-:S04]  /*be50*/  IADD3 R6, P0, R17, UR4, RZ ;  /* 0x0000000411067c10 */ /* 0x000fc8000ff1e0ff */
[----:B-1----:R-:W-:-:S05]  /*be60*/  IADD3.X R7, R9, UR5, RZ, P0, !PT ;  /* 0x0000000509077c10 */ /* 0x002fca00087fe4ff */
[----:B------:R2:W5:Y:S01]  /*be70*/  LDG.E R6, desc[UR40][R6.64] ;  /* 0x0000002806067981 */ /* 0x000562000c1e1900 */
[----:B------:R-:W-:Y:S05]  /*be80*/  BRA `(.L_x_230) ;  /* 0x0000000000107947 */ /* 0x000fea0003800000 */
.L_x_229:
[----:B------:R-:W-:Y:S05]  /*be90*/  @!P0 BRA `(.L_x_230) ;  /* 0x00000000000c8947 */ /* 0x000fea0003800000 */
[----:B------:R-:W2:Y:S04]  /*bea0*/  LDG.E R6, desc[UR40][R4.64] ;  /* 0x0000002804067981 */ /* 0x000ea8000c1e1900 */
[----:B------:R-:W2:Y:S02]  /*beb0*/  LDG.E R4, desc[UR40][R4.64+0x4] ;  /* 0x0000042804047981 */ /* 0x000ea4000c1e1900 */
[----:B--2---:R-:W-:-:S07]  /*bec0*/  IMAD.IADD R6, R4, 0x1, -R6 ;  /* 0x0000000104067824 */ /* 0x004fce00078e0a06 */
.L_x_230:
[----:B-----5:R-:W-:Y:S01]  /*bed0*/  IADD3 R6, -R0, R6, RZ ;  /* 0x0000000600067210 */ /* 0x020fe20007ffe1ff */
[----:B------:R-:W-:Y:S01]  /*bee0*/  IMAD.MOV.U32 R4, RZ, RZ, RZ ;  /* 0x000000ffff047224 */ /* 0x000fe200078e00ff */
[----:B------:R-:W-:Y:S01]  /*bef0*/  LOP3.LUT R9, R2, 0xff, RZ, 0xc0, !PT ;  /* 0x000000ff02097812 */ /* 0x000fe200078ec0ff */
[----:B------:R-:W-:Y:S01]  /*bf00*/  BSSY B0, `(.L_x_231) ;  /* 0x000002a000007945 */ /* 0x000fe20003800000 */
[C---:B------:R-:W-:Y:S01]  /*bf10*/  ISETP.GE.AND P0, PT, R6.reuse, 0x1, PT ;  /* 0x000000010600780c */ /* 0x040fe20003f06270 */
[----:B------:R-:W-:Y:S01]  /*bf20*/  VIADD R0, R6, 0x7f ;  /* 0x0000007f06007836 */ /* 0x000fe20000000000 */
[----:B------:R3:W-:Y:S01]  /*bf30*/  STL [R1+0x34], R4 ;  /* 0x0000340401007387 */ /* 0x0007e20000100800 */
[----:B------:R-:W-:-:S03]  /*bf40*/  IMAD.MOV.U32 R10, RZ, RZ, R4 ;  /* 0x000000ffff0a7224 */ /* 0x000fc600078e0004 */
[----:B-1----:R-:W-:-:S04]  /*bf50*/  SHF.R.S32.HI R3, RZ, 0x1f, R0 ;  /* 0x0000001fff037819 */ /* 0x002fc80000011400 */
[----:B------:R-:W-:-:S04]  /*bf60*/  LEA.HI R3, R3, R0, RZ, 0x7 ;  /* 0x0000000003037211 */ /* 0x000fc800078f38ff */
[----:B------:R-:W-:-:S05]  /*bf70*/  SHF.R.S32.HI R8, RZ, 0x7, R3 ;  /* 0x00000007ff087819 */ /* 0x000fca0000011403 */
[----:B------:R3:W-:Y:S04]  /*bf80*/  STL [R1+0x40], R8 ;  /* 0x0000400801007387 */ /* 0x0007e80000100800 */
[----:B------:R3:W-:Y:S01]  /*bf90*/  STL [R1+0x58], R9 ;  /* 0x0000580901007387 */ /* 0x0007e20000100800 */
[----:B------:R-:W-:Y:S05]  /*bfa0*/  @!P0 BRA `(.L_x_232) ;  /* 0x00000000007c8947 */ /* 0x000fea0003800000 */
[----:B------:R-:W-:-:S04]  /*bfb0*/  SHF.R.U32.HI R0, RZ, 0x10, R2 ;  /* 0x00000010ff007819 */ /* 0x000fc80000011602 */
[----:B------:R-:W-:-:S13]  /*bfc0*/  ISETP.NE.AND P0, PT, R0, RZ, PT ;  /* 0x000000ff0000720c */ /* 0x000fda0003f05270 */
[----:B------:R-:W3:Y:S02]  /*bfd0*/  @!P0 LDC R0, c[0x0][0x9f0] ;  /* 0x00027c00ff008b82 */ /* 0x000ee40000000800 */
[----:B---3--:R-:W-:-:S04]  /*bfe0*/  IABS R4, R0 ;  /* 0x0000000000047213 */ /* 0x008fc80000000000 */
[----:B------:R-:W1:Y:S08]  /*bff0*/  I2F.RP R2, R4 ;  /* 0x0000000400027306 */ /* 0x000e700000209400 */
[----:B-1----:R-:W1:Y:S02]  /*c000*/  MUFU.RCP R2, R2 ;  /* 0x0000000200027308 */ /* 0x002e640000001000 */
[----:B-1----:R-:W-:-:S06]  /*c010*/  VIADD R2, R2, 0xffffffe ;  /* 0x0ffffffe02027836 */ /* 0x002fcc0000000000 */
[----:B------:R-:W1:Y:S02]  /*c020*/  F2I.FTZ.U32.TRUNC.NTZ R3, R2 ;  /* 0x0000000200037305 */ /* 0x000e64000021f000 */
[----:B-1----:R-:W-:-:S04]  /*c030*/  IMAD.MOV R2, RZ, RZ, -R3 ;  /* 0x000000ffff027224 */ /* 0x002fc800078e0a03 */
[----:B------:R-:W-:Y:S02]  /*c040*/  IMAD R5, R2, R4, RZ ;  /* 0x0000000402057224 */ /* 0x000fe400078e02ff */
[----:B------:R-:W-:-:S04]  /*c050*/  IMAD.MOV.U32 R2, RZ, RZ, RZ ;  /* 0x000000ffff027224 */ /* 0x000fc800078e00ff */
[----:B--2---:R-:W-:Y:S01]  /*c060*/  IMAD.HI.U32 R7, R3, R5, R2 ;  /* 0x0000000503077227 */ /* 0x004fe200078e0002 */
[----:B------:R-:W-:Y:S02]  /*c070*/  IABS R2, R0 ;  /* 0x0000000000027213 */ /* 0x000fe40000000000 */
[----:B------:R-:W-:-:S03]  /*c080*/  IADD3 R3, R0, -0x1, R8 ;  /* 0xffffffff00037810 */ /* 0x000fc60007ffe008 */
[----:B------:R-:W-:Y:S01]  /*c090*/  IMAD.MOV R2, RZ, RZ, -R2 ;  /* 0x000000ffff027224 */ /* 0x000fe200078e0a02 */
[----:B------:R-:W-:Y:S02]  /*c0a0*/  IABS R5, R3 ;  /* 0x0000000300057213 */ /* 0x000fe40000000000 */
[----:B------:R-:W-:Y:S01]  /*c0b0*/  LOP3.LUT R3, R3, R0, RZ, 0x3c, !PT ;  /* 0x0000000003037212 */ /* 0x000fe200078e3cff */
[----:B------:R-:W-:Y:S02]  /*c0c0*/  IMAD.MOV.U32 R6, RZ, RZ, R2 ;  /* 0x000000ffff067224 */ /* 0x000fe400078e0002 */
[----:B------:R-:W-:Y:S01]  /*c0d0*/  IMAD.HI.U32 R2, R7, R5, RZ ;  /* 0x0000000507027227 */ /* 0x000fe200078e00ff */
[----:B------:R-:W-:-:S03]  /*c0e0*/  ISETP.GE.AND P2, PT, R3, RZ, PT ;  /* 0x000000ff0300720c */ /* 0x000fc60003f46270 */
        /* <DEDUP_REMOVED lines=9> */
[----:B------:R-:W-:-:S05]  /*c180*/  IMAD.MOV.U32 R10, RZ, RZ, R2 ;  /* 0x000000ffff0a7224 */ /* 0x000fca00078e0002 */
[----:B------:R1:W-:Y:S02]  /*c190*/  STL [R1+0x34], R10 ;  /* 0x0000340a01007387 */ /* 0x0003e40000100800 */
.L_x_232:
[----:B------:R-:W-:Y:S05]  /*c1a0*/  BSYNC B0 ;  /* 0x0000000000007941 */ /* 0x000fea0003800000 */
.L_x_231:
[----:B------:R-:W-:Y:S01]  /*c1b0*/  IMAD.MOV.U32 R0, RZ, RZ, R10 ;  /* 0x000000ffff007224 */ /* 0x000fe200078e000a */
[----:B------:R-:W-:Y:S03]  /*c1c0*/  BSSY B7, `(.L_x_233) ;  /* 0x0000409000077945 */ /* 0x000fe60003800000 */
[----:B------:R-:W-:-:S05]  /*c1d0*/  IMAD R2, R9, R0, RZ ;  /* 0x0000000009027224 */ /* 0x000fca00078e02ff */
[----:B------:R-:W-:Y:S01]  /*c1e0*/  VIADDMNMX R0, R2, R0, R8, PT ;  /* 0x0000000002007246 */ /* 0x000fe20003800108 */
[----:B------:R4:W-:Y:S03]  /*c1f0*/  STL [R1+0x28], R2 ;  /* 0x0000280201007387 */ /* 0x0009e60000100800 */
[----:B------:R-:W-:Y:S01]  /*c200*/  ISETP.GT.AND P0, PT, R0, R2, PT ;  /* 0x000000020000720c */ /* 0x000fe20003f04270 */
[----:B------:R4:W-:-:S12]  /*c210*/  STL [R1+0x38], R0 ;  /* 0x0000380001007387 */ /* 0x0009d80000100800 */
[----:B----4-:R-:W-:Y:S05]  /*c220*/  @P0 BRA `(.L_x_234) ;  /* 0x0000000000480947 */ /* 0x010fea0003800000 */
[----:B------:R-:W4:Y:S02]  /*c230*/  S2R R0, SR_TID.X ;  /* 0x0000000000007919 */ /* 0x000f240000002100 */
[----:B----4-:R-:W-:-:S04]  /*c240*/  LOP3.LUT R0, R0, 0x7f, RZ, 0xc0, !PT ;  /* 0x0000007f00007812 */ /* 0x010fc800078ec0ff */
[----:B------:R-:W-:-:S13]  /*c250*/  ISETP.NE.AND P0, PT, R0, RZ, PT ;  /* 0x000000ff0000720c */ /* 0x000fda0003f05270 */
[----:B------:R-:W-:Y:S05]  /*c260*/  @P0 BRA `(.L_x_235) ;  /* 0x0000003c00f80947 */ /* 0x000fea0003800000 */
[----:B------:R-:W4:Y:S01]  /*c270*/  S2R R3, SR_LANEID ;  /* 0x0000000000037919 */ /* 0x000f220000000000 */
[----:B------:R-:W-:Y:S02]  /*c280*/  VOTEU.ANY UR4, UPT, PT ;  /* 0x0000000000047886 */ /* 0x000fe400038e0100 */
[----:B------:R-:W4:Y:S08]  /*c290*/  FLO.U32 R0, UR4 ;  /* 0x0000000400007d00 */ /* 0x000f3000080e0000 */
[----:B------:R-:W5:Y:S01]  /*c2a0*/  POPC R5, UR4 ;  /* 0x0000000400057d09 */ /* 0x000f620008000000 */
[----:B----4-:R-:W-:-:S02]  /*c2b0*/  ISETP.EQ.U32.AND P0, PT, R0, R3, PT ;  /* 0x000000030000720c */ /* 0x010fc40003f02070 */
[----:B------:R-:W5:Y:S11]  /*c2c0*/  LDC.64 R2, c[0x0][0xc60] ;  /* 0x00031800ff027b82 */ /* 0x000f760000000a00 */
[----:B-----5:R-:W4:Y:S01]  /*c2d0*/  @P0 ATOMG.E.ADD.STRONG.GPU PT, R3, desc[UR40][R2.64], R5 ;  /* 0x00000005020309a8 */ /* 0x020f2200081ee1e8 */
[----:B---3--:R-:W3:Y:S02]  /*c2e0*/  S2R R4, SR_LTMASK ;  /* 0x0000000000047919 */ /* 0x008ee40000003900 */
[----:B---3--:R-:W-:-:S04]  /*c2f0*/  LOP3.LUT R4, R4, UR4, RZ, 0xc0, !PT ;  /* 0x0000000404047c12 */ /* 0x008fc8000f8ec0ff */
[----:B--2---:R-:W2:Y:S01]  /*c300*/  POPC R7, R4 ;  /* 0x0000000400077309 */ /* 0x004ea20000000000 */
[----:B----4-:R-:W2:Y:S02]  /*c310*/  SHFL.IDX PT, R0, R3, R0, 0x1f ;  /* 0x00001f0003007589 */ /* 0x010ea400000e0000 */
[----:B--2---:R-:W-:-:S05]  /*c320*/  IADD3 R0, R0, UR36, R7 ;  /* 0x0000002400007c10 */ /* 0x004fca000fffe007 */
[----:B------:R4:W-:Y:S01]  /*c330*/  STL [R1], R0 ;  /* 0x0000000001007387 */ /* 0x0009e20000100800 */
[----:B------:R-:W-:Y:S05]  /*c340*/  BRA `(.L_x_235) ;  /* 0x0000003c00c07947 */ /* 0x000fea0003800000 */
.L_x_234:
[----:B------:R-:W-:Y:S01]  /*c350*/  VIADD R0, R18, 0x1c400 ;  /* 0x0001c40012007836 */ /* 0x000fe20000000000 */
[----:B------:R-:W-:Y:S04]  /*c360*/  BSSY B6, `(.L_x_236) ;  /* 0x0000013000067945 */ /* 0x000fe80003800000 */
[----:B------:R-:W-:-:S13]  /*c370*/  LOP3.LUT P0, RZ, R0, 0x3ff, RZ, 0xc0, !PT ;  /* 0x000003ff00ff7812 */ /* 0x000fda000780c0ff */
[----:B------:R-:W-:Y:S05]  /*c380*/  @!P0 BRA `(.L_x_237) ;  /* 0x0000000000408947 */ /* 0x000fea0003800000 */
[----:B------:R-:W-:Y:S01]  /*c390*/  MOV R2, 0x0 ;  /* 0x0000000000027802 */ /* 0x000fe20000000f00 */
[----:B------:R-:W-:Y:S01]  /*c3a0*/  ULDC.64 UR6, c[0x4][0xb8] ;  /* 0x01002e0000067ab9 */ /* 0x000fe20000000a00 */
[----:B------:R-:W-:Y:S01]  /*c3b0*/  ULDC.64 UR8, c[0x4][0xc0] ;  /* 0x0100300000087ab9 */ /* 0x000fe20000000a00 */
[----:B------:R-:W-:Y:S01]  /*c3c0*/  ULDC.64 UR4, c[0x4][0x8] ;  /* 0x0100020000047ab9 */ /* 0x000fe20000000a00 */
[----:B---3--:R-:W-:Y:S01]  /*c3d0*/  MOV R4, UR6 ;  /* 0x0000000600047c02 */ /* 0x008fe20008000f00 */
[----:B------:R-:W-:Y:S01]  /*c3e0*/  IMAD.U32 R5, RZ, RZ, UR7 ;  /* 0x00000007ff057e24 */ /* 0x000fe2000f8e00ff */
[----:B------:R-:W3:Y:S01]  /*c3f0*/  LDC.64 R2, c[0x4][R2] ;  /* 0x0100000002027b82 */ /* 0x000ee20000000a00 */
[----:B------:R-:W-:Y:S02]  /*c400*/  IMAD.U32 R6, RZ, RZ, UR8 ;  /* 0x00000008ff067e24 */ /* 0x000fe4000f8e00ff */
[----:B--2---:R-:W-:Y:S02]  /*c410*/  IMAD.U32 R7, RZ, RZ, UR9 ;  /* 0x00000009ff077e24 */ /* 0x004fe4000f8e00ff */
[----:B-1----:R-:W-:-:S02]  /*c420*/  IMAD.U32 R10, RZ, RZ, UR4 ;  /* 0x00000004ff0a7e24 */ /* 0x002fc4000f8e00ff */
[----:B0-----:R-:W-:Y:S02]  /*c430*/  IMAD.U32 R11, RZ, RZ, UR5 ;  /* 0x00000005ff0b7e24 */ /* 0x001fe4000f8e00ff */
[----:B------:R-:W-:Y:S02]  /*c440*/  IMAD.MOV.U32 R8, RZ, RZ, 0x70 ;  /* 0x00000070ff087424 */ /* 0x000fe400078e00ff */
[----:B------:R-:W-:Y:S02]  /*c450*/  IMAD.MOV.U32 R12, RZ, RZ, 0x1 ;  /* 0x00000001ff0c7424 */ /* 0x000fe400078e00ff */
[----:B------:R-:W-:-:S07]  /*c460*/  IMAD.MOV.U32 R13, RZ, RZ, RZ ;  /* 0x000000ffff0d7224 */ /* 0x000fce00078e00ff */
[----:B------:R-:W-:-:S07]  /*c470*/  LEPC R20, `(.L_x_237) ;  /* 0x000000001014794e */ /* 0x000fce0000000000 */
[----:B---3--:R-:W-:Y:S05]  /*c480*/  CALL.ABS.NOINC R2 ;  /* 0x0000000002007343 */ /* 0x008fea0003c00000 */
.L_x_237:
[----:B------:R-:W-:Y:S05]  /*c490*/  BSYNC B6 ;  /* 0x0000000000067941 */ /* 0x000fea0003800000 */
.L_x_236:
        /* <DEDUP_REMOVED lines=8> */
[----:B------:R4:W4:Y:S01]  /*c520*/  LDC.64 R2, c[0x4][R0] ;  /* 0x0100000000027b82 */ /* 0x0009220000000a00 */
[----:B---3--:R-:W-:Y:S01]  /*c530*/  IMAD.U32 R4, RZ, RZ, UR6 ;  /* 0x00000006ff047e24 */ /* 0x008fe2000f8e00ff */
[----:B------:R-:W-:Y:S01]  /*c540*/  MOV R8, 0x70 ;  /* 0x0000007000087802 */ /* 0x000fe20000000f00 */
[----:B------:R-:W-:Y:S02]  /*c550*/  IMAD.U32 R5, RZ, RZ, UR7 ;  /* 0x00000007ff057e24 */ /* 0x000fe4000f8e00ff */
[----:B------:R-:W-:Y:S02]  /*c560*/  IMAD.U32 R6, RZ, RZ, UR8 ;  /* 0x00000008ff067e24 */ /* 0x000fe4000f8e00ff */
[----:B--2---:R-:W-:-:S02]  /*c570*/  IMAD.U32 R7, RZ, RZ, UR9 ;  /* 0x00000009ff077e24 */ /* 0x004fc4000f8e00ff */
[----:B-1----:R-:W-:Y:S02]  /*c580*/  IMAD.U32 R10, RZ, RZ, UR4 ;  /* 0x00000004ff0a7e24 */ /* 0x002fe4000f8e00ff */
[----:B0-----:R-:W-:Y:S02]  /*c590*/  IMAD.U32 R11, RZ, RZ, UR5 ;  /* 0x00000005ff0b7e24 */ /* 0x001fe4000f8e00ff */
[----:B------:R-:W-:Y:S02]  /*c5a0*/  IMAD.MOV.U32 R12, RZ, RZ, 0x1 ;  /* 0x00000001ff0c7424 */ /* 0x000fe400078e00ff */
[----:B------:R-:W-:-:S07]  /*c5b0*/  IMAD.MOV.U32 R13, RZ, RZ, RZ ;  /* 0x000000ffff0d7224 */ /* 0x000fce00078e00ff */
[----:B------:R-:W-:-:S07]  /*c5c0*/  LEPC R20, `(.L_x_240) ;  /* 0x000000001014794e */ /* 0x000fce0000000000 */
[----:B----4-:R-:W-:Y:S05]  /*c5d0*/  CALL.ABS.NOINC R2 ;  /* 0x0000000002007343 */ /* 0x010fea0003c00000 */
.L_x_240:
[----:B------:R-:W-:Y:S01]  /*c5e0*/  MOV R2, 0x0 ;  /* 0x0000000000027802 */ /* 0x000fe20000000f00 */
[----:B------:R-:W-:Y:S01]  /*c5f0*/  ULDC.64 UR6, c[0x4][0xb8] ;  /* 0x01002e0000067ab9 */ /* 0x000fe20000000a00 */
[----:B------:R-:W-:Y:S01]  /*c600*/  ULDC.64 UR8, c[0x4][0xc0] ;  /* 0x0100300000087ab9 */ /* 0x000fe20000000a00 */
[----:B------:R-:W-:Y:S01]  /*c610*/  ULDC.64 UR4, c[0x4][0x18] ;  /* 0x0100060000047ab9 */ /* 0x000fe20000000a00 */
[----:B------:R-:W-:Y:S02]  /*c620*/  IMAD.U32 R4, RZ, RZ, UR6 ;  /* 0x00000006ff047e24 */ /* 0x000fe4000f8e00ff */
[----:B------:R-:W0:Y:S01]  /*c630*/  LDC.64 R2, c[0x4][R2] ;  /* 0x0100000002027b82 */ /* 0x000e220000000a00 */
[----:B------:R-:W-:Y:S02]  /*c640*/  IMAD.U32 R5, RZ, RZ, UR7 ;  /* 0x00000007ff057e24 */ /* 0x000fe4000f8e00ff */
[----:B------:R-:W-:Y:S02]  /*c650*/  IMAD.U32 R6, RZ, RZ, UR8 ;  /* 0x00000008ff067e24 */ /* 0x000fe4000f8e00ff */
[----:B------:R-:W-:-:S02]  /*c660*/  IMAD.U32 R7, RZ, RZ, UR9 ;  /* 0x00000009ff077e24 */ /* 0x000fc4000f8e00ff */
[----:B------:R-:W-:Y:S02]  /*c670*/  IMAD.U32 R10, RZ, RZ, UR4 ;  /* 0x00000004ff0a7e24 */ /* 0x000fe4000f8e00ff */
[----:B------:R-:W-:Y:S02]  /*c680*/  IMAD.U32 R11, RZ, RZ, UR5 ;  /* 0x00000005ff0b7e24 */ /* 0x000fe4000f8e00ff */
[----:B------:R-:W-:Y:S02]  /*c690*/  IMAD.MOV.U32 R8, RZ, RZ, 0x70 ;  /* 0x00000070ff087424 */ /* 0x000fe400078e00ff */
[----:B------:R-:W-:Y:S02]  /*c6a0*/  IMAD.MOV.U32 R12, RZ, RZ, 0x1 ;  /* 0x00000001ff0c7424 */ /* 0x000fe400078e00ff */
[----:B------:R-:W-:-:S07]  /*c6b0*/  IMAD.MOV.U32 R13, RZ, RZ, RZ ;  /* 0x000000ffff0d7224 */ /* 0x000fce00078e00ff */
[----:B------:R-:W-:-:S07]  /*c6c0*/  LEPC R20, `(.L_x_239) ;  /* 0x000000001014794e */ /* 0x000fce0000000000 */
[----:B0-----:R-:W-:Y:S05]  /*c6d0*/  CALL.ABS.NOINC R2 ;  /* 0x0000000002007343 */ /* 0x001fea0003c00000 */
.L_x_239:
[----:B------:R-:W-:Y:S05]  /*c6e0*/  BSYNC B6 ;  /* 0x0000000000067941 */ /* 0x000fea0003800000 */
.L_x_238:
[----:B---3--:R-:W3:Y:S01]  /*c6f0*/  LDL.LU R4, [R1+0x1c] ;  /* 0x00001c0001047983 */ /* 0x008ee20000300800 */
[----:B------:R-:W-:-:S03]  /*c700*/  ULDC.64 UR4, c[0x0][0x9f8] ;  /* 0x00027e0000047ab9 */ /* 0x000fc60000000a00 */
[----:B--2---:R-:W2:Y:S01]  /*c710*/  LDL R7, [R1+0x10] ;  /* 0x0000100001077983 */ /* 0x004ea20000100800 */
[----:B------:R-:W-:-:S03]  /*c720*/  ISETP.NE.U32.AND P0, PT, RZ, UR4, PT ;  /* 0x00000004ff007c0c */ /* 0x000fc6000bf05070 */
[----:B------:R-:W4:Y:S01]  /*c730*/  LDL R0, [R1+0x38] ;  /* 0x0000380001007983 */ /* 0x000f220000100800 */
[----:B------:R-:W-:-:S13]  /*c740*/  ISETP.NE.AND.EX P0, PT, RZ, UR5, PT, P0 ;  /* 0x00000005ff007c0c */ /* 0x000fda000bf05300 */
[----:B------:R-:W-:-:S04]  /*c750*/  @P0 IADD3 R2, P1, R17, UR4, RZ ;  /* 0x0000000411020c10 */ /* 0x000fc8000ff3e0ff */
[----:B---3--:R-:W-:Y:S01]  /*c760*/  @P0 IADD3.X R3, R4, UR5, RZ, P1, !PT ;  /* 0x0000000504030c10 */ /* 0x008fe20008ffe4ff */
[----:B------:R-:W-:-:S04]  /*c770*/  ULDC.64 UR4, c[0x0][0xa08] ;  /* 0x0002820000047ab9 */ /* 0x000fc80000000a00 */
[----:B--2---:R2:W3:Y:S02]  /*c780*/  @P0 LDG.E R7, desc[UR40][R2.64] ;  /* 0x0000002802070981 */ /* 0x0044e4000c1e1900 */
[----:B--2---:R-:W2:Y:S01]  /*c790*/  LDC.64 R2, c[0x0][0x418] ;  /* 0x00010600ff027b82 */ /* 0x004ea20000000a00 */
[----:B----4-:R-:W-:Y:S01]  /*c7a0*/  VIADD R0, R0, 0xffffffff ;  /* 0xffffffff00007836 */ /* 0x010fe20000000000 */
[----:B---3--:R-:W-:Y:S01]  /*c7b0*/  SHF.R.S32.HI R8, RZ, 0x1f, R7 ;  /* 0x0000001fff087819 */ /* 0x008fe20000011407 */
[----:B------:R3:W-:Y:S04]  /*c7c0*/  @P0 STL [R1+0x10], R7 ;  /* 0x0000100701000387 */ /* 0x0007e80000100800 */
[----:B------:R3:W-:Y:S01]  /*c7d0*/  STL [R1+0x1c], R8 ;  /* 0x00001c0801007387 */ /* 0x0007e20000100800 */
[----:B--2---:R-:W-:Y:S01]  /*c7e0*/  LOP3.LUT P0, RZ, R2, UR4, RZ, 0xfc, !PT ;  /* 0x0000000402ff7c12 */ /* 0x004fe2000f80fcff */
[----:B------:R-:W-:-:S03]  /*c7f0*/  UMOV UR4, 0xffffffff ;  /* 0xffffffff00047882 */ /* 0x000fc60000000000 */
[----:B------:R-:W-:-:S04]  /*c800*/  LOP3.LUT P0, RZ, R3, UR5, RZ, 0xfc, P0 ;  /* 0x0000000503ff7c12 */ /* 0x000fc8000800fcff */
[----:B------:R-:W-:Y:S01]  /*c810*/  SEL R17, R7, RZ, !P0 ;  /* 0x000000ff07117207 */ /* 0x000fe20004000000 */
[----:B---3--:R-:W-:Y:S08]  /*c820*/  BRA.DIV UR4, `(.L_x_241) ;  /* 0x0000004e04487947 */ /* 0x008ff0000b800000 */
[----:B------:R-:W2:Y:S02]  /*c830*/  S2R R4, SR_TID.X ;  /* 0x0000000000047919 */ /* 0x000ea40000002100 */
[----:B--2---:R-:W-:-:S04]  /*c840*/  SHF.R.U32.HI R4, RZ, 0x5, R4 ;  /* 0x00000005ff047819 */ /* 0x004fc80000011604 */
[----:B------:R-:W-:-:S05]  /*c850*/  LOP3.LUT R4, R4, 0x3, RZ, 0xc0, !PT ;  /* 0x0000000304047812 */ /* 0x000fca00078ec0ff */
[----:B------:R2:W3:Y:S02]  /*c860*/  SHFL.IDX PT, R14, R4, RZ, 0x1f ;  /* 0x00001fff040e7589 */ /* 0x0004e400000e0000 */
.L_x_345:
[----:B------:R-:W-:Y:S01]  /*c870*/  PLOP3.LUT P1, PT, PT, PT, PT, 0x8, 0x0 ;  /* 0x000000000000781c */ /* 0x000fe20003f2e170 */
[----:B------:R4:W-:Y:S01]  /*c880*/  STL [R1+0x8], R0 ;  /* 0x0000080001007387 */ /* 0x0009e20000100800 */
[----:B---3--:R-:W-:Y:S02]  /*c890*/  ISETP.NE.AND P0, PT, R14, RZ, PT ;  /* 0x000000ff0e00720c */ /* 0x008fe40003f05270 */
[----:B--2---:R-:W-:-:S05]  /*c8a0*/  P2R R4, PR, RZ, 0x2 ;  /* 0x00000002ff047803 */ /* 0x004fca0000000000 */
[----:B------:R4:W-:Y:S06]  /*c8b0*/  STL [R1+0x20], R4 ;  /* 0x0000200401007387 */ /* 0x0009ec0000100800 */
[----:B------:R-:W-:Y:S05]  /*c8c0*/  @P0 BRA `(.L_x_242) ;  /* 0x0000000400300947 */ /* 0x000fea0003800000 */
[----:B------:R-:W-:-:S03]  /*c8d0*/  UMOV UR4, 0xffffffff ;  /* 0xffffffff00047882 */ /* 0x000fc60000000000 */
[----:B------:R-:W-:Y:S05]  /*c8e0*/  BRA.DIV UR4, `(.L_x_243) ;  /* 0x0000004e044c7947 */ /* 0x000fea000b800000 */
[----:B------:R-:W-:-:S13]  /*c8f0*/  ELECT P6, URZ, PT ;  /* 0x00000000003f782f */ /* 0x000fda00038c0000 */
.L_x_348:
[----:B------:R-:W-:Y:S05]  /*c900*/  @!P6 BRA `(.L_x_242) ;  /* 0x000000040020e947 */ /* 0x000fea0003800000 */
[----:B------:R-:W-:-:S04]  /*c910*/  ISETP.NE.U32.AND P0, PT, R2, RZ, PT ;  /* 0x000000ff0200720c */ /* 0x000fc80003f05070 */
[----:B------:R-:W-:-:S13]  /*c920*/  ISETP.NE.AND.EX P0, PT, R3, RZ, PT, P0 ;  /* 0x000000ff0300720c */ /* 0x000fda0003f05300 */
[----:B------:R-:W-:Y:S05]  /*c930*/  @!P0 BRA `(.L_x_244) ;  /* 0x0000000000508947 */ /* 0x000fea0003800000 */
[----:B------:R-:W2:Y:S01]  /*c940*/  LDC R6, c[0x0][0x43c] ;  /* 0x00010f00ff067b82 */ /* 0x000ea20000000800 */
[----:B------:R-:W-:Y:S01]  /*c950*/  IMAD.MOV.U32 R9, RZ, RZ, R0 ;  /* 0x000000ffff097224 */ /* 0x000fe200078e0000 */
[----:B------:R-:W-:-:S03]  /*c960*/  ULDC.64 UR4, c[0x0][0x428] ;  /* 0x00010a0000047ab9 */ /* 0x000fc60000000a00 */
[----:B----4-:R-:W-:Y:S01]  /*c970*/  IMAD.MOV.U32 R0, RZ, RZ, R9 ;  /* 0x000000ffff007224 */ /* 0x010fe200078e0009 */
[----:B--2---:R-:W-:-:S13]  /*c980*/  ISETP.NE.AND P0, PT, R6, 0x1, PT ;  /* 0x000000010600780c */ /* 0x004fda0003f05270 */
[----:B------:R-:W2:Y:S02]  /*c990*/  @P0 LDC.64 R4, c[0x0][0x440] ;  /* 0x00011000ff040b82 */ /* 0x000ea40000000a00 */
[----:B--2---:R-:W-:-:S05]  /*c9a0*/  @P0 IMAD.HI.U32 R4, R9, R4, RZ ;  /* 0x0000000409040227 */ /* 0x004fca00078e00ff */
[----:B------:R-:W-:-:S04]  /*c9b0*/  @P0 SHF.R.U32.HI R0, RZ, R5, R4 ;  /* 0x00000005ff000219 */ /* 0x000fc80000011604 */
[--C-:B------:R-:W-:Y:S01]  /*c9c0*/  SHF.R.S32.HI R5, RZ, 0x1f, R0.reuse ;  /* 0x0000001fff057819 */ /* 0x100fe20000011400 */
[----:B------:R-:W-:-:S04]  /*c9d0*/  IMAD.MOV R4, RZ, RZ, -R0 ;  /* 0x000000ffff047224 */ /* 0x000fc800078e0a00 */
[----:B------:R-:W-:Y:S01]  /*c9e0*/  IMAD R9, R6, R4, R9 ;  /* 0x0000000406097224 */ /* 0x000fe200078e0209 */
[----:B------:R-:W-:Y:S01]  /*c9f0*/  MOV R4, R0 ;  /* 0x0000000000047202 */ /* 0x000fe20000000f00 */
[----:B------:R-:W-:-:S03]  /*ca00*/  IMAD R6, R8, UR4, RZ ;  /* 0x0000000408067c24 */ /* 0x000fc6000f8e02ff */
[----:B------:R2:W-:Y:S01]  /*ca10*/  STL [R1+0x8], R9 ;  /* 0x0000080901007387 */ /* 0x0005e20000100800 */
[----:B------:R-:W-:-:S04]  /*ca20*/  IMAD.WIDE.U32 R4, R7, UR4, R4 ;  /* 0x0000000407047c25 */ /* 0x000fc8000f8e0004 */
[----:B------:R-:W-:Y:S01]  /*ca30*/  IMAD R0, R7, UR5, R6 ;  /* 0x0000000507007c24 */ /* 0x000fe2000f8e0206 */
[----:B------:R-:W-:-:S03]  /*ca40*/  LEA R2, P0, R4, R2, 0x2 ;  /* 0x0000000204027211 */ /* 0x000fc600078010ff */
[----:B------:R-:W-:-:S05]  /*ca50*/  IMAD.IADD R0, R5, 0x1, R0 ;  /* 0x0000000105007824 */ /* 0x000fca00078e0200 */
[----:B------:R-:W-:-:S05]  /*ca60*/  LEA.HI.X R3, R4, R3, R0, 0x2, P0 ;  /* 0x0000000304037211 */ /* 0x000fca00000f1400 */
[----:B------:R2:W5:Y:S02]  /*ca70*/  LDG.E R17, desc[UR40][R2.64] ;  /* 0x0000002802117981 */ /* 0x000564000c1e1900 */
.L_x_244:
[----:B--2---:R-:W2:Y:S01]  /*ca80*/  LDL R2, [R1+0x14] ;  /* 0x0000140001027983 */ /* 0x004ea20000100800 */
[----:B----4-:R-:W-:Y:S01]  /*ca90*/  IMAD R0, R19, 0x8, R18 ;  /* 0x0000000813007824 */ /* 0x010fe200078e0212 */
[----:B--2---:R-:W-:-:S04]  /*caa0*/  SHF.L.U32 R2, R2, 0x1f, RZ ;  /* 0x0000001f02027819 */ /* 0x004fc800000006ff */
[----:B------:R-:W2:Y:S02]  /*cab0*/  SYNCS.PHASECHK.TRANS64.TRYWAIT P0, [R0+URZ+0x34840], R2 ;  /* 0x03484002000075a7 */ /* 0x000ea4000800017f */
[----:B--2---:R-:W-:Y:S05]  /*cac0*/  @!P0 BRA `(.L_x_245) ;  /* 0x0000004800f48947 */ /* 0x004fea0003800000 */
.L_x_349:
[----:B------:R-:W3:Y:S02]  /*cad0*/  S2R R3, SR_TID.X ;  /* 0x0000000000037919 */ /* 0x000ee40000002100 */
[----:B---3--:R-:W-:-:S04]  /*cae0*/  LOP3.LUT R3, R3, 0x7f, RZ, 0xc0, !PT ;  /* 0x0000007f03037812 */ /* 0x008fc800078ec0ff */
[----:B------:R-:W-:-:S13]  /*caf0*/  ISETP.NE.AND P0, PT, R3, RZ, PT ;  /* 0x000000ff0300720c */ /* 0x000fda0003f05270 */
[----:B------:R-:W-:Y:S05]  /*cb00*/  @P0 BRA `(.L_x_246) ;  /* 0x00000000001c0947 */ /* 0x000fea0003800000 */
[----:B------:R-:W3:Y:S01]  /*cb10*/  S2R R3, SR_TID.X ;  /* 0x0000000000037919 */ /* 0x000ee20000002100 */
[----:B--2---:R-:W-:-:S04]  /*cb20*/  IMAD.MOV.U32 R2, RZ, RZ, 0xc000 ;  /* 0x0000c000ff027424 */ /* 0x004fc800078e00ff */
[----:B------:R4:W-:Y:S01]  /*cb30*/  SYNCS.ARRIVE.TRANS64 RZ, [R0+URZ+0x34830], R2 ;  /* 0x0348300200ff79a7 */ /* 0x0009e2000800003f */
[----:B---3--:R-:W-:-:S04]  /*cb40*/  LOP3.LUT R3, R3, 0x1f, RZ, 0xc0, !PT ;  /* 0x0000001f03037812 */ /* 0x008fc800078ec0ff */
[----:B------:R-:W-:-:S13]  /*cb50*/  ISETP.NE.AND P0, PT, R3, RZ, PT ;  /* 0x000000ff0300720c */ /* 0x000fda0003f05270 */
[----:B----4-:R-:W-:Y:S05]  /*cb60*/  @!P0 BRA `(.L_x_246) ;  /* 0x0000000000048947 */ /* 0x010fea0003800000 */
[----:B------:R-:W-:Y:S01]  /*cb70*/  BPT.TRAP 0x1 ;  /* 0x000000040000795c */ /* 0x000fe20000300000 */
.L_x_246:
[----:B------:R-:W3:Y:S04]  /*cb80*/  LDL R3, [R1+0x8] ;  /* 0x0000080001037983 */ /* 0x000ee80000100800 */
[----:B--2---:R-:W2:Y:S01]  /*cb90*/  LDL R2, [R1+0x18] ;  /* 0x0000180001027983 */ /* 0x004ea20000100800 */
[----:B------:R-:W-:Y:S01]  /*cba0*/  R2UR UR9, R0 ;  /* 0x00000000000972ca */ /* 0x000fe200000e0000 */
[----:B------:R-:W-:Y:S01]  /*cbb0*/  IMAD R0, R19, 0xc000, R18 ;  /* 0x0000c00013007824 */ /* 0x000fe200078e0212 */
[----:B------:R-:W-:Y:S01]  /*cbc0*/  UIADD3 UR4, UP0, UR38, 0x370, URZ ;  /* 0x0000037026047890 */ /* 0x000fe2000ff1e03f */
[----:B------:R-:W-:Y:S01]  /*cbd0*/  R2UR UR12, R16 ;  /* 0x00000000100c72ca */ /* 0x000fe200000e0000 */
[----:B------:R-:W-:Y:S01]  /*cbe0*/  UMOV UR10, URZ ;  /* 0x0000003f000a7c82 */ /* 0x000fe20008000000 */
[----:B-----5:R-:W-:Y:S01]  /*cbf0*/  R2UR UR13, R17 ;  /* 0x00000000110d72ca */ /* 0x020fe200000e0000 */
[----:B------:R-:W-:Y:S01]  /*cc00*/  UMOV UR6, 0x0 ;  /* 0x0000000000067882 */ /* 0x000fe20000000000 */
[----:B------:R-:W-:Y:S01]  /*cc10*/  R2UR UR8, R0 ;  /* 0x00000000000872ca */ /* 0x000fe200000e0000 */
[----:B------:R-:W-:Y:S01]  /*cc20*/  UMOV UR7, 0x14f00000 ;  /* 0x14f0000000077882 */ /* 0x000fe20000000000 */
[----:B------:R-:W-:Y:S01]  /*cc30*/  PLOP3.LUT P0, PT, PT, PT, PT, 0x80, 0x0 ;  /* 0x000000000000781c */ /* 0x000fe20003f0f070 */
[----:B------:R-:W-:-:S03]  /*cc40*/  UMOV UR16, 0x40 ;  /* 0x0000004000107882 */ /* 0x000fc60000000000 */
[----:B------:R-:W-:Y:S01]  /*cc50*/  UIADD3 UR9, UR9, 0x34830, URZ ;  /* 0x0003483009097890 */ /* 0x000fe2000fffe03f */
[----:B------:R-:W-:-:S05]  /*cc60*/  P2R R0, PR, RZ, 0x1 ;  /* 0x00000001ff007803 */ /* 0x000fca0000000000 */
[----:B------:R4:W-:Y:S01]  /*cc70*/  STL [R1+0x20], R0 ;  /* 0x0000200001007387 */ /* 0x0009e20000100800 */
[----:B------:R-:W-:Y:S02]  /*cc80*/  UIADD3 UR14, UR8, 0x1c400, URZ ;  /* 0x0001c400080e7890 */ /* 0x000fe4000fffe03f */
[----:B------:R-:W-:Y:S02]  /*cc90*/  UIADD3 UR15, UR8, 0x20400, URZ ;  /* 0x00020400080f7890 */ /* 0x000fe4000fffe03f */
[----:B------:R-:W-:-:S03]  /*cca0*/  UIADD3 UR17, UR8, 0x24400, URZ ;  /* 0x0002440008117890 */ /* 0x000fc6000fffe03f */
[----:B------:R-:W-:Y:S01]  /*ccb0*/  UMOV UR8, UR14 ;  /* 0x0000000e00087c82 */ /* 0x000fe20008000000 */
[----:B------:R-:W-:Y:S01]  /*ccc0*/  UMOV UR14, 0x80 ;  /* 0x00000080000e7882 */ /* 0x000fe20000000000 */
[----:B---3--:R-:W-:Y:S02]  /*ccd0*/  R2UR UR11, R3 ;  /* 0x00000000030b72ca */ /* 0x008fe400000e0000 */
[----:B--2---:R-:W-:-:S13]  /*cce0*/  R2UR UR5, R2 ;  /* 0x00000000020572ca */ /* 0x004fda00000e0000 */
[----:B------:R-:W-:Y:S02]  /*ccf0*/  ULEA UR11, UR11, UR5, 0x7 ;  /* 0x000000050b0b7291 */ /* 0x000fe4000f8e383f */
[----:B------:R-:W-:-:S09]  /*cd00*/  UIADD3.X UR5, URZ, UR39, URZ, UP0, !UPT ;  /* 0x000000273f057290 */ /* 0x000fd200087fe43f */
[----:B------:R2:W-:Y:S02]  /*cd10*/  UTMALDG.4D [UR8], [UR4], desc[UR6] ;  /* 0x00000608040075b4 */ /* 0x0005e40008019000 */
[----:B--2---:R-:W-:Y:S01]  /*cd20*/  UMOV UR8, UR15 ;  /* 0x0000000f00087c82 */ /* 0x004fe20008000000 */
[----:B------:R-:W-:Y:S02]  /*cd30*/  UMOV UR10, UR16 ;  /* 0x00000010000a7c82 */ /* 0x000fe40008000000 */
[----:B------:R2:W-:Y:S02]  /*cd40*/  UTMALDG.4D [UR8], [UR4], desc[UR6] ;  /* 0x00000608040075b4 */ /* 0x0005e40008019000 */
[----:B--2---:R-:W-:Y:S01]  /*cd50*/  UMOV UR8, UR17 ;  /* 0x0000001100087c82 */ /* 0x004fe20008000000 */
[----:B------:R-:W-:Y:S02]  /*cd60*/  UMOV UR10, UR14 ;  /* 0x0000000e000a7c82 */ /* 0x000fe40008000000 */
[----:B------:R4:W-:Y:S02]  /*cd70*/  UTMALDG.4D [UR8], [UR4], desc[UR6] ;  /* 0x00000608040075b4 */ /* 0x0009e40008019000 */
[----:B----4-:R-:W-:Y:S01]  /*cd80*/  NOP ;  /* 0x0000000000007918 */ /* 0x010fe20000000000 */
.L_x_242:
[----:B------:R-:W2:Y:S04]  /*cd90*/  LDL.LU R3, [R1+0x30] ;  /* 0x0000300001037983 */ /* 0x000ea80000300800 */
[----:B------:R-:W3:Y:S04]  /*cda0*/  LDL.LU R5, [R1+0x2c] ;  /* 0x00002c0001057983 */ /* 0x000ee80000300800 */
[----:B----4-:R-:W4:Y:S01]  /*cdb0*/  LDL.LU R4, [R1+0x3c] ;  /* 0x00003c0001047983 */ /* 0x010f220000300800 */
[----:B------:R-:W-:Y:S05]  /*cdc0*/  WARPSYNC.ALL ;  /* 0x0000000000007948 */ /* 0x000fea0003800000 */
[----:B------:R-:W-:Y:S01]  /*cdd0*/  ULDC.64 UR6, c[0x0][0xa00] ;  /* 0x0002800000067ab9 */ /* 0x000fe20000000a00 */
[----:B------:R-:W-:Y:S01]  /*cde0*/  ULDC.64 UR4, c[0x0][0x298] ;  /* 0x0000a60000047ab9 */ /* 0x000fe20000000a00 */
[----:B------:R-:W-:Y:S01]  /*cdf0*/  BAR.SYNC.DEFER_BLOCKING 0x8, 0x180 ;  /* 0x0206000000007b1d */ /* 0x000fe20000010000 */
[----:B------:R-:W-:Y:S01]  /*ce00*/  ISETP.NE.U32.AND P0, PT, RZ, UR6, PT ;  /* 0x00000006ff007c0c */ /* 0x000fe2000bf05070 */
[----:B------:R-:W-:-:S03]  /*ce10*/  VIADD R2, R18, 0x10400 ;  /* 0x0001040012027836 */ /* 0x000fc60000000000 */
[----:B------:R-:W-:Y:S01]  /*ce20*/  ISETP.NE.AND.EX P0, PT, RZ, UR7, PT, P0 ;  /* 0x00000007ff007c0c */ /* 0x000fe2000bf05300 */
[----:B------:R-:W-:Y:S01]  /*ce30*/  BSSY B6, `(.L_x_247) ;  /* 0x000001e000067945 */ /* 0x000fe20003800000 */
[----:B------:R-:W-:Y:S02]  /*ce40*/  LOP3.LUT P1, RZ, R2, 0x3ff, RZ, 0xc0, !PT ;  /* 0x000003ff02ff7812 */ /* 0x000fe4000782c0ff */
[----:B--2---:R-:W-:Y:S02]  /*ce50*/  SHF.R.S32.HI R0, RZ, 0x1f, R3 ;  /* 0x0000001fff007819 */ /* 0x004fe40000011403 */
[----:B---3--:R-:W-:-:S03]  /*ce60*/  SEL R5, R5, RZ, !P0 ;  /* 0x000000ff05057207 */ /* 0x008fc60004000000 */
[----:B------:R-:W-:Y:S01]  /*ce70*/  IMAD R0, R0, UR4, RZ ;  /* 0x0000000400007c24 */ /* 0x000fe2000f8e02ff */
[----:B----4-:R-:W-:-:S03]  /*ce80*/  SEL R4, R4, RZ, !P0 ;  /* 0x000000ff04047207 */ /* 0x010fc60004000000 */
[C---:B------:R-:W-:Y:S02]  /*ce90*/  IMAD R0, R3.reuse, UR5, R0 ;  /* 0x0000000503007c24 */ /* 0x040fe4000f8e0200 */
[----:B------:R-:W-:-:S04]  /*cea0*/  IMAD.WIDE.U32 R2, R3, UR4, RZ ;  /* 0x0000000403027c25 */ /* 0x000fc8000f8e00ff */
[----:B------:R-:W-:Y:S01]  /*ceb0*/  IMAD.IADD R0, R3, 0x1, R0 ;  /* 0x0000000103007824 */ /* 0x000fe200078e0200 */
[----:B------:R2:W-:Y:S04]  /*cec0*/  STL.64 [R1+0x50], R2 ;  /* 0x0000500201007387 */ /* 0x0005e80000100a00 */
[----:B------:R2:W-:Y:S04]  /*ced0*/  STL [R1+0x2c], R5 ;  /* 0x00002c0501007387 */ /* 0x0005e80000100800 */
[----:B------:R2:W-:Y:S04]  /*cee0*/  STL [R1+0x3c], R4 ;  /* 0x00003c0401007387 */ /* 0x0005e80000100800 */
[----:B------:R2:W-:Y:S01]  /*cef0*/  STL [R1+0x30], R0 ;  /* 0x0000300001007387 */ /* 0x0005e20000100800 */
[----:B------:R-:W-:Y:S05]  /*cf00*/  @!P1 BRA `(.L_x_248) ;  /* 0x0000000000409947 */ /* 0x000fea0003800000 */
[----:B--2---:R-:W-:Y:S01]  /*cf10*/  MOV R2, 0x0 ;  /* 0x0000000000027802 */ /* 0x004fe20000000f00 */
[----:B------:R-:W-:Y:S01]  /*cf20*/  ULDC.64 UR6, c[0x4][0xb8] ;  /* 0x01002e0000067ab9 */ /* 0x000fe20000000a00 */
[----:B------:R-:W-:Y:S01]  /*cf30*/  ULDC.64 UR8, c[0x4][0xc0] ;  /* 0x0100300000087ab9 */ /* 0x000fe20000000a00 */
[----:B------:R-:W-:Y:S01]  /*cf40*/  ULDC.64 UR4, c[0x4][0x20] ;  /* 0x0100080000047ab9 */ /* 0x000fe20000000a00 */
[----:B------:R-:W-:Y:S02]  /*cf50*/  IMAD.U32 R4, RZ, RZ, UR6 ;  /* 0x00000006ff047e24 */ /* 0x000fe4000f8e00ff */
[----:B------:R-:W2:Y:S01]  /*cf60*/  LDC.64 R2, c[0x4][R2] ;  /* 0x0100000002027b82 */ /* 0x000ea20000000a00 */
[----:B------:R-:W-:Y:S02]  /*cf70*/  IMAD.U32 R5, RZ, RZ, UR7 ;  /* 0x00000007ff057e24 */ /* 0x000fe4000f8e00ff */
[----:B------:R-:W-:Y:S02]  /*cf80*/  IMAD.U32 R6, RZ, RZ, UR8 ;  /* 0x00000008ff067e24 */ /* 0x000fe4000f8e00ff */
[----:B------:R-:W-:-:S02]  /*cf90*/  IMAD.U32 R7, RZ, RZ, UR9 ;  /* 0x00000009ff077e24 */ /* 0x000fc4000f8e00ff */
[----:B-1----:R-:W-:Y:S02]  /*cfa0*/  IMAD.U32 R10, RZ, RZ, UR4 ;  /* 0x00000004ff0a7e24 */ /* 0x002fe4000f8e00ff */
[----:B0-----:R-:W-:Y:S02]  /*cfb0*/  IMAD.U32 R11, RZ, RZ, UR5 ;  /* 0x00000005ff0b7e24 */ /* 0x001fe4000f8e00ff */
[----:B------:R-:W-:Y:S02]  /*cfc0*/  IMAD.MOV.U32 R8, RZ, RZ, 0x70 ;  /* 0x00000070ff087424 */ /* 0x000fe400078e00ff */
[----:B------:R-:W-:Y:S02]  /*cfd0*/  IMAD.MOV.U32 R12, RZ, RZ, 0x1 ;  /* 0x00000001ff0c7424 */ /* 0x000fe400078e00ff */
[----:B------:R-:W-:-:S07]  /*cfe0*/  IMAD.MOV.U32 R13, RZ, RZ, RZ ;  /* 0x000000ffff0d7224 */ /* 0x000fce00078e00ff */
[----:B------:R-:W-:-:S07]  /*cff0*/  LEPC R20, `(.L_x_248) ;  /* 0x000000001014794e */ /* 0x000fce0000000000 */
[----:B--2---:R-:W-:Y:S05]  /*d000*/  CALL.ABS.NOINC R2 ;  /* 0x0000000002007343 */ /* 0x004fea0003c00000 */
.L_x_248:
[----:B------:R-:W-:Y:S05]  /*d010*/  BSYNC B6 ;  /* 0x0000000000067941 */ /* 0x000fea0003800000 */
.L_x_247:
[----:B--2---:R-:W2:Y:S01]  /*d020*/  LDL.LU R0, [R1+0x3c] ;  /* 0x00003c0001007983 */ /* 0x004ea20000300800 */
[----:B------:R-:W3:Y:S01]  /*d030*/  LDC R8, c[0x0][0x448] ;  /* 0x00011200ff087b82 */ /* 0x000ee20000000800 */
[----:B------:R-:W-:Y:S01]  /*d040*/  ULDC.64 UR4, c[0x0][0x2d8] ;  /* 0x0000b60000047ab9 */ /* 0x000fe20000000a00 */
[----:B------:R-:W-:Y:S01]  /*d050*/  ULDC.64 UR6, c[0x0][0x280] ;  /* 0x0000a00000067ab9 */ /* 0x000fe20000000a00 */
[----:B------:R-:W4:Y:S04]  /*d060*/  LDL.LU R4, [R1+0x30] ;  /* 0x0000300001047983 */ /* 0x000f280000300800 */
[----:B------:R-:W4:Y:S04]  /*d070*/  LDL.LU.64 R2, [R1+0x50] ;  /* 0x0000500001027983 */ /* 0x000f280000300a00 */
[----:B------:R-:W2:Y:S04]  /*d080*/  LDL.LU R6, [R1+0x2c] ;  /* 0x00002c0001067983 */ /* 0x000ea80000300800 */
[----:B------:R-:W2:Y:S01]  /*d090*/  LDL.LU R5, [R1+0x4] ;  /* 0x0000040001057983 */ /* 0x000ea20000300800 */
[----:B---3--:R-:W-:Y:S01]  /*d0a0*/  ISETP.NE.AND P0, PT, R8, 0x1, PT ;  /* 0x000000010800780c */ /* 0x008fe20003f05270 */
[----:B------:R-:W0:-:S12]  /*d0b0*/  S2R R9, SR_TID.X ;  /* 0x0000000000097919 */ /* 0x000e180000002100 */
[----:B------:R-:W3:Y:S01]  /*d0c0*/  @P0 LDC R7, c[0x0][0x450] ;  /* 0x00011400ff070b82 */ /* 0x000ee20000000800 */
[----:B0-----:R-:W-:-:S05]  /*d0d0*/  IMAD.SHL.U32 R11, R9, 0x8, RZ ;  /* 0x00000008090b7824 */ /* 0x001fca00078e00ff */
[----:B------:R-:W-:-:S04]  /*d0e0*/  LOP3.LUT R11, R11, 0x38, RZ, 0xc0, !PT ;  /* 0x000000380b0b7812 */ /* 0x000fc800078ec0ff */
[----:B-1----:R-:W-:Y:S01]  /*d0f0*/  LOP3.LUT R10, R11, 0x40, RZ, 0xfc, !PT ;  /* 0x000000400b0a7812 */ /* 0x002fe200078efcff */
[----:B----4-:R-:W-:Y:S02]  /*d100*/  IMAD.MOV.U32 R3, RZ, RZ, R4 ;  /* 0x000000ffff037224 */ /* 0x010fe400078e0004 */
[----:B------:R-:W0:Y:S01]  /*d110*/  S2R R4, SR_TID.X ;  /* 0x0000000000047919 */ /* 0x000e220000002100 */
[----:B------:R-:W-:-:S04]  /*d120*/  IMAD.WIDE.U32 R2, R16, UR4, R2 ;  /* 0x0000000410027c25 */ /* 0x000fc8000f8e0002 */
[----:B------:R-:W-:Y:S01]  /*d130*/  IMAD R3, R16, UR5, R3 ;  /* 0x0000000510037c24 */ /* 0x000fe2000f8e0203 */
[----:B------:R-:W-:Y:S02]  /*d140*/  ULDC.64 UR4, c[0x0][0x2e0] ;  /* 0x0000b80000047ab9 */ /* 0x000fe40000000a00 */
[----:B--2---:R-:W-:Y:S02]  /*d150*/  IMAD R0, R0, UR4, RZ ;  /* 0x0000000400007c24 */ /* 0x004fe4000f8e02ff */
[----:B------:R-:W-:-:S04]  /*d160*/  IMAD.WIDE.U32 R2, R6, UR4, R2 ;  /* 0x0000000406027c25 */ /* 0x000fc8000f8e0002 */
[----:B------:R-:W-:Y:S01]  /*d170*/  IMAD R0, R6, UR5, R0 ;  /* 0x0000000506007c24 */ /* 0x000fe2000f8e0200 */
[----:B------:R-:W-:Y:S01]  /*d180*/  ULDC.64 UR4, c[0x0][0x2d0] ;  /* 0x0000b40000047ab9 */ /* 0x000fe20000000a00 */
[C---:B0-----:R-:W-:Y:S01]  /*d190*/  LOP3.LUT R6, R4.reuse, 0x7f, RZ, 0xc0, !PT ;  /* 0x0000007f04067812 */ /* 0x041fe200078ec0ff */
[----:B------:R-:W-:-:S03]  /*d1a0*/  IMAD.SHL.U32 R4, R4, 0x10, RZ ;  /* 0x0000001004047824 */ /* 0x000fc600078e00ff */
[----:B------:R-:W-:-:S04]  /*d1b0*/  SHF.R.U32.HI R6, RZ, 0x3, R6 ;  /* 0x00000003ff067819 */ /* 0x000fc80000011606 */
[----:B------:R-:W-:Y:S02]  /*d1c0*/  LOP3.LUT R4, R6, 0x70, R4, 0xf8, !PT ;  /* 0x0000007006047812 */ /* 0x000fe400078ef804 */
[----:B------:R-:W0:Y:S01]  /*d1d0*/  @P0 LDC R6, c[0x0][0x44c] ;  /* 0x00011300ff060b82 */ /* 0x000e220000000800 */
[----:B------:R-:W-:Y:S01]  /*d1e0*/  IMAD.SHL.U32 R5, R5, 0x80, RZ ;  /* 0x0000008005057824 */ /* 0x000fe200078e00ff */
[----:B------:R-:W-:-:S04]  /*d1f0*/  IADD3 R3, R3, R0, RZ ;  /* 0x0000000003037210 */ /* 0x000fc80007ffe0ff */
[----:B------:R-:W-:-:S05]  /*d200*/  LOP3.LUT R0, R4, R5, RZ, 0xfc, !PT ;  /* 0x0000000504007212 */ /* 0x000fca00078efcff */
[----:B------:R-:W-:Y:S02]  /*d210*/  IMAD.MOV.U32 R4, RZ, RZ, R0 ;  /* 0x000000ffff047224 */ /* 0x000fe400078e0000 */
[----:B0-----:R-:W-:-:S05]  /*d220*/  @P0 IMAD.HI.U32 R6, R0, R6, RZ ;  /* 0x0000000600060227 */ /* 0x001fca00078e00ff */
[----:B---3--:R-:W-:-:S05]  /*d230*/  @P0 SHF.R.U32.HI R4, RZ, R7, R6 ;  /* 0x00000007ff040219 */ /* 0x008fca0000011606 */
[----:B------:R-:W-:-:S04]  /*d240*/  IMAD.MOV R6, RZ, RZ, -R4 ;  /* 0x000000ffff067224 */ /* 0x000fc800078e0a04 */
[----:B------:R-:W-:Y:S01]  /*d250*/  IMAD R0, R8, R6, R0 ;  /* 0x0000000608007224 */ /* 0x000fe200078e0200 */
[----:B------:R-:W-:Y:S01]  /*d260*/  SHF.R.S32.HI R6, RZ, 0x1f, R4 ;  /* 0x0000001fff067819 */ /* 0x000fe20000011404 */
[----:B------:R-:W-:-:S04]  /*d270*/  IMAD.WIDE.U32 R2, R4, UR4, R2 ;  /* 0x0000000404027c25 */ /* 0x000fc8000f8e0002 */
[----:B------:R-:W-:-:S04]  /*d280*/  IMAD R6, R6, UR4, RZ ;  /* 0x0000000406067c24 */ /* 0x000fc8000f8e02ff */
[----:B------:R-:W-:Y:S01]  /*d290*/  IMAD R4, R4, UR5, R6 ;  /* 0x0000000504047c24 */ /* 0x000fe2000f8e0206 */
[----:B------:R-:W-:-:S03]  /*d2a0*/  ULDC.64 UR4, c[0x0][0x2c8] ;  /* 0x0000b20000047ab9 */ /* 0x000fc60000000a00 */
[----:B------:R-:W-:Y:S01]  /*d2b0*/  IMAD.IADD R3, R3, 0x1, R4 ;  /* 0x0000000103037824 */ /* 0x000fe200078e0204 */
[----:B------:R-:W-:Y:S01]  /*d2c0*/  SHF.R.S32.HI R4, RZ, 0x1f, R0 ;  /* 0x0000001fff047819 */ /* 0x000fe20000011400 */
[----:B------:R-:W-:-:S04]  /*d2d0*/  IMAD.WIDE.U32 R2, R0, UR4, R2 ;  /* 0x0000000400027c25 */ /* 0x000fc8000f8e0002 */
[----:B------:R-:W-:Y:S01]  /*d2e0*/  IMAD R4, R4, UR4, RZ ;  /* 0x0000000404047c24 */ /* 0x000fe2000f8e02ff */
[----:B------:R-:W-:Y:S02]  /*d2f0*/  ULDC UR4, c[0x0][0x2b8] ;  /* 0x0000ae0000047ab9 */ /* 0x000fe40000000800 */
[----:B------:R-:W-:Y:S02]  /*d300*/  ISETP.GE.AND P1, PT, R10, UR4, PT ;  /* 0x000000040a007c0c */ /* 0x000fe4000bf26270 */
[----:B------:R0:W5:Y:S01]  /*d310*/  LDL R10, [R1+0x24] ;  /* 0x00002400010a7983 */ /* 0x0001620000100800 */
[----:B------:R-:W-:Y:S01]  /*d320*/  IMAD R0, R0, UR5, R4 ;  /* 0x0000000500007c24 */ /* 0x000fe2000f8e0204 */
[----:B------:R-:W-:Y:S02]  /*d330*/  LOP3.LUT R9, R11, 0x80, RZ, 0xfc, !PT ;  /* 0x000000800b097812 */ /* 0x000fe400078efcff */
[----:B------:R-:W-:Y:S01]  /*d340*/  LEA R4, P3, R2, UR6, 0x1 ;  /* 0x0000000602047c11 */ /* 0x000fe2000f8608ff */
[----:B------:R-:W-:Y:S01]  /*d350*/  IMAD.IADD R0, R3, 0x1, R0 ;  /* 0x0000000103007824 */ /* 0x000fe200078e0200 */
[----:B------:R-:W-:-:S02]  /*d360*/  ISETP.GE.AND P2, PT, R11, UR4, PT ;  /* 0x000000040b007c0c */ /* 0x000fc4000bf46270 */
[----:B------:R-:W-:Y:S01]  /*d370*/  ISETP.GE.AND P0, PT, R9, UR4, PT ;  /* 0x0000000409007c0c */ /* 0x000fe2000bf06270 */
[----:B------:R-:W-:Y:S01]  /*d380*/  UMOV UR4, 0xffffffff ;  /* 0xffffffff00047882 */ /* 0x000fe20000000000 */
[----:B------:R-:W-:Y:S02]  /*d390*/  LEA.HI.X R3, R2, UR7, R0, 0x1, P3 ;  /* 0x0000000702037c11 */ /* 0x000fe400098f0c00 */
[----:B0-----:R-:W-:Y:S09]  /*d3a0*/  BRA.DIV UR4, `(.L_x_249) ;  /* 0x0000004204d07947 */ /* 0x001ff2000b800000 */
[----:B------:R-:W2:Y:S01]  /*d3b0*/  LDL.LU R7, [R1+0x44] ;  /* 0x0000440001077983 */ /* 0x000ea20000300800 */
[----:B------:R-:W0:Y:S02]  /*d3c0*/  S2R R6, SR_TID.X ;  /* 0x0000000000067919 */ /* 0x000e240000002100 */
[----:B0-----:R-:W-:-:S04]  /*d3d0*/  LOP3.LUT R6, R6, 0x7f, RZ, 0xc0, !PT ;  /* 0x0000007f06067812 */ /* 0x001fc800078ec0ff */
[----:B------:R-:W-:-:S05]  /*d3e0*/  SHF.R.U32.HI R6, RZ, 0x3, R6 ;  /* 0x00000003ff067819 */ /* 0x000fca0000011606 */
[----:B------:R-:W-:Y:S02]  /*d3f0*/  IMAD.IADD R0, R6, 0x1, R5 ;  /* 0x0000000106007824 */ /* 0x000fe400078e0205 */
[----:B------:R-:W0:Y:S02]  /*d400*/  S2R R6, SR_TID.X ;  /* 0x0000000000067919 */ /* 0x000e240000002100 */
[----:B------:R-:W-:Y:S01]  /*d410*/  VIADD R5, R0, 0x10 ;  /* 0x0000001000057836 */ /* 0x000fe20000000000 */
[----:B------:R-:W-:Y:S01]  /*d420*/  SHFL.IDX PT, R9, R3, 0x1, 0x181f ;  /* 0x00381f0003097f89 */ /* 0x000fe200000e0000 */
[----:B0-----:R-:W-:-:S03]  /*d430*/  IMAD.SHL.U32 R11, R6, 0x8, RZ ;  /* 0x00000008060b7824 */ /* 0x001fc600078e00ff */
[----:B------:R-:W-:Y:S02]  /*d440*/  SHFL.IDX PT, R6, R3, RZ, 0x181f ;  /* 0x00181fff03067589 */ /* 0x000fe400000e0000 */
[----:B------:R-:W-:Y:S01]  /*d450*/  LOP3.LUT R11, R11, 0x38, RZ, 0xc0, !PT ;  /* 0x000000380b0b7812 */ /* 0x000fe200078ec0ff */
[----:B--2---:R-:W-:Y:S02]  /*d460*/  IMAD R2, R7, R8, RZ ;  /* 0x0000000807027224 */ /* 0x004fe400078e02ff */
[----:B------:R-:W0:Y:S03]  /*d470*/  SHFL.IDX PT, R7, R4, RZ, 0x181f ;  /* 0x00181fff04077589 */ /* 0x000e2600000e0000 */
[-C--:B------:R-:W-:Y:S02]  /*d480*/  ISETP.GE.AND P4, PT, R0, R2.reuse, PT ;  /* 0x000000020000720c */ /* 0x080fe40003f86270 */
[----:B------:R-:W-:-:S02]  /*d490*/  ISETP.GE.AND P3, PT, R5, R2, PT ;  /* 0x000000020500720c */ /* 0x000fc40003f66270 */
[----:B------:R-:W1:Y:S09]  /*d4a0*/  SHFL.IDX PT, R5, R4, 0x1, 0x181f ;  /* 0x00381f0004057f89 */ /* 0x000e7200000e0000 */
[----:B0-----:R-:W-:-:S05]  /*d4b0*/  @!P4 LEA R7, P5, R11, R7, 0x1 ;  /* 0x000000070b07c211 */ /* 0x001fca00078a08ff */
[----:B------:R-:W-:-:S05]  /*d4c0*/  @!P4 IMAD.X R6, RZ, RZ, R6, P5 ;  /* 0x000000ffff06c224 */ /* 0x000fca00028e0606 */
[----:B------:R-:W-:-:S04]  /*d4d0*/  @!P4 LOP3.LUT R7, R7, R6, RZ, 0x3c, !PT ;  /* 0x000000060707c212 */ /* 0x000fc800078e3cff */
[----:B------:R-:W-:Y:S02]  /*d4e0*/  @!P4 LOP3.LUT R6, R7, R6, RZ, 0x3c, !PT ;  /* 0x000000060706c212 */ /* 0x000fe400078e3cff */
[----:B-1----:R-:W-:Y:S02]  /*d4f0*/  @!P3 LEA R8, P5, R11, R5, 0x1 ;  /* 0x000000050b08b211 */ /* 0x002fe400078a08ff */
[----:B------:R-:W-:-:S03]  /*d500*/  @!P4 LOP3.LUT R7, R7, R6, RZ, 0x3c, !PT ;  /* 0x000000060707c212 */ /* 0x000fc600078e3cff */
[----:B------:R-:W-:Y:S02]  /*d510*/  @!P3 IMAD.X R5, RZ, RZ, R9, P5 ;  /* 0x000000ffff05b224 */ /* 0x000fe400028e0609 */
[----:B-----5:R-:W-:Y:S04]  /*d520*/  @!P4 LDGSTS.E.BYPASS.LTC128B.128 [R10+0x10400], desc[UR40][R6.64], !P2 ;  /* 0x10400000060acfae */ /* 0x020fe8000d101d68 */
[----:B------:R-:W-:Y:S04]  /*d530*/  @!P4 LDGSTS.E.BYPASS.LTC128B.128 [R10+0x14400], desc[UR40][R6.64+0x80], !P1 ;  /* 0x14400080060acfae */ /* 0x000fe8000c901d68 */
[----:B------:R0:W-:Y:S02]  /*d540*/  @!P4 LDGSTS.E.BYPASS.LTC128B.128 [R10+0x18400], desc[UR40][R6.64+0x100], !P0 ;  /* 0x18400100060acfae */ /* 0x0001e4000c101d68 */
[----:B0-----:R-:W-:-:S02]  /*d550*/  @!P3 IMAD.MOV.U32 R6, RZ, RZ, R8 ;  /* 0x000000ffff06b224 */ /* 0x001fc400078e0008 */
[----:B------:R-:W-:Y:S02]  /*d560*/  @!P3 IMAD.MOV.U32 R7, RZ, RZ, R5 ;  /* 0x000000ffff07b224 */ /* 0x000fe400078e0005 */
[----:B------:R-:W-:-:S03]  /*d570*/  VIADD R5, R0, 0x20 ;  /* 0x0000002000057836 */ /* 0x000fc60000000000 */
[----:B------:R-:W-:Y:S04]  /*d580*/  @!P3 LDGSTS.E.BYPASS.LTC128B.128 [R10+0x10c00], desc[UR40][R6.64], !P2 ;  /* 0x10c00000060abfae */ /* 0x000fe8000d101d68 */
[----:B------:R-:W-:Y:S04]  /*d590*/  @!P3 LDGSTS.E.BYPASS.LTC128B.128 [R10+0x14c00], desc[UR40][R6.64+0x80], !P1 ;  /* 0x14c00080060abfae */ /* 0x000fe8000c901d68 */
[----:B------:R0:W-:Y:S01]  /*d5a0*/  @!P3 LDGSTS.E.BYPASS.LTC128B.128 [R10+0x18c00], desc[UR40][R6.64+0x100], !P0 ;  /* 0x18c00100060abfae */ /* 0x0001e2000c101d68 */
[----:B------:R-:W-:-:S03]  /*d5b0*/  ISETP.GE.AND P3, PT, R5, R2, PT ;  /* 0x000000020500720c */ /* 0x000fc60003f66270 */
[----:B------:R-:W1:Y:S04]  /*d5c0*/  SHFL.IDX PT, R5, R4, 0x2, 0x181f ;  /* 0x00581f0004057f89 */ /* 0x000e6800000e0000 */
[----:B------:R-:W0:Y:S06]  /*d5d0*/  SHFL.IDX PT, R8, R3, 0x2, 0x181f ;  /* 0x00581f0003087f89 */ /* 0x000e2c00000e0000 */
[----:B-1----:R-:W-:-:S04]  /*d5e0*/  @!P3 LEA R5, P4, R11, R5, 0x1 ;  /* 0x000000050b05b211 */ /* 0x002fc800078808ff */
[----:B0-----:R-:W-:-:S05]  /*d5f0*/  @!P3 IADD3.X R6, RZ, R8, RZ, P4, !PT ;  /* 0x00000008ff06b210 */ /* 0x001fca00027fe4ff */
[----:B------:R-:W-:Y:S02]  /*d600*/  @!P3 IMAD.MOV.U32 R7, RZ, RZ, R6 ;  /* 0x000000ffff07b224 */ /* 0x000fe400078e0006 */
[----:B------:R-:W-:Y:S02]  /*d610*/  @!P3 IMAD.MOV.U32 R6, RZ, RZ, R5 ;  /* 0x000000ffff06b224 */ /* 0x000fe400078e0005 */
[----:B------:R-:W-:-:S03]  /*d620*/  VIADD R5, R0, 0x30 ;  /* 0x0000003000057836 */ /* 0x000fc60000000000 */
[----:B------:R-:W-:Y:S04]  /*d630*/  @!P3 LDGSTS.E.BYPASS.LTC128B.128 [R10+0x11400], desc[UR40][R6.64], !P2 ;  /* 0x11400000060abfae */ /* 0x000fe8000d101d68 */
[----:B------:R-:W-:Y:S04]  /*d640*/  @!P3 LDGSTS.E.BYPASS.LTC128B.128 [R10+0x15400], desc[UR40][R6.64+0x80], !P1 ;  /* 0x15400080060abfae */ /* 0x000fe8000c901d68 */
[----:B------:R0:W-:Y:S01]  /*d650*/  @!P3 LDGSTS.E.BYPASS.LTC128B.128 [R10+0x19400], desc[UR40][R6.64+0x100], !P0 ;  /* 0x19400100060abfae */ /* 0x0001e2000c101d68 */
[----:B------:R-:W-:-:S03]  /*d660*/  ISETP.GE.AND P3, PT, R5, R2, PT ;  /* 0x000000020500720c */ /* 0x000fc60003f66270 */
[----:B------:R-:W1:Y:S04]  /*d670*/  SHFL.IDX PT, R5, R4, 0x3, 0x181f ;  /* 0x00781f0004057f89 */ /* 0x000e6800000e0000 */
[----:B0-----:R-:W0:Y:S06]  /*d680*/  SHFL.IDX PT, R6, R3, 0x3, 0x181f ;  /* 0x00781f0003067f89 */ /* 0x001e2c00000e0000 */
[----:B-1----:R-:W-:-:S05]  /*d690*/  @!P3 LEA R5, P4, R11, R5, 0x1 ;  /* 0x000000050b05b211 */ /* 0x002fca00078808ff */
[----:B0-----:R-:W-:-:S04]  /*d6a0*/  @!P3 IMAD.X R6, RZ, RZ, R6, P4 ;  /* 0x000000ffff06b224 */ /* 0x001fc800020e0606 */
        /* <DEDUP_REMOVED lines=25> */
[----:B------:R-:W-:Y:S02]  /*d840*/  @!P3 LDGSTS.E.BYPASS.LTC128B.128 [R10+0x12c00], desc[UR40][R6.64], !P2 ;  /* 0x12c00000060abfae */ /* 0x000fe4000d101d68 */
[----:B------:R-:W-:Y:S02]  /*d850*/  ISETP.GE.AND P4, PT, R5, R2, PT ;  /* 0x000000020500720c */ /* 0x000fe40003f86270 */
[----:B------:R-:W0:Y:S04]  /*d860*/  SHFL.IDX PT, R5, R4, 0x6, 0x181f ;  /* 0x00d81f0004057f89 */ /* 0x000e2800000e0000 */
[----:B------:R-:W-:Y:S04]  /*d870*/  @!P3 LDGSTS.E.BYPASS.LTC128B.128 [R10+0x16c00], desc[UR40][R6.64+0x80], !P1 ;  /* 0x16c00080060abfae */ /* 0x000fe8000c901d68 */
[----:B------:R1:W-:Y:S04]  /*d880*/  @!P3 LDGSTS.E.BYPASS.LTC128B.128 [R10+0x1ac00], desc[UR40][R6.64+0x100], !P0 ;  /* 0x1ac00100060abfae */ /* 0x0003e8000c101d68 */
[----:B-1----:R-:W1:Y:S01]  /*d890*/  SHFL.IDX PT, R6, R3, 0x6, 0x181f ;  /* 0x00d81f0003067f89 */ /* 0x002e6200000e0000 */
[----:B0-----:R-:W-:-:S04]  /*d8a0*/  @!P4 LEA R5, P3, R11, R5, 0x1 ;  /* 0x000000050b05c211 */ /* 0x001fc800078608ff */
[----:B-1----:R-:W-:-:S05]  /*d8b0*/  @!P4 IADD3.X R6, RZ, R6, RZ, P3, !PT ;  /* 0x00000006ff06c210 */ /* 0x002fca0001ffe4ff */
[----:B------:R-:W-:Y:S02]  /*d8c0*/  @!P4 IMAD.MOV.U32 R7, RZ, RZ, R6 ;  /* 0x000000ffff07c224 */ /* 0x000fe400078e0006 */
[----:B------:R-:W-:Y:S02]  /*d8d0*/  @!P4 IMAD.MOV.U32 R6, RZ, RZ, R5 ;  /* 0x000000ffff06c224 */ /* 0x000fe400078e0005 */
[----:B------:R1:W2:Y:S04]  /*d8e0*/  SHFL.IDX PT, R5, R3, 0x7, 0x181f ;  /* 0x00f81f0003057f89 */ /* 0x0002a800000e0000 */
[----:B------:R1:W-:Y:S04]  /*d8f0*/  @!P4 LDGSTS.E.BYPASS.LTC128B.128 [R10+0x13400], desc[UR40][R6.64], !P2 ;  /* 0x13400000060acfae */ /* 0x0003e8000d101d68 */
[----:B------:R1:W-:Y:S04]  /*d900*/  @!P4 LDGSTS.E.BYPASS.LTC128B.128 [R10+0x17400], desc[UR40][R6.64+0x80], !P1 ;  /* 0x17400080060acfae */ /* 0x0003e8000c901d68 */
[----:B------:R1:W-:Y:S04]  /*d910*/  @!P4 LDGSTS.E.BYPASS.LTC128B.128 [R10+0x1b400], desc[UR40][R6.64+0x100], !P0 ;  /* 0x1b400100060acfae */ /* 0x0003e8000c101d68 */
[----:B------:R1:W3:Y:S02]  /*d920*/  SHFL.IDX PT, R3, R4, 0x7, 0x181f ;  /* 0x00f81f0004037f89 */ /* 0x0002e400000e0000 */
.L_x_366:
[----:B------:R-:W-:Y:S01]  /*d930*/  VIADD R0, R0, 0x70 ;  /* 0x0000007000007836 */ /* 0x000fe20000000000 */
[----:B------:R-:W-:Y:S04]  /*d940*/  BSSY B0, `(.L_x_250) ;  /* 0x000000e000007945 */ /* 0x000fe80003800000 */
[----:B------:R-:W-:-:S13]  /*d950*/  ISETP.GE.AND P3, PT, R0, R2, PT ;  /* 0x000000020000720c */ /* 0x000fda0003f66270 */
[----:B------:R-:W-:Y:S05]  /*d960*/  @P3 BRA `(.L_x_251) ;  /* 0x00000000002c3947 */ /* 0x000fea0003800000 */
[----:B-1----:R-:W1:Y:S02]  /*d970*/  S2R R4, SR_TID.X ;  /* 0x0000000000047919 */ /* 0x002e640000002100 */
[----:B-1----:R-:W-:-:S05]  /*d980*/  IMAD.SHL.U32 R4, R4, 0x8, RZ ;  /* 0x0000000804047824 */ /* 0x002fca00078e00ff */
[----:B------:R-:W-:-:S04]  /*d990*/  LOP3.LUT R4, R4, 0x38, RZ, 0xc0, !PT ;  /* 0x0000003804047812 */ /* 0x000fc800078ec0ff */
[----:B---3--:R-:W-:-:S05]  /*d9a0*/  LEA R2, P3, R4, R3, 0x1 ;  /* 0x0000000304027211 */ /* 0x008fca00078608ff */
[----:B--2---:R-:W-:-:S05]  /*d9b0*/  IMAD.X R3, RZ, RZ, R5, P3 ;  /* 0x000000ffff037224 */ /* 0x004fca00018e0605 */
[----:B------:R-:W-:Y:S01]  /*d9c0*/  @!PT LDS RZ, [RZ] ;  /* 0x00000000fffff984 */ /* 0x000fe20000000800 */
[----:B------:R-:W-:Y:S01]  /*d9d0*/  @!PT LDS RZ, [RZ] ;  /* 0x00000000fffff984 */ /* 0x000fe20000000800 */
[----:B------:R-:W-:Y:S01]  /*d9e0*/  @!PT LDS RZ, [RZ] ;  /* 0x00000000fffff984 */ /* 0x000fe20000000800 */
[----:B------:R4:W-:Y:S04]  /*d9f0*/  LDGSTS.E.BYPASS.LTC128B.128 [R10+0x13c00], desc[UR40][R2.64], !P2 ;  /* 0x13c00000020a7fae */ /* 0x0009e8000d101d68 */
[----:B------:R4:W-:Y:S04]  /*da00*/  LDGSTS.E.BYPASS.LTC128B.128 [R10+0x17c00], desc[UR40][R2.64+0x80], !P1 ;  /* 0x17c00080020a7fae */ /* 0x0009e8000c901d68 */
[----:B------:R4:W-:Y:S02]  /*da10*/  LDGSTS.E.BYPASS.LTC128B.128 [R10+0x1bc00], desc[UR40][R2.64+0x100], !P0 ;  /* 0x1bc00100020a7fae */ /* 0x0009e4000c101d68 */
.L_x_251:
[----:B------:R-:W-:Y:S05]  /*da20*/  BSYNC B0 ;  /* 0x0000000000007941 */ /* 0x000fea0003800000 */
.L_x_250:
[----:B------:R-:W-:Y:S01]  /*da30*/  NOP ;  /* 0x0000000000007918 */ /* 0x000fe20000000000 */
[----:B------:R-:W-:Y:S01]  /*da40*/  PLOP3.LUT P0, PT, PT, PT, PT, 0x80, 0x0 ;  /* 0x000000000000781c */ /* 0x000fe20003f0f070 */
[----:B01----:R-:W-:-:S12]  /*da50*/  VIADD R6, R18, 0x34800 ;  /* 0x0003480012067836 */ /* 0x003fd80000000000 */
.L_x_252:
[----:B------:R-:W-:Y:S02]  /*da60*/  PLOP3.LUT P1, PT, P1, P0, PT, 0xa2, 0x0 ;  /* 0x000000000000781c */ /* 0x000fe40000f21472 */
[----:B------:R-:W-:-:S08]  /*da70*/  @P0 R2UR P1, UR4, R18 ;  /* 0x00000000120402ca */ /* 0x000fd00000020000 */
[----:B------:R-:W-:-:S05]  /*da80*/  @P0 PLOP3.LUT P0, PT, P1, PT, PT, 0x80, 0x0 ;  /* 0x000000000000081c */ /* 0x000fca0000f0f070 */
[----:B------:R-:W-:Y:S01]  /*da90*/  @!P1 SYNCS.ARRIVE.TRANS64.RED.A0T1 RZ, [UR4+0x34800], RZ ;  /* 0x034800ffffff99a7 */ /* 0x000fe20008200404 */
[----:B------:R-:W-:Y:S07]  /*daa0*/  @!P1 ARRIVES.LDGSTSBAR.64.TRANSCNT [UR4+0x34800] ;  /* 0x03480000ff0099b0 */ /* 0x000fee0008000a84 */
[----:B------:R-:W-:Y:S05]  /*dab0*/  @P0 BRA.U.ANY `(.L_x_252) ;  /* 0xfffffffd00e80947 */ /* 0x000fea000393ffff */
[----:B----4-:R-:W4:Y:S02]  /*dac0*/  LDL.LU R2, [R1+0x48] ;  /* 0x0000480001027983 */ /* 0x010f240000300800 */
[----:B----4-:R-:W-:-:S05]  /*dad0*/  VIADD R2, R2, 0x1 ;  /* 0x0000000102027836 */ /* 0x010fca0000000000 */
[----:B------:R0:W-:Y:S01]  /*dae0*/  STL [R1+0x48], R2 ;  /* 0x0000480201007387 */ /* 0x0001e20000100800 */
[----:B------:R-:W-:-:S04]  /*daf0*/  LEA.HI R0, R2, R2, RZ, 0x1 ;  /* 0x0000000202007211 */ /* 0x000fc800078f08ff */
[----:B------:R-:W-:-:S05]  /*db00*/  LOP3.LUT R0, R0, 0xfffffffe, RZ, 0xc0, !PT ;  /* 0xfffffffe00007812 */ /* 0x000fca00078ec0ff */
[----:B------:R-:W-:-:S05]  /*db10*/  IMAD.IADD R0, R2, 0x1, -R0 ;  /* 0x0000000102007824 */ /* 0x000fca00078e0a00 */
[----:B------:R-:W-:Y:S01]  /*db20*/  SHF.L.U32 R0, R0, 0x1f, RZ ;  /* 0x0000001f00007819 */ /* 0x000fe200000006ff */
[----:B------:R-:W-:Y:S01]  /*db30*/  NOP ;  /* 0x0000000000007918 */ /* 0x000fe20000000000 */
[----:B------:R0:W-:Y:S01]  /*db40*/  SYNCS.ARRIVE.TRANS64.A1T0 RZ, [R18+URZ+0x34800], RZ ;  /* 0x034800ff12ff79a7 */ /* 0x0001e2000810003f */
[----:B------:R-:W-:Y:S01]  /*db50*/  BSSY B0, `(.L_x_253) ;  /* 0x0000003000007945 */ /* 0x000fe20003800000 */
[----:B------:R-:W1:Y:S03]  /*db60*/  SYNCS.PHASECHK.TRANS64.TRYWAIT P0, [R18+URZ+0x34820], R0 ;  /* 0x03482000120075a7 */ /* 0x000e66000800017f */
[----:B01----:R-:W-:Y:S05]  /*db70*/  @!P0 BRA `(.L_x_254) ;  /* 0x0000004400e08947 */ /* 0x003fea0003800000 */
.L_x_367:
[----:B------:R-:W-:Y:S05]  /*db80*/  BSYNC B0 ;  /* 0x0000000000007941 */ /* 0x000fea0003800000 */
.L_x_253:
[----:B------:R-:W0:Y:S04]  /*db90*/  LDL R2, [R1+0x38] ;  /* 0x0000380001027983 */ /* 0x000e280000100800 */
[----:B---3--:R-:W3:Y:S01]  /*dba0*/  LDL R3, [R1+0x28] ;  /* 0x0000280001037983 */ /* 0x008ee20000100800 */
[----:B------:R-:W-:Y:S01]  /*dbb0*/  BSSY B0, `(.L_x_255) ;  /* 0x0000213000007945 */ /* 0x000fe20003800000 */
[----:B0-----:R-:W-:-:S05]  /*dbc0*/  VIADD R0, R2, 0xfffffffe ;  /* 0xfffffffe02007836 */ /* 0x001fca0000000000 */
[----:B---3--:R-:W-:-:S13]  /*dbd0*/  ISETP.GE.AND P0, PT, R0, R3, PT ;  /* 0x000000030000720c */ /* 0x008fda0003f06270 */
[----:B------:R-:W-:Y:S05]  /*dbe0*/  @!P0 BRA `(.L_x_256) ;  /* 0x00000020003c8947 */ /* 0x000fea0003800000 */
[----:B------:R-:W3:Y:S04]  /*dbf0*/  LDL.LU R2, [R1+0x58] ;  /* 0x0000580001027983 */ /* 0x000ee80000300800 */
[----:B--2---:R-:W2:Y:S04]  /*dc00*/  LDL.LU R5, [R1+0x34] ;  /* 0x0000340001057983 */ /* 0x004ea80000300800 */
[----:B------:R-:W4:Y:S01]  /*dc10*/  LDL.LU R4, [R1+0x40] ;  /* 0x0000400001047983 */ /* 0x000f220000300800 */
[----:B------:R-:W-:Y:S01]  /*dc20*/  LOP3.LUT R12, RZ, R3, RZ, 0x33, !PT ;  /* 0x00000003ff0c7212 */ /* 0x000fe200078e33ff */
[----:B------:R-:W-:Y:S01]  /*dc30*/  BSSY B2, `(.L_x_257) ;  /* 0x00000b5000027945 */ /* 0x000fe20003800000 */
[----:B---3--:R-:W-:-:S04]  /*dc40*/  VIADD R2, R2, 0x1 ;  /* 0x0000000102027836 */ /* 0x008fc80000000000 */
[----:B--2---:R-:W-:-:S05]  /*dc50*/  IMAD R2, R2, R5, RZ ;  /* 0x0000000502027224 */ /* 0x004fca00078e02ff */
[----:B----4-:R-:W-:-:S05]  /*dc60*/  VIMNMX R4, R4, R2, PT ;  /* 0x0000000204047248 */ /* 0x010fca0003fe0100 */
[----:B------:R-:W-:-:S05]  /*dc70*/  IMAD.MOV R2, RZ, RZ, -R4 ;  /* 0x000000ffff027224 */ /* 0x000fca00078e0a04 */
[----:B------:R-:W-:-:S05]  /*dc80*/  VIADDMNMX R12, R2, 0x1, R12, !PT ;  /* 0x00000001020c7846 */ /* 0x000fca000780010c */
[----:B------:R-:W-:-:S05]  /*dc90*/  IMAD.IADD R2, R4, 0x1, R12 ;  /* 0x0000000104027824 */ /* 0x000fca00078e020c */
[----:B------:R-:W-:-:S04]  /*dca0*/  LOP3.LUT R2, R2, 0x1, RZ, 0xc0, !PT ;  /* 0x0000000102027812 */ /* 0x000fc800078ec0ff */
[----:B------:R-:W-:-:S13]  /*dcb0*/  ISETP.NE.U32.AND P0, PT, R2, 0x1, PT ;  /* 0x000000010200780c */ /* 0x000fda0003f05070 */
[----:B------:R-:W-:Y:S05]  /*dcc0*/  @P0 BRA `(.L_x_258) ;  /* 0x0000000800ac0947 */ /* 0x000fea0003800000 */
[----:B------:R-:W2:Y:S04]  /*dcd0*/  LDL R5, [R1+0x20] ;  /* 0x0000200001057983 */ /* 0x000ea80000100800 */
[----:B------:R-:W3:Y:S01]  /*dce0*/  LDL R3, [R1+0x14] ;  /* 0x0000140001037983 */ /* 0x000ee20000100800 */
[----:B------:R-:W-:Y:S01]  /*dcf0*/  VIADD R9, R19, 0x1 ;  /* 0x0000000113097836 */ /* 0x000fe20000000000 */
[----:B------:R-:W-:Y:S04]  /*dd00*/  BSSY B1, `(.L_x_259) ;  /* 0x00000a3000017945 */ /* 0x000fe80003800000 */
[----:B------:R-:W-:-:S04]  /*dd10*/  ISETP.NE.AND P0, PT, R9, 0x2, PT ;  /* 0x000000020900780c */ /* 0x000fc80003f05270 */
[----:B------:R-:W-:Y:S02]  /*dd20*/  SEL R13, RZ, 0x1, P0 ;  /* 0x00000001ff0d7807 */ /* 0x000fe40000000000 */
[----:B------:R-:W-:Y:S02]  /*dd30*/  SEL R9, R9, RZ, P0 ;  /* 0x000000ff09097207 */ /* 0x000fe40000000000 */
[----:B--2---:R-:W-:Y:S02]  /*dd40*/  ISETP.NE.AND P1, PT, R5, RZ, PT ;  /* 0x000000ff0500720c */ /* 0x004fe40003f25270 */
[----:B---3--:R-:W-:-:S11]  /*dd50*/  LOP3.LUT R13, R3, R13, RZ, 0x3c, !PT ;  /* 0x0000000d030d7212 */ /* 0x008fd600078e3cff */
[----:B------:R-:W-:Y:S05]  /*dd60*/  @!P1 BRA `(.L_x_260) ;  /* 0x0000000800709947 */ /* 0x000fea0003800000 */
[----:B------:R-:W-:Y:S01]  /*dd70*/  ULDC.64 UR4, c[0x0][0x418] ;  /* 0x0001060000047ab9 */ /* 0x000fe20000000a00 */
[----:B------:R-:W-:Y:S01]  /*dd80*/  IMAD.MOV.U32 R5, RZ, RZ, R17 ;  /* 0x000000ffff057224 */ /* 0x000fe200078e0011 */
[----:B------:R-:W-:-:S04]  /*dd90*/  ISETP.NE.U32.AND P0, PT, RZ, UR4, PT ;  /* 0x00000004ff007c0c */ /* 0x000fc8000bf05070 */
[----:B------:R-:W-:-:S13]  /*dda0*/  ISETP.NE.AND.EX P0, PT, RZ, UR5, PT, P0 ;  /* 0x00000005ff007c0c */ /* 0x000fda000bf05300 */
[----:B------:R-:W-:Y:S05]  /*ddb0*/  @!P0 BRA `(.L_x_261) ;  /* 0x00000000004c8947 */ /* 0x000fea0003800000 */
[----:B------:R-:W2:Y:S01]  /*ddc0*/  LDL R10, [R1+0x1c] ;  /* 0x00001c00010a7983 */ /* 0x000ea20000100800 */
[----:B------:R-:W0:Y:S01]  /*ddd0*/  LDC R7, c[0x0][0x43c] ;  /* 0x00010f00ff077b82 */ /* 0x000e220000000800 */
[----:B------:R-:W-:Y:S02]  /*dde0*/  ULDC.64 UR6, c[0x0][0x428] ;  /* 0x00010a0000067ab9 */ /* 0x000fe40000000a00 */
[----:B------:R-:W3:Y:S01]  /*ddf0*/  LDL R8, [R1+0x10] ;  /* 0x0000100001087983 */ /* 0x000ee20000100800 */
[----:B0-----:R-:W-:-:S13]  /*de00*/  ISETP.NE.AND P0, PT, R7, 0x1, PT ;  /* 0x000000010700780c */ /* 0x001fda0003f05270 */
[----:B------:R-:W0:Y:S02]  /*de10*/  @P0 LDC.64 R2, c[0x0][0x440] ;  /* 0x00011000ff020b82 */ /* 0x000e240000000a00 */
[----:B0-----:R-:W-:-:S04]  /*de20*/  @P0 IMAD.HI.U32 R5, R0, R2, RZ ;  /* 0x0000000200050227 */ /* 0x001fc800078e00ff */
[----:B------:R-:W-:Y:S01]  /*de30*/  IMAD.MOV.U32 R2, RZ, RZ, R0 ;  /* 0x000000ffff027224 */ /* 0x000fe200078e0000 */
[----:B------:R-:W-:-:S04]  /*de40*/  @P0 SHF.R.U32.HI R2, RZ, R3, R5 ;  /* 0x00000003ff020219 */ /* 0x000fc80000011605 */
[----:B------:R-:W-:-:S05]  /*de50*/  IADD3 R3, -R2, RZ, RZ ;  /* 0x000000ff02037210 */ /* 0x000fca0007ffe1ff */
[----:B------:R-:W-:Y:S01]  /*de60*/  IMAD R0, R7, R3, R0 ;  /* 0x0000000307007224 */ /* 0x000fe200078e0200 */
[----:B------:R-:W-:Y:S01]  /*de70*/  SHF.R.S32.HI R3, RZ, 0x1f, R2 ;  /* 0x0000001fff037819 */ /* 0x000fe20000011402 */
[----:B--2---:R-:W-:-:S04]  /*de80*/  IMAD R5, R10, UR6, RZ ;  /* 0x000000060a057c24 */ /* 0x004fc8000f8e02ff */
[C---:B---3--:R-:W-:Y:S02]  /*de90*/  IMAD R5, R8.reuse, UR7, R5 ;  /* 0x0000000708057c24 */ /* 0x048fe4000f8e0205 */
[----:B------:R-:W-:-:S04]  /*dea0*/  IMAD.WIDE.U32 R2, R8, UR6, R2 ;  /* 0x0000000608027c25 */ /* 0x000fc8000f8e0002 */
[----:B------:R-:W-:Y:S01]  /*deb0*/  IMAD.IADD R3, R5, 0x1, R3 ;  /* 0x0000000105037824 */ /* 0x000fe200078e0203 */
[----:B------:R-:W-:-:S04]  /*dec0*/  LEA R10, P0, R2, UR4, 0x2 ;  /* 0x00000004020a7c11 */ /* 0x000fc8000f8010ff */
[----:B------:R-:W-:-:S05]  /*ded0*/  LEA.HI.X R11, R2, UR5, R3, 0x2, P0 ;  /* 0x00000005020b7c11 */ /* 0x000fca00080f1403 */
[----:B------:R0:W5:Y:S04]  /*dee0*/  LDG.E R5, desc[UR40][R10.64] ;  /* 0x000000280a057981 */ /* 0x000168000c1e1900 */
.L_x_261:
[----:B------:R-:W-:Y:S01]  /*def0*/  IMAD R3, R9, 0x8, R18 ;  /* 0x0000000809037824 */ /* 0x000fe200078e0212 */
[----:B------:R-:W-:Y:S01]  /*df00*/  SHF.L.U32 R2, R13, 0x1f, RZ ;  /* 0x0000001f0d027819 */ /* 0x000fe200000006ff */
[----:B------:R-:W-:Y:S03]  /*df10*/  BSSY B3, `(.L_x_262) ;  /* 0x0000003000037945 */ /* 0x000fe60003800000 */
[----:B------:R-:W1:Y:S02]  /*df20*/  SYNCS.PHASECHK.TRANS64.TRYWAIT P0, [R3+URZ+0x34840], R2 ;  /* 0x03484002030075a7 */ /* 0x000e64000800017f */
[----:B-1----:R-:W-:Y:S05]  /*df30*/  @!P0 BRA `(.L_x_263) ;  /* 0x0000004400048947 */ /* 0x002fea0003800000 */
.L_x_368:
[----:B------:R-:W-:Y:S05]  /*df40*/  BSYNC B3 ;  /* 0x0000000000037941 */ /* 0x000fea0003800000 */
.L_x_262:
[----:B------:R-:W2:Y:S01]  /*df50*/  S2R R7, SR_TID.X ;  /* 0x0000000000077919 */ /* 0x000ea20000002100 */
[----:B------:R-:W-:Y:S01]  /*df60*/  BSSY B3, `(.L_x_264) ;  /* 0x000000b000037945 */ /* 0x000fe20003800000 */
[----:B--2---:R-:W-:-:S04]  /*df70*/  LOP3.LUT R7, R7, 0x7f, RZ, 0xc0, !PT ;  /* 0x0000007f07077812 */ /* 0x004fc800078ec0ff */
[----:B------:R-:W-:-:S13]  /*df80*/  ISETP.NE.AND P1, PT, R7, RZ, PT ;  /* 0x000000ff0700720c */ /* 0x000fda0003f25270 */
[----:B------:R-:W-:Y:S05]  /*df90*/  @P1 BRA `(.L_x_265) ;  /* 0x00000000001c1947 */ /* 0x000fea0003800000 */
[----:B------:R-:W2:Y:S01]  /*dfa0*/  S2R R7, SR_TID.X ;  /* 0x0000000000077919 */ /* 0x000ea20000002100 */
[----:B-1----:R-:W-:-:S04]  /*dfb0*/  IMAD.MOV.U32 R2, RZ, RZ, 0xc000 ;  /* 0x0000c000ff027424 */ /* 0x002fc800078e00ff */
[----:B------:R3:W-:Y:S01]  /*dfc0*/  SYNCS.ARRIVE.TRANS64 RZ, [R3+URZ+0x34830], R2 ;  /* 0x0348300203ff79a7 */ /* 0x0007e2000800003f */
[----:B--2---:R-:W-:-:S04]  /*dfd0*/  LOP3.LUT R7, R7, 0x1f, RZ, 0xc0, !PT ;  /* 0x0000001f07077812 */ /* 0x004fc800078ec0ff */
[----:B------:R-:W-:-:S13]  /*dfe0*/  ISETP.NE.AND P0, PT, R7, RZ, PT ;  /* 0x000000ff0700720c */ /* 0x000fda0003f05270 */
[----:B---3--:R-:W-:Y:S05]  /*dff0*/  @!P0 BRA `(.L_x_265) ;  /* 0x0000000000048947 */ /* 0x008fea0003800000 */
[----:B------:R-:W-:Y:S01]  /*e000*/  BPT.TRAP 0x1 ;  /* 0x000000040000795c */ /* 0x000fe20000300000 */
.L_x_265:
[----:B------:R-:W-:Y:S05]  /*e010*/  BSYNC B3 ;  /* 0x0000000000037941 */ /* 0x000fea0003800000 */
.L_x_264:
[----:B-1----:R-:W2:Y:S01]  /*e020*/  LDL R2, [R1+0x18] ;  /* 0x0000180001027983 */ /* 0x002ea20000100800 */
[----:B------:R-:W-:Y:S01]  /*e030*/  IMAD.MOV.U32 R14, RZ, RZ, RZ ;  /* 0x000000ffff0e7224 */ /* 0x000fe200078e00ff */
[----:B------:R-:W-:Y:S01]  /*e040*/  UIADD3 UR4, UP0, UR38, 0x370, URZ ;  /* 0x0000037026047890 */ /* 0x000fe2000ff1e03f */
[----:B------:R-:W-:Y:S01]  /*e050*/  IMAD R8, R9, 0xc000, R18 ;  /* 0x0000c00009087824 */ /* 0x000fe200078e0212 */
[----:B------:R-:W-:Y:S01]  /*e060*/  PLOP3.LUT P0, PT, PT, PT, PT, 0x80, 0x0 ;  /* 0x000000000000781c */ /* 0x000fe20003f0f070 */
[----:B------:R-:W-:Y:S01]  /*e070*/  VIADD R3, R3, 0x34830 ;  /* 0x0003483003037836 */ /* 0x000fe20000000000 */
[----:B------:R-:W-:Y:S01]  /*e080*/  R2UR UR10, R14 ;  /* 0x000000000e0a72ca */ /* 0x000fe200000e0000 */
[----:B------:R-:W-:Y:S01]  /*e090*/  VIADD R7, R8, 0x1c400 ;  /* 0x0001c40008077836 */ /* 0x000fe20000000000 */
[----:B------:R-:W-:Y:S01]  /*e0a0*/  UIADD3.X UR5, URZ, UR39, URZ, UP0, !UPT ;  /* 0x000000273f057290 */ /* 0x000fe200087fe43f */
[----:B------:R-:W-:Y:S01]  /*e0b0*/  UMOV UR6, 0x0 ;  /* 0x0000000000067882 */ /* 0x000fe20000000000 */
[----:B------:R-:W-:Y:S01]  /*e0c0*/  UMOV UR7, 0x14f00000 ;  /* 0x14f0000000077882 */ /* 0x000fe20000000000 */
[----:B--2---:R-:W-:-:S10]  /*e0d0*/  IMAD R2, R0, 0x80, R2 ;  /* 0x0000008000027824 */ /* 0x004fd400078e0202 */
.L_x_266:
[----:B------:R-:W-:-:S13]  /*e0e0*/  @P0 ELECT P2, URZ, PT ;  /* 0x00000000003f082f */ /* 0x000fda0003840000 */
[----:B-----5:R-:W-:Y:S02]  /*e0f0*/  @P2 R2UR UR13, R5 ;  /* 0x00000000050d22ca */ /* 0x020fe400000e0000 */
[----:B------:R-:W-:Y:S02]  /*e100*/  @P2 R2UR UR12, R16 ;  /* 0x00000000100c22ca */ /* 0x000fe400000e0000 */
[----:B------:R-:W-:Y:S02]  /*e110*/  @P2 R2UR UR11, R2 ;  /* 0x00000000020b22ca */ /* 0x000fe400000e0000 */
[----:B------:R-:W-:Y:S02]  /*e120*/  @P2 R2UR UR9, R3 ;  /* 0x00000000030922ca */ /* 0x000fe400000e0000 */
[----:B------:R-:W-:Y:S02]  /*e130*/  @P2 R2UR UR8, R7 ;  /* 0x00000000070822ca */ /* 0x000fe400000e0000 */
[----:B------:R-:W-:-:S02]  /*e140*/  @P2 PLOP3.LUT P0, PT, P2, PT, PT, 0x8, 0x0 ;  /* 0x000000000000281c */ /* 0x000fc4000170e170 */
[----:B------:R-:W-:-:S09]  /*e150*/  PLOP3.LUT P2, PT, PT, PT, PT, 0x8, 0x0 ;  /* 0x000000000000781c */ /* 0x000fd20003f4e170 */
[----:B------:R1:W-:Y:S02]  /*e160*/  UTMALDG.4D [UR8], [UR4], desc[UR6] ;  /* 0x00000608040075b4 */ /* 0x0003e40008019000 */
[----:B-1----:R-:W-:Y:S05]  /*e170*/  @P0 BRA.U.ANY `(.L_x_266) ;  /* 0xfffffffd00d80947 */ /* 0x002fea000393ffff */
[----:B------:R-:W-:Y:S01]  /*e180*/  IMAD.MOV.U32 R15, RZ, RZ, 0x40 ;  /* 0x00000040ff0f7424 */ /* 0x000fe200078e00ff */
[----:B------:R-:W-:Y:S01]  /*e190*/  PLOP3.LUT P0, PT, PT, PT, PT, 0x80, 0x0 ;  /* 0x000000000000781c */ /* 0x000fe20003f0f070 */
[----:B------:R-:W-:Y:S01]  /*e1a0*/  VIADD R7, R8, 0x20400 ;  /* 0x0002040008077836 */ /* 0x000fe20000000000 */
[----:B------:R-:W-:Y:S01]  /*e1b0*/  UMOV UR6, 0x0 ;  /* 0x0000000000067882 */ /* 0x000fe20000000000 */
[----:B------:R-:W-:Y:S01]  /*e1c0*/  UMOV UR7, 0x14f00000 ;  /* 0x14f0000000077882 */ /* 0x000fe20000000000 */
[----:B------:R-:W-:-:S15]  /*e1d0*/  R2UR UR10, R15 ;  /* 0x000000000f0a72ca */ /* 0x000fde00000e0000 */
.L_x_267:
[----:B------:R-:W-:-:S13]  /*e1e0*/  @P0 ELECT P2, URZ, PT ;  /* 0x00000000003f082f */ /* 0x000fda0003840000 */
[----:B------:R-:W-:Y:S02]  /*e1f0*/  @P2 R2UR UR13, R5 ;  /* 0x00000000050d22ca */ /* 0x000fe400000e0000 */
        /* <DEDUP_REMOVED lines=8> */
[----:B------:R-:W-:Y:S01]  /*e280*/  PLOP3.LUT P0, PT, PT, PT, PT, 0x80, 0x0 ;  /* 0x000000000000781c */ /* 0x000fe20003f0f070 */
[----:B------:R-:W-:Y:S01]  /*e290*/  VIADD R8, R8, 0x24400 ;  /* 0x0002440008087836 */ /* 0x000fe20000000000 */
[----:B------:R-:W-:Y:S01]  /*e2a0*/  UMOV UR6, 0x0 ;  /* 0x0000000000067882 */ /* 0x000fe20000000000 */
[----:B------:R-:W-:Y:S01]  /*e2b0*/  UMOV UR7, 0x14f00000 ;  /* 0x14f0000000077882 */ /* 0x000fe20000000000 */
[----:B------:R-:W-:-:S09]  /*e2c0*/  UMOV UR10, 0x80 ;  /* 0x00000080000a7882 */ /* 0x000fd20000000000 */
.L_x_268:
        /* <DEDUP_REMOVED lines=10> */
[----:B------:R-:W2:Y:S01]  /*e370*/  LDL.LU R7, [R1+0x14] ;  /* 0x0000140001077983 */ /* 0x000ea20000300800 */
[----:B------:R-:W-:Y:S01]  /*e380*/  IMAD R3, R19, 0x8, R6 ;  /* 0x0000000813037824 */ /* 0x000fe200078e0206 */
[----:B------:R-:W-:Y:S01]  /*e390*/  BSSY B3, `(.L_x_269) ;  /* 0x0000004000037945 */ /* 0x000fe20003800000 */
[----:B--2---:R-:W-:-:S04]  /*e3a0*/  SHF.L.U32 R2, R7, 0x1f, RZ ;  /* 0x0000001f07027819 */ /* 0x004fc800000006ff */
[----:B------:R-:W1:Y:S02]  /*e3b0*/  SYNCS.PHASECHK.TRANS64.TRYWAIT P0, [R3+URZ+0x60], R2 ;  /* 0x00006002030075a7 */ /* 0x000e64000800017f */
[----:B-1----:R-:W-:Y:S05]  /*e3c0*/  @!P0 BRA `(.L_x_270) ;  /* 0x0000003c00f48947 */ /* 0x002fea0003800000 */
.L_x_369:
[----:B------:R-:W-:Y:S05]  /*e3d0*/  BSYNC B3 ;  /* 0x0000000000037941 */ /* 0x000fea0003800000 */
.L_x_269:
[----:B------:R-:W-:Y:S01]  /*e3e0*/  BSSY B3, `(.L_x_271) ;  /* 0x000000c000037945 */ /* 0x000fe20003800000 */
[----:B0-----:R-:W-:Y:S02]  /*e3f0*/  IMAD.MOV.U32 R10, RZ, RZ, 0x0 ;  /* 0x00000000ff0a7424 */ /* 0x001fe400078e00ff */
[----:B------:R-:W-:Y:S01]  /*e400*/  IMAD.MOV.U32 R11, RZ, RZ, 0x14f00000 ;  /* 0x14f00000ff0b7424 */ /* 0x000fe200078e00ff */
[----:B------:R-:W-:Y:S06]  /*e410*/  @P1 BRA `(.L_x_272) ;  /* 0x0000000000201947 */ /* 0x000fec0003800000 */
[----:B------:R-:W0:Y:S01]  /*e420*/  S2R R7, SR_TID.X ;  /* 0x0000000000077919 */ /* 0x000e220000002100 */
[----:B-1----:R-:W-:Y:S02]  /*e430*/  IMAD R2, R19, 0x8, R18 ;  /* 0x0000000813027824 */ /* 0x002fe400078e0212 */
[----:B------:R-:W-:-:S04]  /*e440*/  IMAD.MOV.U32 R3, RZ, RZ, 0x8000 ;  /* 0x00008000ff037424 */ /* 0x000fc800078e00ff */
[----:B------:R2:W-:Y:S01]  /*e450*/  SYNCS.ARRIVE.TRANS64 RZ, [R2+URZ+0x34850], R3 ;  /* 0x0348500302ff79a7 */ /* 0x0005e2000800003f */
[----:B0-----:R-:W-:-:S04]  /*e460*/  LOP3.LUT R7, R7, 0x1f, RZ, 0xc0, !PT ;  /* 0x0000001f07077812 */ /* 0x001fc800078ec0ff */
[----:B------:R-:W-:-:S13]  /*e470*/  ISETP.NE.AND P0, PT, R7, RZ, PT ;  /* 0x000000ff0700720c */ /* 0x000fda0003f05270 */
[----:B--2---:R-:W-:Y:S05]  /*e480*/  @!P0 BRA `(.L_x_272) ;  /* 0x0000000000048947 */ /* 0x004fea0003800000 */
[----:B------:R-:W-:Y:S01]  /*e490*/  BPT.TRAP 0x1 ;  /* 0x000000040000795c */ /* 0x000fe20000300000 */
.L_x_272:
[----:B------:R-:W-:Y:S05]  /*e4a0*/  BSYNC B3 ;  /* 0x0000000000037941 */ /* 0x000fea0003800000 */
.L_x_271:
[----:B------:R-:W2:Y:S04]  /*e4b0*/  LDL R7, [R1+0x18] ;  /* 0x0000180001077983 */ /* 0x000ea80000100800 */
[----:B-1----:R-:W2:Y:S01]  /*e4c0*/  LDL.LU R2, [R1+0x8] ;  /* 0x0000080001027983 */ /* 0x002ea20000300800 */
[----:B------:R-:W-:Y:S01]  /*e4d0*/  R2UR UR10, R14 ;  /* 0x000000000e0a72ca */ /* 0x000fe200000e0000 */
[----:B------:R-:W-:Y:S01]  /*e4e0*/  IMAD R8, R19, 0x8000, R18 ;  /* 0x0000800013087824 */ /* 0x000fe200078e0212 */
[----:B------:R-:W-:Y:S01]  /*e4f0*/  R2UR UR6, R10 ;  /* 0x000000000a0672ca */ /* 0x000fe200000e0000 */
[----:B------:R-:W-:Y:S01]  /*e500*/  UIADD3 UR4, UP0, UR38, 0x470, URZ ;  /* 0x0000047026047890 */ /* 0x000fe2000ff1e03f */
[----:B------:R-:W-:Y:S02]  /*e510*/  R2UR UR7, R11 ;  /* 0x000000000b0772ca */ /* 0x000fe400000e0000 */
[----:B------:R-:W-:Y:S01]  /*e520*/  LEA R3, R19, R18, 0x3 ;  /* 0x0000001213037211 */ /* 0x000fe200078e18ff */
[----:B------:R-:W-:Y:S01]  /*e530*/  UIADD3.X UR5, URZ, UR39, URZ, UP0, !UPT ;  /* 0x000000273f057290 */ /* 0x000fe200087fe43f */
[----:B------:R-:W-:-:S03]  /*e540*/  PLOP3.LUT P0, PT, PT, PT, PT, 0x80, 0x0 ;  /* 0x000000000000781c */ /* 0x000fc60003f0f070 */
[----:B------:R-:W-:Y:S02]  /*e550*/  VIADD R3, R3, 0x34850 ;  /* 0x0003485003037836 */ /* 0x000fe40000000000 */
[----:B--2---:R-:W-:Y:S02]  /*e560*/  IMAD R2, R2, 0x80, R7 ;  /* 0x0000008002027824 */ /* 0x004fe400078e0207 */
[----:B------:R-:W-:-:S07]  /*e570*/  VIADD R7, R8, 0x400 ;  /* 0x0000040008077836 */ /* 0x000fce0000000000 */
.L_x_273:
        /* <DEDUP_REMOVED lines=9> */
[----:B0-----:R-:W-:Y:S05]  /*e610*/  @P0 BRA.U.ANY `(.L_x_273) ;  /* 0xfffffffd00d80947 */ /* 0x001fea000393ffff */
[----:B------:R-:W-:Y:S01]  /*e620*/  R2UR UR10, R15 ;  /* 0x000000000f0a72ca */ /* 0x000fe200000e0000 */
[----:B------:R-:W-:Y:S01]  /*e630*/  VIADD R8, R8, 0x4400 ;  /* 0x0000440008087836 */ /* 0x000fe20000000000 */
[----:B------:R-:W-:Y:S02]  /*e640*/  R2UR UR6, R10 ;  /* 0x000000000a0672ca */ /* 0x000fe400000e0000 */
[----:B------:R-:W-:Y:S02]  /*e650*/  R2UR UR7, R11 ;  /* 0x000000000b0772ca */ /* 0x000fe400000e0000 */
[----:B------:R-:W-:-:S13]  /*e660*/  PLOP3.LUT P0, PT, PT, PT, PT, 0x80, 0x0 ;  /* 0x000000000000781c */ /* 0x000fda0003f0f070 */
.L_x_274:
        /* <DEDUP_REMOVED lines=10> */
[----:B------:R0:W-:Y:S01]  /*e710*/  STL [R1+0x8], R0 ;  /* 0x0000080001007387 */ /* 0x0001e20000100800 */
[----:B------:R-:W-:-:S07]  /*e720*/  IMAD.MOV.U32 R17, RZ, RZ, R5 ;  /* 0x000000ffff117224 */ /* 0x000fce00078e0005 */
.L_x_260:
[----:B------:R-:W-:Y:S05]  /*e730*/  BSYNC B1 ;  /* 0x0000000000017941 */ /* 0x000fea0003800000 */
.L_x_259:
[----:B0-----:R-:W2:Y:S01]  /*e740*/  LDL.LU R0, [R1+0x38] ;  /* 0x0000380001007983 */ /* 0x001ea20000300800 */
[----:B------:R-:W-:-:S03]  /*e750*/  IMAD.MOV.U32 R19, RZ, RZ, R9 ;  /* 0x000000ffff137224 */ /* 0x000fc600078e0009 */
[----:B------:R0:W-:Y:S02]  /*e760*/  STL [R1+0x14], R13 ;  /* 0x0000140d01007387 */ /* 0x0001e40000100800 */
[----:B0-2---:R-:W-:-:S07]  /*e770*/  VIADD R0, R0, 0xfffffffd ;  /* 0xfffffffd00007836 */ /* 0x005fce0000000000 */
.L_x_258:
[----:B------:R-:W-:Y:S05]  /*e780*/  BSYNC B2 ;  /* 0x0000000000027941 */ /* 0x000fea0003800000 */
.L_x_257:
[----:B------:R-:W-:Y:S01]  /*e790*/  VIADD R12, R12, 0xfffffffe ;  /* 0xfffffffe0c0c7836 */ /* 0x000fe20000000000 */
[----:B------:R-:W-:-:S04]  /*e7a0*/  LOP3.LUT R4, RZ, R4, RZ, 0x33, !PT ;  /* 0x00000004ff047212 */ /* 0x000fc800078e33ff */
[----:B------:R-:W-:-:S13]  /*e7b0*/  ISETP.NE.AND P0, PT, R12, R4, PT ;  /* 0x000000040c00720c */ /* 0x000fda0003f05270 */
[----:B------:R-:W-:Y:S05]  /*e7c0*/  @!P0 BRA `(.L_x_256) ;  /* 0x0000001400448947 */ /* 0x000fea0003800000 */
[----:B------:R-:W-:-:S07]  /*e7d0*/  IMAD.MOV.U32 R9, RZ, RZ, R17 ;  /* 0x000000ffff097224 */ /* 0x000fce00078e0011 */
.L_x_307:
[----:B------:R-:W2:Y:S04]  /*e7e0*/  LDL R3, [R1+0x20] ;  /* 0x0000200001037983 */ /* 0x000ea80000100800 */
[----:B------:R-:W3:Y:S01]  /*e7f0*/  LDL R2, [R1+0x14] ;  /* 0x0000140001027983 */ /* 0x000ee20000100800 */
[----:B------:R-:W-:Y:S01]  /*e800*/  VIADD R4, R19, 0x1 ;  /* 0x0000000113047836 */ /* 0x000fe20000000000 */
[----:B------:R-:W-:Y:S05]  /*e810*/  YIELD ;  /* 0x0000000000007946 */ /* 0x000fea0003800000 */
[----:B------:R-:W-:Y:S01]  /*e820*/  ISETP.NE.AND P0, PT, R4, 0x2, PT ;  /* 0x000000020400780c */ /* 0x000fe20003f05270 */
[----:B------:R-:W-:Y:S03]  /*e830*/  BSSY B1, `(.L_x_275) ;  /* 0x00000a0000017945 */ /* 0x000fe60003800000 */
[----:B------:R-:W-:-:S02]  /*e840*/  SEL R5, RZ, 0x1, P0 ;  /* 0x00000001ff057807 */ /* 0x000fc40000000000 */
[----:B------:R-:W-:Y:S02]  /*e850*/  SEL R4, R4, RZ, P0 ;  /* 0x000000ff04047207 */ /* 0x000fe40000000000 */
[----:B--2---:R-:W-:Y:S02]  /*e860*/  ISETP.NE.AND P1, PT, R3, RZ, PT ;  /* 0x000000ff0300720c */ /* 0x004fe40003f25270 */
[----:B---3--:R-:W-:-:S11]  /*e870*/  LOP3.LUT R5, R2, R5, RZ, 0x3c, !PT ;  /* 0x0000000502057212 */ /* 0x008fd600078e3cff */
[----:B01----:R-:W-:Y:S05]  /*e880*/  @!P1 BRA `(.L_x_276) ;  /* 0x0000000800689947 */ /* 0x003fea0003800000 */
        /* <DEDUP_REMOVED lines=14> */
[--C-:B------:R-:W-:Y:S01]  /*e970*/  SHF.R.S32.HI R3, RZ, 0x1f, R2.reuse ;  /* 0x0000001fff037819 */ /* 0x100fe20000011402 */
[----:B------:R-:W-:-:S04]  /*e980*/  IMAD.MOV R7, RZ, RZ, -R2 ;  /* 0x000000ffff077224 */ /* 0x000fc800078e0a02 */
[----:B------:R-:W-:Y:S02]  /*e990*/  IMAD R7, R8, R7, R0 ;  /* 0x0000000708077224 */ /* 0x000fe400078e0200 */
[----:B--2---:R-:W-:-:S04]  /*e9a0*/  IMAD R8, R11, UR6, RZ ;  /* 0x000000060b087c24 */ /* 0x004fc8000f8e02ff */
[C---:B---3--:R-:W-:Y:S02]  /*e9b0*/  IMAD R8, R10.reuse, UR7, R8 ;  /* 0x000000070a087c24 */ /* 0x048fe4000f8e0208 */
[----:B------:R-:W-:-:S04]  /*e9c0*/  IMAD.WIDE.U32 R2, R10, UR6, R2 ;  /* 0x000000060a027c25 */ /* 0x000fc8000f8e0002 */
[----:B------:R-:W-:Y:S01]  /*e9d0*/  IMAD.IADD R3, R8, 0x1, R3 ;  /* 0x0000000108037824 */ /* 0x000fe200078e0203 */
[----:B------:R-:W-:-:S04]  /*e9e0*/  LEA R8, P0, R2, UR4, 0x2 ;  /* 0x0000000402087c11 */ /* 0x000fc8000f8010ff */
[----:B------:R-:W-:-:S06]  /*e9f0*/  LEA.HI.X R9, R2, UR5, R3, 0x2, P0 ;  /* 0x0000000502097c11 */ /* 0x000fcc00080f1403 */
[----:B------:R0:W5:Y:S03]  /*ea00*/  LDG.E R9, desc[UR40][R8.64] ;  /* 0x0000002808097981 */ /* 0x000166000c1e1900 */
.L_x_277:
[----:B------:R-:W-:Y:S01]  /*ea10*/  LEA R3, R4, R18, 0x3 ;  /* 0x0000001204037211 */ /* 0x000fe200078e18ff */
[----:B------:R-:W-:Y:S01]  /*ea20*/  BSSY B2, `(.L_x_278) ;  /* 0x0000004000027945 */ /* 0x000fe20003800000 */
[----:B------:R-:W-:-:S04]  /*ea30*/  SHF.L.U32 R2, R5, 0x1f, RZ ;  /* 0x0000001f05027819 */ /* 0x000fc800000006ff */
[----:B------:R-:W1:Y:S02]  /*ea40*/  SYNCS.PHASECHK.TRANS64.TRYWAIT P0, [R3+URZ+0x34840], R2 ;  /* 0x03484002030075a7 */ /* 0x000e64000800017f */
[----:B-1----:R-:W-:Y:S05]  /*ea50*/  @!P0 BRA `(.L_x_279) ;  /* 0x0000003800648947 */ /* 0x002fea0003800000 */
.L_x_370:
[----:B------:R-:W-:Y:S05]  /*ea60*/  BSYNC B2 ;  /* 0x0000000000027941 */ /* 0x000fea0003800000 */
.L_x_278:
[----:B0-----:R-:W0:Y:S01]  /*ea70*/  S2R R8, SR_TID.X ;  /* 0x0000000000087919 */ /* 0x001e220000002100 */
[----:B------:R-:W-:Y:S01]  /*ea80*/  BSSY B2, `(.L_x_280) ;  /* 0x000000b000027945 */ /* 0x000fe20003800000 */
[----:B0-----:R-:W-:-:S04]  /*ea90*/  LOP3.LUT R8, R8, 0x7f, RZ, 0xc0, !PT ;  /* 0x0000007f08087812 */ /* 0x001fc800078ec0ff */
[----:B------:R-:W-:-:S13]  /*eaa0*/  ISETP.NE.AND P1, PT, R8, RZ, PT ;  /* 0x000000ff0800720c */ /* 0x000fda0003f25270 */
[----:B------:R-:W-:Y:S05]  /*eab0*/  @P1 BRA `(.L_x_281) ;  /* 0x00000000001c1947 */ /* 0x000fea0003800000 */
[----:B------:R-:W0:Y:S01]  /*eac0*/  S2R R8, SR_TID.X ;  /* 0x0000000000087919 */ /* 0x000e220000002100 */
[----:B-1----:R-:W-:-:S04]  /*ead0*/  IMAD.MOV.U32 R2, RZ, RZ, 0xc000 ;  /* 0x0000c000ff027424 */ /* 0x002fc800078e00ff */
[----:B------:R2:W-:Y:S01]  /*eae0*/  SYNCS.ARRIVE.TRANS64 RZ, [R3+URZ+0x34830], R2 ;  /* 0x0348300203ff79a7 */ /* 0x0005e2000800003f */
[----:B0-----:R-:W-:-:S04]  /*eaf0*/  LOP3.LUT R8, R8, 0x1f, RZ, 0xc0, !PT ;  /* 0x0000001f08087812 */ /* 0x001fc800078ec0ff */
[----:B------:R-:W-:-:S13]  /*eb00*/  ISETP.NE.AND P0, PT, R8, RZ, PT ;  /* 0x000000ff0800720c */ /* 0x000fda0003f05270 */
[----:B--2---:R-:W-:Y:S05]  /*eb10*/  @!P0 BRA `(.L_x_281) ;  /* 0x0000000000048947 */ /* 0x004fea0003800000 */
[----:B------:R-:W-:Y:S01]  /*eb20*/  BPT.TRAP 0x1 ;  /* 0x000000040000795c */ /* 0x000fe20000300000 */
.L_x_281:
[----:B------:R-:W-:Y:S05]  /*eb30*/  BSYNC B2 ;  /* 0x0000000000027941 */ /* 0x000fea0003800000 */
.L_x_280:
        /* <DEDUP_REMOVED lines=12> */
.L_x_282:
        /* <DEDUP_REMOVED lines=10> */
[----:B------:R-:W-:Y:S01]  /*eca0*/  IMAD.MOV.U32 R13, RZ, RZ, 0x40 ;  /* 0x00000040ff0d7424 */ /* 0x000fe200078e00ff */
[----:B------:R-:W-:Y:S01]  /*ecb0*/  PLOP3.LUT P0, PT, PT, PT, PT, 0x80, 0x0 ;  /* 0x000000000000781c */ /* 0x000fe20003f0f070 */
[----:B------:R-:W-:Y:S01]  /*ecc0*/  VIADD R10, R8, 0x20400 ;  /* 0x00020400080a7836 */ /* 0x000fe20000000000 */
[----:B------:R-:W-:Y:S01]  /*ecd0*/  UMOV UR6, 0x0 ;  /* 0x0000000000067882 */ /* 0x000fe20000000000 */
[----:B------:R-:W-:Y:S01]  /*ece0*/  UMOV UR7, 0x14f00000 ;  /* 0x14f0000000077882 */ /* 0x000fe20000000000 */
[----:B------:R-:W-:-:S15]  /*ecf0*/  R2UR UR10, R13 ;  /* 0x000000000d0a72ca */ /* 0x000fde00000e0000 */
.L_x_283:
        /* <DEDUP_REMOVED lines=10> */
[----:B------:R-:W-:Y:S01]  /*eda0*/  PLOP3.LUT P0, PT, PT, PT, PT, 0x80, 0x0 ;  /* 0x000000000000781c */ /* 0x000fe20003f0f070 */
[----:B------:R-:W-:Y:S01]  /*edb0*/  VIADD R8, R8, 0x24400 ;  /* 0x0002440008087836 */ /* 0x000fe20000000000 */
[----:B------:R-:W-:Y:S01]  /*edc0*/  UMOV UR6, 0x0 ;  /* 0x0000000000067882 */ /* 0x000fe20000000000 */
[----:B------:R-:W-:Y:S01]  /*edd0*/  UMOV UR7, 0x14f00000 ;  /* 0x14f0000000077882 */ /* 0x000fe20000000000 */
[----:B------:R-:W-:-:S09]  /*ede0*/  UMOV UR10, 0x80 ;  /* 0x00000080000a7882 */ /* 0x000fd20000000000 */
.L_x_284:
        /* <DEDUP_REMOVED lines=10> */
[----:B------:R-:W2:Y:S01]  /*ee90*/  LDL.LU R10, [R1+0x14] ;  /* 0x00001400010a7983 */ /* 0x000ea20000300800 */
[----:B------:R-:W-:Y:S01]  /*eea0*/  IMAD R2, R19, 0x8, R6 ;  /* 0x0000000813027824 */ /* 0x000fe200078e0206 */
[----:B------:R-:W-:Y:S01]  /*eeb0*/  BSSY B2, `(.L_x_285) ;  /* 0x0000004000027945 */ /* 0x000fe20003800000 */
[----:B--2---:R-:W-:-:S04]  /*eec0*/  SHF.L.U32 R3, R10, 0x1f, RZ ;  /* 0x0000001f0a037819 */ /* 0x004fc800000006ff */
[----:B------:R-:W0:Y:S02]  /*eed0*/  SYNCS.PHASECHK.TRANS64.TRYWAIT P0, [R2+URZ+0x60], R3 ;  /* 0x00006003020075a7 */ /* 0x000e24000800017f */
[----:B0-----:R-:W-:Y:S05]  /*eee0*/  @!P0 BRA `(.L_x_286) ;  /* 0x0000003400548947 */ /* 0x001fea0003800000 */
.L_x_371:
[----:B------:R-:W-:Y:S05]  /*eef0*/  BSYNC B2 ;  /* 0x0000000000027941 */ /* 0x000fea0003800000 */
.L_x_285:
[----:B------:R-:W-:Y:S01]  /*ef00*/  BSSY B2, `(.L_x_287) ;  /* 0x000000b000027945 */ /* 0x000fe20003800000 */
[----:B------:R-:W-:Y:S02]  /*ef10*/  IMAD.MOV.U32 R10, RZ, RZ, 0x0 ;  /* 0x00000000ff0a7424 */ /* 0x000fe400078e00ff */
[----:B------:R-:W-:Y:S01]  /*ef20*/  IMAD.MOV.U32 R11, RZ, RZ, 0x14f00000 ;  /* 0x14f00000ff0b7424 */ /* 0x000fe200078e00ff */
[----:B------:R-:W-:Y:S06]  /*ef30*/  @P1 BRA `(.L_x_288) ;  /* 0x00000000001c1947 */ /* 0x000fec0003800000 */
[----:B------:R-:W1:Y:S01]  /*ef40*/  S2R R8, SR_TID.X ;  /* 0x0000000000087919 */ /* 0x000e620000002100 */
[----:B0-----:R-:W-:-:S04]  /*ef50*/  IMAD.MOV.U32 R3, RZ, RZ, 0x8000 ;  /* 0x00008000ff037424 */ /* 0x001fc800078e00ff */
[----:B------:R2:W-:Y:S01]  /*ef60*/  SYNCS.ARRIVE.TRANS64 RZ, [R2+URZ+0x50], R3 ;  /* 0x0000500302ff79a7 */ /* 0x0005e2000800003f */
[----:B-1----:R-:W-:-:S04]  /*ef70*/  LOP3.LUT R8, R8, 0x1f, RZ, 0xc0, !PT ;  /* 0x0000001f08087812 */ /* 0x002fc800078ec0ff */
[----:B------:R-:W-:-:S13]  /*ef80*/  ISETP.NE.AND P0, PT, R8, RZ, PT ;  /* 0x000000ff0800720c */ /* 0x000fda0003f05270 */
[----:B--2---:R-:W-:Y:S05]  /*ef90*/  @!P0 BRA `(.L_x_288) ;  /* 0x0000000000048947 */ /* 0x004fea0003800000 */
[----:B------:R-:W-:Y:S01]  /*efa0*/  BPT.TRAP 0x1 ;  /* 0x000000040000795c */ /* 0x000fe20000300000 */
.L_x_288:
[----:B------:R-:W-:Y:S05]  /*efb0*/  BSYNC B2 ;  /* 0x0000000000027941 */ /* 0x000fea0003800000 */
.L_x_287:
[----:B------:R-:W2:Y:S04]  /*efc0*/  LDL R8, [R1+0x18] ;  /* 0x0000180001087983 */ /* 0x000ea80000100800 */
[----:B0-----:R-:W2:Y:S01]  /*efd0*/  LDL.LU R3, [R1+0x8] ;  /* 0x0000080001037983 */ /* 0x001ea20000300800 */
[----:B------:R-:W-:Y:S01]  /*efe0*/  R2UR UR10, R12 ;  /* 0x000000000c0a72ca */ /* 0x000fe200000e0000 */
[----:B------:R-:W-:Y:S01]  /*eff0*/  IMAD R19, R19, 0x8000, R18 ;  /* 0x0000800013137824 */ /* 0x000fe200078e0212 */
[----:B------:R-:W-:Y:S01]  /*f000*/  R2UR UR6, R10 ;  /* 0x000000000a0672ca */ /* 0x000fe200000e0000 */
[----:B------:R-:W-:Y:S01]  /*f010*/  UIADD3 UR4, UP0, UR38, 0x470, URZ ;  /* 0x0000047026047890 */ /* 0x000fe2000ff1e03f */
[----:B------:R-:W-:Y:S01]  /*f020*/  R2UR UR7, R11 ;  /* 0x000000000b0772ca */ /* 0x000fe200000e0000 */
[----:B------:R-:W-:Y:S01]  /*f030*/  VIADD R2, R2, 0x50 ;  /* 0x0000005002027836 */ /* 0x000fe20000000000 */
[----:B------:R-:W-:Y:S01]  /*f040*/  PLOP3.LUT P0, PT, PT, PT, PT, 0x80, 0x0 ;  /* 0x000000000000781c */ /* 0x000fe20003f0f070 */
[----:B------:R-:W-:Y:S01]  /*f050*/  UIADD3.X UR5, URZ, UR39, URZ, UP0, !UPT ;  /* 0x000000273f057290 */ /* 0x000fe200087fe43f */
[----:B--2---:R-:W-:Y:S01]  /*f060*/  IMAD R3, R3, 0x80, R8 ;  /* 0x0000008003037824 */ /* 0x004fe200078e0208 */
[----:B------:R-:W-:-:S10]  /*f070*/  IADD3 R8, R19, 0x400, RZ ;  /* 0x0000040013087810 */ /* 0x000fd40007ffe0ff */
.L_x_289:
        /* <DEDUP_REMOVED lines=15> */
.L_x_290:
        /* <DEDUP_REMOVED lines=12> */
.L_x_276:
[----:B------:R-:W-:Y:S05]  /*f230*/  BSYNC B1 ;  /* 0x0000000000017941 */ /* 0x000fea0003800000 */
.L_x_275:
[----:B------:R-:W2:Y:S01]  /*f240*/  LDL R2, [R1+0x20] ;  /* 0x0000200001027983 */ /* 0x000ea20000100800 */
[----:B------:R-:W-:Y:S01]  /*f250*/  VIADD R19, R4, 0x1 ;  /* 0x0000000104137836 */ /* 0x000fe20000000000 */
[----:B------:R-:W-:Y:S01]  /*f260*/  BSSY B1, `(.L_x_291) ;  /* 0x00000a3000017945 */ /* 0x000fe20003800000 */
[----:B0-----:R-:W-:-:S03]  /*f270*/  VIADD R7, R0, 0xffffffff ;  /* 0xffffffff00077836 */ /* 0x001fc60000000000 */
[----:B------:R-:W-:-:S04]  /*f280*/  ISETP.NE.AND P0, PT, R19, 0x2, PT ;  /* 0x000000021300780c */ /* 0x000fc80003f05270 */
[----:B------:R-:W-:Y:S02]  /*f290*/  SEL R19, R19, RZ, P0 ;  /* 0x000000ff13137207 */ /* 0x000fe40000000000 */
[----:B--2---:R-:W-:Y:S02]  /*f2a0*/  ISETP.NE.AND P1, PT, R2, RZ, PT ;  /* 0x000000ff0200720c */ /* 0x004fe40003f25270 */
[----:B------:R-:W-:-:S04]  /*f2b0*/  SEL R2, RZ, 0x1, P0 ;  /* 0x00000001ff027807 */ /* 0x000fc80000000000 */
[----:B------:R-:W-:-:S05]  /*f2c0*/  LOP3.LUT R12, R5, R2, RZ, 0x3c, !PT ;  /* 0x00000002050c7212 */ /* 0x000fca00078e3cff */
[----:B------:R0:W-:Y:S02]  /*f2d0*/  STL [R1+0x14], R12 ;  /* 0x0000140c01007387 */ /* 0x0001e40000100800 */
[----:B------:R-:W-:Y:S05]  /*f2e0*/  @!P1 BRA `(.L_x_292) ;  /* 0x0000000800689947 */ /* 0x000fea0003800000 */
[----:B------:R-:W-:Y:S01]  /*f2f0*/  ULDC.64 UR4, c[0x0][0x418] ;  /* 0x0001060000047ab9 */ /* 0x000fe20000000a00 */
[----:B------:R-:W-:Y:S01]  /*f300*/  IMAD.MOV.U32 R8, RZ, RZ, R7 ;  /* 0x000000ffff087224 */ /* 0x000fe200078e0007 */
[----:B------:R-:W-:-:S04]  /*f310*/  ISETP.NE.U32.AND P0, PT, RZ, UR4, PT ;  /* 0x00000004ff007c0c */ /* 0x000fc8000bf05070 */
[----:B------:R-:W-:-:S13]  /*f320*/  ISETP.NE.AND.EX P0, PT, RZ, UR5, PT, P0 ;  /* 0x00000005ff007c0c */ /* 0x000fda000bf05300 */
[----:B------:R-:W-:Y:S05]  /*f330*/  @!P0 BRA `(.L_x_293) ;  /* 0x00000000004c8947 */ /* 0x000fea0003800000 */
[----:B------:R-:W2:Y:S01]  /*f340*/  LDL R11, [R1+0x1c] ;  /* 0x00001c00010b7983 */ /* 0x000ea20000100800 */
[----:B------:R-:W1:Y:S01]  /*f350*/  LDC R9, c[0x0][0x43c] ;  /* 0x00010f00ff097b82 */ /* 0x000e620000000800 */
[----:B------:R-:W-:Y:S02]  /*f360*/  ULDC.64 UR6, c[0x0][0x428] ;  /* 0x00010a0000067ab9 */ /* 0x000fe40000000a00 */
[----:B------:R-:W3:Y:S01]  /*f370*/  LDL R10, [R1+0x10] ;  /* 0x00001000010a7983 */ /* 0x000ee20000100800 */
[----:B-1----:R-:W-:-:S13]  /*f380*/  ISETP.NE.AND P0, PT, R9, 0x1, PT ;  /* 0x000000010900780c */ /* 0x002fda0003f05270 */
[----:B------:R-:W1:Y:S02]  /*f390*/  @P0 LDC.64 R2, c[0x0][0x440] ;  /* 0x00011000ff020b82 */ /* 0x000e640000000a00 */
[----:B-1----:R-:W-:-:S04]  /*f3a0*/  @P0 IMAD.HI.U32 R8, R7, R2, RZ ;  /* 0x0000000207080227 */ /* 0x002fc800078e00ff */
        /* <DEDUP_REMOVED lines=10> */
[----:B------:R-:W-:-:S05]  /*f450*/  LEA.HI.X R11, R2, UR5, R9, 0x2, P0 ;  /* 0x00000005020b7c11 */ /* 0x000fca00080f1409 */
[----:B------:R1:W5:Y:S04]  /*f460*/  LDG.E R9, desc[UR40][R10.64] ;  /* 0x000000280a097981 */ /* 0x000368000c1e1900 */
.L_x_293:
[----:B------:R-:W-:Y:S01]  /*f470*/  IMAD R2, R19, 0x8, R18 ;  /* 0x0000000813027824 */ /* 0x000fe200078e0212 */
[----:B------:R-:W-:Y:S01]  /*f480*/  SHF.L.U32 R3, R12, 0x1f, RZ ;  /* 0x0000001f0c037819 */ /* 0x000fe200000006ff */
[----:B------:R-:W-:Y:S03]  /*f490*/  BSSY B2, `(.L_x_294) ;  /* 0x0000003000027945 */ /* 0x000fe60003800000 */
[----:B------:R-:W2:Y:S02]  /*f4a0*/  SYNCS.PHASECHK.TRANS64.TRYWAIT P0, [R2+URZ+0x34840], R3 ;  /* 0x03484003020075a7 */ /* 0x000ea4000800017f */
[----:B--2---:R-:W-:Y:S05]  /*f4b0*/  @!P0 BRA `(.L_x_295) ;  /* 0x0000002c00f48947 */ /* 0x004fea0003800000 */
.L_x_372:
[----:B------:R-:W-:Y:S05]  /*f4c0*/  BSYNC B2 ;  /* 0x0000000000027941 */ /* 0x000fea0003800000 */
.L_x_294:
[----:B-1----:R-:W1:Y:S01]  /*f4d0*/  S2R R10, SR_TID.X ;  /* 0x00000000000a7919 */ /* 0x002e620000002100 */
[----:B------:R-:W-:Y:S01]  /*f4e0*/  BSSY B2, `(.L_x_296) ;  /* 0x000000b000027945 */ /* 0x000fe20003800000 */
[----:B-1----:R-:W-:-:S04]  /*f4f0*/  LOP3.LUT R10, R10, 0x7f, RZ, 0xc0, !PT ;  /* 0x0000007f0a0a7812 */ /* 0x002fc800078ec0ff */
[----:B------:R-:W-:-:S13]  /*f500*/  ISETP.NE.AND P1, PT, R10, RZ, PT ;  /* 0x000000ff0a00720c */ /* 0x000fda0003f25270 */
[----:B------:R-:W-:Y:S05]  /*f510*/  @P1 BRA `(.L_x_297) ;  /* 0x00000000001c1947 */ /* 0x000fea0003800000 */
[----:B------:R-:W1:Y:S01]  /*f520*/  S2R R10, SR_TID.X ;  /* 0x00000000000a7919 */ /* 0x000e620000002100 */
[----:B--2---:R-:W-:-:S04]  /*f530*/  IMAD.MOV.U32 R3, RZ, RZ, 0xc000 ;  /* 0x0000c000ff037424 */ /* 0x004fc800078e00ff */
[----:B------:R3:W-:Y:S01]  /*f540*/  SYNCS.ARRIVE.TRANS64 RZ, [R2+URZ+0x34830], R3 ;  /* 0x0348300302ff79a7 */ /* 0x0007e2000800003f */
[----:B-1----:R-:W-:-:S04]  /*f550*/  LOP3.LUT R10, R10, 0x1f, RZ, 0xc0, !PT ;  /* 0x0000001f0a0a7812 */ /* 0x002fc800078ec0ff */
[----:B------:R-:W-:-:S13]  /*f560*/  ISETP.NE.AND P0, PT, R10, RZ, PT ;  /* 0x000000ff0a00720c */ /* 0x000fda0003f05270 */
[----:B---3--:R-:W-:Y:S05]  /*f570*/  @!P0 BRA `(.L_x_297) ;  /* 0x0000000000048947 */ /* 0x008fea0003800000 */
[----:B------:R-:W-:Y:S01]  /*f580*/  BPT.TRAP 0x1 ;  /* 0x000000040000795c */ /* 0x000fe20000300000 */
.L_x_297:
[----:B------:R-:W-:Y:S05]  /*f590*/  BSYNC B2 ;  /* 0x0000000000027941 */ /* 0x000fea0003800000 */
.L_x_296:
[----:B--2---:R-:W2:Y:S01]  /*f5a0*/  LDL R2, [R1+0x18] ;  /* 0x0000180001027983 */ /* 0x004ea20000100800 */
[----:B0-----:R-:W-:Y:S01]  /*f5b0*/  IMAD.MOV.U32 R12, RZ, RZ, RZ ;  /* 0x000000ffff0c7224 */ /* 0x001fe200078e00ff */
[----:B------:R-:W-:Y:S01]  /*f5c0*/  UIADD3 UR4, UP0, UR38, 0x370, URZ ;  /* 0x0000037026047890 */ /* 0x000fe2000ff1e03f */
[C---:B------:R-:W-:Y:S01]  /*f5d0*/  IMAD R3, R19.reuse, 0x8, R6 ;  /* 0x0000000813037824 */ /* 0x040fe200078e0206 */
[----:B------:R-:W-:Y:S01]  /*f5e0*/  PLOP3.LUT P0, PT, PT, PT, PT, 0x80, 0x0 ;  /* 0x000000000000781c */ /* 0x000fe20003f0f070 */
[----:B------:R-:W-:Y:S01]  /*f5f0*/  IMAD R10, R19, 0xc000, R18 ;  /* 0x0000c000130a7824 */ /* 0x000fe200078e0212 */
[----:B------:R-:W-:Y:S01]  /*f600*/  R2UR UR10, R12 ;  /* 0x000000000c0a72ca */ /* 0x000fe200000e0000 */
[----:B------:R-:W-:Y:S01]  /*f610*/  VIADD R3, R3, 0x30 ;  /* 0x0000003003037836 */ /* 0x000fe20000000000 */
[----:B------:R-:W-:Y:S01]  /*f620*/  UIADD3.X UR5, URZ, UR39, URZ, UP0, !UPT ;  /* 0x000000273f057290 */ /* 0x000fe200087fe43f */
[----:B------:R-:W-:Y:S01]  /*f630*/  VIADD R11, R10, 0x1c400 ;  /* 0x0001c4000a0b7836 */ /* 0x000fe20000000000 */
[----:B------:R-:W-:Y:S01]  /*f640*/  UMOV UR6, 0x0 ;  /* 0x0000000000067882 */ /* 0x000fe20000000000 */
[----:B------:R-:W-:Y:S01]  /*f650*/  UMOV UR7, 0x14f00000 ;  /* 0x14f0000000077882 */ /* 0x000fe20000000000 */
[----:B--2---:R-:W-:-:S09]  /*f660*/  IMAD R2, R8, 0x80, R2 ;  /* 0x0000008008027824 */ /* 0x004fd200078e0202 */
.L_x_298:
        /* <DEDUP_REMOVED lines=10> */
[----:B------:R-:W-:Y:S01]  /*f710*/  MOV R13, 0x40 ;  /* 0x00000040000d7802 */ /* 0x000fe20000000f00 */
[----:B------:R-:W-:Y:S01]  /*f720*/  VIADD R11, R10, 0x20400 ;  /* 0x000204000a0b7836 */ /* 0x000fe20000000000 */
[----:B------:R-:W-:Y:S01]  /*f730*/  PLOP3.LUT P0, PT, PT, PT, PT, 0x80, 0x0 ;  /* 0x000000000000781c */ /* 0x000fe20003f0f070 */
[----:B------:R-:W-:Y:S01]  /*f740*/  UMOV UR6, 0x0 ;  /* 0x0000000000067882 */ /* 0x000fe20000000000 */
[----:B------:R-:W-:Y:S01]  /*f750*/  R2UR UR10, R13 ;  /* 0x000000000d0a72ca */ /* 0x000fe200000e0000 */
[----:B------:R-:W-:-:S14]  /*f760*/  UMOV UR7, 0x14f00000 ;  /* 0x14f0000000077882 */ /* 0x000fdc0000000000 */
.L_x_299:
        /* <DEDUP_REMOVED lines=15> */
.L_x_300:
        /* <DEDUP_REMOVED lines=10> */
[----:B------:R-:W-:Y:S01]  /*f900*/  SHF.L.U32 R5, R5, 0x1f, RZ ;  /* 0x0000001f05057819 */ /* 0x000fe200000006ff */
[----:B------:R-:W-:Y:S01]  /*f910*/  IMAD R2, R4, 0x8, R6 ;  /* 0x0000000804027824 */ /* 0x000fe200078e0206 */
[----:B------:R-:W-:Y:S03]  /*f920*/  BSSY B2, `(.L_x_301) ;  /* 0x0000003000027945 */ /* 0x000fe60003800000 */
[----:B------:R-:W0:Y:S02]  /*f930*/  SYNCS.PHASECHK.TRANS64.TRYWAIT P0, [R2+URZ+0x60], R5 ;  /* 0x00006005020075a7 */ /* 0x000e24000800017f */
[----:B0-----:R-:W-:Y:S05]  /*f940*/  @!P0 BRA `(.L_x_302) ;  /* 0x0000002800e48947 */ /* 0x001fea0003800000 */
.L_x_373:
[----:B------:R-:W-:Y:S05]  /*f950*/  BSYNC B2 ;  /* 0x0000000000027941 */ /* 0x000fea0003800000 */
.L_x_301:
[----:B------:R-:W-:Y:S01]  /*f960*/  BSSY B2, `(.L_x_303) ;  /* 0x000000b000027945 */ /* 0x000fe20003800000 */
[----:B------:R-:W-:Y:S02]  /*f970*/  IMAD.MOV.U32 R10, RZ, RZ, 0x0 ;  /* 0x00000000ff0a7424 */ /* 0x000fe400078e00ff */
[----:B------:R-:W-:Y:S01]  /*f980*/  IMAD.MOV.U32 R11, RZ, RZ, 0x14f00000 ;  /* 0x14f00000ff0b7424 */ /* 0x000fe200078e00ff */
[----:B------:R-:W-:Y:S06]  /*f990*/  @P1 BRA `(.L_x_304) ;  /* 0x00000000001c1947 */ /* 0x000fec0003800000 */
[----:B------:R-:W1:Y:S02]  /*f9a0*/  S2R R3, SR_TID.X ;  /* 0x0000000000037919 */ /* 0x000e640000002100 */
[----:B-1----:R-:W-:Y:S01]  /*f9b0*/  LOP3.LUT R14, R3, 0x1f, RZ, 0xc0, !PT ;  /* 0x0000001f030e7812 */ /* 0x002fe200078ec0ff */
[----:B------:R-:W-:-:S03]  /*f9c0*/  IMAD.MOV.U32 R3, RZ, RZ, 0x8000 ;  /* 0x00008000ff037424 */ /* 0x000fc600078e00ff */
[----:B------:R-:W-:Y:S01]  /*f9d0*/  ISETP.NE.AND P0, PT, R14, RZ, PT ;  /* 0x000000ff0e00720c */ /* 0x000fe20003f05270 */
[----:B------:R1:W-:-:S12]  /*f9e0*/  SYNCS.ARRIVE.TRANS64 RZ, [R2+URZ+0x50], R3 ;  /* 0x0000500302ff79a7 */ /* 0x0003d8000800003f */
[----:B-1----:R-:W-:Y:S05]  /*f9f0*/  @!P0 BRA `(.L_x_304) ;  /* 0x0000000000048947 */ /* 0x002fea0003800000 */
[----:B------:R-:W-:Y:S01]  /*fa00*/  BPT.TRAP 0x1 ;  /* 0x000000040000795c */ /* 0x000fe20000300000 */
.L_x_304:
[----:B------:R-:W-:Y:S05]  /*fa10*/  BSYNC B2 ;  /* 0x0000000000027941 */ /* 0x000fea0003800000 */
.L_x_303:
[----:B0-----:R-:W2:Y:S04]  /*fa20*/  LDL R5, [R1+0x18] ;  /* 0x0000180001057983 */ /* 0x001ea80000100800 */
[----:B------:R-:W2:Y:S01]  /*fa30*/  LDL.LU R3, [R1+0x8] ;  /* 0x0000080001037983 */ /* 0x000ea20000300800 */
        /* <DEDUP_REMOVED lines=8> */
[----:B--2---:R-:W-:-:S02]  /*fac0*/  IMAD R3, R3, 0x80, R5 ;  /* 0x0000008003037824 */ /* 0x004fc400078e0205 */
[----:B------:R-:W-:-:S09]  /*fad0*/  VIADD R5, R4, 0x400 ;  /* 0x0000040004057836 */ /* 0x000fd20000000000 */
.L_x_305:
        /* <DEDUP_REMOVED lines=15> */
.L_x_306:
        /* <DEDUP_REMOVED lines=12> */
.L_x_292:
[----:B------:R-:W-:Y:S05]  /*fc90*/  BSYNC B1 ;  /* 0x0000000000017941 */ /* 0x000fea0003800000 */
.L_x_291:
[----:B------:R-:W2:Y:S01]  /*fca0*/  LDL R2, [R1+0x28] ;  /* 0x0000280001027983 */ /* 0x000ea20000100800 */
[----:B------:R-:W-:Y:S01]  /*fcb0*/  VIADD R0, R0, 0xfffffffe ;  /* 0xfffffffe00007836 */ /* 0x000fe20000000000 */
[----:B--2---:R-:W-:-:S13]  /*fcc0*/  ISETP.GT.AND P0, PT, R7, R2, PT ;  /* 0x000000020700720c */ /* 0x004fda0003f04270 */
[----:B------:R-:W-:Y:S05]  /*fcd0*/  @P0 BRA `(.L_x_307) ;  /* 0xffffffe800c00947 */ /* 0x000fea000383ffff */
.L_x_256:
[----:B------:R-:W-:Y:S05]  /*fce0*/  BSYNC B0 ;  /* 0x0000000000007941 */ /* 0x000fea0003800000 */
.L_x_255:
[----:B------:R-:W3:Y:S01]  /*fcf0*/  S2R R2, SR_TID.X ;  /* 0x0000000000027919 */ /* 0x000ee20000002100 */
[----:B------:R-:W-:Y:S01]  /*fd00*/  BSSY B0, `(.L_x_308) ;  /* 0x0000011000007945 */ /* 0x000fe20003800000 */
[----:B---3--:R-:W-:-:S04]  /*fd10*/  LOP3.LUT R3, R2, 0x7f, RZ, 0xc0, !PT ;  /* 0x0000007f02037812 */ /* 0x008fc800078ec0ff */
[----:B------:R-:W-:-:S13]  /*fd20*/  ISETP.NE.AND P0, PT, R3, RZ, PT ;  /* 0x000000ff0300720c */ /* 0x000fda0003f05270 */
[----:B------:R-:W-:Y:S05]  /*fd30*/  @P0 BRA `(.L_x_309) ;  /* 0x0000000000340947 */ /* 0x000fea0003800000 */
[----:B------:R-:W3:Y:S01]  /*fd40*/  S2R R2, SR_LANEID ;  /* 0x0000000000027919 */ /* 0x000ee20000000000 */
[----:B------:R-:W-:Y:S01]  /*fd50*/  VOTEU.ANY UR4, UPT, PT ;  /* 0x0000000000047886 */ /* 0x000fe200038e0100 */
[----:B--2---:R-:W2:Y:S01]  /*fd60*/  LDC.64 R4, c[0x0][0xc60] ;  /* 0x00031800ff047b82 */ /* 0x004ea20000000a00 */
[----:B------:R-:W3:Y:S02]  /*fd70*/  FLO.U32 R0, UR4 ;  /* 0x0000000400007d00 */ /* 0x000ee400080e0000 */
[----:B---3--:R-:W-:-:S06]  /*fd80*/  ISETP.EQ.U32.AND P0, PT, R0, R2, PT ;  /* 0x000000020000720c */ /* 0x008fcc0003f02070 */
[----:B------:R-:W2:Y:S07]  /*fd90*/  POPC R2, UR4 ;  /* 0x0000000400027d09 */ /* 0x000eae0008000000 */
[----:B--2---:R-:W2:Y:S04]  /*fda0*/  @P0 ATOMG.E.ADD.STRONG.GPU PT, R2, desc[UR40][R4.64], R2 ;  /* 0x00000002040209a8 */ /* 0x004ea800081ee1e8 */
[----:B--2---:R2:W3:Y:S02]  /*fdb0*/  SHFL.IDX PT, R2, R2, R0, 0x1f ;  /* 0x00001f0002027589 */ /* 0x0044e400000e0000 */
[----:B--2---:R-:W2:Y:S02]  /*fdc0*/  S2R R0, SR_LTMASK ;  /* 0x0000000000007919 */ /* 0x004ea40000003900 */
[----:B--2---:R-:W-:-:S06]  /*fdd0*/  LOP3.LUT R0, R0, UR4, RZ, 0xc0, !PT ;  /* 0x0000000400007c12 */ /* 0x004fcc000f8ec0ff */
[----:B------:R-:W3:Y:S02]  /*fde0*/  POPC R0, R0 ;  /* 0x0000000000007309 */ /* 0x000ee40000000000 */
[----:B---3--:R-:W-:-:S05]  /*fdf0*/  IADD3 R0, R2, UR36, R0 ;  /* 0x0000002402007c10 */ /* 0x008fca000fffe000 */
[----:B------:R3:W-:Y:S02]  /*fe00*/  STL [R1], R0 ;  /* 0x0000000001007387 */ /* 0x0007e40000100800 */
.L_x_309:
[----:B------:R-:W-:Y:S05]  /*fe10*/  BSYNC B0 ;  /* 0x0000000000007941 */ /* 0x000fea0003800000 */
.L_x_308:
[----:B---3--:R-:W3:Y:S01]  /*fe20*/  LDL.LU R0, [R1+0x20] ;  /* 0x0000200001007983 */ /* 0x008ee20000300800 */
[----:B------:R-:W-:Y:S01]  /*fe30*/  BSSY B0, `(.L_x_310) ;  /* 0x000003a000007945 */ /* 0x000fe20003800000 */
[----:B---3--:R-:W-:-:S13]  /*fe40*/  ISETP.NE.AND P0, PT, R0, RZ, PT ;  /* 0x000000ff0000720c */ /* 0x008fda0003f05270 */
[----:B------:R-:W-:Y:S05]  /*fe50*/  @!P0 BRA `(.L_x_311) ;  /* 0x0000000000dc8947 */ /* 0x000fea0003800000 */
[----:B------:R-:W3:Y:S01]  /*fe60*/  LDL R2, [R1+0x14] ;  /* 0x0000140001027983 */ /* 0x000ee20000100800 */
[----:B------:R-:W-:Y:S01]  /*fe70*/  IMAD R0, R19, 0x8, R18 ;  /* 0x0000000813007824 */ /* 0x000fe200078e0212 */
[----:B------:R-:W-:Y:S01]  /*fe80*/  BSSY B1, `(.L_x_312) ;  /* 0x0000005000017945 */ /* 0x000fe20003800000 */
[----:B------:R-:W-:Y:S02]  /*fe90*/  ISETP.NE.AND P1, PT, R3, RZ, PT ;  /* 0x000000ff0300720c */ /* 0x000fe40003f25270 */
[----:B---3--:R-:W-:-:S04]  /*fea0*/  SHF.L.U32 R2, R2, 0x1f, RZ ;  /* 0x0000001f02027819 */ /* 0x008fc800000006ff */
[----:B------:R-:W3:Y:S02]  /*feb0*/  SYNCS.PHASECHK.TRANS64.TRYWAIT P0, [R0+URZ+0x34860], R2 ;  /* 0x03486002000075a7 */ /* 0x000ee4000800017f */
[----:B---3--:R-:W-:Y:S05]  /*fec0*/  @!P0 BRA `(.L_x_313) ;  /* 0x0000002400988947 */ /* 0x008fea0003800000 */
.L_x_374:
[----:B------:R-:W-:Y:S05]  /*fed0*/  BSYNC B1 ;  /* 0x0000000000017941 */ /* 0x000fea0003800000 */
.L_x_312:
[----:B------:R-:W-:Y:S04]  /*fee0*/  BSSY B1, `(.L_x_314) ;  /* 0x0000009000017945 */ /* 0x000fe80003800000 */
[----:B------:R-:W-:Y:S05]  /*fef0*/  @P1 BRA `(.L_x_315) ;  /* 0x00000000001c1947 */ /* 0x000fea0003800000 */
[----:B------:R-:W4:Y:S01]  /*ff00*/  S2R R3, SR_TID.X ;  /* 0x0000000000037919 */ /* 0x000f220000002100 */
[----:B---3--:R-:W-:-:S04]  /*ff10*/  IMAD.MOV.U32 R2, RZ, RZ, 0x8000 ;  /* 0x00008000ff027424 */ /* 0x008fc800078e00ff */
[----:B------:R3:W-:Y:S01]  /*ff20*/  SYNCS.ARRIVE.TRANS64 RZ, [R0+URZ+0x34850], R2 ;  /* 0x0348500200ff79a7 */ /* 0x0007e2000800003f */
[----:B----4-:R-:W-:-:S04]  /*ff30*/  LOP3.LUT R3, R3, 0x1f, RZ, 0xc0, !PT ;  /* 0x0000001f03037812 */ /* 0x010fc800078ec0ff */
[----:B------:R-:W-:-:S13]  /*ff40*/  ISETP.NE.AND P0, PT, R3, RZ, PT ;  /* 0x000000ff0300720c */ /* 0x000fda0003f05270 */
[----:B---3--:R-:W-:Y:S05]  /*ff50*/  @!P0 BRA `(.L_x_315) ;  /* 0x0000000000048947 */ /* 0x008fea0003800000 */
[----:B------:R-:W-:Y:S01]  /*ff60*/  BPT.TRAP 0x1 ;  /* 0x000000040000795c */ /* 0x000fe20000300000 */
.L_x_315:
[----:B------:R-:W-:Y:S05]  /*ff70*/  BSYNC B1 ;  /* 0x0000000000017941 */ /* 0x000fea0003800000 */
.L_x_314:
[----:B------:R-:W4:Y:S04]  /*ff80*/  LDL.LU R3, [R1+0x18] ;  /* 0x0000180001037983 */ /* 0x000f280000300800 */
[----:B---3--:R-:W4:Y:S01]  /*ff90*/  LDL.LU R2, [R1+0x8] ;  /* 0x0000080001027983 */ /* 0x008f220000300800 */
[----:B------:R-:W-:Y:S01]  /*ffa0*/  UIADD3 UR4, UP0, UR38, 0x470, URZ ;  /* 0x0000047026047890 */ /* 0x000fe2000ff1e03f */
[----:B------:R-:W-:Y:S01]  /*ffb0*/  PLOP3.LUT P0, PT, PT, PT, PT, 0x80, 0x0 ;  /* 0x000000000000781c */ /* 0x000fe20003f0f070 */
[----:B------:R-:W-:Y:S01]  /*ffc0*/  VIADD R0, R0, 0x34850 ;  /* 0x0003485000007836 */ /* 0x000fe20000000000 */
[----:B------:R-:W-:Y:S01]  /*ffd0*/  UMOV UR6, 0x0 ;  /* 0x0000000000067882 */ /* 0x000fe20000000000 */
[----:B------:R-:W-:Y:S01]  /*ffe0*/  UIADD3.X UR5, URZ, UR39, URZ, UP0, !UPT ;  /* 0x000000273f057290 */ /* 0x000fe200087fe43f */
[----:B------:R-:W-:Y:S01]  /*fff0*/  UMOV UR7, 0x14f00000 ;  /* 0x14f0000000077882 */ /* 0x000fe20000000000 */
[----:B------:R-:W-:Y:S01]  /*10000*/  UMOV UR10, URZ ;  /* 0x0000003f000a7c82 */ /* 0x000fe20008000000 */
[----:B----4-:R-:W-:Y:S01]  /*10010*/  LEA R3, R2, R3, 0x7 ;  /* 0x0000000302037211 */ /* 0x010fe200078e38ff */
[----:B------:R-:W-:-:S04]  /*10020*/  IMAD R2, R19, 0x8000, R18 ;  /* 0x0000800013027824 */ /* 0x000fc800078e0212 */
[----:B------:R-:W-:-:S07]  /*10030*/  VIADD R4, R2, 0x400 ;  /* 0x0000040002047836 */ /* 0x000fce0000000000 */
.L_x_316:
        /* <DEDUP_REMOVED lines=9> */
[----:B---3--:R-:W-:Y:S05]  /*100d0*/  @P0 BRA.U.ANY `(.L_x_316) ;  /* 0xfffffffd00d80947 */ /* 0x008fea000393ffff */
[----:B------:R-:W-:Y:S01]  /*100e0*/  PLOP3.LUT P0, PT, PT, PT, PT, 0x80, 0x0 ;  /* 0x000000000000781c */ /* 0x000fe20003f0f070 */
[----:B------:R-:W-:Y:S01]  /*100f0*/  VIADD R2, R2, 0x4400 ;  /* 0x0000440002027836 */ /* 0x000fe20000000000 */
[----:B------:R-:W-:Y:S01]  /*10100*/  UMOV UR6, 0x0 ;  /* 0x0000000000067882 */ /* 0x000fe20000000000 */
[----:B------:R-:W-:Y:S01]  /*10110*/  UMOV UR7, 0x14f00000 ;  /* 0x14f0000000077882 */ /* 0x000fe20000000000 */
[----:B------:R-:W-:-:S09]  /*10120*/  UMOV UR10, 0x40 ;  /* 0x00000040000a7882 */ /* 0x000fd20000000000 */
.L_x_317:
        /* <DEDUP_REMOVED lines=10> */
.L_x_311:
[----:B------:R-:W-:Y:S05]  /*101d0*/  BSYNC B0 ;  /* 0x0000000000007941 */ /* 0x000fea0003800000 */
.L_x_310:
[----:B------:R-:W3:Y:S01]  /*101e0*/  LDL.LU R4, [R1+0x14] ;  /* 0x0000140001047983 */ /* 0x000ee20000300800 */
[----:B------:R-:W-:-:S05]  /*101f0*/  VIADD R19, R19, 0x1 ;  /* 0x0000000113137836 */ /* 0x000fca0000000000 */
[----:B------:R-:W-:-:S04]  /*10200*/  ISETP.NE.AND P0, PT, R19, 0x2, PT ;  /* 0x000000021300780c */ /* 0x000fc80003f05270 */
[----:B------:R-:W-:Y:S02]  /*10210*/  SEL R0, RZ, 0x1, P0 ;  /* 0x00000001ff007807 */ /* 0x000fe40000000000 */
[----:B------:R-:W-:Y:S02]  /*10220*/  SEL R19, R19, RZ, P0 ;  /* 0x000000ff13137207 */ /* 0x000fe40000000000 */
[----:B---3--:R-:W-:-:S05]  /*10230*/  LOP3.LUT R4, R4, R0, RZ, 0x3c, !PT ;  /* 0x0000000004047212 */ /* 0x008fca00078e3cff */
[----:B------:R3:W-:Y:S02]  /*10240*/  STL [R1+0x14], R4 ;  /* 0x0000140401007387 */ /* 0x0007e40000100800 */
.L_x_235:
[----:B------:R-:W-:Y:S05]  /*10250*/  BSYNC B7 ;  /* 0x0000000000077941 */ /* 0x000fea0003800000 */
.L_x_233:
[----:B----4-:R-:W4:Y:S02]  /*10260*/  LDL R0, [R1+0x5c] ;  /* 0x00005c0001007983 */ /* 0x010f240000100800 */
[----:B----4-:R-:W-:-:S13]  /*10270*/  ISETP.NE.AND P0, PT, R0, RZ, PT ;  /* 0x000000ff0000720c */ /* 0x010fda0003f05270 */
[----:B------:R-:W-:Y:S05]  /*10280*/  @!P0 BRA `(.L_x_318) ;  /* 0x00000000002c8947 */ /* 0x000fea0003800000 */
[----:B------:R-:W-:Y:S05]  /*10290*/  WARPSYNC.ALL ;  /* 0x0000000000007948 */ /* 0x000fea0003800000 */
[----:B------:R-:W4:Y:S08]  /*102a0*/  S2UR UR5, SR_CgaCtaId ;  /* 0x00000000000579c3 */ /* 0x000f300000008800 */
[----:B------:R-:W-:Y:S06]  /*102b0*/  BAR.SYNC.DEFER_BLOCKING 0x5, 0x180 ;  /* 0x0146000000007b1d */ /* 0x000fec0000010000 */
[----:B------:R-:W-:-:S02]  /*102c0*/  UMOV UR4, 0x400 ;  /* 0x0000040000047882 */ /* 0x000fc40000000000 */
[----:B----4-:R-:W-:-:S06]  /*102d0*/  ULEA UR4, UR5, UR4, 0x18 ;  /* 0x0000000405047291 */ /* 0x010fcc000f8ec03f */
[----:B------:R-:W-:-:S05]  /*102e0*/  IMAD.U32 R18, RZ, RZ, UR4 ;  /* 0x00000004ff127e24 */ /* 0x000fca000f8e00ff */
[----:B--23--:R-:W2:Y:S04]  /*102f0*/  LDS.128 R4, [R18+0x348d0] ;  /* 0x0348d00012047984 */ /* 0x00cea80000000c00 */
[----:B--2---:R2:W-:Y:S04]  /*10300*/  STL.64 [R1], R4 ;  /* 0x0000000401007387 */ /* 0x0045e80000100a00 */
[----:B------:R2:W-:Y:S01]  /*10310*/  STL.64 [R1+0x8], R6 ;  /* 0x0000080601007387 */ /* 0x0005e20000100a00 */
[----:B------:R-:W-:Y:S06]  /*10320*/  BAR.ARV 0x4, 0x180 ;  /* 0x0106000000007b1d */ /* 0x000fec0000002000 */
[----:B------:R-:W-:Y:S05]  /*10330*/  BRA `(.L_x_319) ;  /* 0x0000000c00207947 */ /* 0x000fea0003800000 */
.L_x_318:
[----:B------:R-:W4:Y:S01]  /*10340*/  S2R R0, SR_TID.X ;  /* 0x0000000000007919 */ /* 0x000f220000002100 */
[----:B------:R-:W-:Y:S01]  /*10350*/  UMOV UR4, 0xffffffff ;  /* 0xffffffff00047882 */ /* 0x000fe20000000000 */
[----:B----4-:R-:W-:-:S04]  /*10360*/  LOP3.LUT R16, R0, 0x1f, RZ, 0xc0, !PT ;  /* 0x0000001f00107812 */ /* 0x010fc800078ec0ff */
[----:B------:R-:W-:Y:S01]  /*10370*/  ISETP.NE.AND P0, PT, R16, 0x1f, PT ;  /* 0x0000001f1000780c */ /* 0x000fe20003f05270 */
[----:B------:R-:W-:-:S12]  /*10380*/  BRA.DIV UR4, `(.L_x_320) ;  /* 0x00000022047c7947 */ /* 0x000fd8000b800000 */
[----:B------:R-:W1:Y:S01]  /*10390*/  LDL.LU R3, [R1] ;  /* 0x0000000001037983 */ /* 0x000e620000300800 */
[----:B------:R-:W-:-:S03]  /*103a0*/  ULDC UR4, c[0x0][0xc3c] ;  /* 0x00030f0000047ab9 */ /* 0x000fc60000000800 */
[----:B--2---:R-:W2:Y:S01]  /*103b0*/  LDL R5, [R1+0xc] ;  /* 0x00000c0001057983 */ /* 0x004ea20000100800 */
[----:B-1----:R-:W-:Y:S02]  /*103c0*/  IMAD.MOV.U32 R10, RZ, RZ, R3 ;  /* 0x000000ffff0a7224 */ /* 0x002fe400078e0003 */
[----:B--2---:R-:W-:-:S05]  /*103d0*/  IMAD.IADD R0, R5, 0x1, R16 ;  /* 0x0000000105007824 */ /* 0x004fca00078e0210 */
[----:B------:R-:W-:-:S13]  /*103e0*/  ISETP.GE.OR P1, PT, R0, UR4, !P0 ;  /* 0x0000000400007c0c */ /* 0x000fda000c726670 */
[----:B------:R-:W1:Y:S08]  /*103f0*/  @!P1 LDC.64 R2, c[0x0][0xc80] ;  /* 0x00032000ff029b82 */ /* 0x000e700000000a00 */
[----:B---3--:R-:W2:Y:S01]  /*10400*/  @!P1 LDC.64 R4, c[0x0][0xc78] ;  /* 0x00031e00ff049b82 */ /* 0x008ea20000000a00 */
[----:B-1----:R-:W-:-:S05]  /*10410*/  @!P1 IMAD.WIDE R2, R0, 0x4, R2 ;  /* 0x0000000400029825 */ /* 0x002fca00078e0202 */
[----:B------:R2:W3:Y:S02]  /*10420*/  @!P1 LDG.E R7, desc[UR40][R2.64] ;  /* 0x0000002802079981 */ /* 0x0004e4000c1e1900 */
[----:B--2---:R-:W-:-:S06]  /*10430*/  @!P1 IMAD.WIDE R2, R0, 0x4, R4 ;  /* 0x0000000400029825 */ /* 0x004fcc00078e0204 */
[----:B------:R-:W2:Y:S01]  /*10440*/  @!P1 LDG.E R2, desc[UR40][R2.64] ;  /* 0x0000002802029981 */ /* 0x000ea2000c1e1900 */
[----:B------:R-:W-:Y:S01]  /*10450*/  IMAD.MOV.U32 R6, RZ, RZ, RZ ;  /* 0x000000ffff067224 */ /* 0x000fe200078e00ff */
[C---:B------:R-:W-:Y:S01]  /*10460*/  ISETP.GE.U32.AND P2, PT, R16.reuse, 0x2, PT ;  /* 0x000000021000780c */ /* 0x040fe20003f46070 */
[----:B------:R-:W-:Y:S01]  /*10470*/  IMAD.MOV.U32 R4, RZ, RZ, RZ ;  /* 0x000000ffff047224 */ /* 0x000fe200078e00ff */
[C---:B------:R-:W-:Y:S01]  /*10480*/  ISETP.GE.U32.AND P3, PT, R16.reuse, 0x4, PT ;  /* 0x000000041000780c */ /* 0x040fe20003f66070 */
[----:B------:R-:W-:Y:S01]  /*10490*/  SHFL.IDX PT, R0, R10, RZ, 0x1f ;  /* 0x00001fff0a007589 */ /* 0x000fe200000e0000 */
[C---:B------:R-:W-:Y:S02]  /*104a0*/  ISETP.GE.U32.AND P4, PT, R16.reuse, 0x8, PT ;  /* 0x000000081000780c */ /* 0x040fe40003f86070 */
[----:B------:R-:W-:Y:S01]  /*104b0*/  ISETP.GE.U32.AND P5, PT, R16, 0x10, PT ;  /* 0x000000101000780c */ /* 0x000fe20003fa6070 */
[----:B------:R-:W-:Y:S01]  /*104c0*/  SHFL.IDX PT, R8, R10, 0x1, 0x1f ;  /* 0x00201f000a087f89 */ /* 0x000fe200000e0000 */
[----:B---3--:R-:W-:-:S02]  /*104d0*/  @!P1 IMAD.MOV.U32 R6, RZ, RZ, R7 ;  /* 0x000000ffff069224 */ /* 0x008fc400078e0007 */
[----:B------:R-:W-:Y:S02]  /*104e0*/  IMAD.MOV.U32 R7, RZ, RZ, RZ ;  /* 0x000000ffff077224 */ /* 0x000fe400078e00ff */
[----:B--2---:R-:W-:Y:S01]  /*104f0*/  @!P1 IMAD.MOV.U32 R7, RZ, RZ, R2 ;  /* 0x000000ffff079224 */ /* 0x004fe200078e0002 */
[----:B------:R-:W-:-:S03]  /*10500*/  ISETP.NE.AND P1, PT, R16, RZ, PT ;  /* 0x000000ff1000720c */ /* 0x000fc60003f25270 */
[----:B------:R-:W-:-:S05]  /*10510*/  IMAD R2, R7, R6, RZ ;  /* 0x0000000607027224 */ /* 0x000fca00078e02ff */
[----:B------:R-:W1:Y:S02]  /*10520*/  SHFL.UP PT, R3, R2, 0x1, RZ ;  /* 0x0420000002037989 */ /* 0x000e6400000e00ff */
[----:B-1----:R-:W-:-:S05]  /*10530*/  SEL R5, R3, RZ, P1 ;  /* 0x000000ff03057207 */ /* 0x002fca0000800000 */
[----:B------:R-:W-:-:S05]  /*10540*/  IMAD.IADD R2, R2, 0x1, R5 ;  /* 0x0000000102027824 */ /* 0x000fca00078e0205 */
[----:B------:R-:W1:Y:S02]  /*10550*/  SHFL.UP PT, R3, R2, 0x2, RZ ;  /* 0x0440000002037989 */ /* 0x000e6400000e00ff */
[----:B-1----:R-:W-:-:S05]  /*10560*/  SEL R3, R3, RZ, P2 ;  /* 0x000000ff03037207 */ /* 0x002fca0001000000 */
[----:B------:R-:W-:-:S05]  /*10570*/  IMAD.IADD R2, R2, 0x1, R3 ;  /* 0x0000000102027824 */ /* 0x000fca00078e0203 */
[----:B------:R-:W1:Y:S02]  /*10580*/  SHFL.UP PT, R3, R2, 0x4, RZ ;  /* 0x0480000002037989 */ /* 0x000e6400000e00ff */
[----:B-1----:R-:W-:-:S05]  /*10590*/  SEL R3, R3, RZ, P3 ;  /* 0x000000ff03037207 */ /* 0x002fca0001800000 */
[----:B------:R-:W-:-:S05]  /*105a0*/  IMAD.IADD R2, R2, 0x1, R3 ;  /* 0x0000000102027824 */ /* 0x000fca00078e0203 */
[----:B------:R-:W1:Y:S02]  /*105b0*/  SHFL.UP PT, R3, R2, 0x8, RZ ;  /* 0x0500000002037989 */ /* 0x000e6400000e00ff */
[----:B-1----:R-:W-:-:S04]  /*105c0*/  SEL R3, R3, RZ, P4 ;  /* 0x000000ff03037207 */ /* 0x002fc80002000000 */
[----:B------:R-:W-:-:S05]  /*105d0*/  IADD3 R2, R2, R3, RZ ;  /* 0x0000000302027210 */ /* 0x000fca0007ffe0ff */
[----:B------:R-:W1:Y:S02]  /*105e0*/  SHFL.UP PT, R3, R2, 0x10, RZ ;  /* 0x0600000002037989 */ /* 0x000e6400000e00ff */
[----:B-1----:R-:W-:-:S05]  /*105f0*/  SEL R3, R3, RZ, P5 ;  /* 0x000000ff03037207 */ /* 0x002fca0002800000 */
[----:B------:R-:W-:-:S05]  /*10600*/  IMAD.IADD R2, R2, 0x1, R3 ;  /* 0x0000000102027824 */ /* 0x000fca00078e0203 */
[----:B------:R1:W2:Y:S02]  /*10610*/  SHFL.IDX PT, R9, R2, 0x1f, 0x1f ;  /* 0x03e01f0002097f89 */ /* 0x0002a400000e0000 */
.L_x_384:
[----:B------:R-:W-:Y:S02]  /*10620*/  ULDC UR4, c[0x0][0xc38] ;  /* 0x00030e0000047ab9 */ /* 0x000fe40000000800 */
[----:B------:R-:W-:-:S04]  /*10630*/  IMAD.U32 R3, RZ, RZ, UR4 ;  /* 0x00000004ff037e24 */ /* 0x000fc8000f8e00ff */
[----:B--2---:R-:W-:-:S04]  /*10640*/  IMAD R9, R9, R3, RZ ;  /* 0x0000000309097224 */ /* 0x004fc800078e02ff */
[----:B------:R-:W-:-:S05]  /*10650*/  IMAD.IADD R5, R8, 0x1, R9 ;  /* 0x0000000108057824 */ /* 0x000fca00078e0209 */
[----:B------:R-:W-:-:S13]  /*10660*/  ISETP.GT.AND P6, PT, R5, R0, PT ;  /* 0x000000000500720c */ /* 0x000fda0003fc4270 */
[----:B------:R-:W-:Y:S05]  /*10670*/  @P6 BRA `(.L_x_321) ;  /* 0x0000000000ac6947 */ /* 0x000fea0003800000 */
.L_x_324:
[----:B------:R-:W2:Y:S01]  /*10680*/  LDL.LU R3, [R1+0xc] ;  /* 0x00000c0001037983 */ /* 0x000ea20000300800 */
[----:B-1----:R-:W1:Y:S01]  /*10690*/  LDC R2, c[0x0][0xc3c] ;  /* 0x00030f00ff027b82 */ /* 0x002e620000000800 */
[----:B--2---:R-:W-:-:S05]  /*106a0*/  VIADD R3, R3, 0x1f ;  /* 0x0000001f03037836 */ /* 0x004fca0000000000 */
[----:B-1----:R-:W-:-:S13]  /*106b0*/  ISETP.GE.AND P6, PT, R3, R2, PT ;  /* 0x000000020300720c */ /* 0x002fda0003fc6270 */
[----:B------:R-:W-:Y:S05]  /*106c0*/  @P6 BRA `(.L_x_322) ;  /* 0x0000000400d46947 */ /* 0x000fea0003800000 */
[----:B------:R-:W1:Y:S01]  /*106d0*/  S2R R6, SR_TID.X ;  /* 0x0000000000067919 */ /* 0x000e620000002100 */
[----:B------:R2:W-:Y:S01]  /*106e0*/  STL [R1+0xc], R3 ;  /* 0x00000c0301007387 */ /* 0x0005e20000100800 */
[----:B-1----:R-:W-:-:S05]  /*106f0*/  LOP3.LUT R6, R6, 0x1f, RZ, 0xc0, !PT ;  /* 0x0000001f06067812 */ /* 0x002fca00078ec0ff */
[----:B------:R-:W-:Y:S02]  /*10700*/  IMAD.IADD R7, R3, 0x1, R6 ;  /* 0x0000000103077824 */ /* 0x000fe400078e0206 */
[----:B------:R-:W-:-:S03]  /*10710*/  IMAD.MOV.U32 R6, RZ, RZ, RZ ;  /* 0x000000ffff067224 */ /* 0x000fc600078e00ff */
[----:B------:R-:W-:-:S13]  /*10720*/  ISETP.GE.OR P6, PT, R7, R2, !P0 ;  /* 0x000000020700720c */ /* 0x000fda00047c6670 */
[----:B--2---:R-:W1:Y:S02]  /*10730*/  @!P6 LDC.64 R2, c[0x0][0xc80] ;  /* 0x00032000ff02eb82 */ /* 0x004e640000000a00 */
[----:B-1----:R-:W-:-:S05]  /*10740*/  @!P6 IMAD.WIDE R2, R7, 0x4, R2 ;  /* 0x000000040702e825 */ /* 0x002fca00078e0202 */
[----:B------:R1:W2:Y:S02]  /*10750*/  @!P6 LDG.E R6, desc[UR40][R2.64] ;  /* 0x000000280206e981 */ /* 0x0002a4000c1e1900 */
[----:B-1----:R-:W1:Y:S02]  /*10760*/  @!P6 LDC.64 R2, c[0x0][0xc78] ;  /* 0x00031e00ff02eb82 */ /* 0x002e640000000a00 */
[----:B-1----:R-:W-:-:S04]  /*10770*/  @!P6 IMAD.WIDE R2, R7, 0x4, R2 ;  /* 0x000000040702e825 */ /* 0x002fc800078e0202 */
[----:B------:R-:W-:-:S06]  /*10780*/  IMAD.MOV.U32 R7, RZ, RZ, RZ ;  /* 0x000000ffff077224 */ /* 0x000fcc00078e00ff */
[----:B------:R-:W2:Y:S01]  /*10790*/  @!P6 LDG.E R7, desc[UR40][R2.64] ;  /* 0x000000280207e981 */ /* 0x000ea2000c1e1900 */
[----:B------:R-:W-:Y:S01]  /*107a0*/  UMOV UR4, 0xffffffff ;  /* 0xffffffff00047882 */ /* 0x000fe20000000000 */
[----:B--2---:R-:W-:Y:S02]  /*107b0*/  IMAD R2, R7, R6, RZ ;  /* 0x0000000607027224 */ /* 0x004fe400078e02ff */
[----:B------:R-:W-:Y:S05]  /*107c0*/  BRA.DIV UR4, `(.L_x_323) ;  /* 0x0000002204cc7947 */ /* 0x000fea000b800000 */
        /* <DEDUP_REMOVED lines=15> */
[----:B------:R1:W2:Y:S02]  /*108c0*/  SHFL.IDX PT, R9, R2, 0x1f, 0x1f ;  /* 0x03e01f0002097f89 */ /* 0x0002a400000e0000 */
.L_x_392:
[----:B------:R-:W-:Y:S02]  /*108d0*/  ULDC UR4, c[0x0][0xc38] ;  /* 0x00030e0000047ab9 */ /* 0x000fe40000000800 */
[----:B------:R-:W-:-:S04]  /*108e0*/  IMAD.U32 R3, RZ, RZ, UR4 ;  /* 0x00000004ff037e24 */ /* 0x000fc8000f8e00ff */
[----:B--2---:R-:W-:-:S04]  /*108f0*/  IMAD R9, R9, R3, RZ ;  /* 0x0000000309097224 */ /* 0x004fc800078e02ff */
[----:B------:R-:W-:-:S05]  /*10900*/  IMAD.IADD R5, R9, 0x1, R5 ;  /* 0x0000000109057824 */ /* 0x000fca00078e0205 */
[----:B------:R-:W-:-:S13]  /*10910*/  ISETP.GT.AND P6, PT, R5, R0, PT ;  /* 0x000000000500720c */ /* 0x000fda0003fc4270 */
[----:B------:R-:W-:Y:S05]  /*10920*/  @!P6 BRA `(.L_x_324) ;  /* 0xfffffffc0054e947 */ /* 0x000fea000383ffff */
.L_x_321:
[----:B------:R-:W-:Y:S01]  /*10930*/  IADD3 R9, -R9, R5, RZ ;  /* 0x0000000509097210 */ /* 0x000fe20007ffe1ff */
[----:B------:R-:W-:-:S04]  /*10940*/  UMOV UR4, 0xffffffff ;  /* 0xffffffff00047882 */ /* 0x000fc80000000000 */
[----:B------:R-:W-:-:S05]  /*10950*/  IMAD R5, R2, R3, R9 ;  /* 0x0000000302057224 */ /* 0x000fca00078e0209 */
[----:B------:R-:W-:Y:S01]  /*10960*/  ISETP.GT.AND P6, PT, R5, R0, PT ;  /* 0x000000000500720c */ /* 0x000fe20003fc4270 */
[----:B------:R-:W-:-:S12]  /*10970*/  BRA.DIV UR4, `(.L_x_325) ;  /* 0x0000002604387947 */ /* 0x000fd8000b800000 */
[----:B------:R-:W-:-:S04]  /*10980*/  VOTE.ANY R8, PT, !P6 ;  /* 0x0000000000087806 */ /* 0x000fc800070e0100 */
[----:B------:R-:W2:Y:S02]  /*10990*/  POPC R5, R8 ;  /* 0x0000000800057309 */ /* 0x000ea40000000000 */
[----:B--2---:R2:W3:Y:S04]  /*109a0*/  SHFL.IDX PT, R6, R6, R5, 0x1f ;  /* 0x00001f0506067589 */ /* 0x0044e800000e0000 */
[----:B------:R2:W4:Y:S02]  /*109b0*/  SHFL.IDX PT, R7, R7, R5, 0x1f ;  /* 0x00001f0507077589 */ /* 0x00052400000e0000 */
.L_x_397:
[----:B------:R-:W-:-:S13]  /*109c0*/  ISETP.NE.AND P0, PT, R8, RZ, PT ;  /* 0x000000ff0800720c */ /* 0x000fda0003f05270 */
[----:B------:R-:W-:Y:S05]  /*109d0*/  @!P0 BRA `(.L_x_326) ;  /* 0x0000000000148947 */ /* 0x000fea0003800000 */
[----:B------:R-:W-:Y:S01]  /*109e0*/  UMOV UR4, 0xffffffff ;  /* 0xffffffff00047882 */ /* 0x000fe20000000000 */
[----:B0-----:R-:W-:Y:S02]  /*109f0*/  VIADD R12, R5, 0xffffffff ;  /* 0xffffffff050c7836 */ /* 0x001fe40000000000 */
[----:B------:R-:W-:Y:S05]  /*10a00*/  BRA.DIV UR4, `(.L_x_327) ;  /* 0x0000002604707947 */ /* 0x000fea000b800000 */
[----:B-1----:R0:W1:Y:S02]  /*10a10*/  SHFL.IDX PT, R2, R2, R12, 0x1f ;  /* 0x00001f0c02027589 */ /* 0x00206400000e0000 */
.L_x_400:
[----:B-1----:R-:W-:-:S07]  /*10a20*/  IMAD.MOV.U32 R4, RZ, RZ, R2 ;  /* 0x000000ffff047224 */ /* 0x002fce00078e0002 */
.L_x_326:
[----:B------:R-:W5:Y:S01]  /*10a30*/  LDL.LU R10, [R1+0xc] ;  /* 0x00000c00010a7983 */ /* 0x000f620000300800 */
[----:B------:R-:W-:Y:S01]  /*10a40*/  IMAD R9, R4, R3, R9 ;  /* 0x0000000304097224 */ /* 0x000fe200078e0209 */
[----:B---3--:R-:W-:-:S03]  /*10a50*/  IABS R4, R6 ;  /* 0x0000000600047213 */ /* 0x008fc60000000000 */
[----:B------:R-:W-:Y:S01]  /*10a60*/  IMAD.IADD R0, R0, 0x1, -R9 ;  /* 0x0000000100007824 */ /* 0x000fe200078e0a09 */
[----:B-1----:R-:W1:Y:S01]  /*10a70*/  I2F.RP R2, R4 ;  /* 0x0000000400027306 */ /* 0x002e620000209400 */
[----:B------:R3:W-:Y:S02]  /*10a80*/  STL [R1], R9 ;  /* 0x0000000901007387 */ /* 0x0007e40000100800 */
[----:B---3--:R-:W-:-:S05]  /*10a90*/  IABS R9, R6 ;  /* 0x0000000600097213 */ /* 0x008fca0000000000 */
[----:B-1----:R-:W1:Y:S01]  /*10aa0*/  MUFU.RCP R2, R2 ;  /* 0x0000000200027308 */ /* 0x002e620000001000 */
[----:B------:R-:W-:Y:S02]  /*10ab0*/  IMAD.MOV R9, RZ, RZ, -R9 ;  /* 0x000000ffff097224 */ /* 0x000fe400078e0a09 */
[----:B-1----:R-:W-:-:S05]  /*10ac0*/  VIADD R2, R2, 0xffffffe ;  /* 0x0ffffffe02027836 */ /* 0x002fca0000000000 */
[----:B------:R-:W1:Y:S02]  /*10ad0*/  F2I.FTZ.U32.TRUNC.NTZ R3, R2 ;  /* 0x0000000200037305 */ /* 0x000e64000021f000 */
[----:B-1----:R-:W-:-:S04]  /*10ae0*/  IMAD.MOV R2, RZ, RZ, -R3 ;  /* 0x000000ffff027224 */ /* 0x002fc800078e0a03 */
[----:B------:R-:W-:Y:S02]  /*10af0*/  IMAD R8, R2, R4, RZ ;  /* 0x0000000402087224 */ /* 0x000fe400078e02ff */
[----:B------:R-:W-:-:S04]  /*10b00*/  IMAD.MOV.U32 R2, RZ, RZ, RZ ;  /* 0x000000ffff027224 */ /* 0x000fc800078e00ff */
[----:B------:R-:W-:Y:S01]  /*10b10*/  IMAD.HI.U32 R2, R3, R8, R2 ;  /* 0x0000000803027227 */ /* 0x000fe200078e0002 */
[----:B------:R-:W-:-:S05]  /*10b20*/  IABS R3, R0 ;  /* 0x0000000000037213 */ /* 0x000fca0000000000 */
[----:B------:R-:W-:-:S04]  /*10b30*/  IMAD.HI.U32 R8, R2, R3, RZ ;  /* 0x0000000302087227 */ /* 0x000fc800078e00ff */
[----:B------:R-:W-:-:S05]  /*10b40*/  IMAD R3, R8, R9, R3 ;  /* 0x0000000908037224 */ /* 0x000fca00078e0203 */
[----:B------:R-:W-:-:S13]  /*10b50*/  ISETP.GT.U32.AND P1, PT, R4, R3, PT ;  /* 0x000000030400720c */ /* 0x000fda0003f24070 */
[----:B------:R-:W-:Y:S02]  /*10b60*/  @!P1 IMAD.IADD R3, R3, 0x1, -R4 ;  /* 0x0000000103039824 */ /* 0x000fe400078e0a04 */
[----:B------:R-:W-:Y:S01]  /*10b70*/  @!P1 VIADD R8, R8, 0x1 ;  /* 0x0000000108089836 */ /* 0x000fe20000000000 */
[----:B------:R-:W-:Y:S02]  /*10b80*/  ISETP.NE.AND P1, PT, R6, RZ, PT ;  /* 0x000000ff0600720c */ /* 0x000fe40003f25270 */
[----:B------:R-:W-:Y:S02]  /*10b90*/  ISETP.GE.U32.AND P0, PT, R3, R4, PT ;  /* 0x000000040300720c */ /* 0x000fe40003f06070 */
[----:B----4-:R-:W-:-:S04]  /*10ba0*/  IABS R4, R7 ;  /* 0x0000000700047213 */ /* 0x010fc80000000000 */
[----:B------:R-:W1:Y:S07]  /*10bb0*/  I2F.RP R2, R4 ;  /* 0x0000000400027306 */ /* 0x000e6e0000209400 */
[----:B------:R-:W-:Y:S01]  /*10bc0*/  @P0 VIADD R8, R8, 0x1 ;  /* 0x0000000108080836 */ /* 0x000fe20000000000 */
[----:B-1----:R-:W1:Y:S02]  /*10bd0*/  MUFU.RCP R2, R2 ;  /* 0x0000000200027308 */ /* 0x002e640000001000 */
[----:B-1----:R-:W-:-:S06]  /*10be0*/  VIADD R2, R2, 0xffffffe ;  /* 0x0ffffffe02027836 */ /* 0x002fcc0000000000 */
[----:B------:R-:W1:Y:S02]  /*10bf0*/  F2I.FTZ.U32.TRUNC.NTZ R3, R2 ;  /* 0x0000000200037305 */ /* 0x000e64000021f000 */
[----:B-1----:R-:W-:-:S04]  /*10c00*/  IMAD.MOV R2, RZ, RZ, -R3 ;  /* 0x000000ffff027224 */ /* 0x002fc800078e0a03 */
[----:B------:R-:W-:Y:S02]  /*10c10*/  IMAD R9, R2, R4, RZ ;  /* 0x0000000402097224 */ /* 0x000fe400078e02ff */
[----:B------:R-:W-:-:S04]  /*10c20*/  IMAD.MOV.U32 R2, RZ, RZ, RZ ;  /* 0x000000ffff027224 */ /* 0x000fc800078e00ff */
[----:B------:R-:W-:Y:S01]  /*10c30*/  IMAD.HI.U32 R2, R3, R9, R2 ;  /* 0x0000000903027227 */ /* 0x000fe200078e0002 */
[----:B------:R-:W-:Y:S02]  /*10c40*/  LOP3.LUT R3, R0, R6, RZ, 0x3c, !PT ;  /* 0x0000000600037212 */ /* 0x000fe400078e3cff */
[----:B------:R-:W-:Y:S02]  /*10c50*/  IABS R9, R7 ;  /* 0x0000000700097213 */ /* 0x000fe40000000000 */
[----:B------:R-:W-:-:S03]  /*10c60*/  ISETP.GE.AND P2, PT, R3, RZ, PT ;  /* 0x000000ff0300720c */ /* 0x000fc60003f46270 */
[----:B------:R-:W-:-:S10]  /*10c70*/  IMAD.MOV R9, RZ, RZ, -R9 ;  /* 0x000000ffff097224 */ /* 0x000fd400078e0a09 */
[----:B------:R-:W-:Y:S01]  /*10c80*/  @!P2 IMAD.MOV R8, RZ, RZ, -R8 ;  /* 0x000000ffff08a224 */ /* 0x000fe200078e0a08 */
[----:B------:R-:W-:-:S04]  /*10c90*/  @!P1 LOP3.LUT R8, RZ, R6, RZ, 0x33, !PT ;  /* 0x00000006ff089212 */ /* 0x000fc800078e33ff */
[-C--:B------:R-:W-:Y:S01]  /*10ca0*/  IABS R3, R8.reuse ;  /* 0x0000000800037213 */ /* 0x080fe20000000000 */
[----:B------:R-:W-:-:S04]  /*10cb0*/  IMAD R6, R6, R8, RZ ;  /* 0x0000000806067224 */ /* 0x000fc800078e02ff */
[----:B------:R-:W-:-:S04]  /*10cc0*/  IMAD.HI.U32 R2, R2, R3, RZ ;  /* 0x0000000302027227 */ /* 0x000fc800078e00ff */
[----:B------:R-:W-:-:S05]  /*10cd0*/  IMAD R3, R2, R9, R3 ;  /* 0x0000000902037224 */ /* 0x000fca00078e0203 */
[----:B------:R-:W-:-:S13]  /*10ce0*/  ISETP.GT.U32.AND P1, PT, R4, R3, PT ;  /* 0x000000030400720c */ /* 0x000fda0003f24070 */
[-C--:B------:R-:W-:Y:S01]  /*10cf0*/  @!P1 IADD3 R3, R3, -R4.reuse, RZ ;  /* 0x8000000403039210 */ /* 0x080fe20007ffe0ff */
[----:B------:R-:W-:Y:S01]  /*10d00*/  @!P1 VIADD R2, R2, 0x1 ;  /* 0x0000000102029836 */ /* 0x000fe20000000000 */
[----:B------:R-:W-:Y:S02]  /*10d10*/  ISETP.NE.AND P1, PT, R7, RZ, PT ;  /* 0x000000ff0700720c */ /* 0x000fe40003f25270 */
[----:B------:R-:W-:Y:S01]  /*10d20*/  ISETP.GE.U32.AND P0, PT, R3, R4, PT ;  /* 0x000000040300720c */ /* 0x000fe20003f06070 */
[----:B------:R-:W-:Y:S01]  /*10d30*/  IMAD.IADD R4, R0, 0x1, -R6 ;  /* 0x0000000100047824 */ /* 0x000fe200078e0a06 */
[----:B------:R-:W-:-:S04]  /*10d40*/  LOP3.LUT R3, R8, R7, RZ, 0x3c, !PT ;  /* 0x0000000708037212 */ /* 0x000fc800078e3cff */
[----:B------:R-:W-:-:S07]  /*10d50*/  ISETP.GE.AND P2, PT, R3, RZ, PT ;  /* 0x000000ff0300720c */ /* 0x000fce0003f46270 */
[----:B------:R-:W-:-:S06]  /*10d60*/  @P0 VIADD R2, R2, 0x1 ;  /* 0x0000000102020836 */ /* 0x000fcc0000000000 */
[----:B------:R-:W-:Y:S01]  /*10d70*/  @!P2 IMAD.MOV R2, RZ, RZ, -R2 ;  /* 0x000000ffff02a224 */ /* 0x000fe200078e0a02 */
[----:B------:R-:W-:-:S05]  /*10d80*/  @!P1 LOP3.LUT R2, RZ, R7, RZ, 0x33, !PT ;  /* 0x00000007ff029212 */ /* 0x000fca00078e33ff */
[--C-:B------:R-:W-:Y:S02]  /*10d90*/  IMAD.MOV R3, RZ, RZ, -R2.reuse ;  /* 0x000000ffff037224 */ /* 0x100fe400078e0a02 */
[C---:B------:R-:W-:Y:S02]  /*10da0*/  IMAD R2, R7.reuse, 0x1000000, R2 ;  /* 0x0100000007027824 */ /* 0x040fe400078e0202 */
[----:B------:R-:W-:-:S04]  /*10db0*/  IMAD R3, R7, R3, R8 ;  /* 0x0000000307037224 */ /* 0x000fc800078e0208 */
[----:B------:R-:W-:-:S05]  /*10dc0*/  IMAD R0, R3, 0x10000, R2 ;  /* 0x0001000003007824 */ /* 0x000fca00078e0202 */
[----:B------:R1:W-:Y:S01]  /*10dd0*/  STL [R1+0x8], R0 ;  /* 0x0000080001007387 */ /* 0x0003e20000100800 */
[----:B-----5:R-:W-:-:S05]  /*10de0*/  IMAD.IADD R10, R5, 0x1, R10 ;  /* 0x00000001050a7824 */ /* 0x020fca00078e020a */
[----:B------:R1:W-:Y:S04]  /*10df0*/  STL [R1+0xc], R10 ;  /* 0x00000c0a01007387 */ /* 0x0003e80000100800 */
[----:B------:R1:W-:Y:S01]  /*10e00*/  STL [R1+0x4], R4 ;  /* 0x0000040401007387 */ /* 0x0003e20000100800 */
[----:B------:R-:W-:Y:S05]  /*10e10*/  BRA `(.L_x_328) ;  /* 0x0000000000287947 */ /* 0x000fea0003800000 */
.L_x_322:
[----:B------:R-:W-:Y:S01]  /*10e20*/  UMOV UR4, URZ ;  /* 0x0000003f00047c82 */ /* 0x000fe20008000000 */
[----:B------:R-:W-:Y:S01]  /*10e30*/  ULDC UR6, c[0x0][0xc3c] ;  /* 0x00030f0000067ab9 */ /* 0x000fe20000000800 */
[----:B------:R-:W-:Y:S01]  /*10e40*/  UMOV UR5, URZ ;  /* 0x0000003f00057c82 */ /* 0x000fe20008000000 */
[----:B------:R1:W-:Y:S01]  /*10e50*/  STL [R1], R0 ;  /* 0x0000000001007387 */ /* 0x0003e20000100800 */
[----:B------:R-:W-:Y:S02]  /*10e60*/  IMAD.U32 R3, RZ, RZ, UR4 ;  /* 0x00000004ff037e24 */ /* 0x000fe4000f8e00ff */
[----:B------:R-:W-:-:S03]  /*10e70*/  IMAD.U32 R2, RZ, RZ, UR5 ;  /* 0x00000005ff027e24 */ /* 0x000fc6000f8e00ff */
[----:B------:R2:W-:Y:S01]  /*10e80*/  STL [R1+0x4], R3 ;  /* 0x0000040301007387 */ /* 0x0005e20000100800 */
[----:B-1----:R-:W-:-:S05]  /*10e90*/  IMAD.U32 R0, RZ, RZ, UR6 ;  /* 0x00000006ff007e24 */ /* 0x002fca000f8e00ff */
[----:B------:R2:W-:Y:S04]  /*10ea0*/  STL [R1+0xc], R0 ;  /* 0x00000c0001007387 */ /* 0x0005e80000100800 */
[----:B------:R2:W-:Y:S02]  /*10eb0*/  STL [R1+0x8], R2 ;  /* 0x0000080201007387 */ /* 0x0005e40000100800 */
.L_x_328:
[----:B--2---:R-:W2:Y:S04]  /*10ec0*/  LDL R3, [R1+0x8] ;  /* 0x0000080001037983 */ /* 0x004ea80000100800 */
[----:B------:R-:W3:Y:S04]  /*10ed0*/  LDL R2, [R1+0xc] ;  /* 0x00000c0001027983 */ /* 0x000ee80000100800 */
[----:B-1----:R-:W4:Y:S04]  /*10ee0*/  LDL R4, [R1] ;  /* 0x0000000001047983 */ /* 0x002f280000100800 */
[----:B------:R-:W4:Y:S01]  /*10ef0*/  LDL R5, [R1+0x4] ;  /* 0x0000040001057983 */ /* 0x000f220000100800 */
[----:B------:R-:W-:Y:S05]  /*10f00*/  WARPSYNC.ALL ;  /* 0x0000000000007948 */ /* 0x000fea0003800000 */
[----:B------:R-:W1:Y:S02]  /*10f10*/  S2R R0, SR_TID.X ;  /* 0x0000000000007919 */ /* 0x000e640000002100 */
[----:B-1----:R-:W-:Y:S01]  /*10f20*/  LOP3.LUT R0, R0, 0x1f, RZ, 0xc0, !PT ;  /* 0x0000001f00007812 */ /* 0x002fe200078ec0ff */
[----:B------:R-:W-:Y:S03]  /*10f30*/  BAR.SYNC.DEFER_BLOCKING 0x4, 0x180 ;  /* 0x0106000000007b1d */ /* 0x000fe60000010000 */
[----:B------:R-:W-:-:S13]  /*10f40*/  ISETP.NE.AND P0, PT, R0, RZ, PT ;  /* 0x000000ff0000720c */ /* 0x000fda0003f05270 */
[----:B------:R-:W-:Y:S01]  /*10f50*/  @!P0 MOV R0, 0x400 ;  /* 0x0000040000008802 */ /* 0x000fe20000000f00 */
[----:B--2---:R-:W-:Y:S02]  /*10f60*/  IMAD.MOV.U32 R6, RZ, RZ, R3 ;  /* 0x000000ffff067224 */ /* 0x004fe400078e0003 */
[----:B------:R-:W1:Y:S01]  /*10f70*/  @!P0 S2R R3, SR_CgaCtaId ;  /* 0x0000000000038919 */ /* 0x000e620000008800 */
[----:B---3--:R-:W-:Y:S01]  /*10f80*/  IMAD.MOV.U32 R7, RZ, RZ, R2 ;  /* 0x000000ffff077224 */ /* 0x008fe200078e0002 */
[----:B-1----:R-:W-:-:S05]  /*10f90*/  @!P0 LEA R18, R3, R0, 0x18 ;  /* 0x0000000003128211 */ /* 0x002fca00078ec0ff */
[----:B----4-:R1:W-:Y:S01]  /*10fa0*/  @!P0 STS.128 [R18+0x348d0], R4 ;  /* 0x0348d00412008388 */ /* 0x0103e20000000c00 */
[----:B------:R-:W-:Y:S06]  /*10fb0*/  BAR.ARV 0x5, 0x180 ;  /* 0x0146000000007b1d */ /* 0x000fec0000002000 */
.L_x_319:
[----:B------:R-:W3:Y:S01]  /*10fc0*/  LDL R0, [R1+0xc] ;  /* 0x00000c0001007983 */ /* 0x000ee20000100800 */
[----:B------:R-:W-:Y:S02]  /*10fd0*/  ULDC UR4, c[0x0][0xc3c] ;  /* 0x00030f0000047ab9 */ /* 0x000fe40000000800 */
[----:B---3--:R-:W-:-:S13]  /*10fe0*/  ISETP.GE.AND P0, PT, R0, UR4, PT ;  /* 0x0000000400007c0c */ /* 0x008fda000bf06270 */
[----:B------:R-:W-:Y:S05]  /*10ff0*/  @!P0 BRA `(.L_x_329) ;  /* 0xffffffa8007c8947 */ /* 0x000fea000383ffff */
[----:B------:R-:W-:Y:S05]  /*11000*/  BSYNC B8 ;  /* 0x0000000000087941 */ /* 0x000fea0003800000 */
.L_x_227:
[----:B0-----:R-:W3:Y:S01]  /*11010*/  LDL.LU R0, [R1+0x48] ;  /* 0x0000480001007983 */ /* 0x001ee20000300800 */
[----:B------:R-:W-:Y:S01]  /*11020*/  BSSY B0, `(.L_x_330) ;  /* 0x000000b000007945 */ /* 0x000fe20003800000 */
[----:B-12---:R-:W0:Y:S01]  /*11030*/  S2R R5, SR_CgaCtaId ;  /* 0x0000000000057919 */ /* 0x006e220000008800 */
[----:B---3--:R-:W-:-:S05]  /*11040*/  VIADD R0, R0, 0x1 ;  /* 0x0000000100007836 */ /* 0x008fca0000000000 */
[----:B------:R-:W-:-:S04]  /*11050*/  LEA.HI R2, R0, R0, RZ, 0x1 ;  /* 0x0000000000027211 */ /* 0x000fc800078f08ff */
[----:B------:R-:W-:-:S05]  /*11060*/  LOP3.LUT R3, R2, 0xfffffffe, RZ, 0xc0, !PT ;  /* 0xfffffffe02037812 */ /* 0x000fca00078ec0ff */
[----:B------:R-:W-:Y:S01]  /*11070*/  IMAD.IADD R3, R0, 0x1, -R3 ;  /* 0x0000000100037824 */ /* 0x000fe200078e0a03 */
[----:B------:R-:W-:-:S04]  /*11080*/  MOV R0, 0x400 ;  /* 0x0000040000007802 */ /* 0x000fc80000000f00 */
[----:B0-----:R-:W-:Y:S02]  /*11090*/  LEA R0, R5, R0, 0x18 ;  /* 0x0000000005007211 */ /* 0x001fe400078ec0ff */
[----:B------:R-:W-:-:S04]  /*110a0*/  SHF.L.U32 R3, R3, 0x1f, RZ ;  /* 0x0000001f03037819 */ /* 0x000fc800000006ff */
[----:B------:R-:W0:Y:S02]  /*110b0*/  SYNCS.PHASECHK.TRANS64.TRYWAIT P0, [R0+URZ+0x34820], R3 ;  /* 0x03482003000075a7 */ /* 0x000e24000800017f */
[----:B0-----:R-:W-:Y:S05]  /*110c0*/  @!P0 BRA `(.L_x_331) ;  /* 0x0000001c00e88947 */ /* 0x001fea0003800000 */
.L_x_401:
[----:B------:R-:W-:Y:S05]  /*110d0*/  BSYNC B0 ;  /* 0x0000000000007941 */ /* 0x000fea0003800000 */
.L_x_330:
[----:B------:R-:W-:-:S03]  /*110e0*/  UMOV UR4, 0xffffffff ;  /* 0xffffffff00047882 */ /* 0x000fc60000000000 */
[----:B------:R-:W-:Y:S05]  /*110f0*/  BRA.DIV UR4, `(.L_x_332) ;  /* 0x0000001e04f07947 */ /* 0x000fea000b800000 */
[----:B------:R-:W1:Y:S02]  /*11100*/  S2R R2, SR_TID.X ;  /* 0x0000000000027919 */ /* 0x000e640000002100 */
[----:B-1----:R-:W-:-:S04]  /*11110*/  SHF.R.U32.HI R2, RZ, 0x5, R2 ;  /* 0x00000005ff027819 */ /* 0x002fc80000011602 */
[----:B------:R-:W-:-:S05]  /*11120*/  LOP3.LUT R2, R2, 0x3, RZ, 0xc0, !PT ;  /* 0x0000000302027812 */ /* 0x000fca00078ec0ff */
[----:B------:R1:W2:Y:S02]  /*11130*/  SHFL.IDX PT, R14, R2, RZ, 0x1f ;  /* 0x00001fff020e7589 */ /* 0x0002a400000e0000 */
.L_x_404:
[----:B--2---:R-:W-:Y:S01]  /*11140*/  ISETP.NE.AND P0, PT, R14, RZ, PT ;  /* 0x000000ff0e00720c */ /* 0x004fe20003f05270 */
[----:B------:R-:W-:-:S12]  /*11150*/  BSSY B0, `(.L_x_333) ;  /* 0x0000025000007945 */ /* 0x000fd80003800000 */
[----:B------:R-:W-:Y:S05]  /*11160*/  @P0 BRA `(.L_x_334) ;  /* 0x00000000008c0947 */ /* 0x000fea0003800000 */
[----:B------:R-:W-:-:S03]  /*11170*/  UMOV UR4, 0xffffffff ;  /* 0xffffffff00047882 */ /* 0x000fc60000000000 */
[----:B------:R-:W-:Y:S05]  /*11180*/  BRA.DIV UR4, `(.L_x_335) ;  /* 0x0000002204007947 */ /* 0x000fea000b800000 */
[----:B------:R-:W-:-:S13]  /*11190*/  ELECT P6, URZ, PT ;  /* 0x00000000003f782f */ /* 0x000fda00038c0000 */
.L_x_407:
[----:B------:R-:W-:Y:S05]  /*111a0*/  @!P6 BRA `(.L_x_334) ;  /* 0x00000000007ce947 */ /* 0x000fea0003800000 */
[----:B-1----:R-:W2:Y:S02]  /*111b0*/  LDL.LU R2, [R1+0x60] ;  /* 0x0000600001027983 */ /* 0x002ea40000300800 */
[----:B--2---:R-:W-:-:S04]  /*111c0*/  LOP3.LUT R2, R2, 0x2, RZ, 0xfc, !PT ;  /* 0x0000000202027812 */ /* 0x004fc800078efcff */
[----:B------:R-:W-:-:S13]  /*111d0*/  ISETP.NE.AND P2, PT, R2, 0x3, PT ;  /* 0x000000030200780c */ /* 0x000fda0003f45270 */
[----:B------:R-:W-:Y:S05]  /*111e0*/  @!P2 BRA `(.L_x_336) ;  /* 0x000000000004a947 */ /* 0x000fea0003800000 */
[----:B------:R-:W-:Y:S01]  /*111f0*/  BPT.TRAP 0x1 ;  /* 0x000000040000795c */ /* 0x000fe20000300000 */
.L_x_336:
[----:B------:R-:W2:Y:S01]  /*11200*/  LDL.LU R7, [R1+0x14] ;  /* 0x0000140001077983 */ /* 0x000ea20000300800 */
[----:B------:R-:W-:Y:S01]  /*11210*/  IADD3 R2, R0, 0x34840, RZ ;  /* 0x0003484000027810 */ /* 0x000fe20007ffe0ff */
[----:B0-----:R-:W-:-:S04]  /*11220*/  VIADD R3, R19, 0x1 ;  /* 0x0000000113037836 */ /* 0x001fc80000000000 */
[----:B------:R-:W-:Y:S01]  /*11230*/  IMAD R6, R19, 0x8, R2 ;  /* 0x0000000813067824 */ /* 0x000fe200078e0202 */
[----:B------:R-:W-:-:S04]  /*11240*/  ISETP.NE.AND P1, PT, R3, 0x2, PT ;  /* 0x000000020300780c */ /* 0x000fc80003f25270 */
[----:B------:R-:W-:Y:S02]  /*11250*/  SEL R4, RZ, 0x1, P1 ;  /* 0x00000001ff047807 */ /* 0x000fe40000800000 */
[----:B------:R-:W-:Y:S02]  /*11260*/  SEL R3, R3, RZ, P1 ;  /* 0x000000ff03037207 */ /* 0x000fe40000800000 */
[C---:B--2---:R-:W-:Y:S02]  /*11270*/  SHF.L.U32 R5, R7.reuse, 0x1f, RZ ;  /* 0x0000001f07057819 */ /* 0x044fe400000006ff */
[----:B------:R-:W-:Y:S01]  /*11280*/  LOP3.LUT R4, R7, R4, RZ, 0x3c, !PT ;  /* 0x0000000407047212 */ /* 0x000fe200078e3cff */
[----:B------:R-:W-:Y:S01]  /*11290*/  IMAD R7, R3, 0x8, R2 ;  /* 0x0000000803077824 */ /* 0x000fe200078e0202 */
[----:B------:R-:W0:Y:S02]  /*112a0*/  SYNCS.PHASECHK.TRANS64.TRYWAIT P0, [R6+URZ], R5 ;  /* 0x00000005060075a7 */ /* 0x000e24000800017f */
[----:B------:R-:W-:Y:S01]  /*112b0*/  SHF.L.U32 R2, R4, 0x1f, RZ ;  /* 0x0000001f04027819 */ /* 0x000fe200000006ff */
[----:B0-----:R-:W-:Y:S06]  /*112c0*/  @!P0 BRA `(.L_x_337) ;  /* 0x0000001c00d08947 */ /* 0x001fec0003800000 */
.L_x_408:
[----:B------:R-:W1:Y:S02]  /*112d0*/  SYNCS.PHASECHK.TRANS64.TRYWAIT P0, [R7+URZ], R2 ;  /* 0x00000002070075a7 */ /* 0x000e64000800017f */
[----:B-1----:R-:W-:Y:S05]  /*112e0*/  @!P0 BRA `(.L_x_338) ;  /* 0x0000001c00dc8947 */ /* 0x002fea0003800000 */
.L_x_409:
[----:B------:R-:W-:Y:S05]  /*112f0*/  @!P2 BRA `(.L_x_339) ;  /* 0x000000000004a947 */ /* 0x000fea0003800000 */
[----:B------:R-:W-:Y:S01]  /*11300*/  BPT.TRAP 0x1 ;  /* 0x000000040000795c */ /* 0x000fe20000300000 */
.L_x_339:
[----:B------:R-:W-:-:S04]  /*11310*/  VIADD R0, R0, 0x34860 ;  /* 0x0003486000007836 */ /* 0x000fc80000000000 */
[----:B------:R-:W-:-:S04]  /*11320*/  IMAD R4, R19, 0x8, R0 ;  /* 0x0000000813047824 */ /* 0x000fc800078e0200 */
[----:B------:R-:W2:Y:S02]  /*11330*/  SYNCS.PHASECHK.TRANS64.TRYWAIT P0, [R4+URZ], R5 ;  /* 0x00000005040075a7 */ /* 0x000ea4000800017f */
[----:B--2---:R-:W-:Y:S05]  /*11340*/  @!P0 BRA `(.L_x_340) ;  /* 0x0000001c00d88947 */ /* 0x004fea0003800000 */
.L_x_410:
[----:B------:R-:W-:-:S07]  /*11350*/  IMAD R3, R3, 0x8, R0 ;  /* 0x0000000803037824 */ /* 0x000fce00078e0200 */
.L_x_341:
[----:B---3--:R3:W4:Y:S02]  /*11360*/  SYNCS.PHASECHK.TRANS64.TRYWAIT P0, [R3+URZ], R2 ;  /* 0x00000002030075a7 */ /* 0x008724000800017f */
[----:B----4-:R-:W-:Y:S05]  /*11370*/  @!P0 NANOSLEEP.SYNCS 0x989680 ;  /* 0x009896800000895d */ /* 0x010fea0003900000 */
[----:B------:R-:W4:Y:S02]  /*11380*/  @!P0 SYNCS.PHASECHK.TRANS64 P0, [R3+URZ], R2 ;  /* 0x00000002030085a7 */ /* 0x000f24000800007f */
[----:B----4-:R-:W-:Y:S05]  /*11390*/  @!P0 BRA `(.L_x_341) ;  /* 0xfffffffc00f08947 */ /* 0x010fea000383ffff */
.L_x_334:
[----:B------:R-:W-:Y:S05]  /*113a0*/  BSYNC B0 ;  /* 0x0000000000007941 */ /* 0x000fea0003800000 */
.L_x_333:
[----:B------:R-:W-:Y:S05]  /*113b0*/  EXIT ;  /* 0x000000000000794d */ /* 0x000fea0003800000 */
.L_x_178:
[----:B0-----:R0:W1:Y:S02]  /*113c0*/  SYNCS.PHASECHK.TRANS64.TRYWAIT P1, [R0+URZ+0x34800], R3 ;  /* 0x03480003000075a7 */ /* 0x001064000802017f */
[----:B-1----:R-:W-:Y:S05]  /*113d0*/  @!P1 NANOSLEEP.SYNCS 0x989680 ;  /* 0x009896800000995d */ /* 0x002fea0003900000 */
[----:B------:R-:W1:Y:S02]  /*113e0*/  @!P1 SYNCS.PHASECHK.TRANS64 P1, [R0+URZ+0x34800], R3 ;  /* 0x03480003000095a7 */ /* 0x000e64000802007f */
[----:B-1----:R-:W-:Y:S05]  /*113f0*/  @!P1 BRA `(.L_x_178) ;  /* 0xfffffffc00f09947 */ /* 0x002fea000383ffff */
[----:B------:R-:W-:Y:S05]  /*11400*/  BRA `(.L_x_342) ;  /* 0xffffff0400747947 */ /* 0x000fea000383ffff */
.L_x_182:
[----:B-1----:R1:W2:Y:S02]  /*11410*/  SYNCS.PHASECHK.TRANS64.TRYWAIT P2, [R3+URZ+0x34830], R4 ;  /* 0x03483004030075a7 */ /* 0x0022a4000804017f */
[----:B--2---:R-:W-:Y:S05]  /*11420*/  @!P2 NANOSLEEP.SYNCS 0x989680 ;  /* 0x009896800000a95d */ /* 0x004fea0003900000 */
[----:B------:R-:W2:Y:S02]  /*11430*/  @!P2 SYNCS.PHASECHK.TRANS64 P2, [R3+URZ+0x34830], R4 ;  /* 0x034830040300a5a7 */ /* 0x000ea4000804007f */
[----:B--2---:R-:W-:Y:S05]  /*11440*/  @!P2 BRA `(.L_x_182) ;  /* 0xfffffffc00f0a947 */ /* 0x004fea000383ffff */
[----:B------:R-:W-:Y:S05]  /*11450*/  BRA `(.L_x_181) ;  /* 0xffffff0400987947 */ /* 0x000fea000383ffff */
.L_x_187:
[----:B-1----:R1:W2:Y:S02]  /*11460*/  SYNCS.PHASECHK.TRANS64.TRYWAIT P2, [R13+URZ+0x34830], R8 ;  /* 0x034830080d0075a7 */ /* 0x0022a4000804017f */
[----:B--2---:R-:W-:Y:S05]  /*11470*/  @!P2 NANOSLEEP.SYNCS 0x989680 ;  /* 0x009896800000a95d */ /* 0x004fea0003900000 */
[----:B------:R-:W2:Y:S02]  /*11480*/  @!P2 SYNCS.PHASECHK.TRANS64 P2, [R13+URZ+0x34830], R8 ;  /* 0x034830080d00a5a7 */ /* 0x000ea4000804007f */
[----:B--2---:R-:W-:Y:S05]  /*11490*/  @!P2 BRA `(.L_x_187) ;  /* 0xfffffffc00f0a947 */ /* 0x004fea000383ffff */
[----:B------:R-:W-:Y:S05]  /*114a0*/  BRA `(.L_x_186) ;  /* 0xffffff34003c7947 */ /* 0x000fea000383ffff */
.L_x_191:
[----:B---3--:R3:W4:Y:S02]  /*114b0*/  SYNCS.PHASECHK.TRANS64.TRYWAIT P2, [R11+URZ+0x34850], R6 ;  /* 0x034850060b0075a7 */ /* 0x008724000804017f */
[----:B----4-:R-:W-:Y:S05]  /*114c0*/  @!P2 NANOSLEEP.SYNCS 0x989680 ;  /* 0x009896800000a95d */ /* 0x010fea0003900000 */
[----:B------:R-:W4:Y:S02]  /*114d0*/  @!P2 SYNCS.PHASECHK.TRANS64 P2, [R11+URZ+0x34850], R6 ;  /* 0x034850060b00a5a7 */ /* 0x000f24000804007f */
[----:B----4-:R-:W-:Y:S05]  /*114e0*/  @!P2 BRA `(.L_x_191) ;  /* 0xfffffffc00f0a947 */ /* 0x010fea000383ffff */
[----:B------:R-:W-:Y:S05]  /*114f0*/  BRA `(.L_x_190) ;  /* 0xffffff3c00447947 */ /* 0x000fea000383ffff */
.L_x_196:
[----:B-1----:R1:W2:Y:S02]  /*11500*/  SYNCS.PHASECHK.TRANS64.TRYWAIT P0, [R12+URZ+0x34850], R5 ;  /* 0x034850050c0075a7 */ /* 0x0022a4000800017f */
[----:B--2---:R-:W-:Y:S05]  /*11510*/  @!P0 NANOSLEEP.SYNCS 0x989680 ;  /* 0x009896800000895d */ /* 0x004fea0003900000 */
[----:B------:R-:W2:Y:S02]  /*11520*/  @!P0 SYNCS.PHASECHK.TRANS64 P0, [R12+URZ+0x34850], R5 ;  /* 0x034850050c0085a7 */ /* 0x000ea4000800007f */
[----:B--2---:R-:W-:Y:S05]  /*11530*/  @!P0 BRA `(.L_x_196) ;  /* 0xfffffffc00f08947 */ /* 0x004fea000383ffff */
[----:B------:R-:W-:Y:S05]  /*11540*/  BRA `(.L_x_195) ;  /* 0xffffff6000087947 */ /* 0x000fea000383ffff */
.L_x_241:
[----:B------:R-:W2:Y:S01]  /*11550*/  S2R R4, SR_TID.X ;  /* 0x0000000000047919 */ /* 0x000ea20000002100 */
[----:B------:R-:W-:Y:S01]  /*11560*/  BSSY B0, `(.L_x_343) ;  /* 0x000000a000007945 */ /* 0x000fe20003800000 */
[----:B------:R-:W-:Y:S02]  /*11570*/  IMAD.MOV.U32 R12, RZ, RZ, RZ ;  /* 0x000000ffff0c7224 */ /* 0x000fe400078e00ff */
[----:B0-----:R-:W-:Y:S02]  /*11580*/  IMAD.MOV.U32 R11, RZ, RZ, 0x1f ;  /* 0x0000001fff0b7424 */ /* 0x001fe400078e00ff */
[----:B------:R-:W-:Y:S01]  /*11590*/  IMAD.MOV.U32 R15, RZ, RZ, -0x1 ;  /* 0xffffffffff0f7424 */ /* 0x000fe200078e00ff */
[----:B--2---:R-:W-:-:S04]  /*115a0*/  SHF.R.U32.HI R4, RZ, 0x5, R4 ;  /* 0x00000005ff047819 */ /* 0x004fc80000011604 */
[----:B------:R-:W-:-:S05]  /*115b0*/  LOP3.LUT R4, R4, 0x3, RZ, 0xc0, !PT ;  /* 0x0000000304047812 */ /* 0x000fca00078ec0ff */
[----:B------:R-:W-:-:S07]  /*115c0*/  IMAD.MOV.U32 R13, RZ, RZ, R4 ;  /* 0x000000ffff0d7224 */ /* 0x000fce00078e0004 */
[----:B-1----:R-:W-:Y:S05]  /*115d0*/  WARPSYNC.COLLECTIVE R15, `(.L_x_344) ;  /* 0x000000000f087348 */ /* 0x002fea0003c00000 */
[----:B------:R0:W2:Y:S02]  /*115e0*/  SHFL.IDX P6, R14, R13, R12, R11 ;  /* 0x0000000c0d0e7389 */ /* 0x0000a400000c000b */
[----:B012---:R-:W-:Y:S01]  /*115f0*/  ENDCOLLECTIVE ;  /* 0x000000000000791b */ /* 0x007fe20003800000 */
.L_x_344:
[----:B------:R-:W-:Y:S05]  /*11600*/  BSYNC B0 ;  /* 0x0000000000007941 */ /* 0x000fea0003800000 */
.L_x_343:
[----:B------:R-:W-:Y:S05]  /*11610*/  BRA `(.L_x_345) ;  /* 0xffffffb000947947 */ /* 0x000fea000383ffff */
.L_x_243:
[----:B------:R-:W-:Y:S01]  /*11620*/  BSSY B0, `(.L_x_346) ;  /* 0x0000006000007945 */ /* 0x000fe20003800000 */
[----:B------:R-:W-:-:S07]  /*11630*/  IMAD.MOV.U32 R15, RZ, RZ, -0x1 ;  /* 0xffffffffff0f7424 */ /* 0x000fce00078e00ff */
[----:B01--4-:R-:W-:Y:S05]  /*11640*/  WARPSYNC.COLLECTIVE R15, `(.L_x_347) ;  /* 0x000000000f0c7348 */ /* 0x013fea0003c00000 */
[----:B------:R-:W-:Y:S02]  /*11650*/  ELECT P6, UR62, PT ;  /* 0x00000000003e782f */ /* 0x000fe400038c0000 */
[----:B------:R-:W-:Y:S01]  /*11660*/  MOV R14, UR62 ;  /* 0x0000003e000e7c02 */ /* 0x000fe20008000f00 */
[----:B01--4-:R-:W-:Y:S10]  /*11670*/  ENDCOLLECTIVE ;  /* 0x000000000000791b */ /* 0x013ff40003800000 */
.L_x_347:
[----:B------:R-:W-:Y:S05]  /*11680*/  BSYNC B0 ;  /* 0x0000000000007941 */ /* 0x000fea0003800000 */
.L_x_346:
[----:B------:R-:W-:Y:S05]  /*11690*/  BRA `(.L_x_348) ;  /* 0xffffffb000987947 */ /* 0x000fea000383ffff */
.L_x_245:
[----:B--2---:R2:W3:Y:S02]  /*116a0*/  SYNCS.PHASECHK.TRANS64.TRYWAIT P0, [R0+URZ+0x34840], R2 ;  /* 0x03484002000075a7 */ /* 0x0044e4000800017f */
[----:B---3--:R-:W-:Y:S05]  /*116b0*/  @!P0 NANOSLEEP.SYNCS 0x989680 ;  /* 0x009896800000895d */ /* 0x008fea0003900000 */
[----:B------:R-:W3:Y:S02]  /*116c0*/  @!P0 SYNCS.PHASECHK.TRANS64 P0, [R0+URZ+0x34840], R2 ;  /* 0x03484002000085a7 */ /* 0x000ee4000800007f */
[----:B---3--:R-:W-:Y:S05]  /*116d0*/  @!P0 BRA `(.L_x_245) ;  /* 0xfffffffc00f08947 */ /* 0x008fea000383ffff */
[----:B------:R-:W-:Y:S05]  /*116e0*/  BRA `(.L_x_349) ;  /* 0xffffffb000f87947 */ /* 0x000fea000383ffff */
.L_x_249:
[----:B------:R0:W5:Y:S01]  /*116f0*/  LDL.LU R9, [R1+0x44] ;  /* 0x0000440001097983 */ /* 0x0001620000300800 */
[----:B------:R-:W-:Y:S02]  /*11700*/  IMAD.MOV.U32 R13, RZ, RZ, R3 ;  /* 0x000000ffff0d7224 */ /* 0x000fe400078e0003 */
[----:B------:R-:W-:Y:S01]  /*11710*/  IMAD.MOV.U32 R12, RZ, RZ, RZ ;  /* 0x000000ffff0c7224 */ /* 0x000fe200078e00ff */
[----:B------:R-:W1:Y:S01]  /*11720*/  S2R R7, SR_TID.X ;  /* 0x0000000000077919 */ /* 0x000e620000002100 */
[----:B------:R-:W-:Y:S02]  /*11730*/  IMAD.MOV.U32 R11, RZ, RZ, 0x181f ;  /* 0x0000181fff0b7424 */ /* 0x000fe400078e00ff */
[----:B------:R-:W-:-:S07]  /*11740*/  IMAD.MOV.U32 R15, RZ, RZ, -0x1 ;  /* 0xffffffffff0f7424 */ /* 0x000fce00078e00ff */
[----:B01---5:R-:W-:Y:S05]  /*11750*/  WARPSYNC.COLLECTIVE R15, `(.L_x_350) ;  /* 0x000000000f087348 */ /* 0x023fea0003c00000 */
[----:B------:R2:W3:Y:S02]  /*11760*/  SHFL.IDX P6, R14, R13, R12, R11 ;  /* 0x0000000c0d0e7389 */ /* 0x0004e400000c000b */
[----:B0123-5:R-:W-:Y:S01]  /*11770*/  ENDCOLLECTIVE ;  /* 0x000000000000791b */ /* 0x02ffe20003800000 */
.L_x_350:
[----:B------:R-:W-:Y:S01]  /*11780*/  IMAD.MOV.U32 R13, RZ, RZ, R4 ;  /* 0x000000ffff0d7224 */ /* 0x000fe200078e0004 */
[----:B------:R-:W-:-:S07]  /*11790*/  MOV R6, R14 ;  /* 0x0000000e00067202 */ /* 0x000fce0000000f00 */
[----:B------:R-:W-:Y:S05]  /*117a0*/  WARPSYNC.COLLECTIVE R15, `(.L_x_351) ;  /* 0x000000000f087348 */ /* 0x000fea0003c00000 */
[----:B------:R0:W1:Y:S02]  /*117b0*/  SHFL.IDX P6, R14, R13, R12, R11 ;  /* 0x0000000c0d0e7389 */ /* 0x00006400000c000b */
[----:B01----:R-:W-:Y:S01]  /*117c0*/  ENDCOLLECTIVE ;  /* 0x000000000000791b */ /* 0x003fe20003800000 */
.L_x_351:
[----:B------:R-:W-:Y:S02]  /*117d0*/  IMAD.MOV.U32 R13, RZ, RZ, R3 ;  /* 0x000000ffff0d7224 */ /* 0x000fe400078e0003 */
[----:B------:R-:W-:Y:S02]  /*117e0*/  IMAD.MOV.U32 R12, RZ, RZ, 0x1 ;  /* 0x00000001ff0c7424 */ /* 0x000fe400078e00ff */
[----:B------:R-:W-:Y:S02]  /*117f0*/  IMAD R2, R9, R8, RZ ;  /* 0x0000000809027224 */ /* 0x000fe400078e02ff */
[----:B------:R-:W0:Y:S01]  /*11800*/  S2R R9, SR_TID.X ;  /* 0x0000000000097919 */ /* 0x000e220000002100 */
[----:B------:R-:W-:Y:S02]  /*11810*/  IMAD.SHL.U32 R8, R7, 0x8, RZ ;  /* 0x0000000807087824 */ /* 0x000fe400078e00ff */
[----:B------:R-:W-:-:S07]  /*11820*/  IMAD.MOV.U32 R7, RZ, RZ, R14 ;  /* 0x000000ffff077224 */ /* 0x000fce00078e000e */
[----:B0-----:R-:W-:Y:S05]  /*11830*/  WARPSYNC.COLLECTIVE R15, `(.L_x_352) ;  /* 0x000000000f087348 */ /* 0x001fea0003c00000 */
[----:B------:R1:W2:Y:S02]  /*11840*/  SHFL.IDX P6, R14, R13, R12, R11 ;  /* 0x0000000c0d0e7389 */ /* 0x0002a400000c000b */
[----:B012---:R-:W-:Y:S01]  /*11850*/  ENDCOLLECTIVE ;  /* 0x000000000000791b */ /* 0x007fe20003800000 */
.L_x_352:
[----:B------:R-:W-:Y:S01]  /*11860*/  LOP3.LUT R8, R8, 0x38, RZ, 0xc0, !PT ;  /* 0x0000003808087812 */ /* 0x000fe200078ec0ff */
[----:B------:R-:W-:Y:S01]  /*11870*/  IMAD.MOV.U32 R13, RZ, RZ, R4 ;  /* 0x000000ffff0d7224 */ /* 0x000fe200078e0004 */
[----:B------:R-:W-:-:S04]  /*11880*/  LOP3.LUT R9, R9, 0x7f, RZ, 0xc0, !PT ;  /* 0x0000007f09097812 */ /* 0x000fc800078ec0ff */
[----:B------:R-:W-:-:S05]  /*11890*/  SHF.R.U32.HI R9, RZ, 0x3, R9 ;  /* 0x00000003ff097819 */ /* 0x000fca0000011609 */
[----:B------:R-:W-:Y:S02]  /*118a0*/  IMAD.IADD R0, R9, 0x1, R5 ;  /* 0x0000000109007824 */ /* 0x000fe400078e0205 */
[----:B------:R-:W-:-:S07]  /*118b0*/  IMAD.MOV.U32 R9, RZ, RZ, R14 ;  /* 0x000000ffff097224 */ /* 0x000fce00078e000e */
[----:B------:R-:W-:Y:S05]  /*118c0*/  WARPSYNC.COLLECTIVE R15, `(.L_x_353) ;  /* 0x000000000f087348 */ /* 0x000fea0003c00000 */
[----:B------:R0:W1:Y:S02]  /*118d0*/  SHFL.IDX P6, R14, R13, R12, R11 ;  /* 0x0000000c0d0e7389 */ /* 0x00006400000c000b */
[----:B01----:R-:W-:Y:S01]  /*118e0*/  ENDCOLLECTIVE ;  /* 0x000000000000791b */ /* 0x003fe20003800000 */
.L_x_353:
[C---:B------:R-:W-:Y:S01]  /*118f0*/  ISETP.GE.AND P3, PT, R0.reuse, R2, PT ;  /* 0x000000020000720c */ /* 0x040fe20003f66270 */
[----:B------:R-:W-:-:S12]  /*11900*/  VIADD R5, R0, 0x10 ;  /* 0x0000001000057836 */ /* 0x000fd80000000000 */
[----:B------:R-:W-:Y:S01]  /*11910*/  @!P3 LEA R7, P5, R8, R7, 0x1 ;  /* 0x000000070807b211 */ /* 0x000fe200078a08ff */
[----:B------:R-:W-:Y:S01]  /*11920*/  IMAD.MOV.U32 R12, RZ, RZ, 0x2 ;  /* 0x00000002ff0c7424 */ /* 0x000fe200078e00ff */
[----:B------:R-:W-:-:S03]  /*11930*/  MOV R13, R3 ;  /* 0x00000003000d7202 */ /* 0x000fc60000000f00 */
[----:B------:R-:W-:-:S05]  /*11940*/  @!P3 IMAD.X R6, RZ, RZ, R6, P5 ;  /* 0x000000ffff06b224 */ /* 0x000fca00028e0606 */
[----:B------:R-:W-:-:S04]  /*11950*/  @!P3 LOP3.LUT R7, R7, R6, RZ, 0x3c, !PT ;  /* 0x000000060707b212 */ /* 0x000fc800078e3cff */
[----:B------:R-:W-:-:S04]  /*11960*/  @!P3 LOP3.LUT R6, R7, R6, RZ, 0x3c, !PT ;  /* 0x000000060706b212 */ /* 0x000fc800078e3cff */
[----:B------:R-:W-:-:S05]  /*11970*/  @!P3 LOP3.LUT R7, R7, R6, RZ, 0x3c, !PT ;  /* 0x000000060707b212 */ /* 0x000fca00078e3cff */
[----:B------:R-:W-:Y:S01]  /*11980*/  @!PT LDS RZ, [RZ] ;  /* 0x00000000fffff984 */ /* 0x000fe20000000800 */
[----:B------:R-:W-:Y:S01]  /*11990*/  @!PT LDS RZ, [RZ] ;  /* 0x00000000fffff984 */ /* 0x000fe20000000800 */
[----:B------:R-:W-:Y:S01]  /*119a0*/  @!PT LDS RZ, [RZ] ;  /* 0x00000000fffff984 */ /* 0x000fe20000000800 */
[----:B------:R0:W-:Y:S04]  /*119b0*/  @!P3 LDGSTS.E.BYPASS.LTC128B.128 [R10+0x10400], desc[UR40][R6.64], !P2 ;  /* 0x10400000060abfae */ /* 0x0001e8000d101d68 */
[----:B------:R0:W-:Y:S04]  /*119c0*/  @!P3 LDGSTS.E.BYPASS.LTC128B.128 [R10+0x14400], desc[UR40][R6.64+0x80], !P1 ;  /* 0x14400080060abfae */ /* 0x0001e8000c901d68 */
[----:B------:R0:W-:Y:S01]  /*119d0*/  @!P3 LDGSTS.E.BYPASS.LTC128B.128 [R10+0x18400], desc[UR40][R6.64+0x100], !P0 ;  /* 0x18400100060abfae */ /* 0x0001e2000c101d68 */
[----:B------:R-:W-:Y:S01]  /*119e0*/  ISETP.GE.AND P3, PT, R5, R2, PT ;  /* 0x000000020500720c */ /* 0x000fe20003f66270 */
[----:B------:R-:W-:-:S12]  /*119f0*/  IMAD.MOV.U32 R5, RZ, RZ, R14 ;  /* 0x000000ffff057224 */ /* 0x000fd800078e000e */
[----:B0-----:R-:W-:Y:S05]  /*11a00*/  WARPSYNC.COLLECTIVE R15, `(.L_x_354) ;  /* 0x000000000f087348 */ /* 0x001fea0003c00000 */
[----:B------:R1:W2:Y:S02]  /*11a10*/  SHFL.IDX P6, R14, R13, R12, R11 ;  /* 0x0000000c0d0e7389 */ /* 0x0002a400000c000b */
[----:B012---:R-:W-:Y:S01]  /*11a20*/  ENDCOLLECTIVE ;  /* 0x000000000000791b */ /* 0x007fe20003800000 */
.L_x_354:
[----:B------:R-:W-:Y:S01]  /*11a30*/  @!P3 LEA R8, P5, R8, R5, 0x1 ;  /* 0x000000050808b211 */ /* 0x000fe200078a08ff */
[----:B------:R-:W-:-:S04]  /*11a40*/  IMAD.MOV.U32 R13, RZ, RZ, R4 ;  /* 0x000000ffff0d7224 */ /* 0x000fc800078e0004 */
[----:B------:R-:W-:Y:S02]  /*11a50*/  @!P3 IMAD.X R5, RZ, RZ, R9, P5 ;  /* 0x000000ffff05b224 */ /* 0x000fe400028e0609 */
[----:B------:R-:W0:Y:S01]  /*11a60*/  S2R R9, SR_TID.X ;  /* 0x0000000000097919 */ /* 0x000e220000002100 */
[----:B------:R-:W-:Y:S02]  /*11a70*/  @!P3 IMAD.MOV.U32 R6, RZ, RZ, R8 ;  /* 0x000000ffff06b224 */ /* 0x000fe400078e0008 */
[----:B------:R-:W-:Y:S02]  /*11a80*/  @!P3 IMAD.MOV.U32 R7, RZ, RZ, R5 ;  /* 0x000000ffff07b224 */ /* 0x000fe400078e0005 */
[----:B------:R-:W-:Y:S02]  /*11a90*/  VIADD R5, R0, 0x20 ;  /* 0x0000002000057836 */ /* 0x000fe40000000000 */
[----:B------:R-:W-:Y:S01]  /*11aa0*/  IMAD.MOV.U32 R8, RZ, RZ, R14 ;  /* 0x000000ffff087224 */ /* 0x000fe200078e000e */
[----:B------:R-:W-:Y:S01]  /*11ab0*/  @!PT LDS RZ, [RZ] ;  /* 0x00000000fffff984 */ /* 0x000fe20000000800 */
[----:B------:R-:W-:Y:S01]  /*11ac0*/  @!PT LDS RZ, [RZ] ;  /* 0x00000000fffff984 */ /* 0x000fe20000000800 */
[----:B------:R-:W-:Y:S01]  /*11ad0*/  @!PT LDS RZ, [RZ] ;  /* 0x00000000fffff984 */ /* 0x000fe20000000800 */
[----:B------:R1:W-:Y:S06]  /*11ae0*/  @!P3 LDGSTS.E.BYPASS.LTC128B.128 [R10+0x10c00], desc[UR40][R6.64], !P2 ;  /* 0x10c00000060abfae */ /* 0x0003ec000d101d68 */
[----:B01----:R-:W-:Y:S05]  /*11af0*/  WARPSYNC.COLLECTIVE R15, `(.L_x_355) ;  /* 0x000000000f087348 */ /* 0x003fea0003c00000 */
[----:B------:R2:W3:Y:S02]  /*11b00*/  SHFL.IDX P6, R14, R13, R12, R11 ;  /* 0x0000000c0d0e7389 */ /* 0x0004e400000c000b */
[----:B0123--:R-:W-:Y:S01]  /*11b10*/  ENDCOLLECTIVE ;  /* 0x000000000000791b */ /* 0x00ffe20003800000 */
.L_x_355:
[----:B------:R-:W-:Y:S01]  /*11b20*/  @!PT LDS RZ, [RZ] ;  /* 0x00000000fffff984 */ /* 0x000fe20000000800 */
[----:B------:R-:W-:Y:S01]  /*11b30*/  @!PT LDS RZ, [RZ] ;  /* 0x00000000fffff984 */ /* 0x000fe20000000800 */
[----:B------:R-:W-:Y:S01]  /*11b40*/  @!PT LDS RZ, [RZ] ;  /* 0x00000000fffff984 */ /* 0x000fe20000000800 */
[----:B------:R0:W-:Y:S04]  /*11b50*/  @!P3 LDGSTS.E.BYPASS.LTC128B.128 [R10+0x14c00], desc[UR40][R6.64+0x80], !P1 ;  /* 0x14c00080060abfae */ /* 0x0001e8000c901d68 */
[----:B------:R0:W-:Y:S01]  /*11b60*/  @!P3 LDGSTS.E.BYPASS.LTC128B.128 [R10+0x18c00], desc[UR40][R6.64+0x100], !P0 ;  /* 0x18c00100060abfae */ /* 0x0001e2000c101d68 */
[----:B------:R-:W-:Y:S01]  /*11b70*/  ISETP.GE.AND P3, PT, R5, R2, PT ;  /* 0x000000020500720c */ /* 0x000fe20003f66270 */
[----:B------:R-:W-:Y:S02]  /*11b80*/  IMAD.MOV.U32 R13, RZ, RZ, R3 ;  /* 0x000000ffff0d7224 */ /* 0x000fe400078e0003 */
[----:B------:R-:W-:Y:S02]  /*11b90*/  IMAD.MOV.U32 R12, RZ, RZ, 0x3 ;  /* 0x00000003ff0c7424 */ /* 0x000fe400078e00ff */
[----:B------:R-:W-:-:S02]  /*11ba0*/  IMAD.SHL.U32 R9, R9, 0x8, RZ ;  /* 0x0000000809097824 */ /* 0x000fc400078e00ff */
[----:B------:R-:W-:-:S03]  /*11bb0*/  IMAD.MOV.U32 R5, RZ, RZ, R14 ;  /* 0x000000ffff057224 */ /* 0x000fc600078e000e */
[----:B------:R-:W-:-:S07]  /*11bc0*/  LOP3.LUT R9, R9, 0x38, RZ, 0xc0, !PT ;  /* 0x0000003809097812 */ /* 0x000fce00078ec0ff */
[----:B0-----:R-:W-:Y:S05]  /*11bd0*/  WARPSYNC.COLLECTIVE R15, `(.L_x_356) ;  /* 0x000000000f087348 */ /* 0x001fea0003c00000 */
[----:B------:R1:W2:Y:S02]  /*11be0*/  SHFL.IDX P6, R14, R13, R12, R11 ;  /* 0x0000000c0d0e7389 */ /* 0x0002a400000c000b */
[----:B012---:R-:W-:Y:S01]  /*11bf0*/  ENDCOLLECTIVE ;  /* 0x000000000000791b */ /* 0x007fe20003800000 */
.L_x_356:
[----:B------:R-:W-:-:S05]  /*11c00*/  @!P3 LEA R5, P4, R9, R5, 0x1 ;  /* 0x000000050905b211 */ /* 0x000fca00078808ff */
[----:B------:R-:W-:-:S04]  /*11c10*/  @!P3 IMAD.X R6, RZ, RZ, R8, P4 ;  /* 0x000000ffff06b224 */ /* 0x000fc800020e0608 */
[----:B------:R-:W-:Y:S02]  /*11c20*/  @!P3 IMAD.MOV.U32 R7, RZ, RZ, R6 ;  /* 0x000000ffff07b224 */ /* 0x000fe400078e0006 */
[----:B------:R-:W-:Y:S02]  /*11c30*/  @!P3 IMAD.MOV.U32 R6, RZ, RZ, R5 ;  /* 0x000000ffff06b224 */ /* 0x000fe400078e0005 */
[----:B------:R-:W-:Y:S02]  /*11c40*/  IMAD.MOV.U32 R13, RZ, RZ, R4 ;  /* 0x000000ffff0d7224 */ /* 0x000fe400078e0004 */
[----:B------:R-:W-:Y:S01]  /*11c50*/  VIADD R5, R0, 0x30 ;  /* 0x0000003000057836 */ /* 0x000fe20000000000 */
[----:B------:R-:W-:Y:S01]  /*11c60*/  @!PT LDS RZ, [RZ] ;  /* 0x00000000fffff984 */ /* 0x000fe20000000800 */
[----:B------:R-:W-:Y:S01]  /*11c70*/  @!PT LDS RZ, [RZ] ;  /* 0x00000000fffff984 */ /* 0x000fe20000000800 */
[----:B------:R-:W-:Y:S01]  /*11c80*/  @!PT LDS RZ, [RZ] ;  /* 0x00000000fffff984 */ /* 0x000fe20000000800 */
[----:B------:R-:W-:Y:S04]  /*11c90*/  @!P3 LDGSTS.E.BYPASS.LTC128B.128 [R10+0x11400], desc[UR40][R6.64], !P2 ;  /* 0x11400000060abfae */ /* 0x000fe8000d101d68 */
[----:B------:R-:W-:Y:S04]  /*11ca0*/  @!P3 LDGSTS.E.BYPASS.LTC128B.128 [R10+0x15400], desc[UR40][R6.64+0x80], !P1 ;  /* 0x15400080060abfae */ /* 0x000fe8000c901d68 */
[----:B------:R0:W-:Y:S01]  /*11cb0*/  @!P3 LDGSTS.E.BYPASS.LTC128B.128 [R10+0x19400], desc[UR40][R6.64+0x100], !P0 ;  /* 0x19400100060abfae */ /* 0x0001e2000c101d68 */
[----:B------:R-:W-:Y:S01]  /*11cc0*/  ISETP.GE.AND P3, PT, R5, R2, PT ;  /* 0x000000020500720c */ /* 0x000fe20003f66270 */
[----:B0-----:R-:W-:-:S12]  /*11cd0*/  IMAD.MOV.U32 R6, RZ, RZ, R14 ;  /* 0x000000ffff067224 */ /* 0x001fd800078e000e */
[----:B------:R-:W-:Y:S05]  /*11ce0*/  WARPSYNC.COLLECTIVE R15, `(.L_x_357) ;  /* 0x000000000f087348 */ /* 0x000fea0003c00000 */
[----:B------:R0:W1:Y:S02]  /*11cf0*/  SHFL.IDX P6, R14, R13, R12, R11 ;  /* 0x0000000c0d0e7389 */ /* 0x00006400000c000b */
[----:B01----:R-:W-:Y:S01]  /*11d00*/  ENDCOLLECTIVE ;  /* 0x000000000000791b */ /* 0x003fe20003800000 */
.L_x_357:
[----:B------:R-:W-:Y:S02]  /*11d10*/  IMAD.MOV.U32 R13, RZ, RZ, R3 ;  /* 0x000000ffff0d7224 */ /* 0x000fe400078e0003 */
[----:B------:R-:W-:Y:S02]  /*11d20*/  IMAD.MOV.U32 R12, RZ, RZ, 0x4 ;  /* 0x00000004ff0c7424 */ /* 0x000fe400078e00ff */
[----:B------:R-:W-:-:S07]  /*11d30*/  IMAD.MOV.U32 R5, RZ, RZ, R14 ;  /* 0x000000ffff057224 */ /* 0x000fce00078e000e */
[----:B------:R-:W-:Y:S05]  /*11d40*/  WARPSYNC.COLLECTIVE R15, `(.L_x_358) ;  /* 0x000000000f087348 */ /* 0x000fea0003c00000 */
[----:B------:R0:W1:Y:S02]  /*11d50*/  SHFL.IDX P6, R14, R13, R12, R11 ;  /* 0x0000000c0d0e7389 */ /* 0x00006400000c000b */
[----:B01----:R-:W-:Y:S01]  /*11d60*/  ENDCOLLECTIVE ;  /* 0x000000000000791b */ /* 0x003fe20003800000 */
.L_x_358:
[----:B------:R-:W-:-:S05]  /*11d70*/  @!P3 LEA R5, P4, R9, R5, 0x1 ;  /* 0x000000050905b211 */ /* 0x000fca00078808ff */
[----:B------:R-:W-:-:S05]  /*11d80*/  @!P3 IMAD.X R6, RZ, RZ, R6, P4 ;  /* 0x000000ffff06b224 */ /* 0x000fca00020e0606 */
[----:B------:R-:W-:Y:S01]  /*11d90*/  @!P3 MOV R7, R6 ;  /* 0x000000060007b202 */ /* 0x000fe20000000f00 */
        /* <DEDUP_REMOVED lines=14> */
.L_x_359:
[----:B------:R-:W-:Y:S02]  /*11e80*/  IMAD.MOV.U32 R13, RZ, RZ, R3 ;  /* 0x000000ffff0d7224 */ /* 0x000fe400078e0003 */
[----:B------:R-:W-:Y:S02]  /*11e90*/  IMAD.MOV.U32 R12, RZ, RZ, 0x5 ;  /* 0x00000005ff0c7424 */ /* 0x000fe400078e00ff */
[----:B------:R-:W-:-:S07]  /*11ea0*/  IMAD.MOV.U32 R5, RZ, RZ, R14 ;  /* 0x000000ffff057224 */ /* 0x000fce00078e000e */
[----:B------:R-:W-:Y:S05]  /*11eb0*/  WARPSYNC.COLLECTIVE R15, `(.L_x_360) ;  /* 0x000000000f087348 */ /* 0x000fea0003c00000 */
[----:B------:R0:W1:Y:S02]  /*11ec0*/  SHFL.IDX P6, R14, R13, R12, R11 ;  /* 0x0000000c0d0e7389 */ /* 0x00006400000c000b */
[----:B01----:R-:W-:Y:S01]  /*11ed0*/  ENDCOLLECTIVE ;  /* 0x000000000000791b */ /* 0x003fe20003800000 */
.L_x_360:
        /* <DEDUP_REMOVED lines=17> */
.L_x_361:
[----:B------:R-:W-:Y:S02]  /*11ff0*/  IMAD.MOV.U32 R13, RZ, RZ, R3 ;  /* 0x000000ffff0d7224 */ /* 0x000fe400078e0003 */
[----:B------:R-:W-:Y:S01]  /*12000*/  IMAD.MOV.U32 R12, RZ, RZ, 0x6 ;  /* 0x00000006ff0c7424 */ /* 0x000fe200078e00ff */
[----:B------:R-:W-:-:S07]  /*12010*/  MOV R5, R14 ;  /* 0x0000000e00057202 */ /* 0x000fce0000000f00 */
[----:B------:R-:W-:Y:S05]  /*12020*/  WARPSYNC.COLLECTIVE R15, `(.L_x_362) ;  /* 0x000000000f087348 */ /* 0x000fea0003c00000 */
[----:B------:R0:W1:Y:S02]  /*12030*/  SHFL.IDX P6, R14, R13, R12, R11 ;  /* 0x0000000c0d0e7389 */ /* 0x00006400000c000b */
[----:B01----:R-:W-:Y:S01]  /*12040*/  ENDCOLLECTIVE ;  /* 0x000000000000791b */ /* 0x003fe20003800000 */
.L_x_362:
[----:B------:R-:W-:-:S05]  /*12050*/  @!P3 LEA R5, P4, R9, R5, 0x1 ;  /* 0x000000050905b211 */ /* 0x000fca00078808ff */
[----:B------:R-:W-:-:S04]  /*12060*/  @!P3 IMAD.X R6, RZ, RZ, R6, P4 ;  /* 0x000000ffff06b224 */ /* 0x000fc800020e0606 */
[----:B------:R-:W-:Y:S02]  /*12070*/  @!P3 IMAD.MOV.U32 R7, RZ, RZ, R6 ;  /* 0x000000ffff07b224 */ /* 0x000fe400078e0006 */
[----:B------:R-:W-:Y:S02]  /*12080*/  @!P3 IMAD.MOV.U32 R6, RZ, RZ, R5 ;  /* 0x000000ffff06b224 */ /* 0x000fe400078e0005 */
[----:B------:R-:W-:-:S03]  /*12090*/  IMAD.MOV.U32 R13, RZ, RZ, R4 ;  /* 0x000000ffff0d7224 */ /* 0x000fc600078e0004 */
[----:B------:R-:W-:Y:S01]  /*120a0*/  @!PT LDS RZ, [RZ] ;  /* 0x00000000fffff984 */ /* 0x000fe20000000800 */
[----:B------:R-:W-:Y:S01]  /*120b0*/  @!PT LDS RZ, [RZ] ;  /* 0x00000000fffff984 */ /* 0x000fe20000000800 */
[----:B------:R-:W-:Y:S01]  /*120c0*/  @!PT LDS RZ, [RZ] ;  /* 0x00000000fffff984 */ /* 0x000fe20000000800 */
[----:B------:R-:W-:Y:S04]  /*120d0*/  @!P3 LDGSTS.E.BYPASS.LTC128B.128 [R10+0x12c00], desc[UR40][R6.64], !P2 ;  /* 0x12c00000060abfae */ /* 0x000fe8000d101d68 */
[----:B------:R-:W-:Y:S04]  /*120e0*/  @!P3 LDGSTS.E.BYPASS.LTC128B.128 [R10+0x16c00], desc[UR40][R6.64+0x80], !P1 ;  /* 0x16c00080060abfae */ /* 0x000fe8000c901d68 */
[----:B------:R0:W-:Y:S02]  /*120f0*/  @!P3 LDGSTS.E.BYPASS.LTC128B.128 [R10+0x1ac00], desc[UR40][R6.64+0x100], !P0 ;  /* 0x1ac00100060abfae */ /* 0x0001e4000c101d68 */
[----:B0-----:R-:W-:-:S07]  /*12100*/  IMAD.MOV.U32 R6, RZ, RZ, R14 ;  /* 0x000000ffff067224 */ /* 0x001fce00078e000e */
[----:B------:R-:W-:Y:S05]  /*12110*/  WARPSYNC.COLLECTIVE R15, `(.L_x_363) ;  /* 0x000000000f087348 */ /* 0x000fea0003c00000 */
[----:B------:R0:W1:Y:S02]  /*12120*/  SHFL.IDX P6, R14, R13, R12, R11 ;  /* 0x0000000c0d0e7389 */ /* 0x00006400000c000b */
[----:B01----:R-:W-:Y:S01]  /*12130*/  ENDCOLLECTIVE ;  /* 0x000000000000791b */ /* 0x003fe20003800000 */
.L_x_363:
[----:B------:R-:W-:-:S05]  /*12140*/  VIADD R7, R0, 0x60 ;  /* 0x0000006000077836 */ /* 0x000fca0000000000 */
[----:B------:R-:W-:Y:S01]  /*12150*/  ISETP.GE.AND P4, PT, R7, R2, PT ;  /* 0x000000020700720c */ /* 0x000fe20003f86270 */
[----:B------:R-:W-:Y:S02]  /*12160*/  IMAD.MOV.U32 R13, RZ, RZ, R3 ;  /* 0x000000ffff0d7224 */ /* 0x000fe400078e0003 */
[----:B------:R-:W-:Y:S02]  /*12170*/  IMAD.MOV.U32 R12, RZ, RZ, 0x7 ;  /* 0x00000007ff0c7424 */ /* 0x000fe400078e00ff */
[----:B------:R-:W-:-:S08]  /*12180*/  IMAD.MOV.U32 R5, RZ, RZ, R14 ;  /* 0x000000ffff057224 */ /* 0x000fd000078e000e */
[----:B------:R-:W-:Y:S05]  /*12190*/  WARPSYNC.COLLECTIVE R15, `(.L_x_364) ;  /* 0x000000000f087348 */ /* 0x000fea0003c00000 */
[----:B------:R0:W1:Y:S02]  /*121a0*/  SHFL.IDX P6, R14, R13, R12, R11 ;  /* 0x0000000c0d0e7389 */ /* 0x00006400000c000b */
[----:B01----:R-:W-:Y:S01]  /*121b0*/  ENDCOLLECTIVE ;  /* 0x000000000000791b */ /* 0x003fe20003800000 */
.L_x_364:
[----:B------:R-:W-:-:S05]  /*121c0*/  @!P4 LEA R5, P3, R9, R5, 0x1 ;  /* 0x000000050905c211 */ /* 0x000fca00078608ff */
[----:B------:R-:W-:-:S04]  /*121d0*/  @!P4 IMAD.X R6, RZ, RZ, R6, P3 ;  /* 0x000000ffff06c224 */ /* 0x000fc800018e0606 */
[----:B------:R-:W-:Y:S02]  /*121e0*/  @!P4 IMAD.MOV.U32 R7, RZ, RZ, R6 ;  /* 0x000000ffff07c224 */ /* 0x000fe400078e0006 */
[----:B------:R-:W-:Y:S02]  /*121f0*/  IMAD.MOV.U32 R13, RZ, RZ, R4 ;  /* 0x000000ffff0d7224 */ /* 0x000fe400078e0004 */
[----:B------:R-:W-:-:S05]  /*12200*/  @!P4 IMAD.MOV.U32 R6, RZ, RZ, R5 ;  /* 0x000000ffff06c224 */ /* 0x000fca00078e0005 */
[----:B------:R-:W-:Y:S01]  /*12210*/  @!PT LDS RZ, [RZ] ;  /* 0x00000000fffff984 */ /* 0x000fe20000000800 */
[----:B------:R-:W-:Y:S01]  /*12220*/  @!PT LDS RZ, [RZ] ;  /* 0x00000000fffff984 */ /* 0x000fe20000000800 */
[----:B------:R-:W-:Y:S01]  /*12230*/  @!PT LDS RZ, [RZ] ;  /* 0x00000000fffff984 */ /* 0x000fe20000000800 */
[----:B------:R0:W-:Y:S01]  /*12240*/  @!P4 LDGSTS.E.BYPASS.LTC128B.128 [R10+0x13400], desc[UR40][R6.64], !P2 ;  /* 0x13400000060acfae */ /* 0x0001e2000d101d68 */
[----:B------:R-:W-:-:S03]  /*12250*/  MOV R5, R14 ;  /* 0x0000000e00057202 */ /* 0x000fc60000000f00 */
[----:B------:R0:W-:Y:S04]  /*12260*/  @!P4 LDGSTS.E.BYPASS.LTC128B.128 [R10+0x17400], desc[UR40][R6.64+0x80], !P1 ;  /* 0x17400080060acfae */ /* 0x0001e8000c901d68 */
[----:B0-----:R-:W-:Y:S05]  /*12270*/  WARPSYNC.COLLECTIVE R15, `(.L_x_365) ;  /* 0x000000000f087348 */ /* 0x001fea0003c00000 */
[----:B------:R1:W2:Y:S02]  /*12280*/  SHFL.IDX P6, R14, R13, R12, R11 ;  /* 0x0000000c0d0e7389 */ /* 0x0002a400000c000b */
[----:B012---:R-:W-:Y:S01]  /*12290*/  ENDCOLLECTIVE ;  /* 0x000000000000791b */ /* 0x007fe20003800000 */
.L_x_365:
[----:B------:R-:W-:Y:S01]  /*122a0*/  @!PT LDS RZ, [RZ] ;  /* 0x00000000fffff984 */ /* 0x000fe20000000800 */
[----:B------:R-:W-:Y:S01]  /*122b0*/  @!PT LDS RZ, [RZ] ;  /* 0x00000000fffff984 */ /* 0x000fe20000000800 */
[----:B------:R-:W-:Y:S01]  /*122c0*/  @!PT LDS RZ, [RZ] ;  /* 0x00000000fffff984 */ /* 0x000fe20000000800 */
[----:B------:R0:W-:Y:S01]  /*122d0*/  @!P4 LDGSTS.E.BYPASS.LTC128B.128 [R10+0x1b400], desc[UR40][R6.64+0x100], !P0 ;  /* 0x1b400100060acfae */ /* 0x0001e2000c101d68 */
[----:B------:R-:W-:Y:S01]  /*122e0*/  IMAD.MOV.U32 R3, RZ, RZ, R14 ;  /* 0x000000ffff037224 */ /* 0x000fe200078e000e */
[----:B------:R-:W-:Y:S06]  /*122f0*/  BRA `(.L_x_366) ;  /* 0xffffffb4008c7947 */ /* 0x000fec000383ffff */
.L_x_254:
[----:B0-----:R0:W1:Y:S02]  /*12300*/  SYNCS.PHASECHK.TRANS64.TRYWAIT P0, [R18+URZ+0x34820], R0 ;  /* 0x03482000120075a7 */ /* 0x001064000800017f */
[----:B-1----:R-:W-:Y:S05]  /*12310*/  @!P0 NANOSLEEP.SYNCS 0x989680 ;  /* 0x009896800000895d */ /* 0x002fea0003900000 */
[----:B------:R-:W1:Y:S02]  /*12320*/  @!P0 SYNCS.PHASECHK.TRANS64 P0, [R18+URZ+0x34820], R0 ;  /* 0x03482000120085a7 */ /* 0x000e64000800007f */
[----:B-1----:R-:W-:Y:S05]  /*12330*/  @!P0 BRA `(.L_x_254) ;  /* 0xfffffffc00f08947 */ /* 0x002fea000383ffff */
[----:B------:R-:W-:Y:S05]  /*12340*/  BRA `(.L_x_367) ;  /* 0xffffffb8000c7947 */ /* 0x000fea000383ffff */
.L_x_263:
[----:B-1----:R1:W2:Y:S02]  /*12350*/  SYNCS.PHASECHK.TRANS64.TRYWAIT P0, [R3+URZ+0x34840], R2 ;  /* 0x03484002030075a7 */ /* 0x0022a4000800017f */
[----:B--2---:R-:W-:Y:S05]  /*12360*/  @!P0 NANOSLEEP.SYNCS 0x989680 ;  /* 0x009896800000895d */ /* 0x004fea0003900000 */
[----:B------:R-:W2:Y:S02]  /*12370*/  @!P0 SYNCS.PHASECHK.TRANS64 P0, [R3+URZ+0x34840], R2 ;  /* 0x03484002030085a7 */ /* 0x000ea4000800007f */
[----:B--2---:R-:W-:Y:S05]  /*12380*/  @!P0 BRA `(.L_x_263) ;  /* 0xfffffffc00f08947 */ /* 0x004fea000383ffff */
[----:B------:R-:W-:Y:S05]  /*12390*/  BRA `(.L_x_368) ;  /* 0xffffffb800e87947 */ /* 0x000fea000383ffff */
.L_x_270:
[----:B-1----:R1:W2:Y:S02]  /*123a0*/  SYNCS.PHASECHK.TRANS64.TRYWAIT P0, [R3+URZ+0x60], R2 ;  /* 0x00006002030075a7 */ /* 0x0022a4000800017f */
[----:B--2---:R-:W-:Y:S05]  /*123b0*/  @!P0 NANOSLEEP.SYNCS 0x989680 ;  /* 0x009896800000895d */ /* 0x004fea0003900000 */
[----:B------:R-:W2:Y:S02]  /*123c0*/  @!P0 SYNCS.PHASECHK.TRANS64 P0, [R3+URZ+0x60], R2 ;  /* 0x00006002030085a7 */ /* 0x000ea4000800007f */
[----:B--2---:R-:W-:Y:S05]  /*123d0*/  @!P0 BRA `(.L_x_270) ;  /* 0xfffffffc00f08947 */ /* 0x004fea000383ffff */
[----:B------:R-:W-:Y:S05]  /*123e0*/  BRA `(.L_x_369) ;  /* 0xffffffbc00f87947 */ /* 0x000fea000383ffff */
.L_x_279:
[----:B-1----:R1:W2:Y:S02]  /*123f0*/  SYNCS.PHASECHK.TRANS64.TRYWAIT P0, [R3+URZ+0x34840], R2 ;  /* 0x03484002030075a7 */ /* 0x0022a4000800017f */
[----:B--2---:R-:W-:Y:S05]  /*12400*/  @!P0 NANOSLEEP.SYNCS 0x989680 ;  /* 0x009896800000895d */ /* 0x004fea0003900000 */
[----:B------:R-:W2:Y:S02]  /*12410*/  @!P0 SYNCS.PHASECHK.TRANS64 P0, [R3+URZ+0x34840], R2 ;  /* 0x03484002030085a7 */ /* 0x000ea4000800007f */
[----:B--2---:R-:W-:Y:S05]  /*12420*/  @!P0 BRA `(.L_x_279) ;  /* 0xfffffffc00f08947 */ /* 0x004fea000383ffff */
[----:B------:R-:W-:Y:S05]  /*12430*/  BRA `(.L_x_370) ;  /* 0xffffffc400887947 */ /* 0x000fea000383ffff */
.L_x_286:
[----:B0-----:R0:W1:Y:S02]  /*12440*/  SYNCS.PHASECHK.TRANS64.TRYWAIT P0, [R2+URZ+0x60], R3 ;  /* 0x00006003020075a7 */ /* 0x001064000800017f */
[----:B-1----:R-:W-:Y:S05]  /*12450*/  @!P0 NANOSLEEP.SYNCS 0x989680 ;  /* 0x009896800000895d */ /* 0x002fea0003900000 */
[----:B------:R-:W1:Y:S02]  /*12460*/  @!P0 SYNCS.PHASECHK.TRANS64 P0, [R2+URZ+0x60], R3 ;  /* 0x00006003020085a7 */ /* 0x000e64000800007f */
[----:B-1----:R-:W-:Y:S05]  /*12470*/  @!P0 BRA `(.L_x_286) ;  /* 0xfffffffc00f08947 */ /* 0x002fea000383ffff */
[----:B------:R-:W-:Y:S05]  /*12480*/  BRA `(.L_x_371) ;  /* 0xffffffc800987947 */ /* 0x000fea000383ffff */
.L_x_295:
[----:B--2---:R2:W3:Y:S02]  /*12490*/  SYNCS.PHASECHK.TRANS64.TRYWAIT P0, [R2+URZ+0x34840], R3 ;  /* 0x03484003020075a7 */ /* 0x0044e4000800017f */
[----:B---3--:R-:W-:Y:S05]  /*124a0*/  @!P0 NANOSLEEP.SYNCS 0x989680 ;  /* 0x009896800000895d */ /* 0x008fea0003900000 */
[----:B------:R-:W3:Y:S02]  /*124b0*/  @!P0 SYNCS.PHASECHK.TRANS64 P0, [R2+URZ+0x34840], R3 ;  /* 0x03484003020085a7 */ /* 0x000ee4000800007f */
[----:B---3--:R-:W-:Y:S05]  /*124c0*/  @!P0 BRA `(.L_x_295) ;  /* 0xfffffffc00f08947 */ /* 0x008fea000383ffff */
[----:B------:R-:W-:Y:S05]  /*124d0*/  BRA `(.L_x_372) ;  /* 0xffffffcc00f87947 */ /* 0x000fea000383ffff */
.L_x_302:
[----:B0-----:R0:W1:Y:S02]  /*124e0*/  SYNCS.PHASECHK.TRANS64.TRYWAIT P0, [R2+URZ+0x60], R5 ;  /* 0x00006005020075a7 */ /* 0x001064000800017f */
[----:B-1----:R-:W-:Y:S05]  /*124f0*/  @!P0 NANOSLEEP.SYNCS 0x989680 ;  /* 0x009896800000895d */ /* 0x002fea0003900000 */
[----:B------:R-:W1:Y:S02]  /*12500*/  @!P0 SYNCS.PHASECHK.TRANS64 P0, [R2+URZ+0x60], R5 ;  /* 0x00006005020085a7 */ /* 0x000e64000800007f */
[----:B-1----:R-:W-:Y:S05]  /*12510*/  @!P0 BRA `(.L_x_302) ;  /* 0xfffffffc00f08947 */ /* 0x002fea000383ffff */
[----:B------:R-:W-:Y:S05]  /*12520*/  BRA `(.L_x_373) ;  /* 0xffffffd400087947 */ /* 0x000fea000383ffff */
.L_x_313:
[----:B---3--:R3:W4:Y:S02]  /*12530*/  SYNCS.PHASECHK.TRANS64.TRYWAIT P0, [R0+URZ+0x34860], R2 ;  /* 0x03486002000075a7 */ /* 0x008724000800017f */
[----:B----4-:R-:W-:Y:S05]  /*12540*/  @!P0 NANOSLEEP.SYNCS 0x989680 ;  /* 0x009896800000895d */ /* 0x010fea0003900000 */
[----:B------:R-:W4:Y:S02]  /*12550*/  @!P0 SYNCS.PHASECHK.TRANS64 P0, [R0+URZ+0x34860], R2 ;  /* 0x03486002000085a7 */ /* 0x000f24000800007f */
[----:B----4-:R-:W-:Y:S05]  /*12560*/  @!P0 BRA `(.L_x_313) ;  /* 0xfffffffc00f08947 */ /* 0x010fea000383ffff */
[----:B------:R-:W-:Y:S05]  /*12570*/  BRA `(.L_x_374) ;  /* 0xffffffd800547947 */ /* 0x000fea000383ffff */
.L_x_320:
[----:B------:R-:W4:Y:S01]  /*12580*/  LDL R3, [R1] ;  /* 0x0000000001037983 */ /* 0x000f220000100800 */
[----:B------:R-:W-:Y:S01]  /*12590*/  BSSY B0, `(.L_x_375) ;  /* 0x0000008000007945 */ /* 0x000fe20003800000 */
[----:B0-----:R-:W-:Y:S02]  /*125a0*/  IMAD.MOV.U32 R12, RZ, RZ, RZ ;  /* 0x000000ffff0c7224 */ /* 0x001fe400078e00ff */
[----:B------:R-:W-:Y:S02]  /*125b0*/  IMAD.MOV.U32 R11, RZ, RZ, 0x1f ;  /* 0x0000001fff0b7424 */ /* 0x000fe400078e00ff */
[----:B------:R-:W-:Y:S02]  /*125c0*/  IMAD.MOV.U32 R15, RZ, RZ, -0x1 ;  /* 0xffffffffff0f7424 */ /* 0x000fe400078e00ff */
[----:B----4-:R-:W-:-:S07]  /*125d0*/  IMAD.MOV.U32 R13, RZ, RZ, R3 ;  /* 0x000000ffff0d7224 */ /* 0x010fce00078e0003 */
[----:B-123--:R-:W-:Y:S05]  /*125e0*/  WARPSYNC.COLLECTIVE R15, `(.L_x_376) ;  /* 0x000000000f087348 */ /* 0x00efea0003c00000 */
[----:B------:R0:W4:Y:S02]  /*125f0*/  SHFL.IDX P6, R14, R13, R12, R11 ;  /* 0x0000000c0d0e7389 */ /* 0x00012400000c000b */
[----:B01234-:R-:W-:Y:S01]  /*12600*/  ENDCOLLECTIVE ;  /* 0x000000000000791b */ /* 0x01ffe20003800000 */
.L_x_376:
[----:B------:R-:W-:Y:S05]  /*12610*/  BSYNC B0 ;  /* 0x0000000000007941 */ /* 0x000fea0003800000 */
.L_x_375:
[----:B------:R0:W5:Y:S01]  /*12620*/  LDL R2, [R1+0xc] ;  /* 0x00000c0001027983 */ /* 0x0001620000100800 */
[----:B------:R-:W-:Y:S02]  /*12630*/  IMAD.MOV.U32 R13, RZ, RZ, R3 ;  /* 0x000000ffff0d7224 */ /* 0x000fe400078e0003 */
[----:B------:R-:W-:Y:S02]  /*12640*/  IMAD.MOV.U32 R12, RZ, RZ, 0x1 ;  /* 0x00000001ff0c7424 */ /* 0x000fe400078e00ff */
[----:B------:R-:W-:Y:S02]  /*12650*/  IMAD.MOV.U32 R11, RZ, RZ, 0x1f ;  /* 0x0000001fff0b7424 */ /* 0x000fe400078e00ff */
[----:B------:R-:W-:Y:S02]  /*12660*/  IMAD.MOV.U32 R15, RZ, RZ, -0x1 ;  /* 0xffffffffff0f7424 */ /* 0x000fe400078e00ff */
[----:B0-----:R-:W-:-:S07]  /*12670*/  IMAD.MOV.U32 R0, RZ, RZ, R14 ;  /* 0x000000ffff007224 */ /* 0x001fce00078e000e */
[----:B-----5:R-:W-:Y:S05]  /*12680*/  WARPSYNC.COLLECTIVE R15, `(.L_x_377) ;  /* 0x000000000f087348 */ /* 0x020fea0003c00000 */
[----:B------:R0:W1:Y:S02]  /*12690*/  SHFL.IDX P6, R14, R13, R12, R11 ;  /* 0x0000000c0d0e7389 */ /* 0x00006400000c000b */
[----:B01---5:R-:W-:Y:S01]  /*126a0*/  ENDCOLLECTIVE ;  /* 0x000000000000791b */ /* 0x023fe20003800000 */
.L_x_377:
[----:B------:R-:W-:Y:S01]  /*126b0*/  ULDC UR4, c[0x0][0xc3c] ;  /* 0x00030f0000047ab9 */ /* 0x000fe20000000800 */
[----:B------:R-:W-:Y:S02]  /*126c0*/  IMAD.IADD R6, R2, 0x1, R16 ;  /* 0x0000000102067824 */ /* 0x000fe400078e0210 */
[----:B------:R-:W-:Y:S02]  /*126d0*/  IMAD.MOV.U32 R11, RZ, RZ, RZ ;  /* 0x000000ffff0b7224 */ /* 0x000fe400078e00ff */
[----:B------:R-:W-:Y:S01]  /*126e0*/  IMAD.MOV.U32 R8, RZ, RZ, R14 ;  /* 0x000000ffff087224 */ /* 0x000fe200078e000e */
[----:B------:R-:W-:-:S13]  /*126f0*/  ISETP.GE.OR P1, PT, R6, UR4, !P0 ;  /* 0x0000000406007c0c */ /* 0x000fda000c726670 */
[----:B------:R-:W0:Y:S08]  /*12700*/  @!P1 LDC.64 R2, c[0x0][0xc80] ;  /* 0x00032000ff029b82 */ /* 0x000e300000000a00 */
[----:B------:R-:W1:Y:S01]  /*12710*/  @!P1 LDC.64 R4, c[0x0][0xc78] ;  /* 0x00031e00ff049b82 */ /* 0x000e620000000a00 */
[----:B0-----:R-:W-:-:S05]  /*12720*/  @!P1 IMAD.WIDE R2, R6, 0x4, R2 ;  /* 0x0000000406029825 */ /* 0x001fca00078e0202 */
[----:B------:R1:W2:Y:S02]  /*12730*/  @!P1 LDG.E R7, desc[UR40][R2.64] ;  /* 0x0000002802079981 */ /* 0x0002a4000c1e1900 */
[----:B-1----:R-:W-:-:S06]  /*12740*/  @!P1 IMAD.WIDE R2, R6, 0x4, R4 ;  /* 0x0000000406029825 */ /* 0x002fcc00078e0204 */
[----:B------:R-:W3:Y:S01]  /*12750*/  @!P1 LDG.E R2, desc[UR40][R2.64] ;  /* 0x0000002802029981 */ /* 0x000ee2000c1e1900 */
[----:B------:R-:W-:Y:S01]  /*12760*/  IMAD.MOV.U32 R6, RZ, RZ, RZ ;  /* 0x000000ffff067224 */ /* 0x000fe200078e00ff */
[C---:B------:R-:W-:Y:S01]  /*12770*/  ISETP.GE.U32.AND P2, PT, R16.reuse, 0x2, PT ;  /* 0x000000021000780c */ /* 0x040fe20003f46070 */
[----:B------:R-:W-:Y:S01]  /*12780*/  IMAD.MOV.U32 R4, RZ, RZ, RZ ;  /* 0x000000ffff047224 */ /* 0x000fe200078e00ff */
[C---:B------:R-:W-:Y:S02]  /*12790*/  ISETP.GE.U32.AND P3, PT, R16.reuse, 0x4, PT ;  /* 0x000000041000780c */ /* 0x040fe40003f66070 */
[C---:B------:R-:W-:Y:S02]  /*127a0*/  ISETP.GE.U32.AND P4, PT, R16.reuse, 0x8, PT ;  /* 0x000000081000780c */ /* 0x040fe40003f86070 */
[----:B------:R-:W-:Y:S02]  /*127b0*/  ISETP.GE.U32.AND P5, PT, R16, 0x10, PT ;  /* 0x000000101000780c */ /* 0x000fe40003fa6070 */
[----:B--2---:R-:W-:Y:S01]  /*127c0*/  @!P1 MOV R6, R7 ;  /* 0x0000000700069202 */ /* 0x004fe20000000f00 */
[----:B------:R-:W-:-:S02]  /*127d0*/  IMAD.MOV.U32 R7, RZ, RZ, RZ ;  /* 0x000000ffff077224 */ /* 0x000fc400078e00ff */
[----:B---3--:R-:W-:Y:S01]  /*127e0*/  @!P1 IMAD.MOV.U32 R7, RZ, RZ, R2 ;  /* 0x000000ffff079224 */ /* 0x008fe200078e0002 */
[----:B------:R-:W-:-:S03]  /*127f0*/  ISETP.NE.AND P1, PT, R16, RZ, PT ;  /* 0x000000ff1000720c */ /* 0x000fc60003f25270 */
[----:B------:R-:W-:-:S04]  /*12800*/  IMAD R2, R7, R6, RZ ;  /* 0x0000000607027224 */ /* 0x000fc800078e02ff */
[----:B------:R-:W-:-:S07]  /*12810*/  IMAD.MOV.U32 R13, RZ, RZ, R2 ;  /* 0x000000ffff0d7224 */ /* 0x000fce00078e0002 */
[----:B------:R-:W-:Y:S05]  /*12820*/  WARPSYNC.COLLECTIVE R15, `(.L_x_378) ;  /* 0x000000000f087348 */ /* 0x000fea0003c00000 */
[----:B------:R0:W1:Y:S02]  /*12830*/  SHFL.UP P6, R14, R13, R12, R11 ;  /* 0x0400000c0d0e7389 */ /* 0x00006400000c000b */
[----:B01----:R-:W-:Y:S01]  /*12840*/  ENDCOLLECTIVE ;  /* 0x000000000000791b */ /* 0x003fe20003800000 */
.L_x_378:
[----:B------:R-:W-:Y:S02]  /*12850*/  IMAD.MOV.U32 R12, RZ, RZ, 0x2 ;  /* 0x00000002ff0c7424 */ /* 0x000fe400078e00ff */
[----:B------:R-:W-:-:S05]  /*12860*/  IMAD.MOV.U32 R3, RZ, RZ, R14 ;  /* 0x000000ffff037224 */ /* 0x000fca00078e000e */
[----:B------:R-:W-:-:S05]  /*12870*/  SEL R3, R3, RZ, P1 ;  /* 0x000000ff03037207 */ /* 0x000fca0000800000 */
[----:B------:R-:W-:-:S04]  /*12880*/  IMAD.IADD R2, R2, 0x1, R3 ;  /* 0x0000000102027824 */ /* 0x000fc800078e0203 */
[----:B------:R-:W-:-:S07]  /*12890*/  IMAD.MOV.U32 R13, RZ, RZ, R2 ;  /* 0x000000ffff0d7224 */ /* 0x000fce00078e0002 */
[----:B------:R-:W-:Y:S05]  /*128a0*/  WARPSYNC.COLLECTIVE R15, `(.L_x_379) ;  /* 0x000000000f087348 */ /* 0x000fea0003c00000 */
[----:B------:R0:W1:Y:S02]  /*128b0*/  SHFL.UP P6, R14, R13, R12, R11 ;  /* 0x0400000c0d0e7389 */ /* 0x00006400000c000b */
[----:B01----:R-:W-:Y:S01]  /*128c0*/  ENDCOLLECTIVE ;  /* 0x000000000000791b */ /* 0x003fe20003800000 */
.L_x_379:
        /* <DEDUP_REMOVED lines=8> */
.L_x_380:
[----:B------:R-:W-:Y:S02]  /*12950*/  IMAD.MOV.U32 R12, RZ, RZ, 0x8 ;  /* 0x00000008ff0c7424 */ /* 0x000fe400078e00ff */
[----:B------:R-:W-:-:S05]  /*12960*/  IMAD.MOV.U32 R3, RZ, RZ, R14 ;  /* 0x000000ffff037224 */ /* 0x000fca00078e000e */
[----:B------:R-:W-:-:S05]  /*12970*/  SEL R3, R3, RZ, P3 ;  /* 0x000000ff03037207 */ /* 0x000fca0001800000 */
[----:B------:R-:W-:-:S05]  /*12980*/  IMAD.IADD R2, R2, 0x1, R3 ;  /* 0x0000000102027824 */ /* 0x000fca00078e0203 */
[----:B------:R-:W-:-:S07]  /*12990*/  MOV R13, R2 ;  /* 0x00000002000d7202 */ /* 0x000fce0000000f00 */
[----:B------:R-:W-:Y:S05]  /*129a0*/  WARPSYNC.COLLECTIVE R15, `(.L_x_381) ;  /* 0x000000000f087348 */ /* 0x000fea0003c00000 */
[----:B------:R0:W1:Y:S02]  /*129b0*/  SHFL.UP P6, R14, R13, R12, R11 ;  /* 0x0400000c0d0e7389 */ /* 0x00006400000c000b */
[----:B01----:R-:W-:Y:S01]  /*129c0*/  ENDCOLLECTIVE ;  /* 0x000000000000791b */ /* 0x003fe20003800000 */
.L_x_381:
        /* <DEDUP_REMOVED lines=8> */
.L_x_382:
[----:B------:R-:W-:Y:S02]  /*12a50*/  IMAD.MOV.U32 R12, RZ, RZ, 0x1f ;  /* 0x0000001fff0c7424 */ /* 0x000fe400078e00ff */
[----:B------:R-:W-:Y:S02]  /*12a60*/  IMAD.MOV.U32 R11, RZ, RZ, 0x1f ;  /* 0x0000001fff0b7424 */ /* 0x000fe400078e00ff */
[----:B------:R-:W-:-:S05]  /*12a70*/  IMAD.MOV.U32 R3, RZ, RZ, R14 ;  /* 0x000000ffff037224 */ /* 0x000fca00078e000e */
[----:B------:R-:W-:-:S05]  /*12a80*/  SEL R3, R3, RZ, P5 ;  /* 0x000000ff03037207 */ /* 0x000fca0002800000 */
[----:B------:R-:W-:-:S04]  /*12a90*/  IMAD.IADD R2, R2, 0x1, R3 ;  /* 0x0000000102027824 */ /* 0x000fc800078e0203 */
[----:B------:R-:W-:-:S07]  /*12aa0*/  IMAD.MOV.U32 R13, RZ, RZ, R2 ;  /* 0x000000ffff0d7224 */ /* 0x000fce00078e0002 */
[----:B------:R-:W-:Y:S05]  /*12ab0*/  WARPSYNC.COLLECTIVE R15, `(.L_x_383) ;  /* 0x000000000f087348 */ /* 0x000fea0003c00000 */
[----:B------:R0:W1:Y:S02]  /*12ac0*/  SHFL.IDX P6, R14, R13, R12, R11 ;  /* 0x0000000c0d0e7389 */ /* 0x00006400000c000b */
[----:B01----:R-:W-:Y:S01]  /*12ad0*/  ENDCOLLECTIVE ;  /* 0x000000000000791b */ /* 0x003fe20003800000 */
.L_x_383:
[----:B------:R-:W-:Y:S01]  /*12ae0*/  IMAD.MOV.U32 R9, RZ, RZ, R14 ;  /* 0x000000ffff097224 */ /* 0x000fe200078e000e */
[----:B------:R-:W-:Y:S06]  /*12af0*/  BRA `(.L_x_384) ;  /* 0xffffffd800c87947 */ /* 0x000fec000383ffff */
.L_x_323:
[----:B------:R-:W-:Y:S01]  /*12b00*/  BSSY B0, `(.L_x_385) ;  /* 0x0000008000007945 */ /* 0x000fe20003800000 */
[----:B------:R-:W-:Y:S01]  /*12b10*/  IMAD.MOV.U32 R13, RZ, RZ, R2 ;  /* 0x000000ffff0d7224 */ /* 0x000fe200078e0002 */
[----:B0-----:R-:W-:Y:S01]  /*12b20*/  MOV R11, RZ ;  /* 0x000000ff000b7202 */ /* 0x001fe20000000f00 */
[----:B------:R-:W-:Y:S02]  /*12b30*/  IMAD.MOV.U32 R12, RZ, RZ, 0x1 ;  /* 0x00000001ff0c7424 */ /* 0x000fe400078e00ff */
[----:B------:R-:W-:-:S07]  /*12b40*/  IMAD.MOV.U32 R15, RZ, RZ, -0x1 ;  /* 0xffffffffff0f7424 */ /* 0x000fce00078e00ff */
[----:B------:R-:W-:Y:S05]  /*12b50*/  WARPSYNC.COLLECTIVE R15, `(.L_x_386) ;  /* 0x000000000f087348 */ /* 0x000fea0003c00000 */
[----:B------:R0:W1:Y:S02]  /*12b60*/  SHFL.UP P6, R14, R13, R12, R11 ;  /* 0x0400000c0d0e7389 */ /* 0x00006400000c000b */
[----:B01----:R-:W-:Y:S01]  /*12b70*/  ENDCOLLECTIVE ;  /* 0x000000000000791b */ /* 0x003fe20003800000 */
.L_x_386:
[----:B------:R-:W-:Y:S05]  /*12b80*/  BSYNC B0 ;  /* 0x0000000000007941 */ /* 0x000fea0003800000 */
.L_x_385:
[----:B------:R-:W-:Y:S02]  /*12b90*/  IMAD.MOV.U32 R3, RZ, RZ, R14 ;  /* 0x000000ffff037224 */ /* 0x000fe400078e000e */
[----:B------:R-:W-:Y:S02]  /*12ba0*/  IMAD.MOV.U32 R12, RZ, RZ, 0x2 ;  /* 0x00000002ff0c7424 */ /* 0x000fe400078e00ff */
[----:B------:R-:W-:Y:S01]  /*12bb0*/  IMAD.MOV.U32 R11, RZ, RZ, RZ ;  /* 0x000000ffff0b7224 */ /* 0x000fe200078e00ff */
[----:B------:R-:W-:Y:S01]  /*12bc0*/  SEL R3, R3, RZ, P1 ;  /* 0x000000ff03037207 */ /* 0x000fe20000800000 */
[----:B------:R-:W-:-:S04]  /*12bd0*/  IMAD.MOV.U32 R15, RZ, RZ, -0x1 ;  /* 0xffffffffff0f7424 */ /* 0x000fc800078e00ff */
[----:B------:R-:W-:-:S04]  /*12be0*/  IMAD.IADD R2, R2, 0x1, R3 ;  /* 0x0000000102027824 */ /* 0x000fc800078e0203 */
[----:B------:R-:W-:-:S07]  /*12bf0*/  IMAD.MOV.U32 R13, RZ, RZ, R2 ;  /* 0x000000ffff0d7224 */ /* 0x000fce00078e0002 */
[----:B------:R-:W-:Y:S05]  /*12c00*/  WARPSYNC.COLLECTIVE R15, `(.L_x_387) ;  /* 0x000000000f087348 */ /* 0x000fea0003c00000 */
[----:B------:R0:W1:Y:S02]  /*12c10*/  SHFL.UP P6, R14, R13, R12, R11 ;  /* 0x0400000c0d0e7389 */ /* 0x00006400000c000b */
[----:B01----:R-:W-:Y:S01]  /*12c20*/  ENDCOLLECTIVE ;  /* 0x000000000000791b */ /* 0x003fe20003800000 */
.L_x_387:
        /* <DEDUP_REMOVED lines=8> */
.L_x_388:
[----:B------:R-:W-:Y:S01]  /*12cb0*/  MOV R12, 0x8 ;  /* 0x00000008000c7802 */ /* 0x000fe20000000f00 */
[----:B------:R-:W-:-:S05]  /*12cc0*/  IMAD.MOV.U32 R3, RZ, RZ, R14 ;  /* 0x000000ffff037224 */ /* 0x000fca00078e000e */
[----:B------:R-:W-:-:S05]  /*12cd0*/  SEL R3, R3, RZ, P3 ;  /* 0x000000ff03037207 */ /* 0x000fca0001800000 */
[----:B------:R-:W-:-:S04]  /*12ce0*/  IMAD.IADD R2, R2, 0x1, R3 ;  /* 0x0000000102027824 */ /* 0x000fc800078e0203 */
[----:B------:R-:W-:-:S07]  /*12cf0*/  IMAD.MOV.U32 R13, RZ, RZ, R2 ;  /* 0x000000ffff0d7224 */ /* 0x000fce00078e0002 */
[----:B------:R-:W-:Y:S05]  /*12d00*/  WARPSYNC.COLLECTIVE R15, `(.L_x_389) ;  /* 0x000000000f087348 */ /* 0x000fea0003c00000 */
[----:B------:R0:W1:Y:S02]  /*12d10*/  SHFL.UP P6, R14, R13, R12, R11 ;  /* 0x0400000c0d0e7389 */ /* 0x00006400000c000b */
[----:B01----:R-:W-:Y:S01]  /*12d20*/  ENDCOLLECTIVE ;  /* 0x000000000000791b */ /* 0x003fe20003800000 */
.L_x_389:
        /* <DEDUP_REMOVED lines=8> */
.L_x_390:
        /* <DEDUP_REMOVED lines=9> */
.L_x_391:
[----:B------:R-:W-:Y:S01]  /*12e40*/  IMAD.MOV.U32 R9, RZ, RZ, R14 ;  /* 0x000000ffff097224 */ /* 0x000fe200078e000e */
[----:B------:R-:W-:Y:S06]  /*12e50*/  BRA `(.L_x_392) ;  /* 0xffffffd8009c7947 */ /* 0x000fec000383ffff */
.L_x_325:
[----:B------:R-:W-:Y:S01]  /*12e60*/  BSSY B0, `(.L_x_393) ;  /* 0x0000006000007945 */ /* 0x000fe20003800000 */
[----:B------:R-:W-:Y:S01]  /*12e70*/  PLOP3.LUT P6, PT, P6, PT, PT, 0x8, 0x0 ;  /* 0x000000000000781c */ /* 0x000fe200037ce170 */
[----:B------:R-:W-:-:S12]  /*12e80*/  IMAD.MOV.U32 R15, RZ, RZ, -0x1 ;  /* 0xffffffffff0f7424 */ /* 0x000fd800078e00ff */
[----:B01----:R-:W-:Y:S05]  /*12e90*/  WARPSYNC.COLLECTIVE R15, `(.L_x_394) ;  /* 0x000000000f087348 */ /* 0x003fea0003c00000 */
[----:B------:R-:W-:Y:S01]  /*12ea0*/  VOTE.ANY R14, PT, P6 ;  /* 0x00000000000e7806 */ /* 0x000fe200030e0100 */
[----:B01----:R-:W-:Y:S06]  /*12eb0*/  ENDCOLLECTIVE ;  /* 0x000000000000791b */ /* 0x003fec0003800000 */
.L_x_394:
[----:B------:R-:W-:Y:S05]  /*12ec0*/  BSYNC B0 ;  /* 0x0000000000007941 */ /* 0x000fea0003800000 */
.L_x_393:
[----:B------:R-:W-:Y:S01]  /*12ed0*/  IMAD.MOV.U32 R8, RZ, RZ, R14 ;  /* 0x000000ffff087224 */ /* 0x000fe200078e000e */
[----:B------:R-:W-:Y:S01]  /*12ee0*/  MOV R11, 0x1f ;  /* 0x0000001f000b7802 */ /* 0x000fe20000000f00 */
[----:B------:R-:W-:Y:S02]  /*12ef0*/  IMAD.MOV.U32 R13, RZ, RZ, R6 ;  /* 0x000000ffff0d7224 */ /* 0x000fe400078e0006 */
[----:B------:R-:W0:Y:S01]  /*12f00*/  POPC R5, R8 ;  /* 0x0000000800057309 */ /* 0x000e220000000000 */
[----:B------:R-:W-:Y:S02]  /*12f10*/  IMAD.MOV.U32 R15, RZ, RZ, -0x1 ;  /* 0xffffffffff0f7424 */ /* 0x000fe400078e00ff */
[----:B0-----:R-:W-:-:S07]  /*12f20*/  IMAD.MOV.U32 R12, RZ, RZ, R5 ;  /* 0x000000ffff0c7224 */ /* 0x001fce00078e0005 */
[----:B------:R-:W-:Y:S05]  /*12f30*/  WARPSYNC.COLLECTIVE R15, `(.L_x_395) ;  /* 0x000000000f087348 */ /* 0x000fea0003c00000 */
[----:B------:R0:W1:Y:S02]  /*12f40*/  SHFL.IDX P6, R14, R13, R12, R11 ;  /* 0x0000000c0d0e7389 */ /* 0x00006400000c000b */
[----:B01----:R-:W-:Y:S01]  /*12f50*/  ENDCOLLECTIVE ;  /* 0x000000000000791b */ /* 0x003fe20003800000 */
.L_x_395:
[----:B------:R-:W-:Y:S02]  /*12f60*/  IMAD.MOV.U32 R13, RZ, RZ, R7 ;  /* 0x000000ffff0d7224 */ /* 0x000fe400078e0007 */
[----:B------:R-:W-:-:S07]  /*12f70*/  IMAD.MOV.U32 R6, RZ, RZ, R14 ;  /* 0x000000ffff067224 */ /* 0x000fce00078e000e */
[----:B------:R-:W-:Y:S05]  /*12f80*/  WARPSYNC.COLLECTIVE R15, `(.L_x_396) ;  /* 0x000000000f087348 */ /* 0x000fea0003c00000 */
[----:B------:R0:W1:Y:S02]  /*12f90*/  SHFL.IDX P6, R14, R13, R12, R11 ;  /* 0x0000000c0d0e7389 */ /* 0x00006400000c000b */
[----:B01----:R-:W-:Y:S01]  /*12fa0*/  ENDCOLLECTIVE ;  /* 0x000000000000791b */ /* 0x003fe20003800000 */
.L_x_396:
[----:B------:R-:W-:Y:S01]  /*12fb0*/  IMAD.MOV.U32 R7, RZ, RZ, R14 ;  /* 0x000000ffff077224 */ /* 0x000fe200078e000e */
[----:B------:R-:W-:Y:S06]  /*12fc0*/  BRA `(.L_x_397) ;  /* 0xffffffd8007c7947 */ /* 0x000fec000383ffff */
.L_x_327:
[----:B------:R-:W-:Y:S01]  /*12fd0*/  BSSY B0, `(.L_x_398) ;  /* 0x0000007000007945 */ /* 0x000fe20003800000 */
[----:B------:R-:W-:Y:S02]  /*12fe0*/  IMAD.MOV.U32 R13, RZ, RZ, R2 ;  /* 0x000000ffff0d7224 */ /* 0x000fe400078e0002 */
[----:B------:R-:W-:Y:S02]  /*12ff0*/  IMAD.MOV.U32 R11, RZ, RZ, 0x1f ;  /* 0x0000001fff0b7424 */ /* 0x000fe400078e00ff */
[----:B------:R-:W-:-:S07]  /*13000*/  IMAD.MOV.U32 R15, RZ, RZ, -0x1 ;  /* 0xffffffffff0f7424 */ /* 0x000fce00078e00ff */
[----:B-1234-:R-:W-:Y:S05]  /*13010*/  WARPSYNC.COLLECTIVE R15, `(.L_x_399) ;  /* 0x000000000f087348 */ /* 0x01efea0003c00000 */
[----:B------:R0:W0:Y:S02]  /*13020*/  SHFL.IDX P6, R14, R13, R12, R11 ;  /* 0x0000000c0d0e7389 */ /* 0x00002400000c000b */
[----:B01234-:R-:W-:Y:S01]  /*13030*/  ENDCOLLECTIVE ;  /* 0x000000000000791b */ /* 0x01ffe20003800000 */
.L_x_399:
[----:B------:R-:W-:Y:S05]  /*13040*/  BSYNC B0 ;  /* 0x0000000000007941 */ /* 0x000fea0003800000 */
.L_x_398:
[----:B------:R-:W-:Y:S01]  /*13050*/  IMAD.MOV.U32 R2, RZ, RZ, R14 ;  /* 0x000000ffff027224 */ /* 0x000fe200078e000e */
[----:B------:R-:W-:Y:S06]  /*13060*/  BRA `(.L_x_400) ;  /* 0xffffffd8006c7947 */ /* 0x000fec000383ffff */
.L_x_331:
[----:B0-----:R0:W1:Y:S02]  /*13070*/  SYNCS.PHASECHK.TRANS64.TRYWAIT P0, [R0+URZ+0x34820], R3 ;  /* 0x03482003000075a7 */ /* 0x001064000800017f */
[----:B-1----:R-:W-:Y:S05]  /*13080*/  @!P0 NANOSLEEP.SYNCS 0x989680 ;  /* 0x009896800000895d */ /* 0x002fea0003900000 */
[----:B------:R-:W1:Y:S02]  /*13090*/  @!P0 SYNCS.PHASECHK.TRANS64 P0, [R0+URZ+0x34820], R3 ;  /* 0x03482003000085a7 */ /* 0x000e64000800007f */
[----:B-1----:R-:W-:Y:S05]  /*130a0*/  @!P0 BRA `(.L_x_331) ;  /* 0xfffffffc00f08947 */ /* 0x002fea000383ffff */
[----:B------:R-:W-:Y:S05]  /*130b0*/  BRA `(.L_x_401) ;  /* 0xffffffe000047947 */ /* 0x000fea000383ffff */
.L_x_332:
[----:B------:R-:W1:Y:S01]  /*130c0*/  S2R R2, SR_TID.X ;  /* 0x0000000000027919 */ /* 0x000e620000002100 */
[----:B------:R-:W-:Y:S01]  /*130d0*/  BSSY B0, `(.L_x_402) ;  /* 0x000000a000007945 */ /* 0x000fe20003800000 */
[----:B------:R-:W-:Y:S02]  /*130e0*/  IMAD.MOV.U32 R12, RZ, RZ, RZ ;  /* 0x000000ffff0c7224 */ /* 0x000fe400078e00ff */
[----:B------:R-:W-:Y:S02]  /*130f0*/  IMAD.MOV.U32 R11, RZ, RZ, 0x1f ;  /* 0x0000001fff0b7424 */ /* 0x000fe400078e00ff */
[----:B------:R-:W-:Y:S01]  /*13100*/  IMAD.MOV.U32 R15, RZ, RZ, -0x1 ;  /* 0xffffffffff0f7424 */ /* 0x000fe200078e00ff */
[----:B-1----:R-:W-:-:S04]  /*13110*/  SHF.R.U32.HI R2, RZ, 0x5, R2 ;  /* 0x00000005ff027819 */ /* 0x002fc80000011602 */
[----:B------:R-:W-:-:S05]  /*13120*/  LOP3.LUT R2, R2, 0x3, RZ, 0xc0, !PT ;  /* 0x0000000302027812 */ /* 0x000fca00078ec0ff */
[----:B------:R-:W-:-:S07]  /*13130*/  IMAD.MOV.U32 R13, RZ, RZ, R2 ;  /* 0x000000ffff0d7224 */ /* 0x000fce00078e0002 */
[----:B0-----:R-:W-:Y:S05]  /*13140*/  WARPSYNC.COLLECTIVE R15, `(.L_x_403) ;  /* 0x000000000f087348 */ /* 0x001fea0003c00000 */
[----:B------:R1:W2:Y:S02]  /*13150*/  SHFL.IDX P6, R14, R13, R12, R11 ;  /* 0x0000000c0d0e7389 */ /* 0x0002a400000c000b */
[----:B012---:R-:W-:Y:S01]  /*13160*/  ENDCOLLECTIVE ;  /* 0x000000000000791b */ /* 0x007fe20003800000 */
.L_x_403:
[----:B------:R-:W-:Y:S05]  /*13170*/  BSYNC B0 ;  /* 0x0000000000007941 */ /* 0x000fea0003800000 */
.L_x_402:
[----:B------:R-:W-:Y:S05]  /*13180*/  BRA `(.L_x_404) ;  /* 0xffffffdc00ec7947 */ /* 0x000fea000383ffff */
.L_x_335:
[----:B------:R-:W-:Y:S01]  /*13190*/  BSSY B1, `(.L_x_405) ;  /* 0x0000006000017945 */ /* 0x000fe20003800000 */
[----:B------:R-:W-:-:S07]  /*131a0*/  IMAD.MOV.U32 R15, RZ, RZ, -0x1 ;  /* 0xffffffffff0f7424 */ /* 0x000fce00078e00ff */
[----:B01----:R-:W-:Y:S05]  /*131b0*/  WARPSYNC.COLLECTIVE R15, `(.L_x_406) ;  /* 0x000000000f0c7348 */ /* 0x003fea0003c00000 */
[----:B------:R-:W-:Y:S02]  /*131c0*/  ELECT P6, UR62, PT ;  /* 0x00000000003e782f */ /* 0x000fe400038c0000 */
[----:B------:R-:W-:Y:S01]  /*131d0*/  MOV R14, UR62 ;  /* 0x0000003e000e7c02 */ /* 0x000fe20008000f00 */
[----:B01----:R-:W-:Y:S10]  /*131e0*/  ENDCOLLECTIVE ;  /* 0x000000000000791b */ /* 0x003ff40003800000 */
.L_x_406:
[----:B------:R-:W-:Y:S05]  /*131f0*/  BSYNC B1 ;  /* 0x0000000000017941 */ /* 0x000fea0003800000 */
.L_x_405:
[----:B------:R-:W-:Y:S05]  /*13200*/  BRA `(.L_x_407) ;  /* 0xffffffdc00e47947 */ /* 0x000fea000383ffff */
.L_x_337:
[----:B0-----:R0:W1:Y:S02]  /*13210*/  SYNCS.PHASECHK.TRANS64.TRYWAIT P0, [R6+URZ], R5 ;  /* 0x00000005060075a7 */ /* 0x001064000800017f */
[----:B-1----:R-:W-:Y:S05]  /*13220*/  @!P0 NANOSLEEP.SYNCS 0x989680 ;  /* 0x009896800000895d */ /* 0x002fea0003900000 */
[----:B------:R-:W1:Y:S02]  /*13230*/  @!P0 SYNCS.PHASECHK.TRANS64 P0, [R6+URZ], R5 ;  /* 0x00000005060085a7 */ /* 0x000e64000800007f */
[----:B-1----:R-:W-:Y:S05]  /*13240*/  @!P0 BRA `(.L_x_337) ;  /* 0xfffffffc00f08947 */ /* 0x002fea000383ffff */
[----:B------:R-:W-:Y:S05]  /*13250*/  BRA `(.L_x_408) ;  /* 0xffffffe0001c7947 */ /* 0x000fea000383ffff */
.L_x_338:
[----:B-1----:R1:W2:Y:S02]  /*13260*/  SYNCS.PHASECHK.TRANS64.TRYWAIT P0, [R7+URZ], R2 ;  /* 0x00000002070075a7 */ /* 0x0022a4000800017f */
[----:B--2---:R-:W-:Y:S05]  /*13270*/  @!P0 NANOSLEEP.SYNCS 0x989680 ;  /* 0x009896800000895d */ /* 0x004fea0003900000 */
[----:B------:R-:W2:Y:S02]  /*13280*/  @!P0 SYNCS.PHASECHK.TRANS64 P0, [R7+URZ], R2 ;  /* 0x00000002070085a7 */ /* 0x000ea4000800007f */
[----:B--2---:R-:W-:Y:S05]  /*13290*/  @!P0 BRA `(.L_x_338) ;  /* 0xfffffffc00f08947 */ /* 0x004fea000383ffff */
[----:B------:R-:W-:Y:S05]  /*132a0*/  BRA `(.L_x_409) ;  /* 0xffffffe000107947 */ /* 0x000fea000383ffff */
.L_x_340:
[----:B--2---:R2:W3:Y:S02]  /*132b0*/  SYNCS.PHASECHK.TRANS64.TRYWAIT P0, [R4+URZ], R5 ;  /* 0x00000005040075a7 */ /* 0x0044e4000800017f */
[----:B---3--:R-:W-:Y:S05]  /*132c0*/  @!P0 NANOSLEEP.SYNCS 0x989680 ;  /* 0x009896800000895d */ /* 0x008fea0003900000 */
[----:B------:R-:W3:Y:S02]  /*132d0*/  @!P0 SYNCS.PHASECHK.TRANS64 P0, [R4+URZ], R5 ;  /* 0x00000005040085a7 */ /* 0x000ee4000800007f */
[----:B---3--:R-:W-:Y:S05]  /*132e0*/  @!P0 BRA `(.L_x_340) ;  /* 0xfffffffc00f08947 */ /* 0x008fea000383ffff */
[----:B------:R-:W-:Y:S05]  /*132f0*/  BRA `(.L_x_410) ;  /* 0xffffffe000147947 */ /* 0x000fea000383ffff */
.L_x_411:
        /* <DEDUP_REMOVED lines=16> */
.L_x_2981:


//--------------------- .text._ZN7cutlass13device_kernelIN5flash11enable_sm90INS1_16FlashAttnFwdSm90INS1_25CollectiveMainloopFwdSm90ILi2EN4cute5tupleIJNS5_1CILi1EEES8_S8_EEENS6_IJNS7_ILi128EEESA_NS7_ILi192EEEEEELi128ENS_6half_tEfNS_4arch4Sm90ELb0ELb0ELb1ELb1ELb0ELb1ELb0ELb1ELb1ELb1ELb1ELb0EEENS1_21CollectiveEpilogueFwdINS6_IJSA_SA_SA_EEES9_SD_SF_Li256ELb1ELb1ELb1ELb0EEENS1_36VarlenDynamicPersistentTileSchedulerILi128ELi128ELi256ELi128ELb1ELb1ELb1ELb0ELb1ELb1EEEEEEEEEvNT_6ParamsE --------------------------
	.section	.text._ZN7cutlass13device_kernelIN5flash11enable_sm90INS1_16FlashAttnFwdSm90INS1_25CollectiveMainloopFwdSm90ILi2EN4cute5tupleIJNS5_1CILi1EEES8_S8_EEENS6_IJNS7_ILi128EEESA_NS7_ILi192EEEEEELi128ENS_6half_tEfNS_4arch4Sm90ELb0ELb0ELb1ELb1ELb0ELb1ELb0ELb1ELb1ELb1ELb1ELb0EEENS1_21CollectiveEpilogueFwdINS6_IJSA_SA_SA_EEES9_SD_SF_Li256ELb1ELb1ELb1ELb0EEENS1_36VarlenDynamicPersistentTileSchedulerILi128ELi128ELi256ELi128ELb1ELb1ELb1ELb0ELb1ELb1EEEEEEEEEvNT_6ParamsE,"ax",@progbits
	.align	128
.text._ZN7cutlass13device_kernelIN5flash11enable_sm90INS1_16FlashAttnFwdSm90INS1_25CollectiveMainloopFwdSm90ILi2EN4cute5tupleIJNS5_1CILi1EEES8_S8_EEENS6_IJNS7_ILi128EEESA_NS7_ILi192EEEEEELi128ENS_6half_tEfNS_4arch4Sm90ELb0ELb0ELb1ELb1ELb0ELb1ELb0ELb1ELb1ELb1ELb1ELb0EEENS1_21CollectiveEpilogueFwdINS6_IJSA_SA_SA_EEES9_SD_SF_Li256ELb1ELb1ELb1ELb0EEENS1_36VarlenDynamicPersistentTileSchedulerILi128ELi128ELi256ELi128ELb1ELb1ELb1ELb0ELb1ELb1EEEEEEEEEvNT_6ParamsE:
        .type           _ZN7cutlass13device_kernelIN5flash11enable_sm90INS1_16FlashAttnFwdSm90INS1_25CollectiveMainloopFwdSm90ILi2EN4cute5tupleIJNS5_1CILi1EEES8_S8_EEENS6_IJNS7_ILi128EEESA_NS7_ILi192EEEEEELi128ENS_6half_tEfNS_4arch4Sm90ELb0ELb0ELb1ELb1ELb0ELb1ELb0ELb1ELb1ELb1ELb1ELb0EEENS1_21CollectiveEpilogueFwdINS6_IJSA_SA_SA_EEES9_SD_SF_Li256ELb1ELb1ELb1ELb0EEENS1_36VarlenDynamicPersistentTileSchedulerILi128ELi128ELi256ELi128ELb1ELb1ELb1ELb0ELb1ELb1EEEEEEEEEvNT_6ParamsE,@function
        .size           _ZN7cutlass13device_kernelIN5flash11enable_sm90INS1_16FlashAttnFwdSm90INS1_25CollectiveMainloopFwdSm90ILi2EN4cute5tupleIJNS5_1CILi1EEES8_S8_EEENS6_IJNS7_ILi128EEESA_NS7_ILi192EEEEEELi128ENS_6half_tEfNS_4arch4Sm90ELb0ELb0ELb1ELb1ELb0ELb1ELb0ELb1ELb1ELb1ELb1ELb0EEENS1_21CollectiveEpilogueFwdINS6_IJSA_SA_SA_EEES9_SD_SF_Li256ELb1ELb1ELb1ELb0EEENS1_36VarlenDynamicPersistentTileSchedulerILi128ELi128ELi256ELi128ELb1ELb1ELb1ELb0ELb1ELb1EEEEEEEEEvNT_6ParamsE,(.L_x_2982 - _ZN7cutlass13device_kernelIN5flash11enable_sm90INS1_16FlashAttnFwdSm90INS1_25CollectiveMainloopFwdSm90ILi2EN4cute5tupleIJNS5_1CILi1EEES8_S8_EEENS6_IJNS7_ILi128EEESA_NS7_ILi192EEEEEELi128ENS_6half_tEfNS_4arch4Sm90ELb0ELb0ELb1ELb1ELb0ELb1ELb0ELb1ELb1ELb1ELb1ELb0EEENS1_21CollectiveEpilogueFwdINS6_IJSA_SA_SA_EEES9_SD_SF_Li256ELb1ELb1ELb1ELb0EEENS1_36VarlenDynamicPersistentTileSchedulerILi128ELi128ELi256ELi128ELb1ELb1ELb1ELb0ELb1ELb1EEEEEEEEEvNT_6ParamsE)
        .other          _ZN7cutlass13device_kernelIN5flash11enable_sm90INS1_16FlashAttnFwdSm90INS1_25CollectiveMainloopFwdSm90ILi2EN4cute5tupleIJNS5_1CILi1EEES8_S8_EEENS6_IJNS7_ILi128EEESA_NS7_ILi192EEEEEELi128ENS_6half_tEfNS_4arch4Sm90ELb0ELb0ELb1ELb1ELb0ELb1ELb0ELb1ELb1ELb1ELb1ELb0EEENS1_21CollectiveEpilogueFwdINS6_IJSA_SA_SA_EEES9_SD_SF_Li256ELb1ELb1ELb1ELb0EEENS1_36VarlenDynamicPersistentTileSchedulerILi128ELi128ELi256ELi128ELb1ELb1ELb1ELb0ELb1ELb1EEEEEEEEEvNT_6ParamsE,@"STO_CUDA_ENTRY STV_DEFAULT"
_ZN7cutlass13device_kernelIN5flash11enable_sm90INS1_16FlashAttnFwdSm90INS1_25CollectiveMainloopFwdSm90ILi2EN4cute5tupleIJNS5_1CILi1EEES8_S8_EEENS6_IJNS7_ILi128EEESA_NS7_ILi192EEEEEELi128ENS_6half_tEfNS_4arch4Sm90ELb0ELb0ELb1ELb1ELb0ELb1ELb0ELb1ELb1ELb1ELb1ELb0EEENS1_21CollectiveEpilogueFwdINS6_IJSA_SA_SA_EEES9_SD_SF_Li256ELb1ELb1ELb1ELb0EEENS1_36VarlenDynamicPersistentTileSchedulerILi128ELi128ELi256ELi128ELb1ELb1ELb1ELb0ELb1ELb1EEEEEEEEEvNT_6ParamsE:
[----:B------:R-:W0:Y:S02]  /*0000*/  LDC R1, c[0x0][0x28] ;  /* 0x00000a00ff017b82 */ /* 0x000e240000000800 */
[----:B0-----:R-:W-:Y:S01]  /*0010*/  VIADD R1, R1, 0xffffff58 ;  /* 0xffffff5801017836 */ /* 0x001fe20000000000 */
[----:B------:R-:W0:Y:S01]  /*0020*/  S2R R6, SR_TID.X ;  /* 0x0000000000067919 */ /* 0x000e220000002100 */
[----:B------:R-:W-:Y:S01]  /*0030*/  ELECT P0, URZ, PT ;  /* 0x00000000003f782f */ /* 0x000fe20003800000 */
[----:B------:R-:W-:Y:S01]  /*0040*/  BSSY B0, `(.L_x_412) ;  /* 0x0000014000007945 */ /* 0x000fe20003800000 */
[----:B0-----:R-:W-:-:S05]  /*0050*/  SHF.R.U32.HI R0, RZ, 0x5, R6 ;  /* 0x00000005ff007819 */ /* 0x001fca0000011606 */
[----:B------:R-:W0:Y:S02]  /*0060*/  SHFL.IDX PT, R2, R0, RZ, 0x1f ;  /* 0x00001fff00027589 */ /* 0x000e2400000e0000 */
[----:B0-----:R-:W-:Y:S02]  /*0070*/  ISETP.EQ.AND P0, PT, R2, RZ, P0 ;  /* 0x000000ff0200720c */ /* 0x001fe40000702270 */
[----:B------:R-:W-:-:S11]  /*0080*/  SHF.R.U32.HI R2, RZ, 0x7, R6 ;  /* 0x00000007ff027819 */ /* 0x000fd60000011606 */
[----:B------:R-:W-:Y:S05]  /*0090*/  @!P0 BRA `(.L_x_413) ;  /* 0x0000000000388947 */ /* 0x000fea0003800000 */
[----:B------:R-:W-:Y:S02]  /*00a0*/  ULDC.64 UR4, c[0x0][0x198] ;  /* 0x0000660000047ab9 */ /* 0x000fe40000000a00 */
[----:B------:R-:W-:Y:S02]  /*00b0*/  UIADD3 UR6, UP0, UR4, 0x370, URZ ;  /* 0x0000037004067890 */ /* 0x000fe4000ff1e03f */
[----:B------:R-:W-:Y:S02]  /*00c0*/  UIADD3 UR8, UP1, UR4, 0x470, URZ ;  /* 0x0000047004087890 */ /* 0x000fe4000ff3e03f */
[----:B------:R-:W-:Y:S02]  /*00d0*/  UIADD3 UR10, UP2, UR4, 0x570, URZ ;  /* 0x00000570040a7890 */ /* 0x000fe4000ff5e03f */
[----:B------:R-:W-:Y:S02]  /*00e0*/  UIADD3 UR4, UP3, UR4, 0x670, URZ ;  /* 0x0000067004047890 */ /* 0x000fe4000ff7e03f */
[----:B------:R-:W-:-:S02]  /*00f0*/  UIADD3.X UR7, URZ, UR5, URZ, UP0, !UPT ;  /* 0x000000053f077290 */ /* 0x000fc400087fe43f */
[----:B------:R-:W-:Y:S02]  /*0100*/  UIADD3.X UR9, URZ, UR5, URZ, UP1, !UPT ;  /* 0x000000053f097290 */ /* 0x000fe40008ffe43f */
[----:B------:R-:W-:Y:S02]  /*0110*/  UIADD3.X UR11, URZ, UR5, URZ, UP2, !UPT ;  /* 0x000000053f0b7290 */ /* 0x000fe400097fe43f */
[----:B------:R-:W-:-:S03]  /*0120*/  UIADD3.X UR5, URZ, UR5, URZ, UP3, !UPT ;  /* 0x000000053f057290 */ /* 0x000fc60009ffe43f */
[----:B------:R0:W-:Y:S02]  /*0130*/  UTMACCTL.PF [UR6] ;  /* 0x00000000060079b9 */ /* 0x0001e40008040000 */
[----:B------:R0:W-:Y:S02]  /*0140*/  UTMACCTL.PF [UR8] ;  /* 0x00000000080079b9 */ /* 0x0001e40008040000 */
[----:B------:R0:W-:Y:S02]  /*0150*/  UTMACCTL.PF [UR10] ;  /* 0x000000000a0079b9 */ /* 0x0001e40008040000 */
[----:B------:R0:W-:Y:S02]  /*0160*/  UTMACCTL.PF [UR4] ;  /* 0x00000000040079b9 */ /* 0x0001e40008040000 */
[----:B0-----:R-:W-:Y:S01]  /*0170*/  NOP ;  /* 0x0000000000007918 */ /* 0x001fe20000000000 */
.L_x_413:
[----:B------:R-:W-:Y:S05]  /*0180*/  BSYNC B0 ;  /* 0x0000000000007941 */ /* 0x000fea0003800000 */
.L_x_412:
[----:B------:R-:W-:Y:S01]  /*0190*/  VOTEU.ANY UP0, P0 ;  /* 0x00000000003f7886 */ /* 0x000fe20000000100 */
[----:B------:R-:W0:Y:S01]  /*01a0*/  SHFL.IDX PT, R2, R2, RZ, 0x1f ;  /* 0x00001fff02027589 */ /* 0x000e2200000e0000 */
[----:B------:R-:W-:Y:S01]  /*01b0*/  UMOV UR4, 0x80 ;  /* 0x0000008000047882 */ /* 0x000fe20000000000 */
[----:B------:R-:W-:Y:S01]  /*01c0*/  UMOV UR7, 0x100 ;  /* 0x0000010000077882 */ /* 0x000fe20000000000 */
[----:B------:R-:W-:Y:S01]  /*01d0*/  VOTEU.ANY UP1, P0 ;  /* 0x00000000003f7886 */ /* 0x000fe20000020100 */
[----:B------:R-:W1:Y:S01]  /*01e0*/  @UP0 S2UR UR8, SR_CgaCtaId ;  /* 0x00000000000809c3 */ /* 0x000e620000008800 */
[----:B------:R-:W2:Y:S01]  /*01f0*/  SHFL.IDX PT, R3, R0, RZ, 0x1f ;  /* 0x00001fff00037589 */ /* 0x000ea200000e0000 */
[----:B------:R-:W-:Y:S01]  /*0200*/  @UP0 UMOV UR6, 0x400 ;  /* 0x0000040000060882 */ /* 0x000fe20000000000 */
[----:B------:R-:W-:-:S04]  /*0210*/  @UP0 UIADD3 UR4, -UR4, 0x100000, URZ ;  /* 0x0010000004040890 */ /* 0x000fc8000fffe13f */
[----:B------:R-:W-:Y:S02]  /*0220*/  @UP0 USHF.L.U32 UR5, UR4, 0xb, URZ ;  /* 0x0000000b04050899 */ /* 0x000fe4000800063f */
[----:B------:R-:W-:Y:S01]  /*0230*/  @UP0 USHF.L.U32 UR4, UR4, 0x1, URZ ;  /* 0x0000000104040899 */ /* 0x000fe2000800063f */
[----:B------:R-:W-:Y:S01]  /*0240*/  VOTEU.ANY UP2, P0 ;  /* 0x00000000003f7886 */ /* 0x000fe20000040100 */
[----:B0-----:R-:W-:Y:S01]  /*0250*/  R2UR UR9, R2 ;  /* 0x00000000020972ca */ /* 0x001fe200000e0000 */
[----:B-1----:R-:W-:Y:S01]  /*0260*/  @UP0 ULEA UR8, UR8, UR6, 0x18 ;  /* 0x0000000608080291 */ /* 0x002fe2000f8ec03f */
[----:B--2---:R-:W-:Y:S01]  /*0270*/  ISETP.NE.AND P1, PT, R3, RZ, PT ;  /* 0x000000ff0300720c */ /* 0x004fe20003f25270 */
[----:B------:R-:W-:-:S04]  /*0280*/  @UP0 UIADD3 UR6, -UR7, 0x100000, URZ ;  /* 0x0010000007060890 */ /* 0x000fc8000fffe13f */
[----:B------:R-:W-:Y:S02]  /*0290*/  @UP0 USHF.L.U32 UR7, UR6, 0xb, URZ ;  /* 0x0000000b06070899 */ /* 0x000fe4000800063f */
[----:B------:R-:W-:-:S04]  /*02a0*/  @UP0 USHF.L.U32 UR6, UR6, 0x1, URZ ;  /* 0x0000000106060899 */ /* 0x000fc8000800063f */
[----:B------:R-:W-:Y:S01]  /*02b0*/  UISETP.NE.AND UP0, UPT, UR9, URZ, UPT ;  /* 0x0000003f0900728c */ /* 0x000fe2000bf05270 */
[----:B------:R-:W0:Y:S02]  /*02c0*/  FENCE.VIEW.ASYNC.S ;  /* 0x00000000000073c6 */ /* 0x000e240000000000 */
[----:B0-----:R0:W1:Y:S05]  /*02d0*/  @UP1 SYNCS.EXCH.64 URZ, [UR8+0x34800], UR4 ;  /* 0x03480004083f15b2 */ /* 0x00106a0008000100 */
[----:B------:R0:W2:Y:S01]  /*02e0*/  @UP2 SYNCS.EXCH.64 URZ, [UR8+0x34820], UR6 ;  /* 0x03482006083f25b2 */ /* 0x0000a20008000100 */
[----:B------:R-:W-:Y:S05]  /*02f0*/  @P1 BRA `(.L_x_414) ;  /* 0x0000000000481947 */ /* 0x000fea0003800000 */
[----:B0-----:R-:W0:Y:S01]  /*0300*/  S2UR UR5, SR_CgaCtaId ;  /* 0x00000000000579c3 */ /* 0x001e220000008800 */
[----:B------:R-:W-:Y:S01]  /*0310*/  UMOV UR4, 0x400 ;  /* 0x0000040000047882 */ /* 0x000fe20000000000 */
[----:B------:R-:W-:Y:S01]  /*0320*/  UMOV UR6, 0x1 ;  /* 0x0000000100067882 */ /* 0x000fe20000000000 */
[----:B------:R-:W-:Y:S01]  /*0330*/  UMOV UR7, 0x2 ;  /* 0x0000000200077882 */ /* 0x000fe20000000000 */
[----:B------:R-:W-:Y:S01]  /*0340*/  ELECT P0, URZ, PT ;  /* 0x00000000003f782f */ /* 0x000fe20003800000 */
[----:B0-----:R-:W-:Y:S02]  /*0350*/  ULEA UR8, UR5, UR4, 0x18 ;  /* 0x0000000405087291 */ /* 0x001fe4000f8ec03f */
[----:B------:R-:W-:-:S04]  /*0360*/  UIADD3 UR4, -UR6, 0x100000, URZ ;  /* 0x0010000006047890 */ /* 0x000fc8000fffe13f */
[----:B------:R-:W-:Y:S02]  /*0370*/  USHF.L.U32 UR5, UR4, 0xb, URZ ;  /* 0x0000000b04057899 */ /* 0x000fe4000800063f */
[----:B------:R-:W-:Y:S02]  /*0380*/  USHF.L.U32 UR4, UR4, 0x1, URZ ;  /* 0x0000000104047899 */ /* 0x000fe4000800063f */
[----:B------:R-:W-:-:S04]  /*0390*/  UIADD3 UR6, -UR7, 0x100000, URZ ;  /* 0x0010000007067890 */ /* 0x000fc8000fffe13f */
[----:B------:R-:W-:Y:S02]  /*03a0*/  USHF.L.U32 UR7, UR6, 0xb, URZ ;  /* 0x0000000b06077899 */ /* 0x000fe4000800063f */
[----:B------:R-:W-:Y:S01]  /*03b0*/  USHF.L.U32 UR6, UR6, 0x1, URZ ;  /* 0x0000000106067899 */ /* 0x000fe2000800063f */
[----:B------:R-:W0:Y:S03]  /*03c0*/  FENCE.VIEW.ASYNC.S ;  /* 0x00000000000073c6 */ /* 0x000e260000000000 */
[----:B0-----:R3:W4:Y:S08]  /*03d0*/  SYNCS.EXCH.64 URZ, [UR8+0x34830], UR4 ;  /* 0x03483004083f75b2 */ /* 0x0017300008000100 */
[----:B------:R3:W0:Y:S01]  /*03e0*/  SYNCS.EXCH.64 URZ, [UR8+0x34840], UR6 ;  /* 0x03484006083f75b2 */ /* 0x0006220008000100 */
[----:B------:R3:W0:Y:S01]  /*03f0*/  SYNCS.EXCH.64 URZ, [UR8+0x34838], UR4 ;  /* 0x03483804083f75b2 */ /* 0x0006220008000100 */
[----:B------:R3:W0:Y:S02]  /*0400*/  SYNCS.EXCH.64 URZ, [UR8+0x34848], UR6 ;  /* 0x03484806083f75b2 */ /* 0x0006240008000100 */
[----:B---3--:R-:W-:Y:S01]  /*0410*/  NOP ;  /* 0x0000000000007918 */ /* 0x008fe20000000000 */
.L_x_414:
[----:B------:R-:W3:Y:S01]  /*0420*/  SHFL.IDX PT, R2, R0, RZ, 0x1f ;  /* 0x00001fff00027589 */ /* 0x000ee200000e0000 */
[----:B------:R-:W-:Y:S01]  /*0430*/  NOP ;  /* 0x0000000000007918 */ /* 0x000fe20000000000 */
[----:B---3--:R-:W-:-:S13]  /*0440*/  ISETP.NE.AND P0, PT, R2, RZ, PT ;  /* 0x000000ff0200720c */ /* 0x008fda0003f05270 */
        /* <DEDUP_REMOVED lines=14> */
[----:B0-----:R3:W0:Y:S08]  /*0530*/  SYNCS.EXCH.64 URZ, [UR8+0x34850], UR4 ;  /* 0x03485004083f75b2 */ /* 0x0016300008000100 */
[----:B------:R3:W0:Y:S01]  /*0540*/  SYNCS.EXCH.64 URZ, [UR8+0x34860], UR6 ;  /* 0x03486006083f75b2 */ /* 0x0006220008000100 */
[----:B------:R3:W0:Y:S01]  /*0550*/  SYNCS.EXCH.64 URZ, [UR8+0x34858], UR4 ;  /* 0x03485804083f75b2 */ /* 0x0006220008000100 */
[----:B------:R3:W0:Y:S02]  /*0560*/  SYNCS.EXCH.64 URZ, [UR8+0x34868], UR6 ;  /* 0x03486806083f75b2 */ /* 0x0006240008000100 */
[----:B---3--:R-:W-:Y:S01]  /*0570*/  NOP ;  /* 0x0000000000007918 */ /* 0x008fe20000000000 */
.L_x_415:
[----:B------:R-:W3:Y:S01]  /*0580*/  SHFL.IDX PT, R2, R0, RZ, 0x1f ;  /* 0x00001fff00027589 */ /* 0x000ee200000e0000 */
[----:B------:R-:W-:Y:S01]  /*0590*/  NOP ;  /* 0x0000000000007918 */ /* 0x000fe20000000000 */
[----:B---3--:R-:W-:-:S13]  /*05a0*/  ISETP.NE.AND P0, PT, R2, RZ, PT ;  /* 0x000000ff0200720c */ /* 0x008fda0003f05270 */
[----:B------:R-:W-:Y:S05]  /*05b0*/  @P0 BRA `(.L_x_416) ;  /* 0x0000000000380947 */ /* 0x000fea0003800000 */
[----:B0-----:R-:W0:Y:S01]  /*05c0*/  S2UR UR5, SR_CgaCtaId ;  /* 0x00000000000579c3 */ /* 0x001e220000008800 */
[----:B------:R-:W-:Y:S01]  /*05d0*/  UMOV UR4, 0x400 ;  /* 0x0000040000047882 */ /* 0x000fe20000000000 */
[----:B------:R-:W-:Y:S01]  /*05e0*/  UMOV UR7, 0x1 ;  /* 0x0000000100077882 */ /* 0x000fe20000000000 */
[----:B------:R-:W-:Y:S01]  /*05f0*/  ELECT P0, URZ, PT ;  /* 0x00000000003f782f */ /* 0x000fe20003800000 */
[----:B0-----:R-:W-:Y:S02]  /*0600*/  ULEA UR6, UR5, UR4, 0x18 ;  /* 0x0000000405067291 */ /* 0x001fe4000f8ec03f */
[----:B------:R-:W-:-:S04]  /*0610*/  UIADD3 UR4, -UR7, 0x100000, URZ ;  /* 0x0010000007047890 */ /* 0x000fc8000fffe13f */
[----:B------:R-:W-:Y:S02]  /*0620*/  USHF.L.U32 UR5, UR4, 0xb, URZ ;  /* 0x0000000b04057899 */ /* 0x000fe4000800063f */
[----:B------:R-:W-:Y:S01]  /*0630*/  USHF.L.U32 UR4, UR4, 0x1, URZ ;  /* 0x0000000104047899 */ /* 0x000fe2000800063f */
[----:B------:R-:W0:Y:S11]  /*0640*/  FENCE.VIEW.ASYNC.S ;  /* 0x00000000000073c6 */ /* 0x000e360000000000 */
[----:B0-----:R3:W0:Y:S01]  /*0650*/  SYNCS.EXCH.64 URZ, [UR6+0x34870], UR4 ;  /* 0x03487004063f75b2 */ /* 0x0016220008000100 */
[----:B------:R3:W0:Y:S01]  /*0660*/  SYNCS.EXCH.64 URZ, [UR6+0x34880], UR4 ;  /* 0x03488004063f75b2 */ /* 0x0006220008000100 */
[----:B------:R3:W0:Y:S01]  /*0670*/  SYNCS.EXCH.64 URZ, [UR6+0x34878], UR4 ;  /* 0x03487804063f75b2 */ /* 0x0006220008000100 */
[----:B------:R3:W0:Y:S02]  /*0680*/  SYNCS.EXCH.64 URZ, [UR6+0x34888], UR4 ;  /* 0x03488804063f75b2 */ /* 0x0006240008000100 */
[----:B---3--:R-:W-:Y:S01]  /*0690*/  NOP ;  /* 0x0000000000007918 */ /* 0x008fe20000000000 */
.L_x_416:
        /* <DEDUP_REMOVED lines=22> */
.L_x_417:
        /* <DEDUP_REMOVED lines=22> */
.L_x_418:
[----:B0-----:R-:W-:Y:S01]  /*0960*/  UMOV UR4, 0x1 ;  /* 0x0000000100047882 */ /* 0x001fe20000000000 */
[----:B------:R-:W-:Y:S01]  /*0970*/  PLOP3.LUT P0, PT, PT, PT, UP0, 0x80, 0x0 ;  /* 0x000000000000781c */ /* 0x000fe20003f0f008 */
[----:B------:R-:W-:Y:S01]  /*0980*/  USEL UR4, UR4, 0x2, !UP0 ;  /* 0x0000000204047887 */ /* 0x000fe2000c000000 */
[----:B------:R-:W-:Y:S01]  /*0990*/  NOP ;  /* 0x0000000000007918 */ /* 0x000fe20000000000 */
[----:B------:R-:W-:Y:S01]  /*09a0*/  ULDC.64 UR58, c[0x0][0x208] ;  /* 0x00008200003a7ab9 */ /* 0x000fe20000000a00 */
[----:B------:R-:W-:Y:S03]  /*09b0*/  BSSY B9, `(.L_x_419) ;  /* 0x00021c1000097945 */ /* 0x000fe60003800000 */
[----:B------:R-:W-:-:S05]  /*09c0*/  IMAD.U32 R2, RZ, RZ, UR4 ;  /* 0x00000004ff027e24 */ /* 0x000fca000f8e00ff */
[----:B------:R0:W-:Y:S01]  /*09d0*/  STL [R1+0x8c], R2 ;  /* 0x00008c0201007387 */ /* 0x0001e20000100800 */
[----:B-12-4-:R-:W-:Y:S06]  /*09e0*/  BAR.SYNC.DEFER_BLOCKING 0x0 ;  /* 0x0000000000007b1d */ /* 0x016fec0000010000 */
[----:B------:R-:W-:Y:S05]  /*09f0*/  @!P0 BRA `(.L_x_420) ;  /* 0x0000019c000c8947 */ /* 0x000fea0003800000 */
.L_x_421:
        /* <DEDUP_REMOVED lines=8> */
[----:B-1----:R-:W-:-:S06]  /*0a80*/  ULEA UR4, UR5, UR4, 0x18 ;  /* 0x0000000405047291 */ /* 0x002fcc000f8ec03f */
[----:B0-----:R-:W-:Y:S01]  /*0a90*/  IMAD.U32 R2, RZ, RZ, UR4 ;  /* 0x00000004ff027e24 */ /* 0x001fe2000f8e00ff */
[----:B------:R-:W-:-:S04]  /*0aa0*/  ULDC UR4, c[0x0][0xc3c] ;  /* 0x00030f0000047ab9 */ /* 0x000fc80000000800 */
[----:B------:R-:W0:Y:S01]  /*0ab0*/  LDS.128 R144, [R2+0x348d0] ;  /* 0x0348d00002907984 */ /* 0x000e220000000c00 */
[----:B------:R-:W-:Y:S06]  /*0ac0*/  BAR.ARV 0x4, 0x180 ;  /* 0x0106000000007b1d */ /* 0x000fec0000002000 */
[----:B0-----:R-:W-:-:S13]  /*0ad0*/  ISETP.GE.AND P0, PT, R147, UR4, PT ;  /* 0x0000000493007c0c */ /* 0x001fda000bf06270 */
[----:B------:R-:W-:Y:S05]  /*0ae0*/  @P0 BRA `(.L_x_422) ;  /* 0x0000021800b40947 */ /* 0x000fea0003800000 */
[----:B------:R-:W2:Y:S01]  /*0af0*/  LDL R0, [R1+0x8c] ;  /* 0x00008c0001007983 */ /* 0x000ea20000100800 */
[----:B------:R-:W-:Y:S01]  /*0b00*/  IADD3 R18, R6, -0x80, RZ ;  /* 0xffffff8006127810 */ /* 0x000fe20007ffe0ff */
[----:B------:R-:W-:Y:S01]  /*0b10*/  IMAD.MOV.U32 R16, RZ, RZ, RZ ;  /* 0x000000ffff107224 */ /* 0x000fe200078e00ff */
[----:B------:R-:W-:Y:S01]  /*0b20*/  R2UR UR4, R2 ;  /* 0x00000000020472ca */ /* 0x000fe200000e0000 */
[----:B------:R-:W-:Y:S01]  /*0b30*/  IMAD.MOV.U32 R184, RZ, RZ, RZ ;  /* 0x000000ffffb87224 */ /* 0x000fe200078e00ff */
[----:B------:R-:W-:Y:S01]  /*0b40*/  MOV R206, RZ ;  /* 0x000000ff00ce7202 */ /* 0x000fe20000000f00 */
[----:B------:R-:W-:Y:S01]  /*0b50*/  IMAD.MOV.U32 R194, RZ, RZ, RZ ;  /* 0x000000ffffc27224 */ /* 0x000fe200078e00ff */
[----:B------:R-:W-:-:S09]  /*0b60*/  MOV R196, RZ ;  /* 0x000000ff00c47202 */ /* 0x000fd20000000f00 */
[----:B------:R-:W-:Y:S01]  /*0b70*/  UIADD3 UR4, UR4, 0x10400, URZ ;  /* 0x0001040004047890 */ /* 0x000fe2000fffe03f */
[----:B--2---:R-:W-:Y:S02]  /*0b80*/  R2UR UR5, R0 ;  /* 0x00000000000572ca */ /* 0x004fe400000e0000 */
[----:B------:R-:W-:-:S04]  /*0b90*/  SHF.R.S32.HI R0, RZ, 0x1f, R18 ;  /* 0x0000001fff007819 */ /* 0x000fc80000011412 */
[CC--:B------:R-:W-:Y:S02]  /*0ba0*/  LEA.HI R4, R0.reuse, R18.reuse, RZ, 0x4 ;  /* 0x0000001200047211 */ /* 0x0c0fe400078f20ff */
[CC--:B------:R-:W-:Y:S02]  /*0bb0*/  LEA.HI R6, R0.reuse, R18.reuse, RZ, 0x2 ;  /* 0x0000001200067211 */ /* 0x0c0fe400078f10ff */
[----:B------:R-:W-:Y:S02]  /*0bc0*/  SHF.R.S32.HI R7, RZ, 0x4, R4 ;  /* 0x00000004ff077819 */ /* 0x000fe40000011404 */
[----:B------:R-:W-:Y:S01]  /*0bd0*/  LEA.HI R3, R0, R18, RZ, 0x7 ;  /* 0x0000001200037211 */ /* 0x000fe200078f38ff */
[----:B------:R-:W-:Y:S01]  /*0be0*/  ULOP3.LUT UR57, UR5, 0x1, URZ, 0xfc, !UPT ;  /* 0x0000000105397892 */ /* 0x000fe2000f8efc3f */
[----:B------:R-:W-:Y:S02]  /*0bf0*/  LOP3.LUT R5, R4, 0x3fffff0, RZ, 0xc0, !PT ;  /* 0x03fffff004057812 */ /* 0x000fe400078ec0ff */
[----:B------:R-:W-:-:S02]  /*0c00*/  LOP3.LUT R226, R6, 0xfffffffc, RZ, 0xc0, !PT ;  /* 0xfffffffc06e27812 */ /* 0x000fc400078ec0ff */
[----:B------:R-:W-:Y:S01]  /*0c10*/  LEA.HI R4, R4, R7, RZ, 0x1 ;  /* 0x0000000704047211 */ /* 0x000fe200078f08ff */
[C---:B------:R-:W-:Y:S01]  /*0c20*/  IMAD.IADD R5, R18.reuse, 0x1, -R5 ;  /* 0x0000000112057824 */ /* 0x040fe200078e0a05 */
[----:B------:R-:W-:Y:S01]  /*0c30*/  LOP3.LUT R230, R3, 0xffffff80, RZ, 0xc0, !PT ;  /* 0xffffff8003e67812 */ /* 0x000fe200078ec0ff */
[----:B------:R-:W-:Y:S01]  /*0c40*/  IMAD.IADD R226, R18, 0x1, -R226 ;  /* 0x0000000112e27824 */ /* 0x000fe200078e0ae2 */
[----:B------:R-:W-:Y:S02]  /*0c50*/  LEA.HI R192, R0, R18, RZ, 0x5 ;  /* 0x0000001200c07211 */ /* 0x000fe400078f28ff */
[----:B------:R-:W-:Y:S01]  /*0c60*/  LOP3.LUT R4, R4, 0x1ffffffe, RZ, 0xc0, !PT ;  /* 0x1ffffffe04047812 */ /* 0x000fe200078ec0ff */
[----:B------:R-:W-:Y:S01]  /*0c70*/  IMAD.SHL.U32 R22, R226, 0x4, RZ ;  /* 0x00000004e2167824 */ /* 0x000fe200078e00ff */
[----:B------:R-:W-:Y:S02]  /*0c80*/  IADD3 R230, R18, -R230, RZ ;  /* 0x800000e612e67210 */ /* 0x000fe40007ffe0ff */
[----:B------:R-:W-:Y:S01]  /*0c90*/  SHF.R.S32.HI R192, RZ, 0x5, R192 ;  /* 0x00000005ffc07819 */ /* 0x000fe200000114c0 */
[----:B------:R-:W-:Y:S01]  /*0ca0*/  IMAD.IADD R4, R7, 0x1, -R4 ;  /* 0x0000000107047824 */ /* 0x000fe200078e0a04 */
[----:B------:R-:W-:Y:S01]  /*0cb0*/  SHF.R.S32.HI R7, RZ, 0x1f, R230 ;  /* 0x0000001fff077819 */ /* 0x000fe200000114e6 */
[C---:B------:R-:W-:Y:S01]  /*0cc0*/  VIADD R188, R22.reuse, 0x40 ;  /* 0x0000004016bc7836 */ /* 0x040fe20000000000 */
[----:B------:R-:W-:Y:S01]  /*0cd0*/  IADD3 R186, R22, 0x20, RZ ;  /* 0x0000002016ba7810 */ /* 0x000fe20007ffe0ff */
[----:B------:R-:W-:Y:S01]  /*0ce0*/  IMAD R9, R192, 0x10, R5 ;  /* 0x00000010c0097824 */ /* 0x000fe200078e0205 */
[----:B------:R-:W-:Y:S01]  /*0cf0*/  LEA.HI R5, R7, R230, RZ, 0x2 ;  /* 0x000000e607057211 */ /* 0x000fe200078f10ff */
[C---:B------:R-:W-:Y:S01]  /*0d00*/  IMAD.IADD R10, R22.reuse, 0x1, R188 ;  /* 0x00000001160a7824 */ /* 0x040fe200078e02bc */
[----:B------:R-:W-:Y:S01]  /*0d10*/  SHF.R.S32.HI R17, RZ, 0x2, R6 ;  /* 0x00000002ff117819 */ /* 0x000fe20000011406 */
[C---:B------:R-:W-:Y:S01]  /*0d20*/  IMAD.IADD R8, R22.reuse, 0x1, R186 ;  /* 0x0000000116087824 */ /* 0x040fe200078e02ba */
[----:B------:R-:W-:Y:S01]  /*0d30*/  LEA R14, R9, R4, 0x3 ;  /* 0x00000004090e7211 */ /* 0x000fe200078e18ff */
[C---:B------:R-:W-:Y:S01]  /*0d40*/  VIADD R190, R22.reuse, 0x50 ;  /* 0x0000005016be7836 */ /* 0x040fe20000000000 */
[--C-:B------:R-:W-:Y:S01]  /*0d50*/  SHF.R.S32.HI R4, RZ, 0x2, R5.reuse ;  /* 0x00000002ff047819 */ /* 0x100fe20000011405 */
[----:B------:R-:W-:Y:S01]  /*0d60*/  VIADD R207, R17, 0x40 ;  /* 0x0000004011cf7836 */ /* 0x000fe20000000000 */
[----:B------:R-:W-:Y:S01]  /*0d70*/  SHF.R.S32.HI R9, RZ, 0x1f, R5 ;  /* 0x0000001fff097819 */ /* 0x000fe20000011405 */
[----:B------:R-:W-:Y:S01]  /*0d80*/  VIADD R189, R22, 0x30 ;  /* 0x0000003016bd7836 */ /* 0x000fe20000000000 */
[----:B------:R-:W-:Y:S01]  /*0d90*/  SHF.R.S32.HI R6, RZ, 0x1f, R6 ;  /* 0x0000001fff067819 */ /* 0x000fe20000011406 */
[----:B------:R-:W-:Y:S01]  /*0da0*/  IMAD.SHL.U32 R185, R207, 0x40, RZ ;  /* 0x00000040cfb97824 */ /* 0x000fe200078e00ff */
[----:B------:R-:W-:Y:S01]  /*0db0*/  LEA.HI R9, R9, R4, RZ, 0x3 ;  /* 0x0000000409097211 */ /* 0x000fe200078f18ff */
[----:B------:R-:W-:Y:S01]  /*0dc0*/  IMAD.SHL.U32 R236, R189, 0x2, RZ ;  /* 0x00000002bdec7824 */ /* 0x000fe200078e00ff */
[----:B------:R-:W-:-:S02]  /*0dd0*/  LEA.HI R6, R6, R17, RZ, 0x3 ;  /* 0x0000001106067211 */ /* 0x000fc400078f18ff */
[----:B------:R-:W-:Y:S02]  /*0de0*/  SHF.R.S32.HI R15, RZ, 0x7, R3 ;  /* 0x00000007ff0f7819 */ /* 0x000fe40000011403 */
[----:B------:R-:W-:Y:S02]  /*0df0*/  SHF.R.S32.HI R11, RZ, 0x1f, R8 ;  /* 0x0000001fff0b7819 */ /* 0x000fe40000011408 */
[----:B------:R-:W-:Y:S02]  /*0e00*/  LOP3.LUT R9, R9, 0xfffffff8, RZ, 0xc0, !PT ;  /* 0xfffffff809097812 */ /* 0x000fe400078ec0ff */
[----:B------:R-:W-:Y:S02]  /*0e10*/  LEA.HI R7, R7, R230, RZ, 0x5 ;  /* 0x000000e607077211 */ /* 0x000fe400078f28ff */
[----:B------:R-:W-:Y:S02]  /*0e20*/  LOP3.LUT R6, R6, 0xfffffff8, RZ, 0xc0, !PT ;  /* 0xfffffff806067812 */ /* 0x000fe400078ec0ff */
[----:B------:R-:W-:-:S02]  /*0e30*/  LEA.HI R3, R3, R15, RZ, 0x1 ;  /* 0x0000000f03037211 */ /* 0x000fc400078f08ff */
[CC--:B------:R-:W-:Y:S02]  /*0e40*/  LEA.HI R12, R11.reuse, R8.reuse, RZ, 0x3 ;  /* 0x000000080b0c7211 */ /* 0x0c0fe400078f18ff */
[----:B------:R-:W-:Y:S02]  /*0e50*/  LEA.HI R13, R11, R8, RZ, 0x6 ;  /* 0x000000080b0d7211 */ /* 0x000fe400078f30ff */
[----:B------:R-:W-:Y:S02]  /*0e60*/  SHF.R.S32.HI R8, RZ, 0x1f, R207 ;  /* 0x0000001fff087819 */ /* 0x000fe400000114cf */
[----:B------:R-:W-:Y:S02]  /*0e70*/  IADD3 R4, R4, -R9, RZ ;  /* 0x8000000904047210 */ /* 0x000fe40007ffe0ff */
[----:B------:R-:W-:Y:S02]  /*0e80*/  SHF.R.S32.HI R7, RZ, 0x5, R7 ;  /* 0x00000005ff077819 */ /* 0x000fe40000011407 */
[----:B------:R-:W-:-:S02]  /*0e90*/  IADD3 R229, R17, -R6, RZ ;  /* 0x8000000611e57210 */ /* 0x000fc40007ffe0ff */
[----:B------:R-:W-:Y:S01]  /*0ea0*/  LOP3.LUT R3, R3, 0x3fffffe, RZ, 0xc0, !PT ;  /* 0x03fffffe03037812 */ /* 0x000fe200078ec0ff */
[----:B------:R-:W-:Y:S01]  /*0eb0*/  IMAD R4, R7, 0x10, R4 ;  /* 0x0000001007047824 */ /* 0x000fe200078e0204 */
[----:B------:R-:W-:Y:S01]  /*0ec0*/  LEA.HI R0, R0, R18, RZ, 0x3 ;  /* 0x0000001200007211 */ /* 0x000fe200078f18ff */
[----:B------:R-:W-:Y:S01]  /*0ed0*/  IMAD.SHL.U32 R191, R229, 0x40, RZ ;  /* 0x00000040e5bf7824 */ /* 0x000fe200078e00ff */
[----:B------:R-:W-:Y:S02]  /*0ee0*/  SHF.R.S32.HI R11, RZ, 0x1f, R10 ;  /* 0x0000001fff0b7819 */ /* 0x000fe4000001140a */
[----:B------:R-:W-:Y:S02]  /*0ef0*/  LEA.HI R8, R8, R207, RZ, 0x3 ;  /* 0x000000cf08087211 */ /* 0x000fe400078f18ff */
[----:B------:R-:W-:Y:S02]  /*0f00*/  IADD3 R3, R15, -R3, RZ ;  /* 0x800000030f037210 */ /* 0x000fe40007ffe0ff */
[----:B------:R-:W-:Y:S01]  /*0f10*/  LOP3.LUT R185, R185, 0x1c0, RZ, 0xc0, !PT ;  /* 0x000001c0b9b97812 */ /* 0x000fe200078ec0ff */
[----:B------:R-:W-:Y:S01]  /*0f20*/  IMAD.SHL.U32 R8, R8, 0x40, RZ ;  /* 0x0000004008087824 */ /* 0x000fe200078e00ff */
[----:B------:R-:W-:-:S02]  /*0f30*/  LOP3.LUT R201, R0, 0xfffffff8, RZ, 0xc0, !PT ;  /* 0xfffffff800c97812 */ /* 0x000fc400078ec0ff */
[CC--:B------:R-:W-:Y:S02]  /*0f40*/  LEA.HI R228, R11.reuse, R10.reuse, RZ, 0x3 ;  /* 0x0000000a0be47211 */ /* 0x0c0fe400078f18ff */
[----:B------:R-:W-:Y:S01]  /*0f50*/  LEA.HI R10, R11, R10, RZ, 0x6 ;  /* 0x0000000a0b0a7211 */ /* 0x000fe200078f30ff */
[----:B------:R-:W-:Y:S01]  /*0f60*/  IMAD R11, R3, 0x40, R4 ;  /* 0x00000040030b7824 */ /* 0x000fe200078e0204 */
[----:B------:R-:W-:Y:S01]  /*0f70*/  LOP3.LUT R191, R191, 0x1c0, RZ, 0xc0, !PT ;  /* 0x000001c0bfbf7812 */ /* 0x000fe200078ec0ff */
[----:B------:R-:W-:Y:S01]  /*0f80*/  IMAD.IADD R201, R18, 0x1, -R201 ;  /* 0x0000000112c97824 */ /* 0x000fe200078e0ac9 */
[----:B------:R-:W-:Y:S01]  /*0f90*/  SHF.R.U32.HI R15, RZ, 0x3, R185 ;  /* 0x00000003ff0f7819 */ /* 0x000fe200000116b9 */
[----:B------:R-:W-:Y:S01]  /*0fa0*/  IMAD.SHL.U32 R10, R10, 0x80, RZ ;  /* 0x000000800a0a7824 */ /* 0x000fe200078e00ff */
[----:B------:R-:W-:Y:S01]  /*0fb0*/  SHF.L.U32 R13, R13, 0x7, RZ ;  /* 0x000000070d0d7819 */ /* 0x000fe200000006ff */
[----:B------:R-:W-:Y:S01]  /*0fc0*/  IMAD.SHL.U32 R198, R201, 0x8, RZ ;  /* 0x00000008c9c67824 */ /* 0x000fe200078e00ff */
[----:B------:R-:W-:Y:S01]  /*0fd0*/  LOP3.LUT R3, R185, 0x38, R12, 0xf8, !PT ;  /* 0x00000038b9037812 */ /* 0x000fe200078ef80c */
[----:B------:R-:W-:Y:S01]  /*0fe0*/  IMAD.SHL.U32 R18, R226, 0x8, RZ ;  /* 0x00000008e2127824 */ /* 0x000fe200078e00ff */
[----:B------:R-:W-:Y:S01]  /*0ff0*/  LOP3.LUT R195, R8, 0xfffffe00, RZ, 0xc0, !PT ;  /* 0xfffffe0008c37812 */ /* 0x000fe200078ec0ff */
[----:B------:R-:W-:Y:S01]  /*1000*/  STL [R1+0x7c], R11 ;  /* 0x00007c0b01007387 */ /* 0x000fe20000100800 */
[----:B------:R-:W-:-:S02]  /*1010*/  SHF.R.U32.HI R193, RZ, 0x3, R191 ;  /* 0x00000003ffc17819 */ /* 0x000fc400000116bf */
[----:B------:R-:W-:Y:S02]  /*1020*/  LOP3.LUT R4, R191, 0x38, R12, 0xf8, !PT ;  /* 0x00000038bf047812 */ /* 0x000fe400078ef80c */
[----:B------:R-:W-:Y:S02]  /*1030*/  LOP3.LUT R13, R13, 0xffffe000, RZ, 0xc0, !PT ;  /* 0xffffe0000d0d7812 */ /* 0x000fe400078ec0ff */
[----:B------:R-:W-:Y:S02]  /*1040*/  LOP3.LUT R8, R3, R15, RZ, 0x3c, !PT ;  /* 0x0000000f03087212 */ /* 0x000fe400078e3cff */
[----:B------:R-:W-:Y:S02]  /*1050*/  SHF.R.S32.HI R224, RZ, 0x3, R0 ;  /* 0x00000003ffe07819 */ /* 0x000fe40000011400 */
[----:B------:R-:W-:Y:S02]  /*1060*/  LOP3.LUT R4, R4, R193, RZ, 0x3c, !PT ;  /* 0x000000c104047212 */ /* 0x000fe400078e3cff */
[----:B------:R-:W-:Y:S01]  /*1070*/  IADD3 R8, R8, R13, R195 ;  /* 0x0000000d08087210 */ /* 0x000fe20007ffe0c3 */
[----:B------:R-:W-:Y:S01]  /*1080*/  IMAD R13, R192, 0x200, R13 ;  /* 0x00000200c00d7824 */ /* 0x000fe200078e020d */
[----:B------:R-:W-:-:S02]  /*1090*/  MOV R0, UR4 ;  /* 0x0000000400007c02 */ /* 0x000fc40008000f00 */
[----:B------:R-:W-:Y:S01]  /*10a0*/  IADD3 R200, R198, 0x40, RZ ;  /* 0x00000040c6c87810 */ /* 0x000fe20007ffe0ff */
[----:B------:R-:W-:Y:S01]  /*10b0*/  IMAD.IADD R4, R13, 0x1, R4 ;  /* 0x000000010d047824 */ /* 0x000fe200078e0204 */
[----:B------:R-:W-:Y:S01]  /*10c0*/  LOP3.LUT R5, R5, 0x7ffffffc, RZ, 0xc0, !PT ;  /* 0x7ffffffc05057812 */ /* 0x000fe200078ec0ff */
[----:B------:R0:W-:Y:S01]  /*10d0*/  STL [R1+0x88], R0 ;  /* 0x0000880001007387 */ /* 0x0001e20000100800 */
[----:B------:R-:W-:Y:S01]  /*10e0*/  SHF.R.S32.HI R13, RZ, 0x1f, R200 ;  /* 0x0000001fff0d7819 */ /* 0x000fe200000114c8 */
[----:B------:R-:W-:Y:S01]  /*10f0*/  IMAD.SHL.U32 R13, R188, 0x2, RZ ;  /* 0x00000002bc0d7824 */ /* 0x000fe200078e00ff */
[----:B------:R-:W-:Y:S01]  /*1100*/  LOP3.LUT R6, R191, 0x38, R228, 0xf8, !PT ;  /* 0x00000038bf067812 */ /* 0x000fe200078ef8e4 */
[----:B------:R-:W-:Y:S01]  /*1110*/  IMAD.IADD R5, R230, 0x1, -R5 ;  /* 0x00000001e6057824 */ /* 0x000fe200078e0a05 */
[----:B------:R-:W-:Y:S02]  /*1120*/  LOP3.LUT R10, R10, 0xffffe000, RZ, 0xc0, !PT ;  /* 0xffffe0000a0a7812 */ /* 0x000fe400078ec0ff */
[----:B------:R-:W-:Y:S01]  /*1130*/  SHF.R.S32.HI R9, RZ, 0x1f, R190 ;  /* 0x0000001fff097819 */ /* 0x000fe200000114be */
[----:B------:R1:W-:Y:S01]  /*1140*/  STL [R1+0x10], R13 ;  /* 0x0000100d01007387 */ /* 0x0003e20000100800 */
[----:B------:R-:W-:-:S02]  /*1150*/  LOP3.LUT R6, R6, R193, RZ, 0x3c, !PT ;  /* 0x000000c106067212 */ /* 0x000fc400078e3cff */
[----:B0-----:R-:W-:Y:S02]  /*1160*/  SHF.R.S32.HI R0, RZ, 0x1f, R198 ;  /* 0x0000001fff007819 */ /* 0x001fe400000114c6 */
[----:B------:R-:W-:Y:S02]  /*1170*/  LOP3.LUT R0, R185, 0x38, R18, 0xf8, !PT ;  /* 0x00000038b9007812 */ /* 0x000fe400078ef812 */
[----:B------:R-:W-:Y:S02]  /*1180*/  LEA R3, R192, R10, 0x9 ;  /* 0x0000000ac0037211 */ /* 0x000fe400078e48ff */
[----:B------:R-:W-:Y:S01]  /*1190*/  LOP3.LUT R0, R195, R0, R15, 0xf6, !PT ;  /* 0x00000000c3007212 */ /* 0x000fe200078ef60f */
[----:B-1----:R-:W-:Y:S01]  /*11a0*/  IMAD.SHL.U32 R13, R14, 0x8, RZ ;  /* 0x000000080e0d7824 */ /* 0x002fe200078e00ff */
[----:B------:R-:W-:Y:S01]  /*11b0*/  SHF.L.U32 R21, R190, 0x1, RZ ;  /* 0x00000001be157819 */ /* 0x000fe200000006ff */
[----:B------:R-:W-:Y:S01]  /*11c0*/  IMAD.IADD R6, R3, 0x1, R6 ;  /* 0x0000000103067824 */ /* 0x000fe200078e0206 */
[----:B------:R-:W-:-:S02]  /*11d0*/  LOP3.LUT R7, R185, 0x38, R228, 0xf8, !PT ;  /* 0x00000038b9077812 */ /* 0x000fc400078ef8e4 */
[----:B------:R-:W-:Y:S01]  /*11e0*/  SHF.L.U32 R209, R5, 0x1, RZ ;  /* 0x0000000105d17819 */ /* 0x000fe200000006ff */
[----:B------:R-:W-:Y:S01]  /*11f0*/  STL [R1+0x4c], R21 ;  /* 0x00004c1501007387 */ /* 0x000fe20000100800 */
[----:B------:R-:W-:Y:S02]  /*1200*/  SHF.L.U64.HI R9, R190, 0x1, R9 ;  /* 0x00000001be097819 */ /* 0x000fe40000010209 */
[----:B------:R-:W-:Y:S01]  /*1210*/  LEA R0, R0, UR4, 0x1 ;  /* 0x0000000400007c11 */ /* 0x000fe2000f8e08ff */
[----:B------:R-:W-:Y:S01]  /*1220*/  STL [R1+0x84], R13 ;  /* 0x0000840d01007387 */ /* 0x000fe20000100800 */
[----:B------:R-:W-:Y:S01]  /*1230*/  LOP3.LUT R7, R7, R15, RZ, 0x3c, !PT ;  /* 0x0000000f07077212 */ /* 0x000fe200078e3cff */
[C---:B------:R-:W-:Y:S01]  /*1240*/  VIADD R221, R209.reuse, 0x30 ;  /* 0x00000030d1dd7836 */ /* 0x040fe20000000000 */
[----:B------:R-:W-:Y:S01]  /*1250*/  LEA.HI R3, R226, R226, RZ, 0x1 ;  /* 0x000000e2e2037211 */ /* 0x000fe200078f08ff */
[----:B------:R-:W-:Y:S01]  /*1260*/  STL [R1+0x48], R9 ;  /* 0x0000480901007387 */ /* 0x000fe20000100800 */
[C---:B------:R-:W-:Y:S01]  /*1270*/  IADD3 R222, R209.reuse, 0x28, RZ ;  /* 0x00000028d1de7810 */ /* 0x040fe20007ffe0ff */
[C---:B------:R-:W-:Y:S01]  /*1280*/  VIADD R218, R209.reuse, 0x48 ;  /* 0x00000048d1da7836 */ /* 0x040fe20000000000 */
[C---:B------:R-:W-:Y:S01]  /*1290*/  IADD3 R219, R209.reuse, 0x40, RZ ;  /* 0x00000040d1db7810 */ /* 0x040fe20007ffe0ff */
[----:B------:R0:W-:Y:S01]  /*12a0*/  STL [R1+0x74], R0 ;  /* 0x0000740001007387 */ /* 0x0001e20000100800 */
[C---:B------:R-:W-:Y:S01]  /*12b0*/  IADD3 R216, R209.reuse, 0x58, RZ ;  /* 0x00000058d1d87810 */ /* 0x040fe20007ffe0ff */
[C---:B------:R-:W-:Y:S01]  /*12c0*/  VIADD R215, R209.reuse, 0x60 ;  /* 0x00000060d1d77836 */ /* 0x040fe20000000000 */
[C---:B------:R-:W-:Y:S01]  /*12d0*/  IADD3 R213, R209.reuse, 0x70, RZ ;  /* 0x00000070d1d57810 */ /* 0x040fe20007ffe0ff */
[----:B------:R-:W-:Y:S01]  /*12e0*/  VIADD R212, R209, 0x78 ;  /* 0x00000078d1d47836 */ /* 0x000fe20000000000 */
[----:B------:R-:W-:Y:S01]  /*12f0*/  IADD3 R7, R7, R10, R195 ;  /* 0x0000000a07077210 */ /* 0x000fe20007ffe0c3 */
[----:B------:R-:W-:Y:S01]  /*1300*/  VIADD R223, R209, 0x20 ;  /* 0x00000020d1df7836 */ /* 0x000fe20000000000 */
[----:B------:R-:W-:Y:S01]  /*1310*/  LOP3.LUT R3, R3, 0x1ffffffe, RZ, 0xc0, !PT ;  /* 0x1ffffffe03037812 */ /* 0x000fe200078ec0ff */
[C---:B------:R-:W-:Y:S01]  /*1320*/  VIADD R220, R209.reuse, 0x38 ;  /* 0x00000038d1dc7836 */ /* 0x040fe20000000000 */
[----:B------:R-:W-:Y:S01]  /*1330*/  LEA R8, R8, UR4, 0x1 ;  /* 0x0000000408087c11 */ /* 0x000fe2000f8e08ff */
[C---:B------:R-:W-:Y:S01]  /*1340*/  VIADD R217, R209.reuse, 0x50 ;  /* 0x00000050d1d97836 */ /* 0x040fe20000000000 */
[----:B0-----:R-:W-:Y:S01]  /*1350*/  SHF.R.S32.HI R0, RZ, 0x1f, R222 ;  /* 0x0000001fff007819 */ /* 0x001fe200000114de */
[----:B------:R-:W-:Y:S01]  /*1360*/  IMAD.IADD R3, R226, 0x1, -R3 ;  /* 0x00000001e2037824 */ /* 0x000fe200078e0a03 */
[----:B------:R-:W-:Y:S01]  /*1370*/  SHF.R.S32.HI R0, RZ, 0x1f, R219 ;  /* 0x0000001fff007819 */ /* 0x000fe200000114db */
[----:B------:R-:W-:Y:S01]  /*1380*/  STL [R1+0x6c], R8 ;  /* 0x00006c0801007387 */ /* 0x000fe20000100800 */
[----:B------:R-:W-:Y:S01]  /*1390*/  SHF.R.S32.HI R0, RZ, 0x1f, R216 ;  /* 0x0000001fff007819 */ /* 0x000fe200000114d8 */
[C---:B------:R-:W-:Y:S01]  /*13a0*/  VIADD R214, R209.reuse, 0x68 ;  /* 0x00000068d1d67836 */ /* 0x040fe20000000000 */
[----:B------:R-:W-:Y:S01]  /*13b0*/  SHF.R.S32.HI R0, RZ, 0x1f, R213 ;  /* 0x0000001fff007819 */ /* 0x000fe200000114d5 */
[----:B------:R-:W-:Y:S01]  /*13c0*/  VIADD R211, R209, 0x18 ;  /* 0x00000018d1d37836 */ /* 0x000fe20000000000 */
[----:B------:R-:W-:-:S02]  /*13d0*/  LEA R0, R7, UR4, 0x1 ;  /* 0x0000000407007c11 */ /* 0x000fc4000f8e08ff */
[----:B------:R-:W-:Y:S02]  /*13e0*/  SHF.R.S32.HI R5, RZ, 0x1f, R221 ;  /* 0x0000001fff057819 */ /* 0x000fe400000114dd */
[----:B------:R-:W-:Y:S01]  /*13f0*/  SHF.R.S32.HI R5, RZ, 0x1f, R218 ;  /* 0x0000001fff057819 */ /* 0x000fe200000114da */
[----:B------:R0:W-:Y:S01]  /*1400*/  STL [R1+0x68], R0 ;  /* 0x0000680001007387 */ /* 0x0001e20000100800 */
[----:B------:R-:W-:Y:S02]  /*1410*/  SHF.R.S32.HI R5, RZ, 0x1f, R215 ;  /* 0x0000001fff057819 */ /* 0x000fe400000114d7 */
[----:B------:R-:W-:Y:S01]  /*1420*/  SHF.R.S32.HI R5, RZ, 0x1f, R212 ;  /* 0x0000001fff057819 */ /* 0x000fe200000114d4 */
[----:B------:R-:W-:Y:S01]  /*1430*/  IMAD R5, R3, 0x8, R11 ;  /* 0x0000000803057824 */ /* 0x000fe200078e020b */
[----:B------:R-:W-:Y:S02]  /*1440*/  LEA R3, R4, UR4, 0x1 ;  /* 0x0000000404037c11 */ /* 0x000fe4000f8e08ff */
[----:B------:R-:W-:-:S02]  /*1450*/  IADD3 R187, R22, 0x10, RZ ;  /* 0x0000001016bb7810 */ /* 0x000fc40007ffe0ff */
[----:B------:R1:W-:Y:S01]  /*1460*/  STL [R1+0x80], R5 ;  /* 0x0000800501007387 */ /* 0x0003e20000100800 */
[----:B0-----:R-:W-:Y:S02]  /*1470*/  LEA R0, R6, UR4, 0x1 ;  /* 0x0000000406007c11 */ /* 0x001fe4000f8e08ff */
[----:B------:R-:W-:Y:S01]  /*1480*/  SHF.R.S32.HI R10, RZ, 0x1f, R187 ;  /* 0x0000001fff0a7819 */ /* 0x000fe200000114bb */
[----:B------:R-:W-:Y:S01]  /*1490*/  IMAD.SHL.U32 R232, R187, 0x2, RZ ;  /* 0x00000002bbe87824 */ /* 0x000fe200078e00ff */
[----:B------:R-:W-:Y:S01]  /*14a0*/  SHF.R.S32.HI R233, RZ, 0x1f, R186 ;  /* 0x0000001fffe97819 */ /* 0x000fe200000114ba */
[----:B------:R1:W-:Y:S01]  /*14b0*/  STL [R1+0x70], R0 ;  /* 0x0000700001007387 */ /* 0x0003e20000100800 */
[----:B------:R-:W-:Y:S02]  /*14c0*/  SHF.R.S32.HI R20, RZ, 0x1f, R189 ;  /* 0x0000001fff147819 */ /* 0x000fe400000114bd */
[----:B------:R-:W-:Y:S01]  /*14d0*/  SHF.R.S32.HI R237, RZ, 0x1f, R188 ;  /* 0x0000001fffed7819 */ /* 0x000fe200000114bc */
[----:B------:R1:W-:Y:S01]  /*14e0*/  STL [R1+0x78], R3 ;  /* 0x0000780301007387 */ /* 0x0003e20000100800 */
[----:B------:R-:W-:-:S02]  /*14f0*/  SHF.R.S32.HI R9, RZ, 0x1f, R223 ;  /* 0x0000001fff097819 */ /* 0x000fc400000114df */
[----:B------:R-:W-:Y:S02]  /*1500*/  SHF.R.S32.HI R9, RZ, 0x1f, R220 ;  /* 0x0000001fff097819 */ /* 0x000fe400000114dc */
[----:B------:R-:W-:Y:S02]  /*1510*/  SHF.R.S32.HI R9, RZ, 0x1f, R217 ;  /* 0x0000001fff097819 */ /* 0x000fe400000114d9 */
[C---:B------:R-:W-:Y:S02]  /*1520*/  SHF.L.U32 R234, R186.reuse, 0x1, RZ ;  /* 0x00000001baea7819 */ /* 0x040fe400000006ff */
[----:B------:R-:W-:Y:S02]  /*1530*/  SHF.L.U64.HI R231, R187, 0x1, R10 ;  /* 0x00000001bbe77819 */ /* 0x000fe4000001020a */
[----:B------:R-:W-:Y:S02]  /*1540*/  SHF.L.U64.HI R233, R186, 0x1, R233 ;  /* 0x00000001bae97819 */ /* 0x000fe400000102e9 */
[----:B------:R-:W-:-:S02]  /*1550*/  SHF.L.U64.HI R235, R189, 0x1, R20 ;  /* 0x00000001bdeb7819 */ /* 0x000fc40000010214 */
[----:B------:R-:W-:Y:S02]  /*1560*/  SHF.L.U64.HI R237, R188, 0x1, R237 ;  /* 0x00000001bced7819 */ /* 0x000fe400000102ed */
[----:B------:R-:W-:Y:S02]  /*1570*/  SHF.R.S32.HI R227, RZ, 0x3, R12 ;  /* 0x00000003ffe37819 */ /* 0x000fe4000001140c */
[----:B------:R-:W-:Y:S02]  /*1580*/  SHF.R.S32.HI R228, RZ, 0x3, R228 ;  /* 0x00000003ffe47819 */ /* 0x000fe400000114e4 */
[----:B-1----:R-:W-:-:S07]  /*1590*/  SHF.R.S32.HI R9, RZ, 0x1f, R214 ;  /* 0x0000001fff097819 */ /* 0x002fce00000114d6 */
.L_x_634:
[----:B01-34-:R-:W0:Y:S01]  /*15a0*/  LDC.64 R4, c[0x0][0xc88] ;  /* 0x00032200ff047b82 */ /* 0x01be220000000a00 */
[----:B------:R-:W-:Y:S01]  /*15b0*/  ULDC.64 UR4, c[0x0][0xa28] ;  /* 0x00028a0000047ab9 */ /* 0x000fe20000000a00 */
[----:B------:R-:W-:Y:S01]  /*15c0*/  ULDC.64 UR8, c[0x0][0xa18] ;  /* 0x0002860000087ab9 */ /* 0x000fe20000000a00 */
[----:B------:R-:W-:Y:S01]  /*15d0*/  ULDC.64 UR6, c[0x0][0xa08] ;  /* 0x0002820000067ab9 */ /* 0x000fe20000000a00 */
[----:B0-----:R-:W-:-:S05]  /*15e0*/  IMAD.WIDE R4, R147, 0x4, R4 ;  /* 0x0000000493047825 */ /* 0x001fca00078e0204 */
[----:B------:R-:W2:Y:S01]  /*15f0*/  LDG.E R203, desc[UR58][R4.64] ;  /* 0x0000003a04cb7981 */ /* 0x000ea2000c1e1900 */
[----:B------:R-:W-:Y:S01]  /*1600*/  ISETP.NE.U32.AND P2, PT, RZ, UR4, PT ;  /* 0x00000004ff007c0c */ /* 0x000fe2000bf45070 */
[----:B------:R-:W-:Y:S01]  /*1610*/  IMAD.MOV.U32 R11, RZ, RZ, RZ ;  /* 0x000000ffff0b7224 */ /* 0x000fe200078e00ff */
[----:B------:R-:W-:Y:S01]  /*1620*/  ISETP.NE.U32.AND P1, PT, RZ, UR8, PT ;  /* 0x00000008ff007c0c */ /* 0x000fe2000bf25070 */
[----:B------:R-:W-:Y:S01]  /*1630*/  IMAD.MOV.U32 R27, RZ, RZ, RZ ;  /* 0x000000ffff1b7224 */ /* 0x000fe200078e00ff */
[----:B------:R-:W-:Y:S02]  /*1640*/  ISETP.NE.AND.EX P2, PT, RZ, UR5, PT, P2 ;  /* 0x00000005ff007c0c */ /* 0x000fe4000bf45320 */
[----:B------:R-:W-:Y:S02]  /*1650*/  ISETP.NE.AND.EX P1, PT, RZ, UR9, PT, P1 ;  /* 0x00000009ff007c0c */ /* 0x000fe4000bf25310 */
[----:B------:R-:W-:-:S04]  /*1660*/  ISETP.NE.U32.AND P0, PT, RZ, UR6, PT ;  /* 0x00000006ff007c0c */ /* 0x000fc8000bf05070 */
[----:B------:R-:W-:Y:S02]  /*1670*/  ISETP.NE.AND.EX P0, PT, RZ, UR7, PT, P0 ;  /* 0x00000007ff007c0c */ /* 0x000fe4000bf05300 */
[----:B--2---:R-:W-:-:S03]  /*1680*/  SHF.R.S32.HI R225, RZ, 0x1f, R203 ;  /* 0x0000001fffe17819 */ /* 0x004fc600000114cb */
[C---:B------:R-:W-:Y:S02]  /*1690*/  @P2 LEA R4, P3, R203.reuse, UR4, 0x2 ;  /* 0x00000004cb042c11 */ /* 0x040fe4000f8610ff */
[C---:B------:R-:W-:Y:S02]  /*16a0*/  SHF.L.U32 R204, R203.reuse, 0x2, RZ ;  /* 0x00000002cbcc7819 */ /* 0x040fe400000006ff */
[C-C-:B------:R-:W-:Y:S01]  /*16b0*/  @P2 LEA.HI.X R5, R203.reuse, UR5, R225.reuse, 0x2, P3 ;  /* 0x00000005cb052c11 */ /* 0x140fe200098f14e1 */
[----:B------:R-:W-:Y:S01]  /*16c0*/  ULDC UR4, c[0x0][0x288] ;  /* 0x0000a20000047ab9 */ /* 0x000fe20000000800 */
[----:B------:R-:W-:Y:S02]  /*16d0*/  SHF.L.U64.HI R205, R203, 0x2, R225 ;  /* 0x00000002cbcd7819 */ /* 0x000fe400000102e1 */
[C---:B------:R-:W-:Y:S01]  /*16e0*/  IADD3 R8, P4, R204.reuse, UR6, RZ ;  /* 0x00000006cc087c10 */ /* 0x040fe2000ff9e0ff */
[----:B------:R0:W5:Y:S01]  /*16f0*/  @P2 LDG.E R11, desc[UR58][R4.64] ;  /* 0x0000003a040b2981 */ /* 0x000162000c1e1900 */
[----:B------:R-:W-:-:S02]  /*1700*/  @P1 IADD3 R6, P2, R204, UR8, RZ ;  /* 0x00000008cc061c10 */ /* 0x000fc4000ff5e0ff */
[----:B------:R-:W-:Y:S01]  /*1710*/  MOV R150, UR4 ;  /* 0x0000000400967c02 */ /* 0x000fe20008000f00 */
[----:B------:R-:W-:Y:S01]  /*1720*/  ULDC.64 UR4, c[0x0][0x418] ;  /* 0x0001060000047ab9 */ /* 0x000fe20000000a00 */
[C---:B------:R-:W-:Y:S02]  /*1730*/  IADD3.X R9, R205.reuse, UR7, RZ, P4, !PT ;  /* 0x00000007cd097c10 */ /* 0x040fe4000a7fe4ff */
[----:B------:R-:W-:Y:S01]  /*1740*/  @P1 IADD3.X R7, R205, UR9, RZ, P2, !PT ;  /* 0x00000009cd071c10 */ /* 0x000fe200097fe4ff */
[----:B------:R-:W-:Y:S02]  /*1750*/  UISETP.NE.U32.AND UP0, UPT, UR4, URZ, UPT ;  /* 0x0000003f0400728c */ /* 0x000fe4000bf05070 */
[----:B------:R0:W5:Y:S01]  /*1760*/  @P0 LDG.E R27, desc[UR58][R8.64] ;  /* 0x0000003a081b0981 */ /* 0x000162000c1e1900 */
[----:B------:R-:W-:Y:S01]  /*1770*/  ULDC UR4, c[0x0][0x424] ;  /* 0x0001090000047ab9 */ /* 0x000fe20000000800 */
[----:B------:R-:W-:Y:S02]  /*1780*/  ULDC.64 UR8, c[0x0][0xa20] ;  /* 0x0002880000087ab9 */ /* 0x000fe40000000a00 */
[----:B------:R0:W5:Y:S01]  /*1790*/  @P1 LDG.E R150, desc[UR58][R6.64] ;  /* 0x0000003a06961981 */ /* 0x000162000c1e1900 */
[----:B------:R-:W-:Y:S01]  /*17a0*/  UISETP.NE.AND.EX UP0, UPT, UR5, URZ, UPT, UP0 ;  /* 0x0000003f0500728c */ /* 0x000fe2000bf05300 */
[----:B------:R-:W-:-:S02]  /*17b0*/  LOP3.LUT R3, R146, 0xff000000, RZ, 0xc0, !PT ;  /* 0xff00000092037812 */ /* 0x000fc400078ec0ff */
[----:B------:R-:W-:Y:S01]  /*17c0*/  ISETP.NE.U32.AND P2, PT, RZ, UR8, PT ;  /* 0x00000008ff007c0c */ /* 0x000fe2000bf45070 */
[----:B------:R-:W-:Y:S01]  /*17d0*/  USEL UR4, UR4, 0x1, UP0 ;  /* 0x0000000104047887 */ /* 0x000fe20008000000 */
[----:B------:R-:W-:Y:S01]  /*17e0*/  ULDC UR5, c[0x0][0x2f0] ;  /* 0x0000bc0000057ab9 */ /* 0x000fe20000000800 */
[----:B------:R-:W-:Y:S02]  /*17f0*/  LOP3.LUT R0, R146, 0xff0000, RZ, 0xc0, !PT ;  /* 0x00ff000092007812 */ /* 0x000fe400078ec0ff */
[----:B------:R-:W-:Y:S01]  /*1800*/  UIMAD UR4, UR4, UR5, URZ ;  /* 0x00000005040472a4 */ /* 0x000fe2000f8e023f */
[----:B------:R-:W-:Y:S02]  /*1810*/  SHF.R.U32.HI R3, RZ, 0x8, R3 ;  /* 0x00000008ff037819 */ /* 0x000fe40000011603 */
[----:B------:R-:W-:Y:S01]  /*1820*/  ISETP.NE.AND.EX P2, PT, RZ, UR9, PT, P2 ;  /* 0x00000009ff007c0c */ /* 0x000fe2000bf45320 */
[----:B------:R-:W-:Y:S01]  /*1830*/  ULDC UR5, c[0x0][0x348] ;  /* 0x0000d20000057ab9 */ /* 0x000fe20000000800 */
[----:B------:R-:W-:Y:S01]  /*1840*/  LEA.HI R202, R0, R3, RZ, 0x10 ;  /* 0x0000000300ca7211 */ /* 0x000fe200078f80ff */
[----:B------:R-:W-:Y:S01]  /*1850*/  IMAD.MOV.U32 R208, RZ, RZ, R145 ;  /* 0x000000ffffd07224 */ /* 0x000fe200078e0091 */
[----:B------:R-:W-:Y:S01]  /*1860*/  LOP3.LUT R199, R146, 0xffff, RZ, 0xc0, !PT ;  /* 0x0000ffff92c77812 */ /* 0x000fe200078ec0ff */
[----:B0-----:R-:W-:Y:S08]  /*1870*/  @P1 BRA `(.L_x_423) ;  /* 0x0000000000241947 */ /* 0x001ff00003800000 */
[----:B------:R-:W-:Y:S02]  /*1880*/  ULDC.64 UR6, c[0x0][0xa00] ;  /* 0x0002800000067ab9 */ /* 0x000fe40000000a00 */
[----:B------:R-:W-:-:S04]  /*1890*/  ISETP.NE.U32.AND P1, PT, RZ, UR6, PT ;  /* 0x00000006ff007c0c */ /* 0x000fc8000bf25070 */
[----:B------:R-:W-:-:S13]  /*18a0*/  ISETP.NE.AND.EX P1, PT, RZ, UR7, PT, P1 ;  /* 0x00000007ff007c0c */ /* 0x000fda000bf25310 */
[----:B------:R-:W-:Y:S05]  /*18b0*/  @!P1 BRA `(.L_x_423) ;  /* 0x0000000000149947 */ /* 0x000fea0003800000 */
[----:B------:R-:W0:Y:S02]  /*18c0*/  LDC.64 R4, c[0x0][0xa00] ;  /* 0x00028000ff047b82 */ /* 0x000e240000000a00 */
[----:B0-----:R-:W-:-:S05]  /*18d0*/  IMAD.WIDE R4, R203, 0x4, R4 ;  /* 0x00000004cb047825 */ /* 0x001fca00078e0204 */
[----:B-----5:R-:W2:Y:S04]  /*18e0*/  LDG.E R150, desc[UR58][R4.64] ;  /* 0x0000003a04967981 */ /* 0x020ea8000c1e1900 */
[----:B------:R-:W2:Y:S02]  /*18f0*/  LDG.E R3, desc[UR58][R4.64+0x4] ;  /* 0x0000043a04037981 */ /* 0x000ea4000c1e1900 */
[----:B--2---:R-:W-:-:S07]  /*1900*/  IMAD.IADD R150, R3, 0x1, -R150 ;  /* 0x0000000103967824 */ /* 0x004fce00078e0a96 */
.L_x_423:
[----:B------:R-:W-:Y:S01]  /*1910*/  MOV R24, UR5 ;  /* 0x0000000500187c02 */ /* 0x000fe20008000f00 */
[----:B------:R-:W-:Y:S01]  /*1920*/  IMAD.U32 R26, RZ, RZ, UR4 ;  /* 0x00000004ff1a7e24 */ /* 0x000fe2000f8e00ff */
[----:B------:R-:W-:Y:S06]  /*1930*/  @!P2 BRA `(.L_x_424) ;  /* 0x000000000010a947 */ /* 0x000fec0003800000 */
[----:B------:R-:W-:-:S04]  /*1940*/  IADD3 R4, P0, R204, UR8, RZ ;  /* 0x00000008cc047c10 */ /* 0x000fc8000ff1e0ff */
[----:B------:R-:W-:-:S05]  /*1950*/  IADD3.X R5, R205, UR9, RZ, P0, !PT ;  /* 0x00000009cd057c10 */ /* 0x000fca00087fe4ff */
[----:B------:R0:W5:Y:S01]  /*1960*/  LDG.E R26, desc[UR58][R4.64] ;  /* 0x0000003a041a7981 */ /* 0x000162000c1e1900 */
[----:B------:R-:W-:Y:S05]  /*1970*/  BRA `(.L_x_425) ;  /* 0x0000000000107947 */ /* 0x000fea0003800000 */
.L_x_424:
[----:B------:R-:W-:Y:S05]  /*1980*/  @!P0 BRA `(.L_x_425) ;  /* 0x00000000000c8947 */ /* 0x000fea0003800000 */
[----:B------:R-:W2:Y:S04]  /*1990*/  LDG.E R3, desc[UR58][R8.64] ;  /* 0x0000003a08037981 */ /* 0x000ea8000c1e1900 */
[----:B------:R-:W2:Y:S02]  /*19a0*/  LDG.E R26, desc[UR58][R8.64+0x4] ;  /* 0x0000043a081a7981 */ /* 0x000ea4000c1e1900 */
[----:B--2---:R-:W-:-:S07]  /*19b0*/  IMAD.IADD R26, R26, 0x1, -R3 ;  /* 0x000000011a1a7824 */ /* 0x004fce00078e0a03 */
.L_x_425:
[----:B------:R-:W-:Y:S01]  /*19c0*/  ULDC.64 UR4, c[0x0][0xa10] ;  /* 0x0002840000047ab9 */ /* 0x000fe20000000a00 */
[----:B------:R-:W2:Y:S01]  /*19d0*/  LDL.LU R28, [R1+0x14] ;  /* 0x00001400011c7983 */ /* 0x000ea20000300800 */
[----:B------:R-:W-:-:S04]  /*19e0*/  ISETP.NE.U32.AND P0, PT, RZ, UR4, PT ;  /* 0x00000004ff007c0c */ /* 0x000fc8000bf05070 */
[----:B------:R-:W-:Y:S01]  /*19f0*/  ISETP.NE.AND.EX P0, PT, RZ, UR5, PT, P0 ;  /* 0x00000005ff007c0c */ /* 0x000fe2000bf05300 */
[----:B------:R-:W-:Y:S02]  /*1a00*/  ULDC.64 UR4, c[0x0][0xa30] ;  /* 0x00028c0000047ab9 */ /* 0x000fe40000000a00 */
[----:B------:R-:W-:-:S10]  /*1a10*/  ISETP.NE.U32.AND P1, PT, RZ, UR4, PT ;  /* 0x00000004ff007c0c */ /* 0x000fd4000bf25070 */
[----:B0-----:R-:W0:Y:S02]  /*1a20*/  @P0 LDC.64 R4, c[0x0][0xa10] ;  /* 0x00028400ff040b82 */ /* 0x001e240000000a00 */
[----:B0-----:R-:W-:-:S05]  /*1a30*/  @P0 IMAD.WIDE R4, R203, 0x4, R4 ;  /* 0x00000004cb040825 */ /* 0x001fca00078e0204 */
[----:B------:R-:W3:Y:S04]  /*1a40*/  @P0 LDG.E R0, desc[UR58][R4.64] ;  /* 0x0000003a04000981 */ /* 0x000ee8000c1e1900 */
[----:B------:R-:W3:Y:S01]  /*1a50*/  @P0 LDG.E R3, desc[UR58][R4.64+0x4] ;  /* 0x0000043a04030981 */ /* 0x000ee2000c1e1900 */
[----:B------:R-:W-:Y:S02]  /*1a60*/  ISETP.NE.AND.EX P1, PT, RZ, UR5, PT, P1 ;  /* 0x00000005ff007c0c */ /* 0x000fe4000bf25310 */
[----:B-----5:R-:W-:-:S11]  /*1a70*/  MOV R143, R26 ;  /* 0x0000001a008f7202 */ /* 0x020fd60000000f00 */
[----:B------:R-:W-:-:S04]  /*1a80*/  @P1 IADD3 R6, P2, R204, UR4, RZ ;  /* 0x00000004cc061c10 */ /* 0x000fc8000ff5e0ff */
[----:B------:R-:W-:-:S05]  /*1a90*/  @P1 IADD3.X R7, R205, UR5, RZ, P2, !PT ;  /* 0x00000005cd071c10 */ /* 0x000fca00097fe4ff */
[----:B------:R0:W5:Y:S01]  /*1aa0*/  @P1 LDG.E R143, desc[UR58][R6.64] ;  /* 0x0000003a068f1981 */ /* 0x000162000c1e1900 */
[----:B------:R-:W-:Y:S01]  /*1ab0*/  IMAD.IADD R11, R26, 0x1, -R11 ;  /* 0x000000011a0b7824 */ /* 0x000fe200078e0a0b */
[----:B------:R-:W-:Y:S01]  /*1ac0*/  BSSY B0, `(.L_x_426) ;  /* 0x000002c000007945 */ /* 0x000fe20003800000 */
[----:B------:R-:W-:Y:S02]  /*1ad0*/  LOP3.LUT R210, R202, 0xff, RZ, 0xc0, !PT ;  /* 0x000000ffcad27812 */ /* 0x000fe400078ec0ff */
[----:B------:R-:W-:Y:S02]  /*1ae0*/  SHF.R.U32.HI R202, RZ, 0x10, R202 ;  /* 0x00000010ffca7819 */ /* 0x000fe400000116ca */
[----:B--2---:R-:W-:Y:S01]  /*1af0*/  LOP3.LUT R28, R28, 0xfffffffb, RZ, 0xc0, !PT ;  /* 0xfffffffb1c1c7812 */ /* 0x004fe200078ec0ff */
[----:B---3--:R-:W-:-:S05]  /*1b00*/  @P0 IMAD.IADD R24, R3, 0x1, -R0 ;  /* 0x0000000103180824 */ /* 0x008fca00078e0a00 */
[----:B------:R-:W-:-:S04]  /*1b10*/  IADD3 R152, R11, R24, RZ ;  /* 0x000000180b987210 */ /* 0x000fc80007ffe0ff */
[C---:B------:R-:W-:Y:S01]  /*1b20*/  ISETP.GE.AND P3, PT, R152.reuse, 0x1, PT ;  /* 0x000000019800780c */ /* 0x040fe20003f66270 */
[----:B------:R-:W-:-:S05]  /*1b30*/  VIADD R0, R152, 0x7f ;  /* 0x0000007f98007836 */ /* 0x000fca0000000000 */
[----:B------:R-:W-:-:S04]  /*1b40*/  SHF.R.S32.HI R3, RZ, 0x1f, R0 ;  /* 0x0000001fff037819 */ /* 0x000fc80000011400 */
[----:B------:R-:W-:Y:S01]  /*1b50*/  LEA.HI R3, R3, R0, RZ, 0x7 ;  /* 0x0000000003037211 */ /* 0x000fe200078f38ff */
[----:B------:R-:W-:Y:S02]  /*1b60*/  IMAD.MOV.U32 R0, RZ, RZ, RZ ;  /* 0x000000ffff007224 */ /* 0x000fe400078e00ff */
[----:B------:R-:W-:Y:S02]  /*1b70*/  @P3 LOP3.LUT R28, R28, 0x4, RZ, 0xfc, !PT ;  /* 0x000000041c1c3812 */ /* 0x000fe400078efcff */
[----:B------:R-:W-:-:S03]  /*1b80*/  SHF.R.S32.HI R149, RZ, 0x7, R3 ;  /* 0x00000007ff957819 */ /* 0x000fc60000011403 */
[----:B------:R0:W-:Y:S01]  /*1b90*/  STL [R1+0x14], R28 ;  /* 0x0000141c01007387 */ /* 0x0001e20000100800 */
[----:B------:R-:W-:Y:S05]  /*1ba0*/  @!P3 BRA `(.L_x_427) ;  /* 0x000000000074b947 */ /* 0x000fea0003800000 */
[----:B------:R-:W-:Y:S01]  /*1bb0*/  ISETP.NE.AND P0, PT, R202, RZ, PT ;  /* 0x000000ffca00720c */ /* 0x000fe20003f05270 */
[----:B------:R-:W-:-:S03]  /*1bc0*/  ULDC UR4, c[0x0][0x9f0] ;  /* 0x00027c0000047ab9 */ /* 0x000fc60000000800 */
[----:B------:R-:W-:-:S04]  /*1bd0*/  SEL R9, R202, UR4, P0 ;  /* 0x00000004ca097c07 */ /* 0x000fc80008000000 */
[-C--:B0-----:R-:W-:Y:S02]  /*1be0*/  IABS R6, R9.reuse ;  /* 0x0000000900067213 */ /* 0x081fe40000000000 */
[----:B------:R-:W-:Y:S02]  /*1bf0*/  IADD3 R0, R149, -0x1, R9 ;  /* 0xffffffff95007810 */ /* 0x000fe40007ffe009 */
[----:B------:R-:W0:Y:S01]  /*1c00*/  I2F.RP R3, R6 ;  /* 0x0000000600037306 */ /* 0x000e220000209400 */
[-C--:B------:R-:W-:Y:S02]  /*1c10*/  IABS R10, R9.reuse ;  /* 0x00000009000a7213 */ /* 0x080fe40000000000 */
[----:B------:R-:W-:Y:S02]  /*1c20*/  IABS R8, R0 ;  /* 0x0000000000087213 */ /* 0x000fe40000000000 */
[----:B------:R-:W-:-:S04]  /*1c30*/  LOP3.LUT R0, R0, R9, RZ, 0x3c, !PT ;  /* 0x0000000900007212 */ /* 0x000fc800078e3cff */
[----:B------:R-:W-:Y:S01]  /*1c40*/  ISETP.GE.AND P2, PT, R0, RZ, PT ;  /* 0x000000ff0000720c */ /* 0x000fe20003f46270 */
[----:B0-----:R-:W0:Y:S02]  /*1c50*/  MUFU.RCP R3, R3 ;  /* 0x0000000300037308 */ /* 0x001e240000001000 */
[----:B0-----:R-:W-:Y:S01]  /*1c60*/  IADD3 R4, R3, 0xffffffe, RZ ;  /* 0x0ffffffe03047810 */ /* 0x001fe20007ffe0ff */
[----:B------:R-:W-:-:S05]  /*1c70*/  IMAD.MOV R3, RZ, RZ, -R10 ;  /* 0x000000ffff037224 */ /* 0x000fca00078e0a0a */
[----:B------:R0:W1:Y:S02]  /*1c80*/  F2I.FTZ.U32.TRUNC.NTZ R5, R4 ;  /* 0x0000000400057305 */ /* 0x000064000021f000 */
[----:B0-----:R-:W-:Y:S01]  /*1c90*/  MOV R4, RZ ;  /* 0x000000ff00047202 */ /* 0x001fe20000000f00 */
[----:B-1----:R-:W-:-:S04]  /*1ca0*/  IMAD.MOV R7, RZ, RZ, -R5 ;  /* 0x000000ffff077224 */ /* 0x002fc800078e0a05 */
        /* <DEDUP_REMOVED lines=9> */
[----:B------:R-:W-:-:S05]  /*1d40*/  @P0 IADD3 R5, R5, 0x1, RZ ;  /* 0x0000000105050810 */ /* 0x000fca0007ffe0ff */
[----:B------:R-:W-:-:S04]  /*1d50*/  IMAD.MOV.U32 R0, RZ, RZ, R5 ;  /* 0x000000ffff007224 */ /* 0x000fc800078e0005 */
[----:B------:R-:W-:Y:S01]  /*1d60*/  @!P2 IMAD.MOV R0, RZ, RZ, -R0 ;  /* 0x000000ffff00a224 */ /* 0x000fe200078e0a00 */
[----:B------:R-:W-:-:S07]  /*1d70*/  @!P1 LOP3.LUT R0, RZ, R9, RZ, 0x33, !PT ;  /* 0x00000009ff009212 */ /* 0x000fce00078e33ff */
.L_x_427:
[----:B------:R-:W-:Y:S05]  /*1d80*/  BSYNC B0 ;  /* 0x0000000000007941 */ /* 0x000fea0003800000 */
.L_x_426:
[----:B------:R-:W-:Y:S01]  /*1d90*/  IMAD R3, R210, R0, RZ ;  /* 0x00000000d2037224 */ /* 0x000fe200078e02ff */
[----:B------:R-:W-:-:S04]  /*1da0*/  PLOP3.LUT P2, PT, PT, PT, PT, 0x80, 0x0 ;  /* 0x000000000000781c */ /* 0x000fc80003f4f070 */
[C---:B------:R-:W-:Y:S02]  /*1db0*/  VIADDMNMX R0, R3.reuse, R0, R149, PT ;  /* 0x0000000003007246 */ /* 0x040fe40003800195 */
[----:B------:R-:W-:-:S03]  /*1dc0*/  LEA R3, R3, -R11, 0x7 ;  /* 0x8000000b03037211 */ /* 0x000fc600078e38ff */
[----:B------:R-:W-:Y:S01]  /*1dd0*/  IMAD R5, R0, 0x80, -R11 ;  /* 0x0000008000057824 */ /* 0x000fe200078e0a0b */
[----:B------:R-:W-:-:S04]  /*1de0*/  VIMNMX R3, RZ, R3, !PT ;  /* 0x00000003ff037248 */ /* 0x000fc80007fe0100 */
[----:B------:R-:W-:Y:S02]  /*1df0*/  VIMNMX R0, R5, R24, PT ;  /* 0x0000001805007248 */ /* 0x000fe40003fe0100 */
[----:B------:R-:W-:Y:S02]  /*1e00*/  SHF.R.U32.HI R123, RZ, 0x7, R3 ;  /* 0x00000007ff7b7819 */ /* 0x000fe40000011603 */
[----:B------:R-:W-:Y:S02]  /*1e10*/  ISETP.GT.AND P0, PT, R0, R3, PT ;  /* 0x000000030000720c */ /* 0x000fe40003f04270 */
[----:B------:R-:W-:-:S11]  /*1e20*/  MOV R25, R123 ;  /* 0x0000007b00197202 */ /* 0x000fd60000000f00 */
[----:B------:R-:W-:-:S05]  /*1e30*/  @P0 VIADD R0, R0, 0x7f ;  /* 0x0000007f00000836 */ /* 0x000fca0000000000 */
[----:B------:R-:W-:-:S04]  /*1e40*/  @P0 SHF.R.S32.HI R3, RZ, 0x1f, R0 ;  /* 0x0000001fff030819 */ /* 0x000fc80000011400 */
[----:B------:R-:W-:-:S04]  /*1e50*/  @P0 LEA.HI R3, R3, R0, RZ, 0x7 ;  /* 0x0000000003030211 */ /* 0x000fc800078f38ff */
[----:B------:R-:W-:-:S04]  /*1e60*/  @P0 SHF.R.S32.HI R25, RZ, 0x7, R3 ;  /* 0x00000007ff190819 */ /* 0x000fc80000011403 */
[----:B------:R-:W-:-:S13]  /*1e70*/  ISETP.GT.AND P0, PT, R25, R123, PT ;  /* 0x0000007b1900720c */ /* 0x000fda0003f04270 */
[----:B------:R-:W-:Y:S05]  /*1e80*/  @!P0 BRA `(.L_x_428) ;  /* 0x0000008800ac8947 */ /* 0x000fea0003800000 */
[----:B------:R-:W-:Y:S01]  /*1e90*/  VIADD R116, R2, 0x1c400 ;  /* 0x0001c40002747836 */ /* 0x000fe20000000000 */
[----:B------:R-:W-:Y:S04]  /*1ea0*/  BSSY B6, `(.L_x_429) ;  /* 0x0000013000067945 */ /* 0x000fe80003800000 */
[----:B------:R-:W-:-:S13]  /*1eb0*/  LOP3.LUT P0, RZ, R116, 0x3ff, RZ, 0xc0, !PT ;  /* 0x000003ff74ff7812 */ /* 0x000fda000780c0ff */
[----:B------:R-:W-:Y:S05]  /*1ec0*/  @!P0 BRA `(.L_x_430) ;  /* 0x0000000000408947 */ /* 0x000fea0003800000 */
[----:B------:R-:W-:Y:S01]  /*1ed0*/  MOV R14, 0x0 ;  /* 0x00000000000e7802 */ /* 0x000fe20000000f00 */
[----:B------:R-:W-:Y:S01]  /*1ee0*/  ULDC.64 UR4, c[0x4][0xb8] ;  /* 0x01002e0000047ab9 */ /* 0x000fe20000000a00 */
[----:B------:R-:W-:Y:S01]  /*1ef0*/  ULDC.64 UR6, c[0x4][0x28] ;  /* 0x01000a0000067ab9 */ /* 0x000fe20000000a00 */
[----:B------:R-:W-:Y:S01]  /*1f00*/  IMAD.U32 R4, RZ, RZ, UR4 ;  /* 0x00000004ff047e24 */ /* 0x000fe2000f8e00ff */
[----:B------:R-:W-:Y:S01]  /*1f10*/  MOV R5, UR5 ;  /* 0x0000000500057c02 */ /* 0x000fe20008000f00 */
[----:B------:R-:W-:Y:S01]  /*1f20*/  ULDC.64 UR4, c[0x4][0xc0] ;  /* 0x0100300000047ab9 */ /* 0x000fe20000000a00 */
[----:B------:R-:W1:Y:S01]  /*1f30*/  LDC.64 R14, c[0x4][R14] ;  /* 0x010000000e0e7b82 */ /* 0x000e620000000a00 */
[----:B0-----:R-:W-:Y:S01]  /*1f40*/  IMAD.U32 R6, RZ, RZ, UR4 ;  /* 0x00000004ff067e24 */ /* 0x001fe2000f8e00ff */
[----:B------:R-:W-:Y:S01]  /*1f50*/  MOV R10, UR6 ;  /* 0x00000006000a7c02 */ /* 0x000fe20008000f00 */
[----:B------:R-:W-:Y:S01]  /*1f60*/  IMAD.U32 R7, RZ, RZ, UR5 ;  /* 0x00000005ff077e24 */ /* 0x000fe2000f8e00ff */
[----:B------:R-:W-:Y:S01]  /*1f70*/  MOV R12, 0x1 ;  /* 0x00000001000c7802 */ /* 0x000fe20000000f00 */
[----:B------:R-:W-:-:S02]  /*1f80*/  IMAD.U32 R11, RZ, RZ, UR7 ;  /* 0x00000007ff0b7e24 */ /* 0x000fc4000f8e00ff */
[----:B------:R-:W-:Y:S02]  /*1f90*/  IMAD.MOV.U32 R8, RZ, RZ, 0x70 ;  /* 0x00000070ff087424 */ /* 0x000fe400078e00ff */
[----:B------:R-:W-:-:S07]  /*1fa0*/  IMAD.MOV.U32 R13, RZ, RZ, RZ ;  /* 0x000000ffff0d7224 */ /* 0x000fce00078e00ff */
[----:B------:R-:W-:-:S07]  /*1fb0*/  LEPC R20, `(.L_x_430) ;  /* 0x000000001014794e */ /* 0x000fce0000000000 */
[----:B-1---5:R-:W-:Y:S05]  /*1fc0*/  CALL.ABS.NOINC R14 ;  /* 0x000000000e007343 */ /* 0x022fea0003c00000 */
.L_x_430:
[----:B------:R-:W-:Y:S05]  /*1fd0*/  BSYNC B6 ;  /* 0x0000000000067941 */ /* 0x000fea0003800000 */
.L_x_429:
[----:B------:R-:W-:Y:S01]  /*1fe0*/  VIADD R103, R2, 0x400 ;  /* 0x0000040002677836 */ /* 0x000fe20000000000 */
[----:B------:R-:W-:Y:S04]  /*1ff0*/  BSSY B6, `(.L_x_431) ;  /* 0x0000013000067945 */ /* 0x000fe80003800000 */
[----:B------:R-:W-:-:S13]  /*2000*/  LOP3.LUT P0, RZ, R103, 0x3ff, RZ, 0xc0, !PT ;  /* 0x000003ff67ff7812 */ /* 0x000fda000780c0ff */
[----:B------:R-:W-:Y:S05]  /*2010*/  @!P0 BRA `(.L_x_432) ;  /* 0x0000000000408947 */ /* 0x000fea0003800000 */
[----:B------:R-:W-:Y:S01]  /*2020*/  MOV R14, 0x0 ;  /* 0x00000000000e7802 */ /* 0x000fe20000000f00 */
[----:B------:R-:W-:Y:S01]  /*2030*/  ULDC.64 UR4, c[0x4][0xb8] ;  /* 0x01002e0000047ab9 */ /* 0x000fe20000000a00 */
[----:B------:R-:W-:Y:S01]  /*2040*/  ULDC.64 UR6, c[0x4][0xc0] ;  /* 0x0100300000067ab9 */ /* 0x000fe20000000a00 */
[----:B------:R-:W-:Y:S01]  /*2050*/  MOV R4, UR4 ;  /* 0x0000000400047c02 */ /* 0x000fe20008000f00 */
[----:B------:R-:W-:Y:S01]  /*2060*/  IMAD.U32 R5, RZ, RZ, UR5 ;  /* 0x00000005ff057e24 */ /* 0x000fe2000f8e00ff */
        /* <DEDUP_REMOVED lines=11> */
.L_x_432:
[----:B------:R-:W-:Y:S05]  /*2120*/  BSYNC B6 ;  /* 0x0000000000067941 */ /* 0x000fea0003800000 */
.L_x_431:
[----:B------:R-:W-:Y:S01]  /*2130*/  ULDC.64 UR4, c[0x0][0x9f8] ;  /* 0x00027e0000047ab9 */ /* 0x000fe20000000a00 */
[----:B------:R-:W-:Y:S01]  /*2140*/  MOV R8, R203 ;  /* 0x000000cb00087202 */ /* 0x000fe20000000f00 */
[----:B------:R-:W1:Y:S01]  /*2150*/  LDC.64 R10, c[0x0][0x300] ;  /* 0x0000c000ff0a7b82 */ /* 0x000e620000000a00 */
[----:B------:R-:W-:Y:S01]  /*2160*/  ISETP.NE.U32.AND P0, PT, RZ, UR4, PT ;  /* 0x00000004ff007c0c */ /* 0x000fe2000bf05070 */
[C---:B------:R-:W-:Y:S02]  /*2170*/  VIADD R0, R18.reuse, 0x20 ;  /* 0x0000002012007836 */ /* 0x040fe40000000000 */
[----:B------:R-:W-:Y:S01]  /*2180*/  VIADD R3, R18, 0x80 ;  /* 0x0000008012037836 */ /* 0x000fe20000000000 */
[----:B------:R-:W-:Y:S01]  /*2190*/  ISETP.NE.AND.EX P0, PT, RZ, UR5, PT, P0 ;  /* 0x00000005ff007c0c */ /* 0x000fe2000bf05300 */
[----:B------:R-:W-:Y:S01]  /*21a0*/  ULDC.64 UR6, c[0x0][0x330] ;  /* 0x0000cc0000067ab9 */ /* 0x000fe20000000a00 */
[----:B------:R-:W-:Y:S01]  /*21b0*/  IADD3 R118, R27, R26, RZ ;  /* 0x0000001a1b767210 */ /* 0x000fe20007ffe0ff */
[----:B------:R-:W2:Y:S10]  /*21c0*/  LDC.64 R12, c[0x0][0x3f8] ;  /* 0x0000fe00ff0c7b82 */ /* 0x000eb40000000a00 */
[----:B------:R-:W-:Y:S01]  /*21d0*/  @P0 IADD3 R4, P1, R204, UR4, RZ ;  /* 0x00000004cc040c10 */ /* 0x000fe2000ff3e0ff */
[----:B------:R-:W-:Y:S01]  /*21e0*/  ULDC UR4, c[0x0][0x2f4] ;  /* 0x0000bd0000047ab9 */ /* 0x000fe20000000800 */
[--C-:B------:R-:W-:Y:S01]  /*21f0*/  SHF.R.S32.HI R19, RZ, 0x1f, R18.reuse ;  /* 0x0000001fff137819 */ /* 0x100fe20000011412 */
[----:B------:R-:W-:Y:S01]  /*2200*/  VIADD R20, R18, 0xa0 ;  /* 0x000000a012147836 */ /* 0x000fe20000000000 */
[----:B------:R-:W-:Y:S01]  /*2210*/  @P0 IADD3.X R5, R205, UR5, RZ, P1, !PT ;  /* 0x00000005cd050c10 */ /* 0x000fe20008ffe4ff */
[----:B------:R-:W3:Y:S04]  /*2220*/  LDC R27, c[0x0][0x3f4] ;  /* 0x0000fd00ff1b7b82 */ /* 0x000ee80000000800 */
[----:B------:R4:W3:Y:S01]  /*2230*/  @P0 LDG.E R8, desc[UR58][R4.64] ;  /* 0x0000003a04080981 */ /* 0x0008e2000c1e1900 */
[----:B------:R-:W-:Y:S01]  /*2240*/  ISETP.GE.AND P2, PT, R0, UR4, PT ;  /* 0x0000000400007c0c */ /* 0x000fe2000bf46270 */
[C---:B------:R-:W-:Y:S01]  /*2250*/  IMAD.WIDE.U32 R112, R199.reuse, UR6, R18 ;  /* 0x00000006c7707c25 */ /* 0x040fe2000f8e0012 */
[----:B------:R-:W-:Y:S01]  /*2260*/  ISETP.GE.AND P0, PT, R18, UR4, PT ;  /* 0x0000000412007c0c */ /* 0x000fe2000bf06270 */
[----:B------:R-:W3:Y:S01]  /*2270*/  S2R R151, SR_TID.X ;  /* 0x0000000000977919 */ /* 0x000ee20000002100 */
[----:B0-----:R-:W-:Y:S01]  /*2280*/  SEL R6, RZ, 0xffffffff, P2 ;  /* 0xffffffffff067807 */ /* 0x001fe20001000000 */
[----:B------:R-:W-:Y:S01]  /*2290*/  IMAD R113, R199, UR7, R113 ;  /* 0x00000007c7717c24 */ /* 0x000fe2000f8e0271 */
[----:B------:R-:W-:Y:S01]  /*22a0*/  ISETP.GE.AND P1, PT, R3, UR4, PT ;  /* 0x0000000403007c0c */ /* 0x000fe2000bf26270 */
[----:B------:R-:W-:Y:S01]  /*22b0*/  ULDC.64 UR6, c[0x0][0xa08] ;  /* 0x0002820000067ab9 */ /* 0x000fe20000000a00 */
[----:B------:R-:W-:Y:S01]  /*22c0*/  SEL R3, RZ, 0x1, P0 ;  /* 0x00000001ff037807 */ /* 0x000fe20000000000 */
[----:B------:R-:W-:Y:S01]  /*22d0*/  IMAD.SHL.U32 R6, R6, 0x2, RZ ;  /* 0x0000000206067824 */ /* 0x000fe200078e00ff */
[----:B------:R-:W-:Y:S01]  /*22e0*/  SHF.R.S32.HI R21, RZ, 0x1f, R118 ;  /* 0x0000001fff157819 */ /* 0x000fe20000011476 */
[----:B--2---:R-:W-:Y:S01]  /*22f0*/  IMAD.WIDE.U32 R108, R17, R12, R18 ;  /* 0x0000000c116c7225 */ /* 0x004fe200078e0012 */
[----:B----4-:R-:W-:-:S02]  /*2300*/  IADD3 R4, R18, 0x60, RZ ;  /* 0x0000006012047810 */ /* 0x010fc40007ffe0ff */
[----:B------:R-:W-:Y:S01]  /*2310*/  LOP3.LUT R5, R6, 0x2, R3, 0xe2, !PT ;  /* 0x0000000206057812 */ /* 0x000fe200078ee203 */
[----:B------:R-:W-:Y:S01]  /*2320*/  VIADD R3, R18, 0x40 ;  /* 0x0000004012037836 */ /* 0x000fe20000000000 */
[----:B------:R-:W-:Y:S01]  /*2330*/  ISETP.GE.AND P2, PT, R4, UR4, PT ;  /* 0x0000000404007c0c */ /* 0x000fe2000bf46270 */
[-C--:B-1----:R-:W-:Y:S01]  /*2340*/  IMAD R9, R21, R10.reuse, RZ ;  /* 0x0000000a15097224 */ /* 0x082fe200078e02ff */
[----:B------:R-:W-:Y:S01]  /*2350*/  SHF.R.S32.HI R144, RZ, 0x1f, R17 ;  /* 0x0000001fff907819 */ /* 0x000fe20000011411 */
[C---:B------:R-:W-:Y:S01]  /*2360*/  IMAD.WIDE.U32 R6, R118.reuse, R10, RZ ;  /* 0x0000000a76067225 */ /* 0x040fe200078e00ff */
[----:B------:R-:W-:Y:S02]  /*2370*/  ISETP.GE.AND P0, PT, R3, UR4, PT ;  /* 0x0000000403007c0c */ /* 0x000fe4000bf06270 */
[----:B------:R-:W-:Y:S01]  /*2380*/  SEL R34, RZ, 0x10, P1 ;  /* 0x00000010ff227807 */ /* 0x000fe20000800000 */
[----:B------:R-:W-:Y:S01]  /*2390*/  IMAD R15, R118, R11, R9 ;  /* 0x0000000b760f7224 */ /* 0x000fe200078e0209 */
[----:B------:R-:W-:Y:S01]  /*23a0*/  SEL R14, RZ, 0x4, P0 ;  /* 0x00000004ff0e7807 */ /* 0x000fe20000000000 */
[----:B------:R-:W-:Y:S01]  /*23b0*/  IMAD.MOV.U32 R130, RZ, RZ, 0x20 ;  /* 0x00000020ff827424 */ /* 0x000fe200078e00ff */
[----:B------:R-:W-:Y:S01]  /*23c0*/  SEL R9, RZ, 0x8, P2 ;  /* 0x00000008ff097807 */ /* 0x000fe20001000000 */
[----:B------:R-:W-:Y:S01]  /*23d0*/  IMAD.IADD R7, R7, 0x1, R15 ;  /* 0x0000000107077824 */ /* 0x000fe200078e020f */
[----:B------:R-:W-:Y:S01]  /*23e0*/  ISETP.NE.U32.AND P0, PT, RZ, UR6, PT ;  /* 0x00000006ff007c0c */ /* 0x000fe2000bf05070 */
[----:B---3--:R-:W-:Y:S01]  /*23f0*/  IMAD.SHL.U32 R122, R27, 0x2, RZ ;  /* 0x000000021b7a7824 */ /* 0x008fe200078e00ff */
[----:B------:R-:W-:Y:S01]  /*2400*/  ISETP.GE.AND P2, PT, R20, UR4, PT ;  /* 0x0000000414007c0c */ /* 0x000fe2000bf46270 */
[----:B------:R-:W-:Y:S01]  /*2410*/  ULDC.64 UR4, c[0x0][0x308] ;  /* 0x0000c20000047ab9 */ /* 0x000fe20000000a00 */
[----:B------:R-:W-:Y:S01]  /*2420*/  LOP3.LUT R5, R9, R5, R14, 0xfe, !PT ;  /* 0x0000000509057212 */ /* 0x000fe200078efe0e */
[----:B------:R-:W-:Y:S01]  /*2430*/  IMAD.WIDE.U32 R6, R199, UR4, R6 ;  /* 0x00000004c7067c25 */ /* 0x000fe2000f8e0006 */
[----:B------:R-:W-:Y:S01]  /*2440*/  ISETP.NE.AND.EX P0, PT, RZ, UR7, PT, P0 ;  /* 0x00000007ff007c0c */ /* 0x000fe2000bf05300 */
[----:B------:R-:W0:Y:S01]  /*2450*/  LDC.64 R14, c[0x0][0x408] ;  /* 0x00010200ff0e7b82 */ /* 0x000e220000000a00 */
[----:B------:R-:W-:Y:S01]  /*2460*/  LOP3.LUT R34, R5, R34, RZ, 0xfc, !PT ;  /* 0x0000002205227212 */ /* 0x000fe200078efcff */
[----:B------:R-:W-:Y:S01]  /*2470*/  IMAD R7, R199, UR5, R7 ;  /* 0x00000005c7077c24 */ /* 0x000fe2000f8e0207 */
[----:B------:R-:W-:Y:S01]  /*2480*/  ULDC.64 UR4, c[0x0][0x310] ;  /* 0x0000c40000047ab9 */ /* 0x000fe20000000a00 */
[----:B------:R-:W-:-:S02]  /*2490*/  SHF.R.S32.HI R23, RZ, 0x1f, R22 ;  /* 0x0000001fff177819 */ /* 0x000fc40000011416 */
[-C--:B------:R-:W-:Y:S02]  /*24a0*/  ISETP.GE.AND P3, PT, R3, R27.reuse, PT ;  /* 0x0000001b0300720c */ /* 0x080fe40003f66270 */
[----:B------:R-:W-:Y:S01]  /*24b0*/  ISETP.GE.AND P1, PT, R0, R27, PT ;  /* 0x0000001b0000720c */ /* 0x000fe20003f26270 */
[----:B------:R-:W-:Y:S01]  /*24c0*/  IMAD.WIDE.U32 R110, R17, R12, R22 ;  /* 0x0000000c116e7225 */ /* 0x000fe200078e0016 */
[----:B------:R-:W-:Y:S02]  /*24d0*/  LOP3.LUT R28, R28, 0xfffffffe, RZ, 0xc0, !PT ;  /* 0xfffffffe1c1c7812 */ /* 0x000fe400078ec0ff */
[----:B------:R-:W-:Y:S02]  /*24e0*/  SHF.R.U32.HI R37, RZ, 0x3, R185 ;  /* 0x00000003ff257819 */ /* 0x000fe400000116b9 */
[C-C-:B------:R-:W-:Y:S02]  /*24f0*/  SHF.L.U64.HI R131, R10.reuse, 0x7, R11.reuse ;  /* 0x000000070a837819 */ /* 0x140fe4000001020b */
[----:B------:R-:W-:-:S02]  /*2500*/  SHF.L.U64.HI R134, R10, 0x6, R11 ;  /* 0x000000060a867819 */ /* 0x000fc4000001020b */
[----:B------:R-:W-:Y:S02]  /*2510*/  SHF.L.U32 R135, R10, 0x6, RZ ;  /* 0x000000060a877819 */ /* 0x000fe400000006ff */
[----:B------:R-:W-:Y:S02]  /*2520*/  @P3 LOP3.LUT R28, R28, 0x1, RZ, 0xfc, !PT ;  /* 0x000000011c1c3812 */ /* 0x000fe400078efcff */
[C---:B------:R-:W-:Y:S01]  /*2530*/  IADD3 R118, P4, R17.reuse, R118, RZ ;  /* 0x0000007611767210 */ /* 0x040fe20007f9e0ff */
[CC--:B0-----:R-:W-:Y:S02]  /*2540*/  IMAD.WIDE.U32 R106, R17.reuse, R14.reuse, R22 ;  /* 0x0000000e116a7225 */ /* 0x0c1fe400078e0016 */
[----:B------:R0:W-:Y:S01]  /*2550*/  STL [R1+0x14], R28 ;  /* 0x0000141c01007387 */ /* 0x0001e20000100800 */
[----:B------:R-:W-:Y:S01]  /*2560*/  SHF.L.U64.HI R132, R12, 0x7, R13 ;  /* 0x000000070c847819 */ /* 0x000fe2000001020d */
[----:B------:R-:W-:Y:S01]  /*2570*/  IMAD.WIDE.U32 R104, R17, R14, R18 ;  /* 0x0000000e11687225 */ /* 0x000fe200078e0012 */
[----:B------:R-:W-:-:S02]  /*2580*/  SHF.L.U64.HI R133, R14, 0x7, R15 ;  /* 0x000000070e857819 */ /* 0x000fc4000001020f */
[----:B------:R-:W-:Y:S01]  /*2590*/  SHF.R.S32.HI R147, RZ, 0x1f, R207 ;  /* 0x0000001fff937819 */ /* 0x000fe200000114cf */
[----:B------:R-:W-:Y:S01]  /*25a0*/  IMAD.X R119, R21, 0x1, R144, P4 ;  /* 0x0000000115777824 */ /* 0x000fe200020e0690 */
[----:B------:R-:W-:Y:S02]  /*25b0*/  LEA.HI R151, R151, 0x8, RZ, 0x19 ;  /* 0x0000000897977811 */ /* 0x000fe400078fc8ff */
[----:B------:R-:W-:Y:S02]  /*25c0*/  SHF.R.S32.HI R9, RZ, 0x1f, R8 ;  /* 0x0000001fff097819 */ /* 0x000fe40000011408 */
[----:B------:R-:W-:Y:S01]  /*25d0*/  SEL R99, R8, RZ, !P0 ;  /* 0x000000ff08637207 */ /* 0x000fe20004000000 */
[----:B------:R-:W-:Y:S01]  /*25e0*/  IMAD R8, R144, R12, RZ ;  /* 0x0000000c90087224 */ /* 0x000fe200078e02ff */
[----:B------:R-:W-:-:S03]  /*25f0*/  SEL R9, R9, RZ, !P0 ;  /* 0x000000ff09097207 */ /* 0x000fc60004000000 */
[----:B------:R-:W-:-:S04]  /*2600*/  IMAD.WIDE.U32 R114, R99, UR4, R6 ;  /* 0x0000000463727c25 */ /* 0x000fc8000f8e0006 */
[----:B------:R-:W-:Y:S02]  /*2610*/  IMAD R20, R9, UR4, RZ ;  /* 0x0000000409147c24 */ /* 0x000fe4000f8e02ff */
[----:B------:R-:W-:-:S04]  /*2620*/  IMAD.WIDE.U32 R6, R17, R10, R18 ;  /* 0x0000000a11067225 */ /* 0x000fc800078e0012 */
[----:B------:R-:W-:Y:S01]  /*2630*/  IMAD R31, R99, UR5, R20 ;  /* 0x00000005631f7c24 */ /* 0x000fe2000f8e0214 */
[----:B------:R-:W-:Y:S01]  /*2640*/  IADD3 R5, P0, R114, R6, RZ ;  /* 0x0000000672057210 */ /* 0x000fe20007f1e0ff */
[----:B------:R-:W-:Y:S01]  /*2650*/  IMAD R20, R144, R10, RZ ;  /* 0x0000000a90147224 */ /* 0x000fe200078e02ff */
[----:B------:R-:W-:Y:S01]  /*2660*/  ULDC.64 UR4, c[0x0][0x338] ;  /* 0x0000ce0000047ab9 */ /* 0x000fe20000000a00 */
[----:B------:R-:W-:Y:S02]  /*2670*/  IMAD.IADD R6, R115, 0x1, R31 ;  /* 0x0000000173067824 */ /* 0x000fe400078e021f */
[C---:B------:R-:W-:Y:S02]  /*2680*/  IMAD R33, R17.reuse, R11, R20 ;  /* 0x0000000b11217224 */ /* 0x040fe400078e0214 */
[----:B------:R-:W-:Y:S02]  /*2690*/  IMAD R29, R17, R13, R8 ;  /* 0x0000000d111d7224 */ /* 0x000fe400078e0208 */
[----:B------:R-:W-:Y:S01]  /*26a0*/  IMAD R8, R9, UR4, RZ ;  /* 0x0000000409087c24 */ /* 0x000fe2000f8e02ff */
[----:B------:R-:W-:Y:S01]  /*26b0*/  IADD3.X R7, R6, R7, R33, P0, !PT ;  /* 0x0000000706077210 */ /* 0x000fe200007fe421 */
[----:B------:R-:W-:Y:S01]  /*26c0*/  IMAD.WIDE.U32 R112, R99, UR4, R112 ;  /* 0x0000000463707c25 */ /* 0x000fe2000f8e0070 */
[----:B------:R-:W-:-:S02]  /*26d0*/  ISETP.GE.AND P0, PT, R18, R27, PT ;  /* 0x0000001b1200720c */ /* 0x000fc40003f06270 */
[----:B------:R-:W-:Y:S01]  /*26e0*/  IADD3 R111, R111, R29, RZ ;  /* 0x0000001d6f6f7210 */ /* 0x000fe20007ffe0ff */
[----:B------:R-:W-:Y:S01]  /*26f0*/  IMAD R99, R99, UR5, R8 ;  /* 0x0000000563637c24 */ /* 0x000fe2000f8e0208 */
[----:B------:R-:W-:Y:S01]  /*2700*/  SEL R9, R27, RZ, P0 ;  /* 0x000000ff1b097207 */ /* 0x000fe20000000000 */
[----:B------:R-:W-:Y:S02]  /*2710*/  IMAD R8, R144, R14, RZ ;  /* 0x0000000e90087224 */ /* 0x000fe400078e02ff */
[----:B------:R-:W-:Y:S01]  /*2720*/  IMAD.IADD R109, R29, 0x1, R109 ;  /* 0x000000011d6d7824 */ /* 0x000fe200078e026d */
[----:B------:R-:W-:Y:S01]  /*2730*/  SEL R29, R27, RZ, P1 ;  /* 0x000000ff1b1d7207 */ /* 0x000fe20000800000 */
[----:B------:R-:W-:Y:S01]  /*2740*/  IMAD R31, R17, R15, R8 ;  /* 0x0000000f111f7224 */ /* 0x000fe200078e0208 */
[----:B------:R-:W-:Y:S01]  /*2750*/  SEL R8, R27, RZ, P3 ;  /* 0x000000ff1b087207 */ /* 0x000fe20001800000 */
[----:B------:R-:W-:Y:S01]  /*2760*/  IMAD.IADD R9, R18, 0x1, R9 ;  /* 0x0000000112097824 */ /* 0x000fe200078e0209 */
[----:B------:R-:W-:Y:S01]  /*2770*/  IADD3 R29, R0, R29, RZ ;  /* 0x0000001d001d7210 */ /* 0x000fe20007ffe0ff */
[----:B------:R-:W-:Y:S01]  /*2780*/  IMAD.IADD R105, R31, 0x1, R105 ;  /* 0x000000011f697824 */ /* 0x000fe200078e0269 */
[----:B------:R-:W-:Y:S01]  /*2790*/  IADD3 R107, R107, R31, RZ ;  /* 0x0000001f6b6b7210 */ /* 0x000fe20007ffe0ff */
[----:B------:R-:W-:Y:S01]  /*27a0*/  IMAD.IADD R26, R3, 0x1, R8 ;  /* 0x00000001031a7824 */ /* 0x000fe200078e0208 */
[----:B------:R-:W-:Y:S01]  /*27b0*/  SHF.R.S32.HI R8, RZ, 0x1f, R9 ;  /* 0x0000001fff087819 */ /* 0x000fe20000011409 */
[----:B-----5:R-:W-:Y:S01]  /*27c0*/  IMAD.WIDE.U32 R110, R143, R12, R110 ;  /* 0x0000000c8f6e7225 */ /* 0x020fe200078e006e */
[----:B------:R-:W-:-:S02]  /*27d0*/  SHF.R.S32.HI R20, RZ, 0x1f, R29 ;  /* 0x0000001fff147819 */ /* 0x000fc4000001141d */
[CC--:B------:R-:W-:Y:S01]  /*27e0*/  LEA.HI R30, R8.reuse, R9.reuse, RZ, 0x3 ;  /* 0x00000009081e7211 */ /* 0x0c0fe200078f18ff */
[C---:B------:R-:W-:Y:S01]  /*27f0*/  IMAD.WIDE.U32 R108, R143.reuse, R12, R108 ;  /* 0x0000000c8f6c7225 */ /* 0x040fe200078e006c */
[----:B------:R-:W-:Y:S02]  /*2800*/  LEA.HI R8, R8, R9, RZ, 0x6 ;  /* 0x0000000908087211 */ /* 0x000fe400078f30ff */
[----:B------:R-:W-:Y:S01]  /*2810*/  SHF.R.S32.HI R31, RZ, 0x1f, R26 ;  /* 0x0000001fff1f7819 */ /* 0x000fe2000001141a */
[----:B------:R-:W-:Y:S01]  /*2820*/  IMAD.SHL.U32 R11, R12, 0x40, RZ ;  /* 0x000000400c0b7824 */ /* 0x000fe200078e00ff */
[-C--:B------:R-:W-:Y:S01]  /*2830*/  LEA.HI R32, R20, R29.reuse, RZ, 0x3 ;  /* 0x0000001d14207211 */ /* 0x080fe200078f18ff */
[----:B------:R-:W-:Y:S01]  /*2840*/  IMAD.SHL.U32 R9, R8, 0x80, RZ ;  /* 0x0000008008097824 */ /* 0x000fe200078e00ff */
[----:B------:R-:W-:Y:S01]  /*2850*/  LEA.HI R20, R20, R29, RZ, 0x6 ;  /* 0x0000001d14147211 */ /* 0x000fe200078f30ff */
[----:B------:R-:W-:Y:S01]  /*2860*/  IMAD.WIDE.U32 R106, R143, R14, R106 ;  /* 0x0000000e8f6a7225 */ /* 0x000fe200078e006a */
[----:B------:R-:W-:-:S02]  /*2870*/  LEA.HI R36, R31, R26, RZ, 0x3 ;  /* 0x0000001a1f247211 */ /* 0x000fc400078f18ff */
[----:B------:R-:W-:Y:S01]  /*2880*/  LOP3.LUT R8, R191, 0x38, R30, 0xf8, !PT ;  /* 0x00000038bf087812 */ /* 0x000fe200078ef81e */
[----:B------:R-:W-:Y:S01]  /*2890*/  IMAD.WIDE.U32 R104, R143, R14, R104 ;  /* 0x0000000e8f687225 */ /* 0x000fe200078e0068 */
[----:B------:R-:W-:Y:S02]  /*28a0*/  LOP3.LUT R9, R9, 0xffffe000, RZ, 0xc0, !PT ;  /* 0xffffe00009097812 */ /* 0x000fe400078ec0ff */
[----:B------:R-:W-:Y:S01]  /*28b0*/  LEA.HI R31, R31, R26, RZ, 0x6 ;  /* 0x0000001a1f1f7211 */ /* 0x000fe200078f30ff */
[----:B------:R-:W-:Y:S01]  /*28c0*/  IMAD.IADD R99, R113, 0x1, R99 ;  /* 0x0000000171637824 */ /* 0x000fe200078e0263 */
[----:B------:R-:W-:Y:S01]  /*28d0*/  SHF.L.U32 R26, R20, 0x7, RZ ;  /* 0x00000007141a7819 */ /* 0x000fe200000006ff */
[----:B------:R-:W-:Y:S01]  /*28e0*/  IMAD R142, R192, 0x200, R9 ;  /* 0x00000200c08e7824 */ /* 0x000fe200078e0209 */
[----:B------:R-:W-:Y:S01]  /*28f0*/  LOP3.LUT R29, R8, R193, RZ, 0x3c, !PT ;  /* 0x000000c1081d7212 */ /* 0x000fe200078e3cff */
[----:B------:R-:W-:Y:S01]  /*2900*/  IMAD.SHL.U32 R31, R31, 0x80, RZ ;  /* 0x000000801f1f7824 */ /* 0x000fe200078e00ff */
[----:B------:R-:W-:-:S02]  /*2910*/  LOP3.LUT R20, R191, 0x38, R32, 0xf8, !PT ;  /* 0x00000038bf147812 */ /* 0x000fc400078ef820 */
[----:B------:R-:W-:Y:S01]  /*2920*/  LOP3.LUT R26, R26, 0xffffe000, RZ, 0xc0, !PT ;  /* 0xffffe0001a1a7812 */ /* 0x000fe200078ec0ff */
[----:B------:R-:W-:Y:S01]  /*2930*/  IMAD.IADD R142, R142, 0x1, R29 ;  /* 0x000000018e8e7824 */ /* 0x000fe200078e021d */
[----:B------:R-:W-:Y:S02]  /*2940*/  LOP3.LUT R35, R185, 0x38, R36, 0xf8, !PT ;  /* 0x00000038b9237812 */ /* 0x000fe400078ef824 */
[----:B------:R-:W-:Y:S02]  /*2950*/  LOP3.LUT R20, R20, R193, RZ, 0x3c, !PT ;  /* 0x000000c114147212 */ /* 0x000fe400078e3cff */
[----:B------:R-:W-:Y:S02]  /*2960*/  LEA R141, R192, R26, 0x9 ;  /* 0x0000001ac08d7211 */ /* 0x000fe400078e48ff */
[----:B------:R-:W-:Y:S02]  /*2970*/  SHF.R.S32.HI R29, RZ, 0x1f, R143 ;  /* 0x0000001fff1d7819 */ /* 0x000fe4000001148f */
[----:B------:R-:W-:-:S02]  /*2980*/  LOP3.LUT R31, R31, 0xffffe000, RZ, 0xc0, !PT ;  /* 0xffffe0001f1f7812 */ /* 0x000fc400078ec0ff */
[----:B------:R-:W-:Y:S02]  /*2990*/  LOP3.LUT R8, R35, R37, RZ, 0x3c, !PT ;  /* 0x0000002523087212 */ /* 0x000fe400078e3cff */
[----:B------:R-:W-:Y:S01]  /*29a0*/  IADD3 R141, R141, R20, RZ ;  /* 0x000000148d8d7210 */ /* 0x000fe20007ffe0ff */
[----:B------:R-:W-:Y:S01]  /*29b0*/  IMAD R20, R29, R12, RZ ;  /* 0x0000000c1d147224 */ /* 0x000fe200078e02ff */
[----:B0-----:R-:W-:Y:S01]  /*29c0*/  LOP3.LUT R28, R185, 0x38, R30, 0xf8, !PT ;  /* 0x00000038b91c7812 */ /* 0x001fe200078ef81e */
[----:B------:R-:W-:Y:S01]  /*29d0*/  IMAD R139, R192, 0x200, R31 ;  /* 0x00000200c08b7824 */ /* 0x000fe200078e021f */
[--C-:B------:R-:W-:Y:S01]  /*29e0*/  IADD3 R137, R8, R31, R195.reuse ;  /* 0x0000001f08897210 */ /* 0x100fe20007ffe0c3 */
[----:B------:R-:W-:Y:S01]  /*29f0*/  IMAD R31, R143, R13, R20 ;  /* 0x0000000d8f1f7224 */ /* 0x000fe200078e0214 */
[----:B------:R-:W-:Y:S01]  /*2a00*/  LOP3.LUT R28, R28, R37, RZ, 0x3c, !PT ;  /* 0x000000251c1c7212 */ /* 0x000fe200078e3cff */
[----:B------:R-:W-:Y:S01]  /*2a10*/  IMAD R20, R29, R14, RZ ;  /* 0x0000000e1d147224 */ /* 0x000fe200078e02ff */
[----:B------:R-:W-:Y:S01]  /*2a20*/  LOP3.LUT R33, R185, 0x38, R32, 0xf8, !PT ;  /* 0x00000038b9217812 */ /* 0x000fe200078ef820 */
[----:B------:R-:W-:Y:S01]  /*2a30*/  IMAD.SHL.U32 R8, R10, 0x80, RZ ;  /* 0x000000800a087824 */ /* 0x000fe200078e00ff */
[----:B------:R-:W-:Y:S01]  /*2a40*/  LOP3.LUT R38, R191, 0x38, R36, 0xf8, !PT ;  /* 0x00000038bf267812 */ /* 0x000fe200078ef824 */
[----:B------:R-:W-:Y:S01]  /*2a50*/  IMAD R29, R143, R15, R20 ;  /* 0x0000000f8f1d7224 */ /* 0x000fe200078e0214 */
[----:B------:R-:W-:Y:S01]  /*2a60*/  LOP3.LUT R20, R191, 0x18, R18, 0xf8, !PT ;  /* 0x00000018bf147812 */ /* 0x000fe200078ef812 */
[----:B------:R-:W-:Y:S01]  /*2a70*/  IMAD.SHL.U32 R10, R12, 0x80, RZ ;  /* 0x000000800c0a7824 */ /* 0x000fe200078e00ff */
[----:B------:R-:W-:Y:S01]  /*2a80*/  IADD3 R140, R28, R9, R195 ;  /* 0x000000091c8c7210 */ /* 0x000fe20007ffe0c3 */
[----:B------:R-:W-:Y:S01]  /*2a90*/  IMAD.IADD R21, R31, 0x1, R109 ;  /* 0x000000011f157824 */ /* 0x000fe200078e026d */
[----:B------:R-:W-:Y:S01]  /*2aa0*/  LOP3.LUT R33, R33, R37, RZ, 0x3c, !PT ;  /* 0x0000002521217212 */ /* 0x000fe200078e3cff */
[----:B------:R-:W-:Y:S01]  /*2ab0*/  IMAD.IADD R27, R29, 0x1, R105 ;  /* 0x000000011d1b7824 */ /* 0x000fe200078e0269 */
[----:B------:R-:W-:-:S02]  /*2ac0*/  SHF.L.U64.HI R9, R12, 0x6, R13 ;  /* 0x000000060c097819 */ /* 0x000fc4000001020d */
[----:B------:R-:W-:Y:S02]  /*2ad0*/  SHF.L.U64.HI R12, R14, 0x6, R15 ;  /* 0x000000060e0c7819 */ /* 0x000fe4000001020f */
[----:B------:R-:W-:Y:S02]  /*2ae0*/  SEL R35, RZ, 0x20, P2 ;  /* 0x00000020ff237807 */ /* 0x000fe40001000000 */
[----:B------:R-:W-:Y:S02]  /*2af0*/  LOP3.LUT P3, RZ, R229, 0x4, RZ, 0xc0, !PT ;  /* 0x00000004e5ff7812 */ /* 0x000fe4000786c0ff */
[-C--:B------:R-:W-:Y:S01]  /*2b00*/  LOP3.LUT R15, R20, R193.reuse, RZ, 0x3c, !PT ;  /* 0x000000c1140f7212 */ /* 0x080fe200078e3cff */
[----:B------:R-:W-:Y:S01]  /*2b10*/  IMAD.IADD R20, R111, 0x1, R31 ;  /* 0x000000016f147824 */ /* 0x000fe200078e021f */
[----:B------:R-:W-:Y:S02]  /*2b20*/  LOP3.LUT R38, R38, R193, RZ, 0x3c, !PT ;  /* 0x000000c126267212 */ /* 0x000fe400078e3cff */
[----:B------:R-:W-:-:S02]  /*2b30*/  IADD3 R138, R33, R26, R195 ;  /* 0x0000001a218a7210 */ /* 0x000fc40007ffe0c3 */
[----:B------:R-:W-:Y:S01]  /*2b40*/  IADD3 R26, R107, R29, RZ ;  /* 0x0000001d6b1a7210 */ /* 0x000fe20007ffe0ff */
[----:B------:R-:W-:Y:S01]  /*2b50*/  IMAD.IADD R139, R139, 0x1, R38 ;  /* 0x000000018b8b7824 */ /* 0x000fe200078e0226 */
[----:B------:R-:W-:Y:S02]  /*2b60*/  LOP3.LUT R98, R34, R35, RZ, 0xfc, !PT ;  /* 0x0000002322627212 */ /* 0x000fe400078efcff */
[----:B------:R-:W-:Y:S02]  /*2b70*/  SEL R130, R130, 0xffffffe0, !P3 ;  /* 0xffffffe082827807 */ /* 0x000fe40005800000 */
[----:B------:R-:W-:Y:S02]  /*2b80*/  LEA R15, R192, R15, 0x9 ;  /* 0x0000000fc00f7211 */ /* 0x000fe400078e48ff */
[----:B------:R-:W-:Y:S02]  /*2b90*/  LOP3.LUT R29, R30, 0xfffffff8, RZ, 0xc0, !PT ;  /* 0xfffffff81e1d7812 */ /* 0x000fe400078ec0ff */
[----:B------:R-:W-:-:S02]  /*2ba0*/  LOP3.LUT R31, R32, 0xfffffff8, RZ, 0xc0, !PT ;  /* 0xfffffff8201f7812 */ /* 0x000fc400078ec0ff */
[----:B------:R-:W-:Y:S02]  /*2bb0*/  LOP3.LUT R33, R36, 0xfffffff8, RZ, 0xc0, !PT ;  /* 0xfffffff824217812 */ /* 0x000fe400078ec0ff */
[----:B------:R-:W-:Y:S02]  /*2bc0*/  SHF.R.S32.HI R28, RZ, 0x3, R30 ;  /* 0x00000003ff1c7819 */ /* 0x000fe4000001141e */
[----:B------:R-:W-:Y:S02]  /*2bd0*/  SHF.R.S32.HI R30, RZ, 0x3, R32 ;  /* 0x00000003ff1e7819 */ /* 0x000fe40000011420 */
[C---:B------:R-:W-:Y:S01]  /*2be0*/  SHF.L.U32 R13, R14.reuse, 0x7, RZ ;  /* 0x000000070e0d7819 */ /* 0x040fe200000006ff */
[----:B------:R-:W-:Y:S01]  /*2bf0*/  IMAD.SHL.U32 R14, R14, 0x40, RZ ;  /* 0x000000400e0e7824 */ /* 0x000fe200078e00ff */
[----:B------:R-:W-:Y:S02]  /*2c00*/  SHF.R.S32.HI R32, RZ, 0x3, R36 ;  /* 0x00000003ff207819 */ /* 0x000fe40000011424 */
[----:B------:R-:W-:-:S02]  /*2c10*/  LOP3.LUT R38, R98, 0x2, RZ, 0xc0, !PT ;  /* 0x0000000262267812 */ /* 0x000fc400078ec0ff */
[C---:B------:R-:W-:Y:S02]  /*2c20*/  LOP3.LUT R39, R98.reuse, 0x4, RZ, 0xc0, !PT ;  /* 0x0000000462277812 */ /* 0x040fe400078ec0ff */
[C---:B------:R-:W-:Y:S02]  /*2c30*/  LOP3.LUT R96, R98.reuse, 0x8, RZ, 0xc0, !PT ;  /* 0x0000000862607812 */ /* 0x040fe400078ec0ff */
[----:B------:R-:W-:Y:S02]  /*2c40*/  LOP3.LUT R97, R98, 0x10, RZ, 0xc0, !PT ;  /* 0x0000001062617812 */ /* 0x000fe400078ec0ff */
[----:B------:R-:W-:Y:S02]  /*2c50*/  IADD3 R136, R130, R15, RZ ;  /* 0x0000000f82887210 */ /* 0x000fe40007ffe0ff */
[----:B------:R-:W-:Y:S02]  /*2c60*/  LOP3.LUT R34, R34, 0x1, RZ, 0xc0, !PT ;  /* 0x0000000122227812 */ /* 0x000fe400078ec0ff */
[----:B------:R-:W-:-:S02]  /*2c70*/  SHF.R.S32.HI R35, RZ, 0x1f, R29 ;  /* 0x0000001fff237819 */ /* 0x000fc4000001141d */
[----:B------:R-:W-:Y:S02]  /*2c80*/  SHF.R.S32.HI R36, RZ, 0x1f, R31 ;  /* 0x0000001fff247819 */ /* 0x000fe4000001141f */
[----:B------:R-:W-:Y:S02]  /*2c90*/  SHF.R.S32.HI R37, RZ, 0x1f, R33 ;  /* 0x0000001fff257819 */ /* 0x000fe40000011421 */
[----:B------:R-:W-:-:S07]  /*2ca0*/  LOP3.LUT R98, R98, 0x20, RZ, 0xc0, !PT ;  /* 0x0000002062627812 */ /* 0x000fce00078ec0ff */
.L_x_532:
[----:B------:R-:W2:Y:S01]  /*2cb0*/  LDL.LU R46, [R1+0x14] ;  /* 0x00001400012e7983 */ /* 0x000ea20000300800 */
[----:B------:R-:W0:Y:S01]  /*2cc0*/  LDC.64 R120, c[0x0][0x2e8] ;  /* 0x0000ba00ff787b82 */ /* 0x000e220000000a00 */
[----:B------:R-:W-:Y:S01]  /*2cd0*/  IADD3 R50, R25, -0x1, RZ ;  /* 0xffffffff19327810 */ /* 0x000fe20007ffe0ff */
[----:B------:R-:W-:Y:S01]  /*2ce0*/  IMAD R47, R16, 0x6000, R15 ;  /* 0x00006000102f7824 */ /* 0x000fe200078e020f */
[----:B------:R-:W-:Y:S05]  /*2cf0*/  YIELD ;  /* 0x0000000000007946 */ /* 0x000fea0003800000 */
[----:B------:R-:W1:Y:S01]  /*2d00*/  LDC R117, c[0x0][0x3f4] ;  /* 0x0000fd00ff757b82 */ /* 0x000e620000000800 */
[----:B------:R-:W-:Y:S01]  /*2d10*/  SHF.R.S32.HI R43, RZ, 0x1f, R50 ;  /* 0x0000001fff2b7819 */ /* 0x000fe20000011432 */
[-C--:B------:R-:W-:Y:S01]  /*2d20*/  IMAD R25, R131, R50.reuse, RZ ;  /* 0x0000003283197224 */ /* 0x080fe200078e02ff */
[----:B------:R-:W-:Y:S01]  /*2d30*/  BSSY B0, `(.L_x_433) ;  /* 0x000075d000007945 */ /* 0x000fe20003800000 */
[----:B------:R-:W-:Y:S01]  /*2d40*/  IMAD.WIDE.U32 R124, R8, R50, RZ ;  /* 0x00000032087c7225 */ /* 0x000fe200078e00ff */
[----:B------:R-:W-:-:S03]  /*2d50*/  LEA R47, R47, R116, 0x1 ;  /* 0x000000742f2f7211 */ /* 0x000fc600078e08ff */
[----:B------:R-:W-:Y:S01]  /*2d60*/  IMAD R25, R43, R8, R25 ;  /* 0x000000082b197224 */ /* 0x000fe200078e0219 */
[----:B------:R-:W-:-:S03]  /*2d70*/  IADD3 R41, P4, R5, R124, RZ ;  /* 0x0000007c05297210 */ /* 0x000fc60007f9e0ff */
[----:B------:R-:W-:Y:S01]  /*2d80*/  IMAD.IADD R92, R125, 0x1, R25 ;  /* 0x000000017d5c7824 */ /* 0x000fe200078e0219 */
[----:B------:R-:W-:-:S03]  /*2d90*/  IADD3 R25, P2, P3, R5, R124, R135 ;  /* 0x0000007c05197210 */ /* 0x000fc60007b5e087 */
[----:B------:R-:W-:Y:S01]  /*2da0*/  IMAD.X R42, R92, 0x1, R7, P4 ;  /* 0x000000015c2a7824 */ /* 0x000fe200020e0607 */
[----:B------:R-:W-:Y:S02]  /*2db0*/  IADD3.X R40, R7, R92, R134, P2, P3 ;  /* 0x0000005c07287210 */ /* 0x000fe400017e6486 */
[CC--:B0-----:R-:W-:Y:S02]  /*2dc0*/  LEA R44, P2, R25.reuse, R120.reuse, 0x1 ;  /* 0x00000078192c7211 */ /* 0x0c1fe400078408ff */
[----:B------:R-:W-:Y:S02]  /*2dd0*/  ISETP.GT.AND P3, PT, R50, R123, PT ;  /* 0x0000007b3200720c */ /* 0x000fe40003f64270 */
[----:B------:R-:W-:Y:S01]  /*2de0*/  LEA.HI.X R45, R25, R121, R40, 0x1, P2 ;  /* 0x00000079192d7211 */ /* 0x000fe200010f0c28 */
[----:B------:R-:W-:Y:S01]  /*2df0*/  IMAD R25, R16, 0x6000, R136 ;  /* 0x0000600010197824 */ /* 0x000fe200078e0288 */
[----:B-1----:R-:W-:Y:S02]  /*2e00*/  ISETP.GE.AND P2, PT, R117, 0x1, PT ;  /* 0x000000017500780c */ /* 0x002fe40003f46270 */
[----:B------:R-:W-:-:S04]  /*2e10*/  LEA R48, P4, R41, R120, 0x1 ;  /* 0x0000007829307211 */ /* 0x000fc800078808ff */
[----:B------:R-:W-:Y:S02]  /*2e20*/  LEA.HI.X R49, R41, R121, R42, 0x1, P4 ;  /* 0x0000007929317211 */ /* 0x000fe400020f0c2a */
[----:B--2---:R-:W-:-:S04]  /*2e30*/  LOP3.LUT R46, R46, 0xfffffffd, RZ, 0xc0, !PT ;  /* 0xfffffffd2e2e7812 */ /* 0x004fc800078ec0ff */
[----:B------:R-:W-:-:S05]  /*2e40*/  @P3 LOP3.LUT R46, R46, 0x2, RZ, 0xfc, !PT ;  /* 0x000000022e2e3812 */ /* 0x000fca00078efcff */
[----:B------:R0:W-:Y:S02]  /*2e50*/  STL [R1+0x14], R46 ;  /* 0x0000142e01007387 */ /* 0x0001e40000100800 */
[----:B0-----:R-:W-:Y:S02]  /*2e60*/  IMAD R46, R25, 0x2, R116 ;  /* 0x00000002192e7824 */ /* 0x001fe400078e0274 */
[----:B------:R-:W-:Y:S01]  /*2e70*/  IMAD.MOV.U32 R25, RZ, RZ, R50 ;  /* 0x000000ffff197224 */ /* 0x000fe200078e0032 */
[----:B------:R-:W-:Y:S06]  /*2e80*/  @!P2 BRA `(.L_x_434) ;  /* 0x000000700044a947 */ /* 0x000fec0003800000 */
[----:B------:R-:W-:Y:S01]  /*2e90*/  ULDC.U8 UR4, c[0x0][0x410] ;  /* 0x0001040000047ab9 */ /* 0x000fe20000000000 */
[-C--:B------:R-:W-:Y:S01]  /*2ea0*/  IMAD R41, R132, R50.reuse, RZ ;  /* 0x0000003284297224 */ /* 0x080fe200078e02ff */
[----:B------:R-:W-:Y:S01]  /*2eb0*/  ISETP.NE.AND P2, PT, RZ, UR4, PT ;  /* 0x00000004ff007c0c */ /* 0x000fe2000bf45270 */
[----:B------:R-:W-:Y:S02]  /*2ec0*/  IMAD R40, R133, R50, RZ ;  /* 0x0000003285287224 */ /* 0x000fe400078e02ff */
[----:B------:R-:W-:Y:S02]  /*2ed0*/  IMAD R41, R43, R10, R41 ;  /* 0x0000000a2b297224 */ /* 0x000fe400078e0229 */
[----:B------:R-:W-:Y:S02]  /*2ee0*/  IMAD R100, R25, -0x80, R24 ;  /* 0xffffff8019647824 */ /* 0x000fe400078e0218 */
[----:B------:R-:W-:-:S03]  /*2ef0*/  IMAD.WIDE.U32 R90, R10, R50, RZ ;  /* 0x000000320a5a7225 */ /* 0x000fc600078e00ff */
[----:B------:R-:W-:Y:S01]  /*2f00*/  VIMNMX R100, R100, 0x80, PT ;  /* 0x0000008064647848 */ /* 0x000fe20003fe0100 */
[----:B------:R-:W-:Y:S01]  /*2f10*/  IMAD R43, R43, R13, R40 ;  /* 0x0000000d2b2b7224 */ /* 0x000fe200078e0228 */
[----:B------:R-:W-:Y:S01]  /*2f20*/  IADD3 R101, R91, R41, RZ ;  /* 0x000000295b657210 */ /* 0x000fe20007ffe0ff */
[----:B------:R-:W-:-:S04]  /*2f30*/  IMAD.WIDE.U32 R88, R13, R50, RZ ;  /* 0x000000320d587225 */ /* 0x000fc800078e00ff */
[----:B------:R-:W-:Y:S01]  /*2f40*/  IMAD.IADD R102, R89, 0x1, R43 ;  /* 0x0000000159667824 */ /* 0x000fe200078e022b */
[----:B------:R-:W-:Y:S06]  /*2f50*/  @!P2 BRA `(.L_x_435) ;  /* 0x000000340018a947 */ /* 0x000fec0003800000 */
[----:B------:R-:W-:Y:S01]  /*2f60*/  ISETP.GE.AND P3, PT, R17, R100, PT ;  /* 0x000000641100720c */ /* 0x000fe20003f66270 */
[----:B------:R-:W-:Y:S01]  /*2f70*/  BSSY B1, `(.L_x_436) ;  /* 0x0000037000017945 */ /* 0x000fe20003800000 */
        /* <DEDUP_REMOVED lines=12> */
[----:B------:R-:W-:Y:S01]  /*3040*/  CS2R R126, SRZ ;  /* 0x00000000007e7805 */ /* 0x000fe2000001ff00 */
[----:B------:R-:W-:Y:S06]  /*3050*/  @P3 BRA `(.L_x_437) ;  /* 0x0000000000a03947 */ /* 0x000fec0003800000 */
[----:B------:R-:W-:Y:S01]  /*3060*/  IADD3 R41, P2, R110, R90, RZ ;  /* 0x0000005a6e297210 */ /* 0x000fe20007f5e0ff */
[----:B------:R-:W-:Y:S01]  /*3070*/  ULDC.64 UR4, c[0x0][0x3e8] ;  /* 0x0000fa0000047ab9 */ /* 0x000fe20000000a00 */
[----:B------:R-:W-:Y:S02]  /*3080*/  CS2R R124, SRZ ;  /* 0x00000000007c7805 */ /* 0x000fe4000001ff00 */
[----:B------:R-:W-:Y:S01]  /*3090*/  CS2R R126, SRZ ;  /* 0x00000000007e7805 */ /* 0x000fe2000001ff00 */
[----:B------:R-:W-:Y:S01]  /*30a0*/  IMAD.X R42, R101, 0x1, R20, P2 ;  /* 0x00000001652a7824 */ /* 0x000fe200010e0614 */
[----:B------:R-:W-:-:S04]  /*30b0*/  LEA R40, P2, R41, UR4, 0x1 ;  /* 0x0000000429287c11 */ /* 0x000fc8000f8408ff */
[----:B------:R-:W-:Y:S01]  /*30c0*/  LEA.HI.X R41, R41, UR5, R42, 0x1, P2 ;  /* 0x0000000529297c11 */ /* 0x000fe200090f0c2a */
[----:B------:R-:W-:Y:S01]  /*30d0*/  ULDC.64 UR4, c[0x0][0x400] ;  /* 0x0001000000047ab9 */ /* 0x000fe20000000a00 */
[----:B------:R-:W-:-:S04]  /*30e0*/  IADD3 R43, P2, R106, R88, RZ ;  /* 0x000000586a2b7210 */ /* 0x000fc80007f5e0ff */
[----:B------:R-:W-:Y:S02]  /*30f0*/  IADD3.X R52, R102, R26, RZ, P2, !PT ;  /* 0x0000001a66347210 */ /* 0x000fe400017fe4ff */
[----:B------:R-:W-:-:S04]  /*3100*/  LEA R42, P2, R43, UR4, 0x1 ;  /* 0x000000042b2a7c11 */ /* 0x000fc8000f8408ff */
[----:B------:R-:W-:Y:S02]  /*3110*/  LEA.HI.X R43, R43, UR5, R52, 0x1, P2 ;  /* 0x000000052b2b7c11 */ /* 0x000fe400090f0c34 */
[----:B------:R-:W-:Y:S02]  /*3120*/  ISETP.GE.AND P2, PT, R22, R117, PT ;  /* 0x000000751600720c */ /* 0x000fe40003f46270 */
[----:B------:R-:W-:Y:S02]  /*3130*/  CS2R R94, SRZ ;  /* 0x00000000005e7805 */ /* 0x000fe4000001ff00 */
[----:B------:R-:W-:-:S09]  /*3140*/  CS2R R120, SRZ ;  /* 0x0000000000787805 */ /* 0x000fd2000001ff00 */
[----:B------:R0:W5:Y:S04]  /*3150*/  @!P2 LDG.E.64 R124, desc[UR58][R40.64] ;  /* 0x0000003a287ca981 */ /* 0x000168000c1e1b00 */
[----:B------:R0:W5:Y:S01]  /*3160*/  @!P2 LDG.E.64 R126, desc[UR58][R42.64] ;  /* 0x0000003a2a7ea981 */ /* 0x000162000c1e1b00 */
        /* <DEDUP_REMOVED lines=20> */
[----:B------:R-:W-:-:S13]  /*32b0*/  ISETP.GE.AND P2, PT, R190, R117, PT ;  /* 0x00000075be00720c */ /* 0x000fda0003f46270 */
[----:B------:R0:W5:Y:S04]  /*32c0*/  @!P2 LDG.E.64 R74, desc[UR58][R40.64+0xa0] ;  /* 0x0000a03a284aa981 */ /* 0x000168000c1e1b00 */
[----:B------:R0:W5:Y:S02]  /*32d0*/  @!P2 LDG.E.64 R76, desc[UR58][R42.64+0xa0] ;  /* 0x0000a03a2a4ca981 */ /* 0x000164000c1e1b00 */
.L_x_437:
[----:B------:R-:W-:Y:S05]  /*32e0*/  BSYNC B1 ;  /* 0x0000000000017941 */ /* 0x000fea0003800000 */
.L_x_436:
        /* <DEDUP_REMOVED lines=13> */
[----:B------:R-:W-:Y:S06]  /*33c0*/  @P4 BRA `(.L_x_439) ;  /* 0x0000000000a04947 */ /* 0x000fec0003800000 */
[----:B------:R-:W-:Y:S01]  /*33d0*/  IADD3 R90, P2, P5, R110, R90, R11 ;  /* 0x0000005a6e5a7210 */ /* 0x000fe20007d5e00b */
[----:B------:R-:W-:Y:S01]  /*33e0*/  ULDC.64 UR4, c[0x0][0x3e8] ;  /* 0x0000fa0000047ab9 */ /* 0x000fe20000000a00 */
[----:B------:R-:W-:Y:S02]  /*33f0*/  CS2R R70, SRZ ;  /* 0x0000000000467805 */ /* 0x000fe4000001ff00 */
[----:B------:R-:W-:Y:S02]  /*3400*/  CS2R R72, SRZ ;  /* 0x0000000000487805 */ /* 0x000fe4000001ff00 */
[----:B------:R-:W-:Y:S02]  /*3410*/  IADD3.X R101, R20, R101, R9, P2, P5 ;  /* 0x0000006514657210 */ /* 0x000fe400017ea409 */
[----:B------:R-:W-:-:S04]  /*3420*/  IADD3 R88, P2, P5, R106, R88, R14 ;  /* 0x000000586a587210 */ /* 0x000fc80007d5e00e */
[----:B0-----:R-:W-:Y:S02]  /*3430*/  IADD3.X R41, R26, R102, R12, P2, P5 ;  /* 0x000000661a297210 */ /* 0x001fe400017ea40c */
[----:B------:R-:W-:-:S04]  /*3440*/  LEA R42, P2, R90, UR4, 0x1 ;  /* 0x000000045a2a7c11 */ /* 0x000fc8000f8408ff */
[----:B------:R-:W-:Y:S01]  /*3450*/  LEA.HI.X R43, R90, UR5, R101, 0x1, P2 ;  /* 0x000000055a2b7c11 */ /* 0x000fe200090f0c65 */
[----:B------:R-:W-:Y:S02]  /*3460*/  ULDC.64 UR4, c[0x0][0x400] ;  /* 0x0001000000047ab9 */ /* 0x000fe40000000a00 */
        /* <DEDUP_REMOVED lines=30> */
.L_x_439:
[----:B------:R-:W-:Y:S05]  /*3650*/  BSYNC B1 ;  /* 0x0000000000017941 */ /* 0x000fea0003800000 */
.L_x_438:
[----:B01---5:R-:W-:Y:S01]  /*3660*/  IMAD.MOV.U32 R41, RZ, RZ, R74 ;  /* 0x000000ffff297224 */ /* 0x023fe200078e004a */
[----:B------:R-:W-:Y:S01]  /*3670*/  UISETP.NE.AND UP0, UPT, UR57, 0x3, UPT ;  /* 0x000000033900788c */ /* 0x000fe2000bf05270 */
[----:B------:R-:W-:Y:S01]  /*3680*/  IMAD.MOV.U32 R40, RZ, RZ, R75 ;  /* 0x000000ffff287224 */ /* 0x000fe200078e004b */
[----:B------:R-:W-:Y:S01]  /*3690*/  MOV R43, R78 ;  /* 0x0000004e002b7202 */ /* 0x000fe20000000f00 */
[----:B------:R-:W-:Y:S01]  /*36a0*/  IMAD.MOV.U32 R42, RZ, RZ, R79 ;  /* 0x000000ffff2a7224 */ /* 0x000fe200078e004f */
[----:B------:R-:W-:Y:S01]  /*36b0*/  PRMT R158, R158, 0x5410, R41 ;  /* 0x000054109e9e7816 */ /* 0x000fe20000000029 */
[----:B------:R-:W-:Y:S01]  /*36c0*/  IMAD.MOV.U32 R41, RZ, RZ, R82 ;  /* 0x000000ffff297224 */ /* 0x000fe200078e0052 */
[----:B------:R-:W-:Y:S02]  /*36d0*/  PRMT R159, R40, 0x7610, R159 ;  /* 0x00007610289f7816 */ /* 0x000fe4000000009f */
[----:B------:R-:W-:Y:S02]  /*36e0*/  MOV R40, R83 ;  /* 0x0000005300287202 */ /* 0x000fe40000000f00 */
[----:B------:R-:W-:Y:S01]  /*36f0*/  PRMT R165, R41, 0x7610, R165 ;  /* 0x0000761029a57816 */ /* 0x000fe200000000a5 */
[----:B------:R-:W-:Y:S01]  /*3700*/  IMAD.MOV.U32 R41, RZ, RZ, R87 ;  /* 0x000000ffff297224 */ /* 0x000fe200078e0057 */
[----:B------:R-:W-:Y:S01]  /*3710*/  PRMT R164, R40, 0x7610, R164 ;  /* 0x0000761028a47816 */ /* 0x000fe200000000a4 */
[----:B------:R-:W-:Y:S01]  /*3720*/  IMAD.MOV.U32 R40, RZ, RZ, R86 ;  /* 0x000000ffff287224 */ /* 0x000fe200078e0056 */
[----:B------:R-:W-:-:S02]  /*3730*/  PLOP3.LUT P2, PT, PT, PT, UP0, 0x80, 0x0 ;  /* 0x000000000000781c */ /* 0x000fc40003f4f008 */
[----:B------:R-:W-:Y:S01]  /*3740*/  PRMT R161, R42, 0x5410, R43 ;  /* 0x000054102aa17816 */ /* 0x000fe2000000002b */
[----:B------:R-:W-:Y:S01]  /*3750*/  IMAD.MOV.U32 R43, RZ, RZ, R95 ;  /* 0x000000ffff2b7224 */ /* 0x000fe200078e005f */
[----:B------:R-:W-:Y:S01]  /*3760*/  PRMT R166, R40, 0x5410, R41 ;  /* 0x0000541028a67816 */ /* 0x000fe20000000029 */
[----:B------:R-:W-:Y:S01]  /*3770*/  IMAD.MOV.U32 R40, RZ, RZ, R124 ;  /* 0x000000ffff287224 */ /* 0x000fe200078e007c */
[----:B------:R-:W-:Y:S02]  /*3780*/  MOV R41, R125 ;  /* 0x0000007d00297202 */ /* 0x000fe40000000f00 */
[----:B------:R-:W-:Y:S02]  /*3790*/  MOV R42, R94 ;  /* 0x0000005e002a7202 */ /* 0x000fe40000000f00 */
[----:B------:R-:W-:Y:S01]  /*37a0*/  PRMT R154, R40, 0x5410, R41 ;  /* 0x00005410289a7816 */ /* 0x000fe20000000029 */
[----:B------:R-:W-:Y:S01]  /*37b0*/  IMAD.MOV.U32 R40, RZ, RZ, R77 ;  /* 0x000000ffff287224 */ /* 0x000fe200078e004d */
[----:B------:R-:W-:Y:S01]  /*37c0*/  PRMT R167, R42, 0x5410, R43 ;  /* 0x000054102aa77816 */ /* 0x000fe2000000002b */
[----:B------:R-:W-:-:S03]  /*37d0*/  IMAD.MOV.U32 R41, RZ, RZ, R76 ;  /* 0x000000ffff297224 */ /* 0x000fc600078e004c */
[----:B------:R-:W-:Y:S01]  /*37e0*/  PRMT R160, R40, 0x7610, R160 ;  /* 0x0000761028a07816 */ /* 0x000fe200000000a0 */
[----:B------:R-:W-:Y:S01]  /*37f0*/  IMAD.MOV.U32 R40, RZ, RZ, R81 ;  /* 0x000000ffff287224 */ /* 0x000fe200078e0051 */
[----:B------:R-:W-:Y:S02]  /*3800*/  PRMT R159, R159, 0x5410, R41 ;  /* 0x000054109f9f7816 */ /* 0x000fe40000000029 */
[----:B------:R-:W-:-:S04]  /*3810*/  MOV R41, R80 ;  /* 0x0000005000297202 */ /* 0x000fc80000000f00 */
[----:B------:R-:W-:Y:S01]  /*3820*/  PRMT R162, R40, 0x5410, R41 ;  /* 0x0000541028a27816 */ /* 0x000fe20000000029 */
[----:B------:R-:W-:Y:S01]  /*3830*/  IMAD.MOV.U32 R40, RZ, RZ, R84 ;  /* 0x000000ffff287224 */ /* 0x000fe200078e0054 */
[----:B------:R-:W-:-:S04]  /*3840*/  MOV R41, R85 ;  /* 0x0000005500297202 */ /* 0x000fc80000000f00 */
[----:B------:R-:W-:Y:S01]  /*3850*/  PRMT R165, R165, 0x5410, R40 ;  /* 0x00005410a5a57816 */ /* 0x000fe20000000028 */
[----:B------:R-:W-:Y:S01]  /*3860*/  IMAD.MOV.U32 R40, RZ, RZ, R92 ;  /* 0x000000ffff287224 */ /* 0x000fe200078e005c */
[----:B------:R-:W-:Y:S01]  /*3870*/  PRMT R164, R164, 0x5410, R41 ;  /* 0x00005410a4a47816 */ /* 0x000fe20000000029 */
[----:B------:R-:W-:-:S05]  /*3880*/  IMAD.MOV.U32 R41, RZ, RZ, R93 ;  /* 0x000000ffff297224 */ /* 0x000fca00078e005d */
[----:B------:R-:W-:Y:S01]  /*3890*/  PRMT R168, R40, 0x5410, R41 ;  /* 0x0000541028a87816 */ /* 0x000fe20000000029 */
[----:B------:R-:W-:Y:S01]  /*38a0*/  IMAD.MOV.U32 R41, RZ, RZ, R121 ;  /* 0x000000ffff297224 */ /* 0x000fe200078e0079 */
[----:B------:R-:W-:-:S04]  /*38b0*/  MOV R40, R120 ;  /* 0x0000007800287202 */ /* 0x000fc80000000f00 */
[----:B------:R-:W-:Y:S01]  /*38c0*/  PRMT R169, R40, 0x5410, R41 ;  /* 0x0000541028a97816 */ /* 0x000fe20000000029 */
[----:B------:R-:W-:Y:S01]  /*38d0*/  IMAD.MOV.U32 R40, RZ, RZ, R126 ;  /* 0x000000ffff287224 */ /* 0x000fe200078e007e */
[----:B------:R-:W-:-:S04]  /*38e0*/  MOV R41, R127 ;  /* 0x0000007f00297202 */ /* 0x000fc80000000f00 */
[----:B------:R-:W-:Y:S01]  /*38f0*/  PRMT R170, R40, 0x5410, R41 ;  /* 0x0000541028aa7816 */ /* 0x000fe20000000029 */
[----:B------:R-:W-:Y:S02]  /*3900*/  IMAD.MOV.U32 R41, RZ, RZ, R50 ;  /* 0x000000ffff297224 */ /* 0x000fe400078e0032 */
        /* <DEDUP_REMOVED lines=27> */
[----:B------:R-:W-:Y:S01]  /*3ac0*/  IMAD.MOV.U32 R40, RZ, RZ, R64 ;  /* 0x000000ffff287224 */ /* 0x000fe200078e0040 */
[----:B------:R-:W-:-:S04]  /*3ad0*/  PRMT R146, R41, 0x7610, R146 ;  /* 0x0000761029927816 */ /* 0x000fc80000000092 */
[----:B------:R-:W-:Y:S01]  /*3ae0*/  PRMT R156, R40, 0x7610, R156 ;  /* 0x00007610289c7816 */ /* 0x000fe2000000009c */
[----:B------:R-:W-:-:S05]  /*3af0*/  IMAD.MOV.U32 R40, RZ, RZ, R65 ;  /* 0x000000ffff287224 */ /* 0x000fca00078e0041 */
[----:B------:R-:W-:Y:S02]  /*3b00*/  PRMT R156, R156, 0x5410, R40 ;  /* 0x000054109c9c7816 */ /* 0x000fe40000000028 */
[----:B------:R-:W-:-:S04]  /*3b10*/  MOV R40, R68 ;  /* 0x0000004400287202 */ /* 0x000fc80000000f00 */
[----:B------:R-:W-:Y:S01]  /*3b20*/  PRMT R158, R40, 0x7610, R158 ;  /* 0x00007610289e7816 */ /* 0x000fe2000000009e */
[----:B------:R-:W-:-:S05]  /*3b30*/  IMAD.MOV.U32 R40, RZ, RZ, R69 ;  /* 0x000000ffff287224 */ /* 0x000fca00078e0045 */
[----:B------:R-:W-:Y:S01]  /*3b40*/  PRMT R160, R160, 0x5410, R40 ;  /* 0x00005410a0a07816 */ /* 0x000fe20000000028 */
[----:B------:R-:W-:-:S05]  /*3b50*/  IMAD.MOV.U32 R40, RZ, RZ, R72 ;  /* 0x000000ffff287224 */ /* 0x000fca00078e0048 */
[----:B------:R-:W-:Y:S02]  /*3b60*/  PRMT R163, R40, 0x7610, R163 ;  /* 0x0000761028a37816 */ /* 0x000fe400000000a3 */
[----:B------:R-:W-:-:S04]  /*3b70*/  MOV R40, R73 ;  /* 0x0000004900287202 */ /* 0x000fc80000000f00 */
[----:B------:R-:W-:Y:S01]  /*3b80*/  PRMT R163, R163, 0x5410, R40 ;  /* 0x00005410a3a37816 */ /* 0x000fe20000000028 */
[----:B------:R-:W-:Y:S06]  /*3b90*/  @!P2 BRA `(.L_x_440) ;  /* 0x000000000004a947 */ /* 0x000fec0003800000 */
[----:B------:R-:W-:Y:S01]  /*3ba0*/  BPT.TRAP 0x1 ;  /* 0x000000040000795c */ /* 0x000fe20000300000 */
.L_x_440:
[----:B------:R-:W-:Y:S01]  /*3bb0*/  IMAD R101, R16, 0x8, R2 ;  /* 0x0000000810657824 */ /* 0x000fe200078e0202 */
[----:B------:R-:W-:Y:S01]  /*3bc0*/  SHF.L.U32 R102, R184, 0x1f, RZ ;  /* 0x0000001fb8667819 */ /* 0x000fe200000006ff */
[----:B------:R-:W-:Y:S03]  /*3bd0*/  BSSY B1, `(.L_x_441) ;  /* 0x0000003000017945 */ /* 0x000fe60003800000 */
[----:B------:R-:W0:Y:S02]  /*3be0*/  SYNCS.PHASECHK.TRANS64.TRYWAIT P5, [R101+URZ+0x34890], R102 ;  /* 0x03489066650075a7 */ /* 0x000e2400080a017f */
[----:B0-----:R-:W-:Y:S05]  /*3bf0*/  @!P5 BRA `(.L_x_442) ;  /* 0x000001e80078d947 */ /* 0x001fea0003800000 */
.L_x_795:
[----:B------:R-:W-:Y:S05]  /*3c00*/  BSYNC B1 ;  /* 0x0000000000017941 */ /* 0x000fea0003800000 */
.L_x_441:
[----:B------:R-:W-:Y:S04]  /*3c10*/  BSSY B1, `(.L_x_443) ;  /* 0x0000147000017945 */ /* 0x000fe80003800000 */
[----:B------:R-:W-:Y:S05]  /*3c20*/  @P3 BRA `(.L_x_444) ;  /* 0x0000001400143947 */ /* 0x000fea0003800000 */
[----:B------:R-:W-:Y:S01]  /*3c30*/  ISETP.NE.AND P3, PT, R34, RZ, PT ;  /* 0x000000ff2200720c */ /* 0x000fe20003f65270 */
[----:B------:R-:W-:-:S12]  /*3c40*/  BSSY B2, `(.L_x_445) ;  /* 0x0000032000027945 */ /* 0x000fd80003800000 */
[----:B------:R-:W-:Y:S05]  /*3c50*/  @!P3 BRA `(.L_x_446) ;  /* 0x0000000000c0b947 */ /* 0x000fea0003800000 */
[----:B------:R1:W2:Y:S01]  /*3c60*/  LDS.128 R40, [R47] ;  /* 0x000000002f287984 */ /* 0x0002a20000000c00 */
[----:B------:R-:W-:Y:S01]  /*3c70*/  ISETP.GE.AND P3, PT, R22, R117, PT ;  /* 0x000000751600720c */ /* 0x000fe20003f66270 */
[----:B------:R-:W-:-:S12]  /*3c80*/  BSSY B3, `(.L_x_447) ;  /* 0x000002c000037945 */ /* 0x000fd80003800000 */
[----:B-1----:R-:W-:Y:S05]  /*3c90*/  @P3 BRA `(.L_x_448) ;  /* 0x0000000000a83947 */ /* 0x002fea0003800000 */
[--C-:B------:R-:W-:Y:S01]  /*3ca0*/  SHF.R.U64 R90, R124, 0x10, R125.reuse ;  /* 0x000000107c5a7819 */ /* 0x100fe2000000127d */
[--C-:B--2---:R-:W-:Y:S01]  /*3cb0*/  HADD2.F32 R153, -RZ, R41.reuse.H0_H0 ;  /* 0x20000029ff997230 */ /* 0x104fe20000004100 */
[----:B------:R-:W-:Y:S02]  /*3cc0*/  SHF.R.U32.HI R124, RZ, 0x10, R125 ;  /* 0x00000010ff7c7819 */ /* 0x000fe4000001167d */
[--C-:B------:R-:W-:Y:S01]  /*3cd0*/  SHF.R.U64 R125, R126, 0x10, R127.reuse ;  /* 0x000000107e7d7819 */ /* 0x100fe2000000127f */
[----:B------:R-:W-:Y:S01]  /*3ce0*/  HADD2.F32 R90, -RZ, R90.H0_H0 ;  /* 0x2000005aff5a7230 */ /* 0x000fe20000004100 */
[----:B------:R-:W-:Y:S01]  /*3cf0*/  SHF.R.U32.HI R126, RZ, 0x10, R127 ;  /* 0x00000010ff7e7819 */ /* 0x000fe2000001167f */
[----:B------:R-:W-:Y:S02]  /*3d00*/  HADD2.F32 R127, -RZ, R41.H1_H1 ;  /* 0x30000029ff7f7230 */ /* 0x000fe40000004100 */
[----:B------:R-:W-:Y:S02]  /*3d10*/  HADD2.F32 R125, -RZ, R125.H0_H0 ;  /* 0x2000007dff7d7230 */ /* 0x000fe40000004100 */
[----:B------:R-:W-:-:S03]  /*3d20*/  HADD2.F32 R126, -RZ, R126.H0_H0 ;  /* 0x2000007eff7e7230 */ /* 0x000fc60000004100 */
[-C--:B------:R-:W-:Y:S01]  /*3d30*/  FMUL.FTZ R41, R127, R125.reuse ;  /* 0x0000007d7f297220 */ /* 0x080fe20000410000 */
[----:B------:R-:W-:-:S03]  /*3d40*/  FMUL.FTZ R125, R153, R125 ;  /* 0x0000007d997d7220 */ /* 0x000fc60000410000 */
[-C--:B------:R-:W-:Y:S01]  /*3d50*/  FFMA.FTZ R41, R153, R90.reuse, -R41 ;  /* 0x0000005a99297223 */ /* 0x080fe20000010829 */
[----:B------:R-:W-:Y:S01]  /*3d60*/  FFMA.FTZ R90, R127, R90, R125 ;  /* 0x0000005a7f5a7223 */ /* 0x000fe2000001007d */
[----:B------:R-:W-:Y:S01]  /*3d70*/  IMAD.MOV.U32 R125, RZ, RZ, R43 ;  /* 0x000000ffff7d7224 */ /* 0x000fe200078e002b */
[----:B------:R-:W-:Y:S01]  /*3d80*/  MOV R153, R40 ;  /* 0x0000002800997202 */ /* 0x000fe20000000f00 */
[----:B------:R-:W-:Y:S02]  /*3d90*/  HADD2.F32 R127, -RZ, R124.H0_H0 ;  /* 0x2000007cff7f7230 */ /* 0x000fe40000004100 */
[----:B------:R-:W-:Y:S01]  /*3da0*/  F2FP.F16.F32.PACK_AB R41, R90, R41 ;  /* 0x000000295a29723e */ /* 0x000fe200000000ff */
[--C-:B------:R-:W-:Y:S02]  /*3db0*/  HADD2.F32 R43, -RZ, R125.reuse.H1_H1 ;  /* 0x3000007dff2b7230 */ /* 0x100fe40000004100 */
[----:B------:R-:W-:Y:S02]  /*3dc0*/  HADD2.F32 R125, -RZ, R125.H0_H0 ;  /* 0x2000007dff7d7230 */ /* 0x000fe40000004100 */
[----:B------:R-:W-:-:S02]  /*3dd0*/  HADD2.F32 R40, -RZ, R153.H1_H1 ;  /* 0x30000099ff287230 */ /* 0x000fc40000004100 */
[----:B------:R-:W-:Y:S01]  /*3de0*/  FMUL.FTZ R124, R43, R126 ;  /* 0x0000007e2b7c7220 */ /* 0x000fe20000410000 */
[----:B------:R-:W-:-:S03]  /*3df0*/  HADD2.F32 R153, -RZ, R153.H0_H0 ;  /* 0x20000099ff997230 */ /* 0x000fc60000004100 */
[C---:B------:R-:W-:Y:S01]  /*3e00*/  FFMA.FTZ R124, R125.reuse, R127, -R124 ;  /* 0x0000007f7d7c7223 */ /* 0x040fe2000001087c */
[----:B------:R-:W-:-:S04]  /*3e10*/  FMUL.FTZ R125, R125, R126 ;  /* 0x0000007e7d7d7220 */ /* 0x000fc80000410000 */
[----:B------:R-:W-:Y:S01]  /*3e20*/  FFMA.FTZ R43, R43, R127, R125 ;  /* 0x0000007f2b2b7223 */ /* 0x000fe2000001007d */
[----:B------:R-:W-:Y:S02]  /*3e30*/  HADD2.F32 R127, -RZ, R170.H0_H0 ;  /* 0x200000aaff7f7230 */ /* 0x000fe40000004100 */
[----:B------:R-:W-:Y:S02]  /*3e40*/  HADD2.F32 R125, -RZ, R154.H0_H0 ;  /* 0x2000009aff7d7230 */ /* 0x000fe40000004100 */
[----:B------:R-:W-:Y:S01]  /*3e50*/  F2FP.F16.F32.PACK_AB R43, R43, R124 ;  /* 0x0000007c2b2b723e */ /* 0x000fe200000000ff */
[-C--:B------:R-:W-:Y:S01]  /*3e60*/  FMUL.FTZ R126, R40, R127.reuse ;  /* 0x0000007f287e7220 */ /* 0x080fe20000410000 */
[----:B------:R-:W-:-:S03]  /*3e70*/  FMUL.FTZ R127, R153, R127 ;  /* 0x0000007f997f7220 */ /* 0x000fc60000410000 */
[-C--:B------:R-:W-:Y:S01]  /*3e80*/  FFMA.FTZ R126, R153, R125.reuse, -R126 ;  /* 0x0000007d997e7223 */ /* 0x080fe2000001087e */
[----:B------:R-:W-:Y:S01]  /*3e90*/  FFMA.FTZ R40, R40, R125, R127 ;  /* 0x0000007d28287223 */ /* 0x000fe2000001007f */
[----:B------:R-:W-:Y:S02]  /*3ea0*/  HADD2.F32 R125, -RZ, R170.H1_H1 ;  /* 0x300000aaff7d7230 */ /* 0x000fe40000004100 */
[----:B------:R-:W-:Y:S02]  /*3eb0*/  HADD2.F32 R127, -RZ, R42.H1_H1 ;  /* 0x3000002aff7f7230 */ /* 0x000fe40000004100 */
[----:B------:R-:W-:Y:S01]  /*3ec0*/  HADD2.F32 R153, -RZ, R154.H1_H1 ;  /* 0x3000009aff997230 */ /* 0x000fe20000004100 */
[----:B------:R-:W-:Y:S01]  /*3ed0*/  F2FP.F16.F32.PACK_AB R40, R40, R126 ;  /* 0x0000007e2828723e */ /* 0x000fe200000000ff */
[----:B------:R-:W-:Y:S02]  /*3ee0*/  HADD2.F32 R42, -RZ, R42.H0_H0 ;  /* 0x2000002aff2a7230 */ /* 0x000fe40000004100 */
[----:B------:R-:W-:-:S04]  /*3ef0*/  FMUL.FTZ R154, R127, R125 ;  /* 0x0000007d7f9a7220 */ /* 0x000fc80000410000 */
[C---:B------:R-:W-:Y:S01]  /*3f00*/  FFMA.FTZ R154, R42.reuse, R153, -R154 ;  /* 0x000000992a9a7223 */ /* 0x040fe2000001089a */
[----:B------:R-:W-:-:S04]  /*3f10*/  FMUL.FTZ R42, R42, R125 ;  /* 0x0000007d2a2a7220 */ /* 0x000fc80000410000 */
[----:B------:R-:W-:-:S05]  /*3f20*/  FFMA.FTZ R42, R127, R153, R42 ;  /* 0x000000997f2a7223 */ /* 0x000fca000001002a */
[----:B------:R-:W-:-:S07]  /*3f30*/  F2FP.F16.F32.PACK_AB R42, R42, R154 ;  /* 0x0000009a2a2a723e */ /* 0x000fce00000000ff */
.L_x_448:
[----:B------:R-:W-:Y:S05]  /*3f40*/  BSYNC B3 ;  /* 0x0000000000037941 */ /* 0x000fea0003800000 */
.L_x_447:
[----:B--2---:R1:W-:Y:S02]  /*3f50*/  STG.E.128 desc[UR58][R48.64], R40 ;  /* 0x0000002830007986 */ /* 0x0043e4000c101d3a */
.L_x_446:
[----:B------:R-:W-:Y:S05]  /*3f60*/  BSYNC B2 ;  /* 0x0000000000027941 */ /* 0x000fea0003800000 */
.L_x_445:
[----:B------:R-:W-:Y:S01]  /*3f70*/  ISETP.NE.AND P3, PT, R38, RZ, PT ;  /* 0x000000ff2600720c */ /* 0x000fe20003f65270 */
[----:B------:R-:W-:-:S12]  /*3f80*/  BSSY B2, `(.L_x_449) ;  /* 0x0000033000027945 */ /* 0x000fd80003800000 */
[----:B------:R-:W-:Y:S05]  /*3f90*/  @!P3 BRA `(.L_x_450) ;  /* 0x0000000000c4b947 */ /* 0x000fea0003800000 */
[----:B-1----:R1:W2:Y:S01]  /*3fa0*/  LDS.128 R40, [R46] ;  /* 0x000000002e287984 */ /* 0x0022a20000000c00 */
[----:B------:R-:W-:Y:S01]  /*3fb0*/  ISETP.GE.AND P3, PT, R187, R117, PT ;  /* 0x00000075bb00720c */ /* 0x000fe20003f66270 */
[----:B------:R-:W-:-:S12]  /*3fc0*/  BSSY B3, `(.L_x_451) ;  /* 0x000002d000037945 */ /* 0x000fd80003800000 */
[----:B-1----:R-:W-:Y:S05]  /*3fd0*/  @P3 BRA `(.L_x_452) ;  /* 0x0000000000ac3947 */ /* 0x002fea0003800000 */
[----:B------:R-:W-:Y:S01]  /*3fe0*/  SHF.R.U64 R90, R94, 0x10, R95 ;  /* 0x000000105e5a7819 */ /* 0x000fe2000000125f */
[----:B--2---:R-:W-:Y:S01]  /*3ff0*/  IMAD.MOV.U32 R124, RZ, RZ, R41 ;  /* 0x000000ffff7c7224 */ /* 0x004fe200078e0029 */
[----:B------:R-:W-:Y:S02]  /*4000*/  SHF.R.U32.HI R94, RZ, 0x10, R95 ;  /* 0x00000010ff5e7819 */ /* 0x000fe4000001165f */
[--C-:B------:R-:W-:Y:S02]  /*4010*/  SHF.R.U64 R95, R120, 0x10, R121.reuse ;  /* 0x00000010785f7819 */ /* 0x100fe40000001279 */
[----:B------:R-:W-:Y:S01]  /*4020*/  SHF.R.U32.HI R120, RZ, 0x10, R121 ;  /* 0x00000010ff787819 */ /* 0x000fe20000011679 */
[----:B------:R-:W-:Y:S02]  /*4030*/  HADD2.F32 R121, -RZ, R90.H0_H0 ;  /* 0x2000005aff797230 */ /* 0x000fe40000004100 */
[----:B------:R-:W-:Y:S02]  /*4040*/  HADD2.F32 R41, -RZ, R95.H0_H0 ;  /* 0x2000005fff297230 */ /* 0x000fe40000004100 */
[----:B------:R-:W-:-:S02]  /*4050*/  HADD2.F32 R95, -RZ, R124.H1_H1 ;  /* 0x3000007cff5f7230 */ /* 0x000fc40000004100 */
[----:B------:R-:W-:Y:S02]  /*4060*/  HADD2.F32 R124, -RZ, R124.H0_H0 ;  /* 0x2000007cff7c7230 */ /* 0x000fe40000004100 */
[----:B------:R-:W-:Y:S02]  /*4070*/  HADD2.F32 R120, -RZ, R120.H0_H0 ;  /* 0x20000078ff787230 */ /* 0x000fe40000004100 */
[-C--:B------:R-:W-:Y:S01]  /*4080*/  FMUL.FTZ R90, R95, R41.reuse ;  /* 0x000000295f5a7220 */ /* 0x080fe20000410000 */
[----:B------:R-:W-:-:S03]  /*4090*/  FMUL.FTZ R41, R124, R41 ;  /* 0x000000297c297220 */ /* 0x000fc60000410000 */
[-C--:B------:R-:W-:Y:S01]  /*40a0*/  FFMA.FTZ R90, R124, R121.reuse, -R90 ;  /* 0x000000797c5a7223 */ /* 0x080fe2000001085a */
[----:B------:R-:W-:Y:S01]  /*40b0*/  MOV R124, R40 ;  /* 0x00000028007c7202 */ /* 0x000fe20000000f00 */
[----:B------:R-:W-:Y:S01]  /*40c0*/  FFMA.FTZ R41, R95, R121, R41 ;  /* 0x000000795f297223 */ /* 0x000fe20000010029 */
[----:B------:R-:W-:Y:S02]  /*40d0*/  IMAD.MOV.U32 R95, RZ, RZ, R43 ;  /* 0x000000ffff5f7224 */ /* 0x000fe400078e002b */
[----:B------:R-:W-:Y:S02]  /*40e0*/  HADD2.F32 R121, -RZ, R94.H0_H0 ;  /* 0x2000005eff797230 */ /* 0x000fe40000004100 */
[----:B------:R-:W-:Y:S01]  /*40f0*/  HADD2.F32 R40, -RZ, R124.H1_H1 ;  /* 0x3000007cff287230 */ /* 0x000fe20000004100 */
[----:B------:R-:W-:Y:S01]  /*4100*/  F2FP.F16.F32.PACK_AB R41, R41, R90 ;  /* 0x0000005a2929723e */ /* 0x000fe200000000ff */
[--C-:B------:R-:W-:Y:S02]  /*4110*/  HADD2.F32 R43, -RZ, R95.reuse.H1_H1 ;  /* 0x3000005fff2b7230 */ /* 0x100fe40000004100 */
[----:B------:R-:W-:-:S02]  /*4120*/  HADD2.F32 R95, -RZ, R95.H0_H0 ;  /* 0x2000005fff5f7230 */ /* 0x000fc40000004100 */
[----:B------:R-:W-:Y:S02]  /*4130*/  HADD2.F32 R124, -RZ, R124.H0_H0 ;  /* 0x2000007cff7c7230 */ /* 0x000fe40000004100 */
[----:B------:R-:W-:-:S04]  /*4140*/  FMUL.FTZ R94, R43, R120 ;  /* 0x000000782b5e7220 */ /* 0x000fc80000410000 */
        /* <DEDUP_REMOVED lines=11> */
[--C-:B------:R-:W-:Y:S02]  /*4200*/  HADD2.F32 R121, -RZ, R42.reuse.H1_H1 ;  /* 0x3000002aff797230 */ /* 0x100fe40000004100 */
        /* <DEDUP_REMOVED lines=8> */
.L_x_452:
[----:B------:R-:W-:Y:S05]  /*4290*/  BSYNC B3 ;  /* 0x0000000000037941 */ /* 0x000fea0003800000 */
.L_x_451:
[----:B--2---:R2:W-:Y:S02]  /*42a0*/  STG.E.128 desc[UR58][R48.64+0x40], R40 ;  /* 0x0000402830007986 */ /* 0x0045e4000c101d3a */
.L_x_450:
[----:B------:R-:W-:Y:S05]  /*42b0*/  BSYNC B2 ;  /* 0x0000000000027941 */ /* 0x000fea0003800000 */
.L_x_449:
[----:B------:R-:W-:Y:S01]  /*42c0*/  ISETP.NE.AND P3, PT, R39, RZ, PT ;  /* 0x000000ff2700720c */ /* 0x000fe20003f65270 */
[----:B------:R-:W-:-:S12]  /*42d0*/  BSSY B2, `(.L_x_453) ;  /* 0x0000033000027945 */ /* 0x000fd80003800000 */
[----:B------:R-:W-:Y:S05]  /*42e0*/  @!P3 BRA `(.L_x_454) ;  /* 0x0000000000c4b947 */ /* 0x000fea0003800000 */
[----:B-12---:R1:W2:Y:S01]  /*42f0*/  LDS.128 R40, [R47+0x4000] ;  /* 0x004000002f287984 */ /* 0x0062a20000000c00 */
[----:B------:R-:W-:Y:S01]  /*4300*/  ISETP.GE.AND P3, PT, R186, R117, PT ;  /* 0x00000075ba00720c */ /* 0x000fe20003f66270 */
[----:B------:R-:W-:-:S12]  /*4310*/  BSSY B3, `(.L_x_455) ;  /* 0x000002d000037945 */ /* 0x000fd80003800000 */
[----:B-1----:R-:W-:Y:S05]  /*4320*/  @P3 BRA `(.L_x_456) ;  /* 0x0000000000ac3947 */ /* 0x002fea0003800000 */
[--C-:B------:R-:W-:Y:S02]  /*4330*/  SHF.R.U64 R90, R86, 0x10, R87.reuse ;  /* 0x00000010565a7819 */ /* 0x100fe40000001257 */
[----:B------:R-:W-:Y:S01]  /*4340*/  SHF.R.U32.HI R86, RZ, 0x10, R87 ;  /* 0x00000010ff567819 */ /* 0x000fe20000011657 */
[----:B--2---:R-:W-:Y:S01]  /*4350*/  IMAD.MOV.U32 R87, RZ, RZ, R41 ;  /* 0x000000ffff577224 */ /* 0x004fe200078e0029 */
[--C-:B------:R-:W-:Y:S01]  /*4360*/  SHF.R.U64 R94, R92, 0x10, R93.reuse ;  /* 0x000000105c5e7819 */ /* 0x100fe2000000125d */
[----:B------:R-:W-:Y:S01]  /*4370*/  HADD2.F32 R90, -RZ, R90.H0_H0 ;  /* 0x2000005aff5a7230 */ /* 0x000fe20000004100 */
[----:B------:R-:W-:Y:S02]  /*4380*/  SHF.R.U32.HI R92, RZ, 0x10, R93 ;  /* 0x00000010ff5c7819 */ /* 0x000fe4000001165d */
[----:B------:R-:W-:Y:S02]  /*4390*/  HADD2.F32 R93, -RZ, R87.H1_H1 ;  /* 0x30000057ff5d7230 */ /* 0x000fe40000004100 */
[----:B------:R-:W-:-:S02]  /*43a0*/  HADD2.F32 R41, -RZ, R94.H0_H0 ;  /* 0x2000005eff297230 */ /* 0x000fc40000004100 */
[----:B------:R-:W-:Y:S02]  /*43b0*/  HADD2.F32 R94, -RZ, R87.H0_H0 ;  /* 0x20000057ff5e7230 */ /* 0x000fe40000004100 */
[----:B------:R-:W-:Y:S02]  /*43c0*/  HADD2.F32 R92, -RZ, R92.H0_H0 ;  /* 0x2000005cff5c7230 */ /* 0x000fe40000004100 */
[-C--:B------:R-:W-:Y:S01]  /*43d0*/  FMUL.FTZ R87, R93, R41.reuse ;  /* 0x000000295d577220 */ /* 0x080fe20000410000 */
[----:B------:R-:W-:-:S03]  /*43e0*/  FMUL.FTZ R41, R94, R41 ;  /* 0x000000295e297220 */ /* 0x000fc60000410000 */
[----:B------:R-:W-:Y:S01]  /*43f0*/  FFMA.FTZ R87, R94, R90, -R87 ;  /* 0x0000005a5e577223 */ /* 0x000fe20000010857 */
        /* <DEDUP_REMOVED lines=30> */
.L_x_456:
[----:B------:R-:W-:Y:S05]  /*45e0*/  BSYNC B3 ;  /* 0x0000000000037941 */ /* 0x000fea0003800000 */
.L_x_455:
[----:B--2---:R3:W-:Y:S02]  /*45f0*/  STG.E.128 desc[UR58][R48.64+0x80], R40 ;  /* 0x0000802830007986 */ /* 0x0047e4000c101d3a */
.L_x_454:
[----:B------:R-:W-:Y:S05]  /*4600*/  BSYNC B2 ;  /* 0x0000000000027941 */ /* 0x000fea0003800000 */
.L_x_453:
[----:B------:R-:W-:Y:S01]  /*4610*/  ISETP.NE.AND P3, PT, R96, RZ, PT ;  /* 0x000000ff6000720c */ /* 0x000fe20003f65270 */
[----:B------:R-:W-:-:S12]  /*4620*/  BSSY B2, `(.L_x_457) ;  /* 0x0000038000027945 */ /* 0x000fd80003800000 */
[----:B------:R-:W-:Y:S05]  /*4630*/  @!P3 BRA `(.L_x_458) ;  /* 0x0000000000d8b947 */ /* 0x000fea0003800000 */
[----:B-123--:R1:W2:Y:S01]  /*4640*/  LDS.128 R40, [R46+0x4000] ;  /* 0x004000002e287984 */ /* 0x00e2a20000000c00 */
[----:B------:R-:W-:Y:S01]  /*4650*/  ISETP.GE.AND P3, PT, R189, R117, PT ;  /* 0x00000075bd00720c */ /* 0x000fe20003f66270 */
[----:B------:R-:W-:-:S12]  /*4660*/  BSSY B3, `(.L_x_459) ;  /* 0x0000032000037945 */ /* 0x000fd80003800000 */
[----:B-1----:R-:W-:Y:S05]  /*4670*/  @P3 BRA `(.L_x_460) ;  /* 0x0000000000c03947 */ /* 0x002fea0003800000 */
[----:B------:R-:W-:Y:S01]  /*4680*/  SHF.R.U64 R86, R84, 0x10, R85 ;  /* 0x0000001054567819 */ /* 0x000fe20000001255 */
[----:B--2---:R-:W-:Y:S01]  /*4690*/  IMAD.MOV.U32 R84, RZ, RZ, R41 ;  /* 0x000000ffff547224 */ /* 0x004fe200078e0029 */
[--C-:B------:R-:W-:Y:S01]  /*46a0*/  SHF.R.U64 R82, R82, 0x10, R83.reuse ;  /* 0x0000001052527819 */ /* 0x100fe20000001253 */
[----:B------:R-:W-:Y:S01]  /*46b0*/  HADD2.F32 R90, -RZ, R164.H1_H1 ;  /* 0x300000a4ff5a7230 */ /* 0x000fe20000004100 */
[----:B------:R-:W-:Y:S01]  /*46c0*/  SHF.R.U32.HI R83, RZ, 0x10, R83 ;  /* 0x00000010ff537819 */ /* 0x000fe20000011653 */
[----:B------:R-:W-:Y:S02]  /*46d0*/  HADD2.F32 R86, -RZ, R86.H0_H0 ;  /* 0x20000056ff567230 */ /* 0x000fe40000004100 */
[--C-:B------:R-:W-:Y:S02]  /*46e0*/  HADD2.F32 R41, -RZ, R84.reuse.H1_H1 ;  /* 0x30000054ff297230 */ /* 0x100fe40000004100 */
[----:B------:R-:W-:Y:S02]  /*46f0*/  HADD2.F32 R84, -RZ, R84.H0_H0 ;  /* 0x20000054ff547230 */ /* 0x000fe40000004100 */
[----:B------:R-:W-:-:S02]  /*4700*/  HADD2.F32 R82, -RZ, R82.H0_H0 ;  /* 0x20000052ff527230 */ /* 0x000fc40000004100 */
[CC--:B------:R-:W-:Y:S01]  /*4710*/  FMUL.FTZ R87, R41.reuse, R86.reuse ;  /* 0x0000005629577220 */ /* 0x0c0fe20000410000 */
[----:B------:R-:W-:Y:S02]  /*4720*/  HADD2.F32 R83, -RZ, R83.H0_H0 ;  /* 0x20000053ff537230 */ /* 0x000fe40000004100 */
[C---:B------:R-:W-:Y:S01]  /*4730*/  FMUL.FTZ R86, R84.reuse, R86 ;  /* 0x0000005654567220 */ /* 0x040fe20000410000 */
[-C--:B------:R-:W-:Y:S01]  /*4740*/  FFMA.FTZ R87, R84, R82.reuse, -R87 ;  /* 0x0000005254577223 */ /* 0x080fe20000010857 */
[----:B------:R-:W-:Y:S02]  /*4750*/  SHF.R.U32.HI R84, RZ, 0x10, R85 ;  /* 0x00000010ff547819 */ /* 0x000fe40000011655 */
[----:B------:R-:W-:Y:S01]  /*4760*/  FFMA.FTZ R86, R41, R82, R86 ;  /* 0x0000005229567223 */ /* 0x000fe20000010056 */
[----:B------:R-:W-:Y:S01]  /*4770*/  IMAD.MOV.U32 R82, RZ, RZ, R40 ;  /* 0x000000ffff527224 */ /* 0x000fe200078e0028 */
[----:B------:R-:W-:Y:S01]  /*4780*/  MOV R40, R43 ;  /* 0x0000002b00287202 */ /* 0x000fe20000000f00 */
[----:B------:R-:W-:-:S02]  /*4790*/  HADD2.F32 R43, -RZ, R84.H0_H0 ;  /* 0x20000054ff2b7230 */ /* 0x000fc40000004100 */
[----:B------:R-:W-:Y:S02]  /*47a0*/  F2FP.F16.F32.PACK_AB R86, R86, R87 ;  /* 0x000000575656723e */ /* 0x000fe400000000ff */
[--C-:B------:R-:W-:Y:S02]  /*47b0*/  HADD2.F32 R41, -RZ, R40.reuse.H1_H1 ;  /* 0x30000028ff297230 */ /* 0x100fe40000004100 */
[----:B------:R-:W-:-:S03]  /*47c0*/  HADD2.F32 R40, -RZ, R40.H0_H0 ;  /* 0x20000028ff287230 */ /* 0x000fc60000004100 */
[CC--:B------:R-:W-:Y:S02]  /*47d0*/  FMUL.FTZ R84, R41.reuse, R43.reuse ;  /* 0x0000002b29547220 */ /* 0x0c0fe40000410000 */
[C---:B------:R-:W-:Y:S02]  /*47e0*/  FMUL.FTZ R43, R40.reuse, R43 ;  /* 0x0000002b282b7220 */ /* 0x040fe40000410000 */
[-C--:B------:R-:W-:Y:S01]  /*47f0*/  FFMA.FTZ R40, R40, R83.reuse, -R84 ;  /* 0x0000005328287223 */ /* 0x080fe20000010854 */
[----:B------:R-:W-:Y:S02]  /*4800*/  HADD2.F32 R84, -RZ, R165.H1_H1 ;  /* 0x300000a5ff547230 */ /* 0x000fe40000004100 */
[----:B------:R-:W-:Y:S01]  /*4810*/  FFMA.FTZ R41, R41, R83, R43 ;  /* 0x0000005329297223 */ /* 0x000fe2000001002b */
[----:B------:R-:W-:Y:S02]  /*4820*/  IMAD.MOV.U32 R83, RZ, RZ, R42 ;  /* 0x000000ffff537224 */ /* 0x000fe400078e002a */
[----:B------:R-:W-:-:S02]  /*4830*/  HADD2.F32 R42, -RZ, R82.H1_H1 ;  /* 0x30000052ff2a7230 */ /* 0x000fc40000004100 */
[----:B------:R-:W-:Y:S02]  /*4840*/  HADD2.F32 R43, -RZ, R82.H0_H0 ;  /* 0x20000052ff2b7230 */ /* 0x000fe40000004100 */
[----:B------:R-:W-:Y:S02]  /*4850*/  HADD2.F32 R82, -RZ, R165.H0_H0 ;  /* 0x200000a5ff527230 */ /* 0x000fe40000004100 */
[-C--:B------:R-:W-:Y:S01]  /*4860*/  FMUL.FTZ R85, R42, R84.reuse ;  /* 0x000000542a557220 */ /* 0x080fe20000410000 */
[----:B------:R-:W-:-:S03]  /*4870*/  FMUL.FTZ R84, R43, R84 ;  /* 0x000000542b547220 */ /* 0x000fc60000410000 */
[-C--:B------:R-:W-:Y:S01]  /*4880*/  FFMA.FTZ R43, R43, R82.reuse, -R85 ;  /* 0x000000522b2b7223 */ /* 0x080fe20000010855 */
[----:B------:R-:W-:Y:S01]  /*4890*/  FFMA.FTZ R42, R42, R82, R84 ;  /* 0x000000522a2a7223 */ /* 0x000fe20000010054 */
[--C-:B------:R-:W-:Y:S02]  /*48a0*/  HADD2.F32 R82, -RZ, R83.reuse.H1_H1 ;  /* 0x30000053ff527230 */ /* 0x100fe40000004100 */
[----:B------:R-:W-:Y:S02]  /*48b0*/  HADD2.F32 R84, -RZ, R83.H0_H0 ;  /* 0x20000053ff547230 */ /* 0x000fe40000004100 */
[----:B------:R-:W-:Y:S02]  /*48c0*/  HADD2.F32 R83, -RZ, R164.H0_H0 ;  /* 0x200000a4ff537230 */ /* 0x000fe40000004100 */
[-C--:B------:R-:W-:Y:S01]  /*48d0*/  FMUL.FTZ R85, R82, R90.reuse ;  /* 0x0000005a52557220 */ /* 0x080fe20000410000 */
[----:B------:R-:W-:Y:S01]  /*48e0*/  F2FP.F16.F32.PACK_AB R42, R42, R43 ;  /* 0x0000002b2a2a723e */ /* 0x000fe200000000ff */
[----:B------:R-:W-:-:S02]  /*48f0*/  FMUL.FTZ R90, R84, R90 ;  /* 0x0000005a545a7220 */ /* 0x000fc40000410000 */
[-C--:B------:R-:W-:Y:S02]  /*4900*/  FFMA.FTZ R85, R84, R83.reuse, -R85 ;  /* 0x0000005354557223 */ /* 0x080fe40000010855 */
[----:B------:R-:W-:Y:S01]  /*4910*/  FFMA.FTZ R90, R82, R83, R90 ;  /* 0x00000053525a7223 */ /* 0x000fe2000001005a */
[----:B------:R-:W-:Y:S01]  /*4920*/  F2FP.F16.F32.PACK_AB R82, R41, R40 ;  /* 0x000000282952723e */ /* 0x000fe200000000ff */
[----:B------:R-:W-:Y:S01]  /*4930*/  IMAD.MOV.U32 R40, RZ, RZ, R42 ;  /* 0x000000ffff287224 */ /* 0x000fe200078e002a */
[----:B------:R-:W-:Y:S02]  /*4940*/  MOV R41, R86 ;  /* 0x0000005600297202 */ /* 0x000fe40000000f00 */
[----:B------:R-:W-:Y:S01]  /*4950*/  F2FP.F16.F32.PACK_AB R85, R90, R85 ;  /* 0x000000555a55723e */ /* 0x000fe200000000ff */
[----:B------:R-:W-:-:S04]  /*4960*/  IMAD.MOV.U32 R43, RZ, RZ, R82 ;  /* 0x000000ffff2b7224 */ /* 0x000fc800078e0052 */
[----:B------:R-:W-:-:S07]  /*4970*/  IMAD.MOV.U32 R42, RZ, RZ, R85 ;  /* 0x000000ffff2a7224 */ /* 0x000fce00078e0055 */
.L_x_460:
[----:B------:R-:W-:Y:S05]  /*4980*/  BSYNC B3 ;  /* 0x0000000000037941 */ /* 0x000fea0003800000 */
.L_x_459:
[----:B--2---:R4:W-:Y:S02]  /*4990*/  STG.E.128 desc[UR58][R48.64+0xc0], R40 ;  /* 0x0000c02830007986 */ /* 0x0049e4000c101d3a */
.L_x_458:
[----:B------:R-:W-:Y:S05]  /*49a0*/  BSYNC B2 ;  /* 0x0000000000027941 */ /* 0x000fea0003800000 */
.L_x_457:
[----:B------:R-:W-:Y:S01]  /*49b0*/  ISETP.NE.AND P3, PT, R97, RZ, PT ;  /* 0x000000ff6100720c */ /* 0x000fe20003f65270 */
[----:B------:R-:W-:-:S12]  /*49c0*/  BSSY B2, `(.L_x_461) ;  /* 0x0000035000027945 */ /* 0x000fd80003800000 */
[----:B------:R-:W-:Y:S05]  /*49d0*/  @!P3 BRA `(.L_x_462) ;  /* 0x0000000000ccb947 */ /* 0x000fea0003800000 */
[----:B-1234-:R1:W2:Y:S01]  /*49e0*/  LDS.128 R40, [R47+0x8000] ;  /* 0x008000002f287984 */ /* 0x01e2a20000000c00 */
[----:B------:R-:W-:Y:S01]  /*49f0*/  ISETP.GE.AND P3, PT, R188, R117, PT ;  /* 0x00000075bc00720c */ /* 0x000fe20003f66270 */
[----:B------:R-:W-:-:S12]  /*4a00*/  BSSY B3, `(.L_x_463) ;  /* 0x000002f000037945 */ /* 0x000fd80003800000 */
[----:B-1----:R-:W-:Y:S05]  /*4a10*/  @P3 BRA `(.L_x_464) ;  /* 0x0000000000b43947 */ /* 0x002fea0003800000 */
[----:B------:R-:W-:Y:S02]  /*4a20*/  SHF.R.U64 R83, R80, 0x10, R81 ;  /* 0x0000001050537819 */ /* 0x000fe40000001251 */
[----:B--2---:R-:W-:Y:S02]  /*4a30*/  MOV R80, R41 ;  /* 0x0000002900507202 */ /* 0x004fe40000000f00 */
[----:B------:R-:W-:Y:S01]  /*4a40*/  SHF.R.U64 R78, R78, 0x10, R79 ;  /* 0x000000104e4e7819 */ /* 0x000fe2000000124f */
[----:B------:R-:W-:Y:S02]  /*4a50*/  HADD2.F32 R83, -RZ, R83.H0_H0 ;  /* 0x20000053ff537230 */ /* 0x000fe40000004100 */
[--C-:B------:R-:W-:Y:S02]  /*4a60*/  HADD2.F32 R41, -RZ, R80.reuse.H1_H1 ;  /* 0x30000050ff297230 */ /* 0x100fe40000004100 */
[----:B------:R-:W-:Y:S02]  /*4a70*/  HADD2.F32 R80, -RZ, R80.H0_H0 ;  /* 0x20000050ff507230 */ /* 0x000fe40000004100 */
[----:B------:R-:W-:-:S02]  /*4a80*/  HADD2.F32 R78, -RZ, R78.H0_H0 ;  /* 0x2000004eff4e7230 */ /* 0x000fc40000004100 */
[-C--:B------:R-:W-:Y:S01]  /*4a90*/  FMUL.FTZ R82, R41, R83.reuse ;  /* 0x0000005329527220 */ /* 0x080fe20000410000 */
[----:B------:R-:W-:-:S03]  /*4aa0*/  FMUL.FTZ R83, R80, R83 ;  /* 0x0000005350537220 */ /* 0x000fc60000410000 */
[-C--:B------:R-:W-:Y:S01]  /*4ab0*/  FFMA.FTZ R82, R80, R78.reuse, -R82 ;  /* 0x0000004e50527223 */ /* 0x080fe20000010852 */
[----:B------:R-:W-:Y:S01]  /*4ac0*/  FFMA.FTZ R83, R41, R78, R83 ;  /* 0x0000004e29537223 */ /* 0x000fe20000010053 */
[----:B------:R-:W-:Y:S01]  /*4ad0*/  SHF.R.U32.HI R78, RZ, 0x10, R79 ;  /* 0x00000010ff4e7819 */ /* 0x000fe2000001164f */
[--C-:B------:R-:W-:Y:S01]  /*4ae0*/  HADD2.F32 R41, -RZ, R43.reuse.H1_H1 ;  /* 0x3000002bff297230 */ /* 0x100fe20000004100 */
[----:B------:R-:W-:Y:S01]  /*4af0*/  SHF.R.U32.HI R79, RZ, 0x10, R81 ;  /* 0x00000010ff4f7819 */ /* 0x000fe20000011651 */
[----:B------:R-:W-:Y:S01]  /*4b00*/  HADD2.F32 R43, -RZ, R43.H0_H0 ;  /* 0x2000002bff2b7230 */ /* 0x000fe20000004100 */
[----:B------:R-:W-:Y:S01]  /*4b10*/  F2FP.F16.F32.PACK_AB R82, R83, R82 ;  /* 0x000000525352723e */ /* 0x000fe200000000ff */
[----:B------:R-:W-:Y:S02]  /*4b20*/  HADD2.F32 R78, -RZ, R78.H0_H0 ;  /* 0x2000004eff4e7230 */ /* 0x000fe40000004100 */
[----:B------:R-:W-:-:S05]  /*4b30*/  HADD2.F32 R79, -RZ, R79.H0_H0 ;  /* 0x2000004fff4f7230 */ /* 0x000fca0000004100 */
[-C--:B------:R-:W-:Y:S01]  /*4b40*/  FMUL.FTZ R80, R41, R79.reuse ;  /* 0x0000004f29507220 */ /* 0x080fe20000410000 */
[----:B------:R-:W-:-:S03]  /*4b50*/  FMUL.FTZ R79, R43, R79 ;  /* 0x0000004f2b4f7220 */ /* 0x000fc60000410000 */
[-C--:B------:R-:W-:Y:S01]  /*4b60*/  FFMA.FTZ R80, R43, R78.reuse, -R80 ;  /* 0x0000004e2b507223 */ /* 0x080fe20000010850 */
[----:B------:R-:W-:Y:S01]  /*4b70*/  FFMA.FTZ R79, R41, R78, R79 ;  /* 0x0000004e294f7223 */ /* 0x000fe2000001004f */
[--C-:B------:R-:W-:Y:S02]  /*4b80*/  HADD2.F32 R41, -RZ, R40.reuse.H0_H0 ;  /* 0x20000028ff297230 */ /* 0x100fe40000004100 */
[----:B------:R-:W-:Y:S02]  /*4b90*/  HADD2.F32 R40, -RZ, R40.H1_H1 ;  /* 0x30000028ff287230 */ /* 0x000fe40000004100 */
[--C-:B------:R-:W-:Y:S01]  /*4ba0*/  HADD2.F32 R43, -RZ, R162.reuse.H1_H1 ;  /* 0x300000a2ff2b7230 */ /* 0x100fe20000004100 */
[----:B------:R-:W-:Y:S01]  /*4bb0*/  F2FP.F16.F32.PACK_AB R79, R79, R80 ;  /* 0x000000504f4f723e */ /* 0x000fe200000000ff */
[----:B------:R-:W-:Y:S02]  /*4bc0*/  HADD2.F32 R78, -RZ, R161.H1_H1 ;  /* 0x300000a1ff4e7230 */ /* 0x000fe40000004100 */
[----:B------:R-:W-:-:S02]  /*4bd0*/  HADD2.F32 R162, -RZ, R162.H0_H0 ;  /* 0x200000a2ffa27230 */ /* 0x000fc40000004100 */
[CC--:B------:R-:W-:Y:S01]  /*4be0*/  FMUL.FTZ R81, R40.reuse, R43.reuse ;  /* 0x0000002b28517220 */ /* 0x0c0fe20000410000 */
[C---:B------:R-:W-:Y:S01]  /*4bf0*/  FMUL.FTZ R43, R41.reuse, R43 ;  /* 0x0000002b292b7220 */ /* 0x040fe20000410000 */
[----:B------:R-:W-:Y:S02]  /*4c00*/  HADD2.F32 R161, -RZ, R161.H0_H0 ;  /* 0x200000a1ffa17230 */ /* 0x000fe40000004100 */
[-C--:B------:R-:W-:Y:S01]  /*4c10*/  FFMA.FTZ R81, R41, R78.reuse, -R81 ;  /* 0x0000004e29517223 */ /* 0x080fe20000010851 */
[----:B------:R-:W-:Y:S01]  /*4c20*/  FFMA.FTZ R43, R40, R78, R43 ;  /* 0x0000004e282b7223 */ /* 0x000fe2000001002b */
[--C-:B------:R-:W-:Y:S02]  /*4c30*/  HADD2.F32 R40, -RZ, R42.reuse.H0_H0 ;  /* 0x2000002aff287230 */ /* 0x100fe40000004100 */
[----:B------:R-:W-:Y:S02]  /*4c40*/  HADD2.F32 R42, -RZ, R42.H1_H1 ;  /* 0x3000002aff2a7230 */ /* 0x000fe40000004100 */
[----:B------:R-:W-:-:S03]  /*4c50*/  F2FP.F16.F32.PACK_AB R43, R43, R81 ;  /* 0x000000512b2b723e */ /* 0x000fc600000000ff */
[-C--:B------:R-:W-:Y:S01]  /*4c60*/  FMUL.FTZ R41, R42, R162.reuse ;  /* 0x000000a22a297220 */ /* 0x080fe20000410000 */
[----:B------:R-:W-:-:S03]  /*4c70*/  FMUL.FTZ R162, R40, R162 ;  /* 0x000000a228a27220 */ /* 0x000fc60000410000 */
[-C--:B------:R-:W-:Y:S01]  /*4c80*/  FFMA.FTZ R41, R40, R161.reuse, -R41 ;  /* 0x000000a128297223 */ /* 0x080fe20000010829 */
[----:B------:R-:W-:Y:S01]  /*4c90*/  FFMA.FTZ R162, R42, R161, R162 ;  /* 0x000000a12aa27223 */ /* 0x000fe200000100a2 */
[----:B------:R-:W-:Y:S02]  /*4ca0*/  IMAD.MOV.U32 R40, RZ, RZ, R43 ;  /* 0x000000ffff287224 */ /* 0x000fe400078e002b */
[----:B------:R-:W-:Y:S02]  /*4cb0*/  IMAD.MOV.U32 R43, RZ, RZ, R79 ;  /* 0x000000ffff2b7224 */ /* 0x000fe400078e004f */
[----:B------:R-:W-:Y:S01]  /*4cc0*/  F2FP.F16.F32.PACK_AB R162, R162, R41 ;  /* 0x00000029a2a2723e */ /* 0x000fe200000000ff */
[----:B------:R-:W-:-:S03]  /*4cd0*/  IMAD.MOV.U32 R41, RZ, RZ, R82 ;  /* 0x000000ffff297224 */ /* 0x000fc600078e0052 */
[----:B------:R-:W-:-:S07]  /*4ce0*/  MOV R42, R162 ;  /* 0x000000a2002a7202 */ /* 0x000fce0000000f00 */
.L_x_464:
[----:B------:R-:W-:Y:S05]  /*4cf0*/  BSYNC B3 ;  /* 0x0000000000037941 */ /* 0x000fea0003800000 */
.L_x_463:
[----:B--2---:R1:W-:Y:S02]  /*4d00*/  STG.E.128 desc[UR58][R48.64+0x100], R40 ;  /* 0x0001002830007986 */ /* 0x0043e4000c101d3a */
.L_x_462:
[----:B------:R-:W-:Y:S05]  /*4d10*/  BSYNC B2 ;  /* 0x0000000000027941 */ /* 0x000fea0003800000 */
.L_x_461:
[----:B------:R-:W-:-:S13]  /*4d20*/  ISETP.NE.AND P3, PT, R98, RZ, PT ;  /* 0x000000ff6200720c */ /* 0x000fda0003f65270 */
[----:B------:R-:W-:Y:S05]  /*4d30*/  @!P3 BRA `(.L_x_444) ;  /* 0x0000000000d0b947 */ /* 0x000fea0003800000 */
[----:B-1234-:R1:W2:Y:S01]  /*4d40*/  LDS.128 R40, [R46+0x8000] ;  /* 0x008000002e287984 */ /* 0x01e2a20000000c00 */
[----:B------:R-:W-:Y:S01]  /*4d50*/  ISETP.GE.AND P3, PT, R190, R117, PT ;  /* 0x00000075be00720c */ /* 0x000fe20003f66270 */
[----:B------:R-:W-:-:S12]  /*4d60*/  BSSY B2, `(.L_x_465) ;  /* 0x0000030000027945 */ /* 0x000fd80003800000 */
[----:B-1----:R-:W-:Y:S05]  /*4d70*/  @P3 BRA `(.L_x_466) ;  /* 0x0000000000b83947 */ /* 0x002fea0003800000 */
[----:B------:R-:W-:Y:S01]  /*4d80*/  SHF.R.U64 R79, R76, 0x10, R77 ;  /* 0x000000104c4f7819 */ /* 0x000fe2000000124d */
[----:B--2---:R-:W-:Y:S01]  /*4d90*/  IMAD.MOV.U32 R76, RZ, RZ, R41 ;  /* 0x000000ffff4c7224 */ /* 0x004fe200078e0029 */
[----:B------:R-:W-:Y:S01]  /*4da0*/  SHF.R.U64 R74, R74, 0x10, R75 ;  /* 0x000000104a4a7819 */ /* 0x000fe2000000124b */
[----:B------:R-:W-:Y:S02]  /*4db0*/  HADD2.F32 R80, -RZ, R42.H1_H1 ;  /* 0x3000002aff507230 */ /* 0x000fe40000004100 */
        /* <DEDUP_REMOVED lines=10> */
[----:B------:R-:W-:Y:S02]  /*4e60*/  MOV R41, R43 ;  /* 0x0000002b00297202 */ /* 0x000fe40000000f00 */
[----:B------:R-:W-:Y:S01]  /*4e70*/  SHF.R.U32.HI R74, RZ, 0x10, R75 ;  /* 0x00000010ff4a7819 */ /* 0x000fe2000001164b */
[----:B------:R-:W-:Y:S01]  /*4e80*/  HADD2.F32 R76, -RZ, R76.H0_H0 ;  /* 0x2000004cff4c7230 */ /* 0x000fe20000004100 */
[----:B------:R-:W-:Y:S01]  /*4e90*/  F2FP.F16.F32.PACK_AB R78, R79, R78 ;  /* 0x0000004e4f4e723e */ /* 0x000fe200000000ff */
[----:B------:R-:W-:-:S02]  /*4ea0*/  HADD2.F32 R43, -RZ, R41.H1_H1 ;  /* 0x30000029ff2b7230 */ /* 0x000fc40000004100 */
[----:B------:R-:W-:Y:S02]  /*4eb0*/  HADD2.F32 R41, -RZ, R41.H0_H0 ;  /* 0x20000029ff297230 */ /* 0x000fe40000004100 */
[----:B------:R-:W-:Y:S02]  /*4ec0*/  HADD2.F32 R74, -RZ, R74.H0_H0 ;  /* 0x2000004aff4a7230 */ /* 0x000fe40000004100 */
[-C--:B------:R-:W-:Y:S01]  /*4ed0*/  FMUL.FTZ R75, R43, R76.reuse ;  /* 0x0000004c2b4b7220 */ /* 0x080fe20000410000 */
[----:B------:R-:W-:-:S03]  /*4ee0*/  FMUL.FTZ R76, R41, R76 ;  /* 0x0000004c294c7220 */ /* 0x000fc60000410000 */
[-C--:B------:R-:W-:Y:S01]  /*4ef0*/  FFMA.FTZ R75, R41, R74.reuse, -R75 ;  /* 0x0000004a294b7223 */ /* 0x080fe2000001084b */
[--C-:B------:R-:W-:Y:S02]  /*4f00*/  HADD2.F32 R41, -RZ, R159.reuse.H1_H1 ;  /* 0x3000009fff297230 */ /* 0x100fe40000004100 */
[----:B------:R-:W-:Y:S01]  /*4f10*/  FFMA.FTZ R76, R43, R74, R76 ;  /* 0x0000004a2b4c7223 */ /* 0x000fe2000001004c */
[--C-:B------:R-:W-:Y:S02]  /*4f20*/  HADD2.F32 R43, -RZ, R40.reuse.H1_H1 ;  /* 0x30000028ff2b7230 */ /* 0x100fe40000004100 */
[----:B------:R-:W-:Y:S02]  /*4f30*/  HADD2.F32 R40, -RZ, R40.H0_H0 ;  /* 0x20000028ff287230 */ /* 0x000fe40000004100 */
[----:B------:R-:W-:Y:S02]  /*4f40*/  HADD2.F32 R74, -RZ, R158.H1_H1 ;  /* 0x3000009eff4a7230 */ /* 0x000fe40000004100 */
[----:B------:R-:W-:Y:S01]  /*4f50*/  FMUL.FTZ R77, R43, R41 ;  /* 0x000000292b4d7220 */ /* 0x000fe20000410000 */
[----:B------:R-:W-:-:S02]  /*4f60*/  HADD2.F32 R159, -RZ, R159.H0_H0 ;  /* 0x2000009fff9f7230 */ /* 0x000fc40000004100 */
[----:B------:R-:W-:Y:S01]  /*4f70*/  FMUL.FTZ R41, R40, R41 ;  /* 0x0000002928297220 */ /* 0x000fe20000410000 */
[----:B------:R-:W-:Y:S01]  /*4f80*/  F2FP.F16.F32.PACK_AB R75, R76, R75 ;  /* 0x0000004b4c4b723e */ /* 0x000fe200000000ff */
[-C--:B------:R-:W-:Y:S01]  /*4f90*/  FFMA.FTZ R77, R40, R74.reuse, -R77 ;  /* 0x0000004a284d7223 */ /* 0x080fe2000001084d */
[----:B------:R-:W-:Y:S02]  /*4fa0*/  HADD2.F32 R40, -RZ, R160.H0_H0 ;  /* 0x200000a0ff287230 */ /* 0x000fe40000004100 */
[----:B------:R-:W-:-:S03]  /*4fb0*/  FFMA.FTZ R41, R43, R74, R41 ;  /* 0x0000004a2b297223 */ /* 0x000fc60000010029 */
[-C--:B------:R-:W-:Y:S01]  /*4fc0*/  FMUL.FTZ R43, R80, R40.reuse ;  /* 0x00000028502b7220 */ /* 0x080fe20000410000 */
[C---:B------:R-:W-:Y:S01]  /*4fd0*/  FMUL.FTZ R40, R42.reuse, R40 ;  /* 0x000000282a287220 */ /* 0x040fe20000410000 */
[----:B------:R-:W-:Y:S02]  /*4fe0*/  F2FP.F16.F32.PACK_AB R41, R41, R77 ;  /* 0x0000004d2929723e */ /* 0x000fe400000000ff */
[-C--:B------:R-:W-:Y:S01]  /*4ff0*/  FFMA.FTZ R43, R42, R159.reuse, -R43 ;  /* 0x0000009f2a2b7223 */ /* 0x080fe2000001082b */
[----:B------:R-:W-:-:S05]  /*5000*/  FFMA.FTZ R40, R80, R159, R40 ;  /* 0x0000009f50287223 */ /* 0x000fca0000010028 */
[----:B------:R-:W-:Y:S01]  /*5010*/  F2FP.F16.F32.PACK_AB R43, R40, R43 ;  /* 0x0000002b282b723e */ /* 0x000fe200000000ff */
[----:B------:R-:W-:Y:S02]  /*5020*/  IMAD.MOV.U32 R40, RZ, RZ, R41 ;  /* 0x000000ffff287224 */ /* 0x000fe400078e0029 */
[----:B------:R-:W-:Y:S01]  /*5030*/  IMAD.MOV.U32 R41, RZ, RZ, R78 ;  /* 0x000000ffff297224 */ /* 0x000fe200078e004e */
[----:B------:R-:W-:Y:S01]  /*5040*/  MOV R42, R43 ;  /* 0x0000002b002a7202 */ /* 0x000fe20000000f00 */
[----:B------:R-:W-:-:S07]  /*5050*/  IMAD.MOV.U32 R43, RZ, RZ, R75 ;  /* 0x000000ffff2b7224 */ /* 0x000fce00078e004b */
.L_x_466:
[----:B------:R-:W-:Y:S05]  /*5060*/  BSYNC B2 ;  /* 0x0000000000027941 */ /* 0x000fea0003800000 */
.L_x_465:
[----:B--2---:R1:W-:Y:S02]  /*5070*/  STG.E.128 desc[UR58][R48.64+0x140], R40 ;  /* 0x0001402830007986 */ /* 0x0043e4000c101d3a */
.L_x_444:
[----:B------:R-:W-:Y:S05]  /*5080*/  BSYNC B1 ;  /* 0x0000000000017941 */ /* 0x000fea0003800000 */
.L_x_443:
[----:B------:R-:W-:Y:S05]  /*5090*/  @P4 BRA `(.L_x_467) ;  /* 0x0000005000984947 */ /* 0x000fea0003800000 */
[----:B------:R-:W-:Y:S01]  /*50a0*/  ISETP.NE.AND P3, PT, R34, RZ, PT ;  /* 0x000000ff2200720c */ /* 0x000fe20003f65270 */
[----:B------:R-:W-:-:S12]  /*50b0*/  BSSY B1, `(.L_x_468) ;  /* 0x0000032000017945 */ /* 0x000fd80003800000 */
[----:B------:R-:W-:Y:S05]  /*50c0*/  @!P3 BRA `(.L_x_469) ;  /* 0x0000000000c0b947 */ /* 0x000fea0003800000 */
[----:B-1234-:R1:W2:Y:S01]  /*50d0*/  LDS.128 R40, [R47+0x2000] ;  /* 0x002000002f287984 */ /* 0x01e2a20000000c00 */
[----:B------:R-:W-:Y:S01]  /*50e0*/  ISETP.GE.AND P3, PT, R22, R117, PT ;  /* 0x000000751600720c */ /* 0x000fe20003f66270 */
[----:B------:R-:W-:-:S12]  /*50f0*/  BSSY B2, `(.L_x_470) ;  /* 0x000002c000027945 */ /* 0x000fd80003800000 */
[----:B-1----:R-:W-:Y:S05]  /*5100*/  @P3 BRA `(.L_x_471) ;  /* 0x0000000000a83947 */ /* 0x002fea0003800000 */
[--C-:B------:R-:W-:Y:S02]  /*5110*/  SHF.R.U64 R49, R72, 0x10, R73.reuse ;  /* 0x0000001048317819 */ /* 0x100fe40000001249 */
[----:B------:R-:W-:Y:S01]  /*5120*/  SHF.R.U32.HI R72, RZ, 0x10, R73 ;  /* 0x00000010ff487819 */ /* 0x000fe20000011649 */
[----:B--2---:R-:W-:Y:S01]  /*5130*/  HADD2.F32 R73, -RZ, R43.H1_H1 ;  /* 0x3000002bff497230 */ /* 0x004fe20000004100 */
[--C-:B------:R-:W-:Y:S01]  /*5140*/  SHF.R.U64 R48, R70, 0x10, R71.reuse ;  /* 0x0000001046307819 */ /* 0x100fe20000001247 */
[----:B------:R-:W-:Y:S01]  /*5150*/  HADD2.F32 R49, -RZ, R49.H0_H0 ;  /* 0x20000031ff317230 */ /* 0x000fe20000004100 */
[----:B------:R-:W-:Y:S01]  /*5160*/  SHF.R.U32.HI R70, RZ, 0x10, R71 ;  /* 0x00000010ff467819 */ /* 0x000fe20000011647 */
[--C-:B------:R-:W-:Y:S02]  /*5170*/  HADD2.F32 R71, -RZ, R41.reuse.H1_H1 ;  /* 0x30000029ff477230 */ /* 0x100fe40000004100 */
[----:B------:R-:W-:Y:S02]  /*5180*/  HADD2.F32 R41, -RZ, R41.H0_H0 ;  /* 0x20000029ff297230 */ /* 0x000fe40000004100 */
[----:B------:R-:W-:-:S02]  /*5190*/  HADD2.F32 R72, -RZ, R72.H0_H0 ;  /* 0x20000048ff487230 */ /* 0x000fc40000004100 */
[----:B------:R-:W-:Y:S02]  /*51a0*/  HADD2.F32 R48, -RZ, R48.H0_H0 ;  /* 0x20000030ff307230 */ /* 0x000fe40000004100 */
[-C--:B------:R-:W-:Y:S01]  /*51b0*/  FMUL.FTZ R75, R41, R49.reuse ;  /* 0x00000031294b7220 */ /* 0x080fe20000410000 */
[----:B------:R-:W-:Y:S02]  /*51c0*/  HADD2.F32 R74, -RZ, R70.H0_H0 ;  /* 0x20000046ff4a7230 */ /* 0x000fe40000004100 */
[----:B------:R-:W-:Y:S01]  /*51d0*/  FMUL.FTZ R70, R71, R49 ;  /* 0x0000003147467220 */ /* 0x000fe20000410000 */
[----:B------:R-:W-:Y:S02]  /*51e0*/  HADD2.F32 R43, -RZ, R43.H0_H0 ;  /* 0x2000002bff2b7230 */ /* 0x000fe40000004100 */
[----:B------:R-:W-:Y:S01]  /*51f0*/  FMUL.FTZ R49, R73, R72 ;  /* 0x0000004849317220 */ /* 0x000fe20000410000 */
[-C--:B------:R-:W-:Y:S01]  /*5200*/  FFMA.FTZ R75, R71, R48.reuse, R75 ;  /* 0x00000030474b7223 */ /* 0x080fe2000001004b */
[----:B------:R-:W-:Y:S01]  /*5210*/  FFMA.FTZ R70, R41, R48, -R70 ;  /* 0x0000003029467223 */ /* 0x000fe20000010846 */
[----:B------:R-:W-:-:S02]  /*5220*/  HADD2.F32 R48, -RZ, R40.H1_H1 ;  /* 0x30000028ff307230 */ /* 0x000fc40000004100 */
[C---:B------:R-:W-:Y:S01]  /*5230*/  FMUL.FTZ R72, R43.reuse, R72 ;  /* 0x000000482b487220 */ /* 0x040fe20000410000 */
[----:B------:R-:W-:Y:S01]  /*5240*/  FFMA.FTZ R49, R43, R74, -R49 ;  /* 0x0000004a2b317223 */ /* 0x000fe20000010831 */
[--C-:B------:R-:W-:Y:S01]  /*5250*/  HADD2.F32 R43, -RZ, R163.reuse.H0_H0 ;  /* 0x200000a3ff2b7230 */ /* 0x100fe20000004100 */
[----:B------:R-:W-:Y:S01]  /*5260*/  F2FP.F16.F32.PACK_AB R70, R75, R70 ;  /* 0x000000464b46723e */ /* 0x000fe200000000ff */
[----:B------:R-:W-:Y:S02]  /*5270*/  HADD2.F32 R40, -RZ, R40.H0_H0 ;  /* 0x20000028ff287230 */ /* 0x000fe40000004100 */
[----:B------:R-:W-:Y:S01]  /*5280*/  FFMA.FTZ R72, R73, R74, R72 ;  /* 0x0000004a49487223 */ /* 0x000fe20000010048 */
[----:B------:R-:W-:Y:S02]  /*5290*/  HADD2.F32 R163, -RZ, R163.H1_H1 ;  /* 0x300000a3ffa37230 */ /* 0x000fe40000004100 */
[----:B------:R-:W-:Y:S01]  /*52a0*/  FMUL.FTZ R73, R48, R43 ;  /* 0x0000002b30497220 */ /* 0x000fe20000410000 */
[----:B------:R-:W-:-:S02]  /*52b0*/  HADD2.F32 R71, -RZ, R42.H1_H1 ;  /* 0x3000002aff477230 */ /* 0x000fc40000004100 */
[----:B------:R-:W-:Y:S01]  /*52c0*/  FMUL.FTZ R74, R40, R43 ;  /* 0x0000002b284a7220 */ /* 0x000fe20000410000 */
[----:B------:R-:W-:Y:S01]  /*52d0*/  HADD2.F32 R42, -RZ, R42.H0_H0 ;  /* 0x2000002aff2a7230 */ /* 0x000fe20000004100 */
[----:B------:R-:W-:Y:S01]  /*52e0*/  F2FP.F16.F32.PACK_AB R49, R72, R49 ;  /* 0x000000314831723e */ /* 0x000fe200000000ff */
[--C-:B------:R-:W-:Y:S02]  /*52f0*/  HADD2.F32 R41, -RZ, R157.reuse.H0_H0 ;  /* 0x2000009dff297230 */ /* 0x100fe40000004100 */
[CC--:B------:R-:W-:Y:S01]  /*5300*/  FMUL.FTZ R43, R71.reuse, R163.reuse ;  /* 0x000000a3472b7220 */ /* 0x0c0fe20000410000 */
[----:B------:R-:W-:Y:S02]  /*5310*/  HADD2.F32 R157, -RZ, R157.H1_H1 ;  /* 0x3000009dff9d7230 */ /* 0x000fe40000004100 */
[----:B------:R-:W-:Y:S01]  /*5320*/  FMUL.FTZ R163, R42, R163 ;  /* 0x000000a32aa37220 */ /* 0x000fe20000410000 */
[-C--:B------:R-:W-:Y:S01]  /*5330*/  FFMA.FTZ R73, R40, R41.reuse, -R73 ;  /* 0x0000002928497223 */ /* 0x080fe20000010849 */
[----:B------:R-:W-:Y:S01]  /*5340*/  FFMA.FTZ R74, R48, R41, R74 ;  /* 0x00000029304a7223 */ /* 0x000fe2000001004a */
[-C--:B------:R-:W-:Y:S01]  /*5350*/  FFMA.FTZ R43, R42, R157.reuse, -R43 ;  /* 0x0000009d2a2b7223 */ /* 0x080fe2000001082b */
[----:B------:R-:W-:Y:S01]  /*5360*/  FFMA.FTZ R163, R71, R157, R163 ;  /* 0x0000009d47a37223 */ /* 0x000fe200000100a3 */
[----:B------:R-:W-:-:S02]  /*5370*/  IMAD.MOV.U32 R41, RZ, RZ, R70 ;  /* 0x000000ffff297224 */ /* 0x000fc400078e0046 */
[----:B------:R-:W-:Y:S02]  /*5380*/  F2FP.F16.F32.PACK_AB R40, R74, R73 ;  /* 0x000000494a28723e */ /* 0x000fe400000000ff */
[----:B------:R-:W-:Y:S02]  /*5390*/  F2FP.F16.F32.PACK_AB R42, R163, R43 ;  /* 0x0000002ba32a723e */ /* 0x000fe400000000ff */
[----:B------:R-:W-:-:S07]  /*53a0*/  MOV R43, R49 ;  /* 0x00000031002b7202 */ /* 0x000fce0000000f00 */
.L_x_471:
[----:B------:R-:W-:Y:S05]  /*53b0*/  BSYNC B2 ;  /* 0x0000000000027941 */ /* 0x000fea0003800000 */
.L_x_470:
[----:B--2---:R1:W-:Y:S02]  /*53c0*/  STG.E.128 desc[UR58][R44.64], R40 ;  /* 0x000000282c007986 */ /* 0x0043e4000c101d3a */
.L_x_469:
[----:B------:R-:W-:Y:S05]  /*53d0*/  BSYNC B1 ;  /* 0x0000000000017941 */ /* 0x000fea0003800000 */
.L_x_468:
[----:B------:R-:W-:Y:S01]  /*53e0*/  ISETP.NE.AND P3, PT, R38, RZ, PT ;  /* 0x000000ff2600720c */ /* 0x000fe20003f65270 */
[----:B------:R-:W-:-:S12]  /*53f0*/  BSSY B1, `(.L_x_472) ;  /* 0x0000030000017945 */ /* 0x000fd80003800000 */
[----:B------:R-:W-:Y:S05]  /*5400*/  @!P3 BRA `(.L_x_473) ;  /* 0x0000000000b8b947 */ /* 0x000fea0003800000 */
[----:B-1234-:R1:W2:Y:S01]  /*5410*/  LDS.128 R40, [R46+0x2000] ;  /* 0x002000002e287984 */ /* 0x01e2a20000000c00 */
[----:B------:R-:W-:Y:S01]  /*5420*/  ISETP.GE.AND P3, PT, R187, R117, PT ;  /* 0x00000075bb00720c */ /* 0x000fe20003f66270 */
[----:B------:R-:W-:-:S12]  /*5430*/  BSSY B2, `(.L_x_474) ;  /* 0x000002a000027945 */ /* 0x000fd80003800000 */
[----:B-1----:R-:W-:Y:S05]  /*5440*/  @P3 BRA `(.L_x_475) ;  /* 0x0000000000a03947 */ /* 0x002fea0003800000 */
[--C-:B------:R-:W-:Y:S01]  /*5450*/  SHF.R.U64 R49, R68, 0x10, R69.reuse ;  /* 0x0000001044317819 */ /* 0x100fe20000001245 */
[----:B------:R-:W-:Y:S01]  /*5460*/  HADD2.F32 R158, -RZ, R158.H0_H0 ;  /* 0x2000009eff9e7230 */ /* 0x000fe20000004100 */
        /* <DEDUP_REMOVED lines=13> */
[-C--:B------:R-:W-:Y:S01]  /*5540*/  FMUL.FTZ R49, R69, R68.reuse ;  /* 0x0000004445317220 */ /* 0x080fe20000410000 */
[----:B------:R-:W-:Y:S01]  /*5550*/  FMUL.FTZ R68, R43, R68 ;  /* 0x000000442b447220 */ /* 0x000fe20000410000 */
[----:B------:R-:W-:-:S02]  /*5560*/  HADD2.F32 R160, -RZ, R160.H1_H1 ;  /* 0x300000a0ffa07230 */ /* 0x000fc40000004100 */
[----:B------:R-:W-:Y:S01]  /*5570*/  FFMA.FTZ R71, R67, R48, R71 ;  /* 0x0000003043477223 */ /* 0x000fe20000010047 */
[-C--:B------:R-:W-:Y:S01]  /*5580*/  FFMA.FTZ R49, R43, R70.reuse, -R49 ;  /* 0x000000462b317223 */ /* 0x080fe20000010831 */
[----:B------:R-:W-:Y:S01]  /*5590*/  FFMA.FTZ R68, R69, R70, R68 ;  /* 0x0000004645447223 */ /* 0x000fe20000010044 */
[----:B------:R-:W-:Y:S02]  /*55a0*/  HADD2.F32 R43, -RZ, R40.H1_H1 ;  /* 0x30000028ff2b7230 */ /* 0x000fe40000004100 */
[----:B------:R-:W-:Y:S01]  /*55b0*/  FFMA.FTZ R66, R41, R48, -R66 ;  /* 0x0000003029427223 */ /* 0x000fe20000010842 */
[----:B------:R-:W-:Y:S02]  /*55c0*/  HADD2.F32 R67, -RZ, R42.H1_H1 ;  /* 0x3000002aff437230 */ /* 0x000fe40000004100 */
[----:B------:R-:W-:Y:S02]  /*55d0*/  HADD2.F32 R40, -RZ, R40.H0_H0 ;  /* 0x20000028ff287230 */ /* 0x000fe40000004100 */
[----:B------:R-:W-:Y:S01]  /*55e0*/  FMUL.FTZ R73, R43, R158 ;  /* 0x0000009e2b497220 */ /* 0x000fe20000410000 */
[----:B------:R-:W-:-:S02]  /*55f0*/  HADD2.F32 R69, -RZ, R42.H0_H0 ;  /* 0x2000002aff457230 */ /* 0x000fc40000004100 */
[----:B------:R-:W-:Y:S01]  /*5600*/  FMUL.FTZ R48, R67, R160 ;  /* 0x000000a043307220 */ /* 0x000fe20000410000 */
[--C-:B------:R-:W-:Y:S02]  /*5610*/  HADD2.F32 R41, -RZ, R155.reuse.H0_H0 ;  /* 0x2000009bff297230 */ /* 0x100fe40000004100 */
[C---:B------:R-:W-:Y:S01]  /*5620*/  FMUL.FTZ R158, R40.reuse, R158 ;  /* 0x0000009e289e7220 */ /* 0x040fe20000410000 */
[----:B------:R-:W-:Y:S02]  /*5630*/  HADD2.F32 R42, -RZ, R155.H1_H1 ;  /* 0x3000009bff2a7230 */ /* 0x000fe40000004100 */
[----:B------:R-:W-:Y:S01]  /*5640*/  FMUL.FTZ R160, R69, R160 ;  /* 0x000000a045a07220 */ /* 0x000fe20000410000 */
[-C--:B------:R-:W-:Y:S01]  /*5650*/  FFMA.FTZ R73, R40, R41.reuse, -R73 ;  /* 0x0000002928497223 */ /* 0x080fe20000010849 */
[----:B------:R-:W-:Y:S01]  /*5660*/  FFMA.FTZ R158, R43, R41, R158 ;  /* 0x000000292b9e7223 */ /* 0x000fe2000001009e */
[-C--:B------:R-:W-:Y:S01]  /*5670*/  FFMA.FTZ R48, R69, R42.reuse, -R48 ;  /* 0x0000002a45307223 */ /* 0x080fe20000010830 */
[----:B------:R-:W-:Y:S01]  /*5680*/  FFMA.FTZ R67, R67, R42, R160 ;  /* 0x0000002a43437223 */ /* 0x000fe200000100a0 */
[----:B------:R-:W-:-:S02]  /*5690*/  F2FP.F16.F32.PACK_AB R41, R71, R66 ;  /* 0x000000424729723e */ /* 0x000fc400000000ff */
[----:B------:R-:W-:Y:S02]  /*56a0*/  F2FP.F16.F32.PACK_AB R43, R68, R49 ;  /* 0x00000031442b723e */ /* 0x000fe400000000ff */
[----:B------:R-:W-:Y:S02]  /*56b0*/  F2FP.F16.F32.PACK_AB R40, R158, R73 ;  /* 0x000000499e28723e */ /* 0x000fe400000000ff */
[----:B------:R-:W-:-:S07]  /*56c0*/  F2FP.F16.F32.PACK_AB R42, R67, R48 ;  /* 0x00000030432a723e */ /* 0x000fce00000000ff */
.L_x_475:
[----:B------:R-:W-:Y:S05]  /*56d0*/  BSYNC B2 ;  /* 0x0000000000027941 */ /* 0x000fea0003800000 */
.L_x_474:
[----:B--2---:R1:W-:Y:S02]  /*56e0*/  STG.E.128 desc[UR58][R44.64+0x40], R40 ;  /* 0x000040282c007986 */ /* 0x0043e4000c101d3a */
.L_x_473:
[----:B------:R-:W-:Y:S05]  /*56f0*/  BSYNC B1 ;  /* 0x0000000000017941 */ /* 0x000fea0003800000 */
.L_x_472:
[----:B------:R-:W-:Y:S01]  /*5700*/  ISETP.NE.AND P3, PT, R39, RZ, PT ;  /* 0x000000ff2700720c */ /* 0x000fe20003f65270 */
[----:B------:R-:W-:-:S12]  /*5710*/  BSSY B1, `(.L_x_476) ;  /* 0x0000031000017945 */ /* 0x000fd80003800000 */
[----:B------:R-:W-:Y:S05]  /*5720*/  @!P3 BRA `(.L_x_477) ;  /* 0x0000000000bcb947 */ /* 0x000fea0003800000 */
[----:B-1234-:R1:W2:Y:S01]  /*5730*/  LDS.128 R40, [R47+0x6000] ;  /* 0x006000002f287984 */ /* 0x01e2a20000000c00 */
[----:B------:R-:W-:Y:S01]  /*5740*/  ISETP.GE.AND P3, PT, R186, R117, PT ;  /* 0x00000075ba00720c */ /* 0x000fe20003f66270 */
[----:B------:R-:W-:-:S12]  /*5750*/  BSSY B2, `(.L_x_478) ;  /* 0x000002b000027945 */ /* 0x000fd80003800000 */
[----:B-1----:R-:W-:Y:S05]  /*5760*/  @P3 BRA `(.L_x_479) ;  /* 0x0000000000a43947 */ /* 0x002fea0003800000 */
[----:B------:R-:W-:Y:S01]  /*5770*/  SHF.R.U64 R64, R64, 0x10, R65 ;  /* 0x0000001040407819 */ /* 0x000fe20000001241 */
[----:B--2---:R-:W-:Y:S01]  /*5780*/  IMAD.MOV.U32 R49, RZ, RZ, R43 ;  /* 0x000000ffff317224 */ /* 0x004fe200078e002b */
[----:B------:R-:W-:Y:S01]  /*5790*/  SHF.R.U32.HI R65, RZ, 0x10, R65 ;  /* 0x00000010ff417819 */ /* 0x000fe20000011641 */
[----:B------:R-:W-:Y:S01]  /*57a0*/  HADD2.F32 R43, -RZ, R41.H1_H1 ;  /* 0x30000029ff2b7230 */ /* 0x000fe20000004100 */
[--C-:B------:R-:W-:Y:S01]  /*57b0*/  SHF.R.U64 R48, R62, 0x10, R63.reuse ;  /* 0x000000103e307819 */ /* 0x100fe2000000123f */
[----:B------:R-:W-:Y:S01]  /*57c0*/  HADD2.F32 R64, -RZ, R64.H0_H0 ;  /* 0x20000040ff407230 */ /* 0x000fe20000004100 */
[----:B------:R-:W-:Y:S01]  /*57d0*/  SHF.R.U32.HI R63, RZ, 0x10, R63 ;  /* 0x00000010ff3f7819 */ /* 0x000fe2000001163f */
[----:B------:R-:W-:Y:S02]  /*57e0*/  HADD2.F32 R65, -RZ, R65.H0_H0 ;  /* 0x20000041ff417230 */ /* 0x000fe40000004100 */
[----:B------:R-:W-:Y:S02]  /*57f0*/  HADD2.F32 R41, -RZ, R41.H0_H0 ;  /* 0x20000029ff297230 */ /* 0x000fe40000004100 */
[----:B------:R-:W-:Y:S01]  /*5800*/  FMUL.FTZ R66, R43, R64 ;  /* 0x000000402b427220 */ /* 0x000fe20000410000 */
[----:B------:R-:W-:-:S02]  /*5810*/  HADD2.F32 R62, -RZ, R49.H1_H1 ;  /* 0x30000031ff3e7230 */ /* 0x000fc40000004100 */
[----:B------:R-:W-:Y:S02]  /*5820*/  HADD2.F32 R49, -RZ, R49.H0_H0 ;  /* 0x20000031ff317230 */ /* 0x000fe40000004100 */
[----:B------:R-:W-:Y:S01]  /*5830*/  FMUL.FTZ R64, R41, R64 ;  /* 0x0000004029407220 */ /* 0x000fe20000410000 */
[----:B------:R-:W-:Y:S02]  /*5840*/  HADD2.F32 R48, -RZ, R48.H0_H0 ;  /* 0x20000030ff307230 */ /* 0x000fe40000004100 */
[CC--:B------:R-:W-:Y:S01]  /*5850*/  FMUL.FTZ R68, R62.reuse, R65.reuse ;  /* 0x000000413e447220 */ /* 0x0c0fe20000410000 */
[----:B------:R-:W-:Y:S02]  /*5860*/  HADD2.F32 R63, -RZ, R63.H0_H0 ;  /* 0x2000003fff3f7230 */ /* 0x000fe40000004100 */
[----:B------:R-:W-:Y:S01]  /*5870*/  FMUL.FTZ R65, R49, R65 ;  /* 0x0000004131417220 */ /* 0x000fe20000410000 */
[-C--:B------:R-:W-:Y:S01]  /*5880*/  FFMA.FTZ R41, R41, R48.reuse, -R66 ;  /* 0x0000003029297223 */ /* 0x080fe20000010842 */
[----:B------:R-:W-:Y:S01]  /*5890*/  FFMA.FTZ R48, R43, R48, R64 ;  /* 0x000000302b307223 */ /* 0x000fe20000010040 */
[-C--:B------:R-:W-:Y:S01]  /*58a0*/  FFMA.FTZ R43, R49, R63.reuse, -R68 ;  /* 0x0000003f312b7223 */ /* 0x080fe20000010844 */
[----:B------:R-:W-:Y:S01]  /*58b0*/  FFMA.FTZ R62, R62, R63, R65 ;  /* 0x0000003f3e3e7223 */ /* 0x000fe20000010041 */
[----:B------:R-:W-:-:S02]  /*58c0*/  HADD2.F32 R66, -RZ, R156.H0_H0 ;  /* 0x2000009cff427230 */ /* 0x000fc40000004100 */
[----:B------:R-:W-:Y:S01]  /*58d0*/  HADD2.F32 R156, -RZ, R156.H1_H1 ;  /* 0x3000009cff9c7230 */ /* 0x000fe20000004100 */
[----:B------:R-:W-:Y:S01]  /*58e0*/  F2FP.F16.F32.PACK_AB R41, R48, R41 ;  /* 0x000000293029723e */ /* 0x000fe200000000ff */
[----:B------:R-:W-:Y:S01]  /*58f0*/  HADD2.F32 R49, -RZ, R40.H1_H1 ;  /* 0x30000028ff317230 */ /* 0x000fe20000004100 */
[----:B------:R-:W-:Y:S01]  /*5900*/  F2FP.F16.F32.PACK_AB R43, R62, R43 ;  /* 0x0000002b3e2b723e */ /* 0x000fe200000000ff */
[----:B------:R-:W-:Y:S02]  /*5910*/  HADD2.F32 R63, -RZ, R42.H1_H1 ;  /* 0x3000002aff3f7230 */ /* 0x000fe40000004100 */
[----:B------:R-:W-:Y:S02]  /*5920*/  HADD2.F32 R40, -RZ, R40.H0_H0 ;  /* 0x20000028ff287230 */ /* 0x000fe40000004100 */
[----:B------:R-:W-:Y:S01]  /*5930*/  FMUL.FTZ R67, R49, R66 ;  /* 0x0000004231437220 */ /* 0x000fe20000410000 */
[----:B------:R-:W-:Y:S02]  /*5940*/  HADD2.F32 R42, -RZ, R42.H0_H0 ;  /* 0x2000002aff2a7230 */ /* 0x000fe40000004100 */
[----:B------:R-:W-:Y:S01]  /*5950*/  FMUL.FTZ R69, R63, R156 ;  /* 0x0000009c3f457220 */ /* 0x000fe20000410000 */
[----:B------:R-:W-:-:S02]  /*5960*/  HADD2.F32 R64, -RZ, R146.H1_H1 ;  /* 0x30000092ff407230 */ /* 0x000fc40000004100 */
[----:B------:R-:W-:Y:S01]  /*5970*/  FMUL.FTZ R66, R40, R66 ;  /* 0x0000004228427220 */ /* 0x000fe20000410000 */
[----:B------:R-:W-:Y:S02]  /*5980*/  HADD2.F32 R65, -RZ, R148.H0_H0 ;  /* 0x20000094ff417230 */ /* 0x000fe40000004100 */
[----:B------:R-:W-:Y:S01]  /*5990*/  FMUL.FTZ R156, R42, R156 ;  /* 0x0000009c2a9c7220 */ /* 0x000fe20000410000 */
[-C--:B------:R-:W-:Y:S01]  /*59a0*/  FFMA.FTZ R67, R40, R64.reuse, -R67 ;  /* 0x0000004028437223 */ /* 0x080fe20000010843 */
[----:B------:R-:W-:Y:S01]  /*59b0*/  FFMA.FTZ R66, R49, R64, R66 ;  /* 0x0000004031427223 */ /* 0x000fe20000010042 */
[-C--:B------:R-:W-:Y:S01]  /*59c0*/  FFMA.FTZ R69, R42, R65.reuse, -R69 ;  /* 0x000000412a457223 */ /* 0x080fe20000010845 */
[----:B------:R-:W-:-:S03]  /*59d0*/  FFMA.FTZ R156, R63, R65, R156 ;  /* 0x000000413f9c7223 */ /* 0x000fc6000001009c */
[----:B------:R-:W-:Y:S02]  /*59e0*/  F2FP.F16.F32.PACK_AB R40, R66, R67 ;  /* 0x000000434228723e */ /* 0x000fe400000000ff */
[----:B------:R-:W-:-:S07]  /*59f0*/  F2FP.F16.F32.PACK_AB R42, R156, R69 ;  /* 0x000000459c2a723e */ /* 0x000fce00000000ff */
.L_x_479:
[----:B------:R-:W-:Y:S05]  /*5a00*/  BSYNC B2 ;  /* 0x0000000000027941 */ /* 0x000fea0003800000 */
.L_x_478:
[----:B--2---:R1:W-:Y:S02]  /*5a10*/  STG.E.128 desc[UR58][R44.64+0x80], R40 ;  /* 0x000080282c007986 */ /* 0x0043e4000c101d3a */
.L_x_477:
[----:B------:R-:W-:Y:S05]  /*5a20*/  BSYNC B1 ;  /* 0x0000000000017941 */ /* 0x000fea0003800000 */
.L_x_476:
        /* <DEDUP_REMOVED lines=9> */
[--C-:B------:R-:W-:Y:S01]  /*5ac0*/  SHF.R.U64 R58, R60, 0x10, R61.reuse ;  /* 0x000000103c3a7819 */ /* 0x100fe2000000123d */
[--C-:B------:R-:W-:Y:S01]  /*5ad0*/  HADD2.F32 R40, -RZ, R41.reuse.H0_H0 ;  /* 0x20000029ff287230 */ /* 0x100fe20000004100 */
[----:B------:R-:W-:Y:S01]  /*5ae0*/  SHF.R.U32.HI R62, RZ, 0x10, R61 ;  /* 0x00000010ff3e7819 */ /* 0x000fe2000001163d */
[----:B------:R-:W-:Y:S01]  /*5af0*/  HADD2.F32 R146, -RZ, R146.H0_H0 ;  /* 0x20000092ff927230 */ /* 0x000fe20000004100 */
[----:B------:R-:W-:Y:S01]  /*5b00*/  MOV R49, R43 ;  /* 0x0000002b00317202 */ /* 0x000fe20000000f00 */
[----:B------:R-:W-:Y:S01]  /*5b10*/  HADD2.F32 R61, -RZ, R58.H0_H0 ;  /* 0x2000003aff3d7230 */ /* 0x000fe20000004100 */
[----:B------:R-:W-:Y:S01]  /*5b20*/  SHF.R.U32.HI R63, RZ, 0x10, R59 ;  /* 0x00000010ff3f7819 */ /* 0x000fe2000001163b */
[----:B------:R-:W-:Y:S02]  /*5b30*/  HADD2.F32 R43, -RZ, R41.H1_H1 ;  /* 0x30000029ff2b7230 */ /* 0x000fe40000004100 */
[----:B------:R-:W-:-:S02]  /*5b40*/  HADD2.F32 R62, -RZ, R62.H0_H0 ;  /* 0x2000003eff3e7230 */ /* 0x000fc40000004100 */
[--C-:B------:R-:W-:Y:S02]  /*5b50*/  HADD2.F32 R58, -RZ, R49.reuse.H1_H1 ;  /* 0x30000031ff3a7230 */ /* 0x100fe40000004100 */
[CC--:B------:R-:W-:Y:S01]  /*5b60*/  FMUL.FTZ R41, R43.reuse, R61.reuse ;  /* 0x0000003d2b297220 */ /* 0x0c0fe20000410000 */
[----:B------:R-:W-:Y:S02]  /*5b70*/  HADD2.F32 R59, -RZ, R64.H0_H0 ;  /* 0x20000040ff3b7230 */ /* 0x000fe40000004100 */
[----:B------:R-:W-:Y:S01]  /*5b80*/  FMUL.FTZ R64, R40, R61 ;  /* 0x0000003d28407220 */ /* 0x000fe20000410000 */
[----:B------:R-:W-:Y:S02]  /*5b90*/  HADD2.F32 R49, -RZ, R49.H0_H0 ;  /* 0x20000031ff317230 */ /* 0x000fe40000004100 */
[-C--:B------:R-:W-:Y:S01]  /*5ba0*/  FMUL.FTZ R66, R58, R62.reuse ;  /* 0x0000003e3a427220 */ /* 0x080fe20000410000 */
[----:B------:R-:W-:Y:S02]  /*5bb0*/  HADD2.F32 R60, -RZ, R63.H0_H0 ;  /* 0x2000003fff3c7230 */ /* 0x000fe40000004100 */
[-C--:B------:R-:W-:Y:S01]  /*5bc0*/  FFMA.FTZ R40, R40, R59.reuse, -R41 ;  /* 0x0000003b28287223 */ /* 0x080fe20000010829 */
[----:B------:R-:W-:Y:S01]  /*5bd0*/  FFMA.FTZ R41, R43, R59, R64 ;  /* 0x0000003b2b297223 */ /* 0x000fe20000010040 */
[----:B------:R-:W-:Y:S01]  /*5be0*/  FMUL.FTZ R61, R49, R62 ;  /* 0x0000003e313d7220 */ /* 0x000fe20000410000 */
[----:B------:R-:W-:-:S02]  /*5bf0*/  HADD2.F32 R148, -RZ, R148.H1_H1 ;  /* 0x30000094ff947230 */ /* 0x000fc40000004100 */
[-C--:B------:R-:W-:Y:S01]  /*5c00*/  FFMA.FTZ R66, R49, R60.reuse, -R66 ;  /* 0x0000003c31427223 */ /* 0x080fe20000010842 */
[----:B------:R-:W-:Y:S02]  /*5c10*/  HADD2.F32 R43, -RZ, R48.H1_H1 ;  /* 0x30000030ff2b7230 */ /* 0x000fe40000004100 */
[----:B------:R-:W-:Y:S01]  /*5c20*/  FFMA.FTZ R63, R58, R60, R61 ;  /* 0x0000003c3a3f7223 */ /* 0x000fe2000001003d */
[----:B------:R-:W-:Y:S01]  /*5c30*/  HADD2.F32 R49, -RZ, R42.H1_H1 ;  /* 0x3000002aff317230 */ /* 0x000fe20000004100 */
[----:B------:R-:W-:Y:S01]  /*5c40*/  F2FP.F16.F32.PACK_AB R41, R41, R40 ;  /* 0x000000282929723e */ /* 0x000fe200000000ff */
[----:B------:R-:W-:Y:S02]  /*5c50*/  HADD2.F32 R48, -RZ, R48.H0_H0 ;  /* 0x20000030ff307230 */ /* 0x000fe40000004100 */
[----:B------:R-:W-:Y:S01]  /*5c60*/  FMUL.FTZ R59, R43, R146 ;  /* 0x000000922b3b7220 */ /* 0x000fe20000410000 */
[----:B------:R-:W-:Y:S02]  /*5c70*/  HADD2.F32 R42, -RZ, R42.H0_H0 ;  /* 0x2000002aff2a7230 */ /* 0x000fe40000004100 */
[----:B------:R-:W-:Y:S01]  /*5c80*/  FMUL.FTZ R61, R49, R148 ;  /* 0x00000094313d7220 */ /* 0x000fe20000410000 */
[----:B------:R-:W-:-:S02]  /*5c90*/  HADD2.F32 R58, -RZ, R129.H0_H0 ;  /* 0x20000081ff3a7230 */ /* 0x000fc40000004100 */
[----:B------:R-:W-:Y:S01]  /*5ca0*/  FMUL.FTZ R146, R48, R146 ;  /* 0x0000009230927220 */ /* 0x000fe20000410000 */
[----:B------:R-:W-:Y:S02]  /*5cb0*/  HADD2.F32 R129, -RZ, R129.H1_H1 ;  /* 0x30000081ff817230 */ /* 0x000fe40000004100 */
[----:B------:R-:W-:Y:S01]  /*5cc0*/  FMUL.FTZ R148, R42, R148 ;  /* 0x000000942a947220 */ /* 0x000fe20000410000 */
[-C--:B------:R-:W-:Y:S01]  /*5cd0*/  FFMA.FTZ R59, R48, R58.reuse, -R59 ;  /* 0x0000003a303b7223 */ /* 0x080fe2000001083b */
[----:B------:R-:W-:Y:S01]  /*5ce0*/  FFMA.FTZ R146, R43, R58, R146 ;  /* 0x0000003a2b927223 */ /* 0x000fe20000010092 */
[-C--:B------:R-:W-:Y:S01]  /*5cf0*/  FFMA.FTZ R61, R42, R129.reuse, -R61 ;  /* 0x000000812a3d7223 */ /* 0x080fe2000001083d */
[----:B------:R-:W-:Y:S01]  /*5d00*/  FFMA.FTZ R148, R49, R129, R148 ;  /* 0x0000008131947223 */ /* 0x000fe20000010094 */
[----:B------:R-:W-:Y:S02]  /*5d10*/  F2FP.F16.F32.PACK_AB R43, R63, R66 ;  /* 0x000000423f2b723e */ /* 0x000fe400000000ff */
[----:B------:R-:W-:-:S02]  /*5d20*/  F2FP.F16.F32.PACK_AB R40, R146, R59 ;  /* 0x0000003b9228723e */ /* 0x000fc400000000ff */
[----:B------:R-:W-:-:S07]  /*5d30*/  F2FP.F16.F32.PACK_AB R42, R148, R61 ;  /* 0x0000003d942a723e */ /* 0x000fce00000000ff */
.L_x_483:
[----:B------:R-:W-:Y:S05]  /*5d40*/  BSYNC B2 ;  /* 0x0000000000027941 */ /* 0x000fea0003800000 */
.L_x_482:
[----:B--2---:R1:W-:Y:S02]  /*5d50*/  STG.E.128 desc[UR58][R44.64+0xc0], R40 ;  /* 0x0000c0282c007986 */ /* 0x0043e4000c101d3a */
.L_x_481:
[----:B------:R-:W-:Y:S05]  /*5d60*/  BSYNC B1 ;  /* 0x0000000000017941 */ /* 0x000fea0003800000 */
.L_x_480:
        /* <DEDUP_REMOVED lines=8> */
[----:B--2---:R-:W-:Y:S01]  /*5df0*/  IMAD.MOV.U32 R47, RZ, RZ, R42 ;  /* 0x000000ffff2f7224 */ /* 0x004fe200078e002a */
[----:B------:R-:W-:Y:S01]  /*5e00*/  SHF.R.U32.HI R54, RZ, 0x10, R55 ;  /* 0x00000010ff367819 */ /* 0x000fe20000011637 */
[----:B------:R-:W-:Y:S01]  /*5e10*/  HADD2.F32 R42, -RZ, R41.H1_H1 ;  /* 0x30000029ff2a7230 */ /* 0x000fe20000004100 */
[--C-:B------:R-:W-:Y:S01]  /*5e20*/  SHF.R.U64 R55, R56, 0x10, R57.reuse ;  /* 0x0000001038377819 */ /* 0x100fe20000001239 */
[----:B------:R-:W-:Y:S01]  /*5e30*/  HADD2.F32 R48, -RZ, R43.H1_H1 ;  /* 0x3000002bff307230 */ /* 0x000fe20000004100 */
[----:B------:R-:W-:Y:S01]  /*5e40*/  SHF.R.U32.HI R56, RZ, 0x10, R57 ;  /* 0x00000010ff387819 */ /* 0x000fe20000011639 */
[----:B------:R-:W-:Y:S02]  /*5e50*/  HADD2.F32 R41, -RZ, R41.H0_H0 ;  /* 0x20000029ff297230 */ /* 0x000fe40000004100 */
        /* <DEDUP_REMOVED lines=9> */
[-C--:B------:R-:W-:Y:S01]  /*5ef0*/  FFMA.FTZ R58, R41, R49.reuse, -R58 ;  /* 0x00000031293a7223 */ /* 0x080fe2000001083a */
[----:B------:R-:W-:Y:S01]  /*5f00*/  FFMA.FTZ R55, R42, R49, R55 ;  /* 0x000000312a377223 */ /* 0x000fe20000010037 */
[----:B------:R-:W-:Y:S01]  /*5f10*/  FFMA.FTZ R59, R48, R54, R57 ;  /* 0x00000036303b7223 */ /* 0x000fe20000010039 */
[----:B------:R-:W-:-:S02]  /*5f20*/  HADD2.F32 R48, -RZ, R128.H0_H0 ;  /* 0x20000080ff307230 */ /* 0x000fc40000004100 */
[----:B------:R-:W-:Y:S01]  /*5f30*/  FFMA.FTZ R60, R43, R54, -R60 ;  /* 0x000000362b3c7223 */ /* 0x000fe2000001083c */
[----:B------:R-:W-:Y:S02]  /*5f40*/  HADD2.F32 R41, -RZ, R40.H1_H1 ;  /* 0x30000028ff297230 */ /* 0x000fe40000004100 */
[--C-:B------:R-:W-:Y:S02]  /*5f50*/  HADD2.F32 R42, -RZ, R47.reuse.H1_H1 ;  /* 0x3000002fff2a7230 */ /* 0x100fe40000004100 */
[----:B------:R-:W-:Y:S02]  /*5f60*/  HADD2.F32 R128, -RZ, R128.H1_H1 ;  /* 0x30000080ff807230 */ /* 0x000fe40000004100 */
[----:B------:R-:W-:Y:S01]  /*5f70*/  FMUL.FTZ R49, R41, R48 ;  /* 0x0000003029317220 */ /* 0x000fe20000410000 */
[----:B------:R-:W-:Y:S02]  /*5f80*/  HADD2.F32 R40, -RZ, R40.H0_H0 ;  /* 0x20000028ff287230 */ /* 0x000fe40000004100 */
        /* <DEDUP_REMOVED lines=14> */
.L_x_487:
[----:B------:R-:W-:Y:S05]  /*6070*/  BSYNC B2 ;  /* 0x0000000000027941 */ /* 0x000fea0003800000 */
.L_x_486:
[----:B--2---:R1:W-:Y:S02]  /*6080*/  STG.E.128 desc[UR58][R44.64+0x100], R40 ;  /* 0x000100282c007986 */ /* 0x0043e4000c101d3a */
.L_x_485:
[----:B------:R-:W-:Y:S05]  /*6090*/  BSYNC B1 ;  /* 0x0000000000017941 */ /* 0x000fea0003800000 */
.L_x_484:
        /* <DEDUP_REMOVED lines=9> */
[----:B------:R-:W-:Y:S01]  /*6130*/  HADD2.F32 R42, -RZ, R41.H1_H1 ;  /* 0x30000029ff2a7230 */ /* 0x000fe20000004100 */
[----:B------:R-:W-:Y:S01]  /*6140*/  SHF.R.U32.HI R52, RZ, 0x10, R53 ;  /* 0x00000010ff347819 */ /* 0x000fe20000011635 */
[----:B------:R-:W-:Y:S01]  /*6150*/  HADD2.F32 R49, -RZ, R49.H0_H0 ;  /* 0x20000031ff317230 */ /* 0x000fe20000004100 */
[----:B------:R-:W-:Y:S01]  /*6160*/  SHF.R.U32.HI R50, RZ, 0x10, R51 ;  /* 0x00000010ff327819 */ /* 0x000fe20000011633 */
[----:B------:R-:W-:Y:S02]  /*6170*/  HADD2.F32 R41, -RZ, R41.H0_H0 ;  /* 0x20000029ff297230 */ /* 0x000fe40000004100 */
[----:B------:R-:W-:Y:S02]  /*6180*/  HADD2.F32 R48, -RZ, R48.H0_H0 ;  /* 0x20000030ff307230 */ /* 0x000fe40000004100 */
[----:B------:R-:W-:Y:S01]  /*6190*/  FMUL.FTZ R54, R42, R49 ;  /* 0x000000312a367220 */ /* 0x000fe20000410000 */
[----:B------:R-:W-:-:S02]  /*61a0*/  HADD2.F32 R52, -RZ, R52.H0_H0 ;  /* 0x20000034ff347230 */ /* 0x000fc40000004100 */
[C---:B------:R-:W-:Y:S01]  /*61b0*/  FMUL.FTZ R49, R41.reuse, R49 ;  /* 0x0000003129317220 */ /* 0x040fe20000410000 */
[--C-:B------:R-:W-:Y:S02]  /*61c0*/  HADD2.F32 R47, -RZ, R43.reuse.H1_H1 ;  /* 0x3000002bff2f7230 */ /* 0x100fe40000004100 */
[-C--:B------:R-:W-:Y:S01]  /*61d0*/  FFMA.FTZ R54, R41, R48.reuse, -R54 ;  /* 0x0000003029367223 */ /* 0x080fe20000010836 */
[----:B------:R-:W-:Y:S02]  /*61e0*/  HADD2.F32 R43, -RZ, R43.H0_H0 ;  /* 0x2000002bff2b7230 */ /* 0x000fe40000004100 */
[----:B------:R-:W-:Y:S01]  /*61f0*/  FFMA.FTZ R51, R42, R48, R49 ;  /* 0x000000302a337223 */ /* 0x000fe20000010031 */
[----:B------:R-:W-:Y:S02]  /*6200*/  HADD2.F32 R50, -RZ, R50.H0_H0 ;  /* 0x20000032ff327230 */ /* 0x000fe40000004100 */
[----:B------:R-:W-:Y:S01]  /*6210*/  FMUL.FTZ R56, R47, R52 ;  /* 0x000000342f387220 */ /* 0x000fe20000410000 */
[----:B------:R-:W-:-:S02]  /*6220*/  HADD2.F32 R48, -RZ, R89.H0_H0 ;  /* 0x20000059ff307230 */ /* 0x000fc40000004100 */
[C---:B------:R-:W-:Y:S01]  /*6230*/  FMUL.FTZ R52, R43.reuse, R52 ;  /* 0x000000342b347220 */ /* 0x040fe20000410000 */
[----:B------:R-:W-:Y:S02]  /*6240*/  HADD2.F32 R89, -RZ, R89.H1_H1 ;  /* 0x30000059ff597230 */ /* 0x000fe40000004100 */
[-C--:B------:R-:W-:Y:S01]  /*6250*/  FFMA.FTZ R56, R43, R50.reuse, -R56 ;  /* 0x000000322b387223 */ /* 0x080fe20000010838 */
[----:B------:R-:W-:Y:S02]  /*6260*/  HADD2.F32 R41, -RZ, R40.H1_H1 ;  /* 0x30000028ff297230 */ /* 0x000fe40000004100 */
[----:B------:R-:W-:Y:S01]  /*6270*/  FFMA.FTZ R55, R47, R50, R52 ;  /* 0x000000322f377223 */ /* 0x000fe20000010034 */
[----:B------:R-:W-:Y:S02]  /*6280*/  HADD2.F32 R42, -RZ, R46.H1_H1 ;  /* 0x3000002eff2a7230 */ /* 0x000fe40000004100 */
[----:B------:R-:W-:Y:S02]  /*6290*/  HADD2.F32 R40, -RZ, R40.H0_H0 ;  /* 0x20000028ff287230 */ /* 0x000fe40000004100 */
[----:B------:R-:W-:Y:S01]  /*62a0*/  FMUL.FTZ R49, R41, R48 ;  /* 0x0000003029317220 */ /* 0x000fe20000410000 */
[----:B------:R-:W-:-:S02]  /*62b0*/  HADD2.F32 R46, -RZ, R46.H0_H0 ;  /* 0x2000002eff2e7230 */ /* 0x000fc40000004100 */
[-C--:B------:R-:W-:Y:S01]  /*62c0*/  FMUL.FTZ R53, R42, R89.reuse ;  /* 0x000000592a357220 */ /* 0x080fe20000410000 */
[--C-:B------:R-:W-:Y:S02]  /*62d0*/  HADD2.F32 R43, -RZ, R88.reuse.H0_H0 ;  /* 0x20000058ff2b7230 */ /* 0x100fe40000004100 */
[----:B------:R-:W-:Y:S01]  /*62e0*/  FMUL.FTZ R48, R40, R48 ;  /* 0x0000003028307220 */ /* 0x000fe20000410000 */
        /* <DEDUP_REMOVED lines=10> */
.L_x_489:
[----:B------:R-:W-:Y:S05]  /*6390*/  BSYNC B1 ;  /* 0x0000000000017941 */ /* 0x000fea0003800000 */
.L_x_488:
[----:B--2---:R1:W-:Y:S01]  /*63a0*/  STG.E.128 desc[UR58][R44.64+0x140], R40 ;  /* 0x000140282c007986 */ /* 0x0043e2000c101d3a */
[----:B------:R-:W-:Y:S05]  /*63b0*/  BRA `(.L_x_467) ;  /* 0x0000003c00d07947 */ /* 0x000fea0003800000 */
.L_x_435:
        /* <DEDUP_REMOVED lines=19> */
[----:B------:R-:W-:Y:S02]  /*64f0*/  CS2R R48, SRZ ;  /* 0x0000000000307805 */ /* 0x000fe4000001ff00 */
[----:B------:R-:W-:Y:S02]  /*6500*/  IADD3.X R41, R101, R21, RZ, P2, !PT ;  /* 0x0000001565297210 */ /* 0x000fe400017fe4ff */
[----:B------:R-:W-:Y:S02]  /*6510*/  CS2R R62, SRZ ;  /* 0x00000000003e7805 */ /* 0x000fe4000001ff00 */
[----:B------:R-:W-:-:S02]  /*6520*/  LEA R64, P2, R40, UR4, 0x1 ;  /* 0x0000000428407c11 */ /* 0x000fc4000f8408ff */
[----:B------:R-:W-:Y:S02]  /*6530*/  CS2R R60, SRZ ;  /* 0x00000000003c7805 */ /* 0x000fe4000001ff00 */
[----:B------:R-:W-:Y:S01]  /*6540*/  LEA.HI.X R65, R40, UR5, R41, 0x1, P2 ;  /* 0x0000000528417c11 */ /* 0x000fe200090f0c29 */
[----:B------:R-:W-:Y:S01]  /*6550*/  ULDC.64 UR4, c[0x0][0x400] ;  /* 0x0001000000047ab9 */ /* 0x000fe20000000a00 */
[----:B------:R-:W-:-:S05]  /*6560*/  IADD3 R40, P2, R104, R88, RZ ;  /* 0x0000005868287210 */ /* 0x000fca0007f5e0ff */
[----:B------:R-:W-:Y:S01]  /*6570*/  IMAD.X R41, R102, 0x1, R27, P2 ;  /* 0x0000000166297824 */ /* 0x000fe200010e061b */
[----:B------:R-:W-:-:S04]  /*6580*/  LEA R68, P2, R40, UR4, 0x1 ;  /* 0x0000000428447c11 */ /* 0x000fc8000f8408ff */
[----:B------:R-:W-:Y:S02]  /*6590*/  LEA.HI.X R69, R40, UR5, R41, 0x1, P2 ;  /* 0x0000000528457c11 */ /* 0x000fe400090f0c29 */
[----:B------:R-:W-:Y:S02]  /*65a0*/  ISETP.GE.AND P2, PT, R18, R117, PT ;  /* 0x000000751200720c */ /* 0x000fe40003f46270 */
[----:B------:R-:W-:Y:S02]  /*65b0*/  CS2R R46, SRZ ;  /* 0x00000000002e7805 */ /* 0x000fe4000001ff00 */
[----:B------:R-:W-:Y:S02]  /*65c0*/  CS2R R44, SRZ ;  /* 0x00000000002c7805 */ /* 0x000fe4000001ff00 */
[----:B------:R-:W-:Y:S02]  /*65d0*/  CS2R R58, SRZ ;  /* 0x00000000003a7805 */ /* 0x000fe4000001ff00 */
[----:B------:R-:W-:-:S05]  /*65e0*/  CS2R R56, SRZ ;  /* 0x0000000000387805 */ /* 0x000fca000001ff00 */
[----:B------:R0:W5:Y:S04]  /*65f0*/  @!P2 LDG.E.128 R48, desc[UR58][R64.64] ;  /* 0x0000003a4030a981 */ /* 0x000168000c1e1d00 */
[----:B------:R0:W5:Y:S01]  /*6600*/  @!P2 LDG.E.128 R60, desc[UR58][R68.64] ;  /* 0x0000003a443ca981 */ /* 0x000162000c1e1d00 */
[----:B------:R-:W-:Y:S02]  /*6610*/  ISETP.GE.AND P2, PT, R0, R117, PT ;  /* 0x000000750000720c */ /* 0x000fe40003f46270 */
[----:B------:R-:W-:Y:S02]  /*6620*/  CS2R R42, SRZ ;  /* 0x00000000002a7805 */ /* 0x000fe4000001ff00 */
[----:B------:R-:W-:Y:S02]  /*6630*/  CS2R R40, SRZ ;  /* 0x0000000000287805 */ /* 0x000fe4000001ff00 */
[----:B------:R-:W-:-:S02]  /*6640*/  CS2R R54, SRZ ;  /* 0x0000000000367805 */ /* 0x000fc4000001ff00 */
[----:B------:R-:W-:-:S05]  /*6650*/  CS2R R52, SRZ ;  /* 0x0000000000347805 */ /* 0x000fca000001ff00 */
[----:B------:R0:W5:Y:S04]  /*6660*/  @!P2 LDG.E.128 R44, desc[UR58][R64.64+0x40] ;  /* 0x0000403a402ca981 */ /* 0x000168000c1e1d00 */
[----:B------:R0:W5:Y:S01]  /*6670*/  @!P2 LDG.E.128 R56, desc[UR58][R68.64+0x40] ;  /* 0x0000403a4438a981 */ /* 0x000162000c1e1d00 */
[----:B------:R-:W-:-:S13]  /*6680*/  ISETP.GE.AND P2, PT, R3, R117, PT ;  /* 0x000000750300720c */ /* 0x000fda0003f46270 */
[----:B------:R0:W5:Y:S04]  /*6690*/  @!P2 LDG.E.128 R40, desc[UR58][R64.64+0x80] ;  /* 0x0000803a4028a981 */ /* 0x000168000c1e1d00 */
[----:B------:R0:W5:Y:S02]  /*66a0*/  @!P2 LDG.E.128 R52, desc[UR58][R68.64+0x80] ;  /* 0x0000803a4434a981 */ /* 0x000164000c1e1d00 */
.L_x_491:
[----:B------:R-:W-:Y:S05]  /*66b0*/  BSYNC B1 ;  /* 0x0000000000017941 */ /* 0x000fea0003800000 */
.L_x_490:
[----:B------:R-:W-:Y:S01]  /*66c0*/  ISETP.GE.AND P3, PT, R207, R100, PT ;  /* 0x00000064cf00720c */ /* 0x000fe20003f66270 */
[----:B------:R-:W-:Y:S01]  /*66d0*/  BSSY B1, `(.L_x_492) ;  /* 0x000002c000017945 */ /* 0x000fe20003800000 */
[----:B0-----:R-:W-:Y:S02]  /*66e0*/  CS2R R64, SRZ ;  /* 0x0000000000407805 */ /* 0x001fe4000001ff00 */
        /* <DEDUP_REMOVED lines=16> */
[----:B------:R-:W-:Y:S02]  /*67f0*/  CS2R R86, SRZ ;  /* 0x0000000000567805 */ /* 0x000fe4000001ff00 */
[----:B------:R-:W-:-:S02]  /*6800*/  IADD3 R64, P2, P5, R104, R88, R14 ;  /* 0x0000005868407210 */ /* 0x000fc40007d5e00e */
[----:B------:R-:W-:Y:S02]  /*6810*/  CS2R R84, SRZ ;  /* 0x0000000000547805 */ /* 0x000fe4000001ff00 */
[----:B------:R-:W-:Y:S02]  /*6820*/  IADD3.X R65, R27, R102, R12, P2, P5 ;  /* 0x000000661b417210 */ /* 0x000fe400017ea40c */
[----:B------:R-:W-:-:S04]  /*6830*/  LEA R88, P2, R90, UR4, 0x1 ;  /* 0x000000045a587c11 */ /* 0x000fc8000f8408ff */
[----:B------:R-:W-:Y:S01]  /*6840*/  LEA.HI.X R89, R90, UR5, R101, 0x1, P2 ;  /* 0x000000055a597c11 */ /* 0x000fe200090f0c65 */
[----:B------:R-:W-:Y:S02]  /*6850*/  ULDC.64 UR4, c[0x0][0x400] ;  /* 0x0001000000047ab9 */ /* 0x000fe40000000a00 */
        /* <DEDUP_REMOVED lines=19> */
.L_x_493:
[----:B------:R-:W-:Y:S05]  /*6990*/  BSYNC B1 ;  /* 0x0000000000017941 */ /* 0x000fea0003800000 */
.L_x_492:
[----:B0----5:R-:W-:Y:S01]  /*69a0*/  IMAD.MOV.U32 R89, RZ, RZ, R42 ;  /* 0x000000ffff597224 */ /* 0x021fe200078e002a */
[----:B------:R-:W-:Y:S01]  /*69b0*/  MOV R88, R43 ;  /* 0x0000002b00587202 */ /* 0x000fe20000000f00 */
[----:B------:R-:W-:Y:S01]  /*69c0*/  IMAD.MOV.U32 R91, RZ, RZ, R40 ;  /* 0x000000ffff5b7224 */ /* 0x000fe200078e0028 */
[----:B------:R-:W-:Y:S01]  /*69d0*/  UISETP.NE.AND UP0, UPT, UR57, 0x3, UPT ;  /* 0x000000033900788c */ /* 0x000fe2000bf05270 */
[----:B------:R-:W-:Y:S01]  /*69e0*/  IMAD.MOV.U32 R90, RZ, RZ, R41 ;  /* 0x000000ffff5a7224 */ /* 0x000fe200078e0029 */
[----:B------:R-:W-:Y:S01]  /*69f0*/  PRMT R172, R89, 0x5410, R88 ;  /* 0x0000541059ac7816 */ /* 0x000fe20000000058 */
[----:B------:R-:W-:Y:S01]  /*6a00*/  IMAD.MOV.U32 R88, RZ, RZ, R47 ;  /* 0x000000ffff587224 */ /* 0x000fe200078e002f */
[----:B------:R-:W-:Y:S02]  /*6a10*/  MOV R89, R46 ;  /* 0x0000002e00597202 */ /* 0x000fe40000000f00 */
[----:B------:R-:W-:Y:S01]  /*6a20*/  PRMT R173, R91, 0x5410, R90 ;  /* 0x000054105bad7816 */ /* 0x000fe2000000005a */
[----:B------:R-:W-:Y:S01]  /*6a30*/  IMAD.MOV.U32 R90, RZ, RZ, R51 ;  /* 0x000000ffff5a7224 */ /* 0x000fe200078e0033 */
[----:B------:R-:W-:Y:S01]  /*6a40*/  PRMT R176, R89, 0x7610, R176 ;  /* 0x0000761059b07816 */ /* 0x000fe200000000b0 */
[----:B------:R-:W-:Y:S01]  /*6a50*/  IMAD.MOV.U32 R89, RZ, RZ, R50 ;  /* 0x000000ffff597224 */ /* 0x000fe200078e0032 */
[----:B------:R-:W-:Y:S01]  /*6a60*/  PRMT R178, R88, 0x7610, R178 ;  /* 0x0000761058b27816 */ /* 0x000fe200000000b2 */
[----:B------:R-:W-:Y:S01]  /*6a70*/  IMAD.MOV.U32 R91, RZ, RZ, R44 ;  /* 0x000000ffff5b7224 */ /* 0x000fe200078e002c */
[----:B------:R-:W-:-:S02]  /*6a80*/  MOV R88, R45 ;  /* 0x0000002d00587202 */ /* 0x000fc40000000f00 */
[----:B------:R-:W-:Y:S02]  /*6a90*/  PRMT R180, R90, 0x7610, R180 ;  /* 0x000076105ab47816 */ /* 0x000fe400000000b4 */
[----:B------:R-:W-:Y:S01]  /*6aa0*/  PRMT R179, R88, 0x5410, R89 ;  /* 0x0000541058b37816 */ /* 0x000fe20000000059 */
[----:B------:R-:W-:Y:S01]  /*6ab0*/  IMAD.MOV.U32 R89, RZ, RZ, R49 ;  /* 0x000000ffff597224 */ /* 0x000fe200078e0031 */
[----:B------:R-:W-:Y:S02]  /*6ac0*/  MOV R88, R48 ;  /* 0x0000003000587202 */ /* 0x000fe40000000f00 */
[----:B------:R-:W-:Y:S02]  /*6ad0*/  PRMT R177, R91, 0x7610, R177 ;  /* 0x000076105bb17816 */ /* 0x000fe400000000b1 */
[----:B------:R-:W-:Y:S01]  /*6ae0*/  PRMT R164, R89, 0x7610, R164 ;  /* 0x0000761059a47816 */ /* 0x000fe200000000a4 */
[----:B------:R-:W-:Y:S01]  /*6af0*/  IMAD.MOV.U32 R89, RZ, RZ, R54 ;  /* 0x000000ffff597224 */ /* 0x000fe200078e0036 */
[----:B------:R-:W-:-:S02]  /*6b00*/  PRMT R180, R180, 0x5410, R88 ;  /* 0x00005410b4b47816 */ /* 0x000fc40000000058 */
[----:B------:R-:W-:Y:S02]  /*6b10*/  MOV R88, R55 ;  /* 0x0000003700587202 */ /* 0x000fe40000000f00 */
[----:B------:R-:W-:Y:S02]  /*6b20*/  PLOP3.LUT P2, PT, PT, PT, UP0, 0x80, 0x0 ;  /* 0x000000000000781c */ /* 0x000fe40003f4f008 */
        /* <DEDUP_REMOVED lines=8> */
[----:B------:R-:W-:Y:S02]  /*6bb0*/  PRMT R178, R178, 0x5410, R88 ;  /* 0x00005410b2b27816 */ /* 0x000fe40000000058 */
        /* <DEDUP_REMOVED lines=8> */
[----:B------:R-:W-:Y:S02]  /*6c40*/  MOV R88, R60 ;  /* 0x0000003c00587202 */ /* 0x000fe40000000f00 */
[----:B------:R-:W-:Y:S01]  /*6c50*/  PRMT R161, R89, 0x7610, R161 ;  /* 0x0000761059a17816 */ /* 0x000fe200000000a1 */
[----:B------:R-:W-:Y:S01]  /*6c60*/  IMAD.MOV.U32 R89, RZ, RZ, R66 ;  /* 0x000000ffff597224 */ /* 0x000fe200078e0042 */
[----:B------:R-:W-:Y:S02]  /*6c70*/  PRMT R182, R182, 0x5410, R88 ;  /* 0x00005410b6b67816 */ /* 0x000fe40000000058 */
        /* <DEDUP_REMOVED lines=36> */
[----:B------:R-:W-:-:S05]  /*6ec0*/  IMAD.MOV.U32 R88, RZ, RZ, R85 ;  /* 0x000000ffff587224 */ /* 0x000fca00078e0055 */
[----:B------:R-:W-:Y:S01]  /*6ed0*/  PRMT R171, R171, 0x5410, R88 ;  /* 0x00005410abab7816 */ /* 0x000fe20000000058 */
[----:B------:R-:W-:Y:S06]  /*6ee0*/  @!P2 BRA `(.L_x_494) ;  /* 0x000000000004a947 */ /* 0x000fec0003800000 */
[----:B------:R-:W-:Y:S01]  /*6ef0*/  BPT.TRAP 0x1 ;  /* 0x000000040000795c */ /* 0x000fe20000300000 */
.L_x_494:
[----:B------:R-:W-:Y:S01]  /*6f00*/  LEA R101, R16, R2, 0x3 ;  /* 0x0000000210657211 */ /* 0x000fe200078e18ff */
[----:B------:R-:W0:Y:S01]  /*6f10*/  LDC R146, c[0x0][0x2f4] ;  /* 0x0000bd00ff927b82 */ /* 0x000e220000000800 */
[----:B------:R-:W-:Y:S01]  /*6f20*/  SHF.L.U32 R102, R184, 0x1f, RZ ;  /* 0x0000001fb8667819 */ /* 0x000fe200000006ff */
[----:B------:R-:W-:Y:S01]  /*6f30*/  BSSY B1, `(.L_x_495) ;  /* 0x0000004000017945 */ /* 0x000fe20003800000 */
[----:B------:R-:W-:Y:S02]  /*6f40*/  IMAD.MOV.U32 R125, RZ, RZ, R92 ;  /* 0x000000ffff7d7224 */ /* 0x000fe400078e005c */
[----:B------:R-:W1:Y:S02]  /*6f50*/  SYNCS.PHASECHK.TRANS64.TRYWAIT P5, [R101+URZ+0x34890], R102 ;  /* 0x03489066650075a7 */ /* 0x000e6400080a017f */
[----:B-1----:R-:W-:Y:S05]  /*6f60*/  @!P5 BRA `(.L_x_496) ;  /* 0x000001b400b0d947 */ /* 0x002fea0003800000 */
.L_x_796:
[----:B------:R-:W-:Y:S05]  /*6f70*/  BSYNC B1 ;  /* 0x0000000000017941 */ /* 0x000fea0003800000 */
.L_x_495:
[----:B------:R-:W2:Y:S01]  /*6f80*/  LDC.64 R126, c[0x0][0x300] ;  /* 0x0000c000ff7e7b82 */ /* 0x000ea20000000a00 */
[----:B------:R-:W-:Y:S01]  /*6f90*/  BSSY B1, `(.L_x_497) ;  /* 0x0000187000017945 */ /* 0x000fe20003800000 */
[----:B0-----:R-:W-:-:S03]  /*6fa0*/  IMAD.IADD R148, R146, 0x1, -R122 ;  /* 0x0000000192947824 */ /* 0x001fc600078e0a7a */
[----:B------:R-:W-:Y:S05]  /*6fb0*/  @P4 BRA `(.L_x_498) ;  /* 0x0000001800104947 */ /* 0x000fea0003800000 */
[----:B------:R-:W-:Y:S01]  /*6fc0*/  ISETP.NE.AND P4, PT, R34, RZ, PT ;  /* 0x000000ff2200720c */ /* 0x000fe20003f85270 */
[-C--:B--2---:R-:W-:Y:S01]  /*6fd0*/  IMAD R153, R144, R126.reuse, RZ ;  /* 0x0000007e90997224 */ /* 0x084fe200078e02ff */
[----:B------:R-:W-:Y:S01]  /*6fe0*/  BSSY B2, `(.L_x_499) ;  /* 0x0000082000027945 */ /* 0x000fe20003800000 */
[----:B------:R-:W-:-:S04]  /*6ff0*/  IMAD.WIDE.U32 R128, R17, R126, R124 ;  /* 0x0000007e11807225 */ /* 0x000fc800078e007c */
[----:B------:R-:W-:-:S04]  /*7000*/  IMAD R153, R17, R127, R153 ;  /* 0x0000007f11997224 */ /* 0x000fc800078e0299 */
[----:B------:R-:W-:Y:S02]  /*7010*/  IMAD.IADD R153, R153, 0x1, R129 ;  /* 0x0000000199997824 */ /* 0x000fe400078e0281 */
[----:B------:R-:W-:Y:S05]  /*7020*/  @!P4 BRA `(.L_x_500) ;  /* 0x0000000400f4c947 */ /* 0x000fea0003800000 */
[----:B------:R-:W-:Y:S01]  /*7030*/  SEL R88, R122, R148, !P0 ;  /* 0x000000947a587207 */ /* 0x000fe20004000000 */
[----:B------:R-:W-:Y:S01]  /*7040*/  BSSY B3, `(.L_x_501) ;  /* 0x000006f000037945 */ /* 0x000fe20003800000 */
[----:B------:R-:W-:Y:S02]  /*7050*/  ISETP.GE.AND P4, PT, R18, R117, PT ;  /* 0x000000751200720c */ /* 0x000fe40003f86270 */
[----:B------:R-:W-:-:S04]  /*7060*/  SHF.R.S32.HI R89, RZ, 0x1f, R88 ;  /* 0x0000001fff597819 */ /* 0x000fc80000011458 */
[----:B------:R-:W-:-:S04]  /*7070*/  LEA.HI R89, R89, R88, RZ, 0x4 ;  /* 0x0000005859597211 */ /* 0x000fc800078f20ff */
[----:B------:R-:W-:-:S04]  /*7080*/  LEA.HI.SX32 R160, R89, R28, 0x1c ;  /* 0x0000001c59a07211 */ /* 0x000fc800078fe2ff */
[----:B------:R-:W-:-:S04]  /*7090*/  SHF.R.S32.HI R88, RZ, 0x1f, R160 ;  /* 0x0000001fff587819 */ /* 0x000fc800000114a0 */
[----:B------:R-:W-:Y:S01]  /*70a0*/  LEA.HI R88, R88, R160, RZ, 0x3 ;  /* 0x000000a058587211 */ /* 0x000fe200078f18ff */
[----:B------:R-:W-:-:S03]  /*70b0*/  IMAD.SHL.U32 R160, R160, 0x8, RZ ;  /* 0x00000008a0a07824 */ /* 0x000fc600078e00ff */
[----:B------:R-:W-:Y:S02]  /*70c0*/  SHF.L.U32 R88, R88, 0xa, RZ ;  /* 0x0000000a58587819 */ /* 0x000fe400000006ff */
[----:B------:R-:W-:Y:S02]  /*70d0*/  LOP3.LUT R89, R191, 0x38, R160, 0xf8, !PT ;  /* 0x00000038bf597812 */ /* 0x000fe400078ef8a0 */
[----:B------:R-:W-:Y:S02]  /*70e0*/  LOP3.LUT R88, R88, 0x7fffe000, RZ, 0xc0, !PT ;  /* 0x7fffe00058587812 */ /* 0x000fe400078ec0ff */
[----:B------:R-:W-:-:S03]  /*70f0*/  LOP3.LUT R89, R89, R193, RZ, 0x3c, !PT ;  /* 0x000000c159597212 */ /* 0x000fc600078e3cff */
[----:B------:R-:W-:-:S05]  /*7100*/  IMAD R88, R192, 0x200, R88 ;  /* 0x00000200c0587824 */ /* 0x000fca00078e0258 */
[----:B------:R-:W-:-:S05]  /*7110*/  IADD3 R88, R88, R89, RZ ;  /* 0x0000005958587210 */ /* 0x000fca0007ffe0ff */
[C---:B------:R-:W-:Y:S02]  /*7120*/  IMAD R92, R16.reuse, 0x6000, R88 ;  /* 0x00006000105c7824 */ /* 0x040fe400078e0258 */
[----:B------:R-:W-:Y:S02]  /*7130*/  IMAD R88, R16, 0x6000, R142 ;  /* 0x0000600010587824 */ /* 0x000fe400078e028e */
[--C-:B------:R-:W-:Y:S02]  /*7140*/  IMAD R92, R92, 0x2, R2.reuse ;  /* 0x000000025c5c7824 */ /* 0x100fe400078e0202 */
[----:B------:R-:W-:-:S04]  /*7150*/  IMAD R88, R88, 0x2, R2 ;  /* 0x0000000258587824 */ /* 0x000fc800078e0202 */
[----:B------:R-:W0:Y:S04]  /*7160*/  LDS.128 R92, [R92+0x1c400] ;  /* 0x01c400005c5c7984 */ /* 0x000e280000000c00 */
[----:B------:R-:W2:Y:S01]  /*7170*/  LDS.128 R88, [R88+0x1c400] ;  /* 0x01c4000058587984 */ /* 0x000ea20000000c00 */
[----:B------:R-:W-:Y:S05]  /*7180*/  @P4 BRA `(.L_x_502) ;  /* 0x0000000400684947 */ /* 0x000fea0003800000 */
[----:B0-----:R-:W-:Y:S01]  /*7190*/  MOV R163, R93 ;  /* 0x0000005d00a37202 */ /* 0x001fe20000000f00 */
[----:B--2---:R-:W-:Y:S01]  /*71a0*/  IMAD.MOV.U32 R162, RZ, RZ, R89 ;  /* 0x000000ffffa27224 */ /* 0x004fe200078e0059 */
[--C-:B------:R-:W-:Y:S01]  /*71b0*/  SHF.R.U64 R48, R48, 0x10, R49.reuse ;  /* 0x0000001030307819 */ /* 0x100fe20000001231 */
[----:B------:R-:W-:Y:S01]  /*71c0*/  HADD2.F32 R161, -RZ, R161.H0_H0 ;  /* 0x200000a1ffa17230 */ /* 0x000fe20000004100 */
[----:B------:R-:W-:Y:S01]  /*71d0*/  SHF.R.U32.HI R49, RZ, 0x10, R49 ;  /* 0x00000010ff317819 */ /* 0x000fe20000011631 */
[----:B------:R-:W-:Y:S01]  /*71e0*/  HADD2.F32 R89, -RZ, R163.H0_H0 ;  /* 0x200000a3ff597230 */ /* 0x000fe20000004100 */
[----:B------:R-:W-:Y:S01]  /*71f0*/  SHF.R.U64 R50, R50, 0x10, R51 ;  /* 0x0000001032327819 */ /* 0x000fe20000001233 */
[----:B------:R-:W-:Y:S02]  /*7200*/  HADD2.F32 R165, -RZ, R162.H0_H0 ;  /* 0x200000a2ffa57230 */ /* 0x000fe40000004100 */
[----:B------:R-:W-:Y:S02]  /*7210*/  HADD2.F32 R164, -RZ, R164.H0_H0 ;  /* 0x200000a4ffa47230 */ /* 0x000fe40000004100 */
[----:B------:R-:W-:Y:S01]  /*7220*/  FMUL.FTZ R93, R89, R161 ;  /* 0x000000a1595d7220 */ /* 0x000fe20000410000 */
[----:B------:R-:W-:-:S02]  /*7230*/  HADD2.F32 R49, -RZ, R49.H0_H0 ;  /* 0x20000031ff317230 */ /* 0x000fc40000004100 */
[C---:B------:R-:W-:Y:S01]  /*7240*/  FMUL.FTZ R161, R165.reuse, R161 ;  /* 0x000000a1a5a17220 */ /* 0x040fe20000410000 */
[----:B------:R-:W-:Y:S02]  /*7250*/  HADD2.F32 R50, -RZ, R50.H0_H0 ;  /* 0x20000032ff327230 */ /* 0x000fe40000004100 */
[-C--:B------:R-:W-:Y:S01]  /*7260*/  FFMA.FTZ R93, R165, R164.reuse, -R93 ;  /* 0x000000a4a55d7223 */ /* 0x080fe2000001085d */
[----:B------:R-:W-:Y:S01]  /*7270*/  FFMA.FTZ R89, R89, R164, R161 ;  /* 0x000000a459597223 */ /* 0x000fe200000100a1 */
[--C-:B------:R-:W-:Y:S02]  /*7280*/  SHF.R.U32.HI R164, RZ, 0x10, R61.reuse ;  /* 0x00000010ffa47819 */ /* 0x100fe4000001163d */
[----:B------:R-:W-:Y:S01]  /*7290*/  SHF.R.U64 R161, R60, 0x10, R61 ;  /* 0x000000103ca17819 */ /* 0x000fe2000000123d */
[----:B------:R-:W-:Y:S02]  /*72a0*/  HADD2.F32 R60, -RZ, R163.H1_H1 ;  /* 0x300000a3ff3c7230 */ /* 0x000fe40000004100 */
[----:B------:R-:W-:-:S02]  /*72b0*/  HADD2.F32 R164, -RZ, R164.H0_H0 ;  /* 0x200000a4ffa47230 */ /* 0x000fc40000004100 */
[----:B------:R-:W-:Y:S02]  /*72c0*/  HADD2.F32 R61, -RZ, R162.H1_H1 ;  /* 0x300000a2ff3d7230 */ /* 0x000fe40000004100 */
[----:B------:R-:W-:Y:S02]  /*72d0*/  HADD2.F32 R161, -RZ, R161.H0_H0 ;  /* 0x200000a1ffa17230 */ /* 0x000fe40000004100 */
[-C--:B------:R-:W-:Y:S01]  /*72e0*/  FMUL.FTZ R162, R60, R164.reuse ;  /* 0x000000a43ca27220 */ /* 0x080fe20000410000 */
[----:B------:R-:W-:-:S03]  /*72f0*/  FMUL.FTZ R164, R61, R164 ;  /* 0x000000a43da47220 */ /* 0x000fc60000410000 */
[-C--:B------:R-:W-:Y:S01]  /*7300*/  FFMA.FTZ R61, R61, R49.reuse, -R162 ;  /* 0x000000313d3d7223 */ /* 0x080fe200000108a2 */
[----:B------:R-:W-:Y:S02]  /*7310*/  HADD2.F32 R162, -RZ, R180.H0_H0 ;  /* 0x200000b4ffa27230 */ /* 0x000fe40000004100 */
[----:B------:R-:W-:Y:S01]  /*7320*/  FFMA.FTZ R49, R60, R49, R164 ;  /* 0x000000313c317223 */ /* 0x000fe200000100a4 */
[----:B------:R-:W-:Y:S02]  /*7330*/  IMAD.MOV.U32 R60, RZ, RZ, R91 ;  /* 0x000000ffff3c7224 */ /* 0x000fe400078e005b */
[----:B------:R-:W-:Y:S01]  /*7340*/  HADD2.F32 R164, -RZ, R182.H0_H0 ;  /* 0x200000b6ffa47230 */ /* 0x000fe20000004100 */
[----:B------:R-:W-:Y:S01]  /*7350*/  F2FP.F16.F32.PACK_AB R61, R61, R93 ;  /* 0x0000005d3d3d723e */ /* 0x000fe200000000ff */
[----:B------:R-:W-:Y:S01]  /*7360*/  HADD2.F32 R91, -RZ, R95.H0_H0 ;  /* 0x2000005fff5b7230 */ /* 0x000fe20000004100 */
[----:B------:R-:W-:Y:S01]  /*7370*/  F2FP.F16.F32.PACK_AB R49, R49, R89 ;  /* 0x000000593131723e */ /* 0x000fe200000000ff */
[----:B------:R-:W-:-:S02]  /*7380*/  HADD2.F32 R163, -RZ, R60.H0_H0 ;  /* 0x2000003cffa37230 */ /* 0x000fc40000004100 */
[----:B------:R-:W-:Y:S02]  /*7390*/  HADD2.F32 R60, -RZ, R60.H1_H1 ;  /* 0x3000003cff3c7230 */ /* 0x000fe40000004100 */
[----:B------:R-:W-:Y:S01]  /*73a0*/  FMUL.FTZ R165, R91, R164 ;  /* 0x000000a45ba57220 */ /* 0x000fe20000410000 */
[----:B------:R-:W-:Y:S01]  /*73b0*/  IMAD.MOV.U32 R89, RZ, RZ, R61 ;  /* 0x000000ffff597224 */ /* 0x000fe200078e003d */
[----:B------:R-:W-:Y:S02]  /*73c0*/  MOV R93, R49 ;  /* 0x00000031005d7202 */ /* 0x000fe40000000f00 */
[C---:B------:R-:W-:Y:S01]  /*73d0*/  FFMA.FTZ R165, R163.reuse, R162, -R165 ;  /* 0x000000a2a3a57223 */ /* 0x040fe200000108a5 */
[----:B------:R-:W-:Y:S01]  /*73e0*/  FMUL.FTZ R163, R163, R164 ;  /* 0x000000a4a3a37220 */ /* 0x000fe20000410000 */
[----:B------:R-:W-:-:S03]  /*73f0*/  HADD2.F32 R164, -RZ, R182.H1_H1 ;  /* 0x300000b6ffa47230 */ /* 0x000fc60000004100 */
[----:B------:R-:W-:Y:S01]  /*7400*/  FFMA.FTZ R163, R91, R162, R163 ;  /* 0x000000a25ba37223 */ /* 0x000fe200000100a3 */
[----:B------:R-:W-:Y:S02]  /*7410*/  SHF.R.U32.HI R91, RZ, 0x10, R51 ;  /* 0x00000010ff5b7819 */ /* 0x000fe40000011633 */
[--C-:B------:R-:W-:Y:S01]  /*7420*/  SHF.R.U64 R51, R62, 0x10, R63.reuse ;  /* 0x000000103e337819 */ /* 0x100fe2000000123f */
[----:B------:R-:W-:Y:S01]  /*7430*/  HADD2.F32 R62, -RZ, R95.H1_H1 ;  /* 0x3000005fff3e7230 */ /* 0x000fe20000004100 */
[----:B------:R-:W-:Y:S01]  /*7440*/  SHF.R.U32.HI R63, RZ, 0x10, R63 ;  /* 0x00000010ff3f7819 */ /* 0x000fe2000001163f */
[----:B------:R-:W-:Y:S02]  /*7450*/  HADD2.F32 R95, -RZ, R91.H0_H0 ;  /* 0x2000005bff5f7230 */ /* 0x000fe40000004100 */
[----:B------:R-:W-:Y:S02]  /*7460*/  HADD2.F32 R51, -RZ, R51.H0_H0 ;  /* 0x20000033ff337230 */ /* 0x000fe40000004100 */
[----:B------:R-:W-:-:S05]  /*7470*/  HADD2.F32 R63, -RZ, R63.H0_H0 ;  /* 0x2000003fff3f7230 */ /* 0x000fca0000004100 */
[----:B------:R-:W-:-:S04]  /*7480*/  FMUL.FTZ R91, R62, R63 ;  /* 0x0000003f3e5b7220 */ /* 0x000fc80000410000 */
[C---:B------:R-:W-:Y:S01]  /*7490*/  FFMA.FTZ R91, R60.reuse, R95, -R91 ;  /* 0x0000005f3c5b7223 */ /* 0x040fe2000001085b */
[----:B------:R-:W-:Y:S01]  /*74a0*/  FMUL.FTZ R60, R60, R63 ;  /* 0x0000003f3c3c7220 */ /* 0x000fe20000410000 */
[----:B------:R-:W-:-:S03]  /*74b0*/  HADD2.F32 R63, -RZ, R180.H1_H1 ;  /* 0x300000b4ff3f7230 */ /* 0x000fc60000004100 */
[----:B------:R-:W-:Y:S01]  /*74c0*/  FFMA.FTZ R60, R62, R95, R60 ;  /* 0x0000005f3e3c7223 */ /* 0x000fe2000001003c */
[----:B------:R-:W-:Y:S01]  /*74d0*/  HADD2.F32 R62, -RZ, R92.H0_H0 ;  /* 0x2000005cff3e7230 */ /* 0x000fe20000004100 */
[----:B------:R-:W-:Y:S01]  /*74e0*/  F2FP.F16.F32.PACK_AB R91, R91, R165 ;  /* 0x000000a55b5b723e */ /* 0x000fe200000000ff */
[--C-:B------:R-:W-:Y:S02]  /*74f0*/  HADD2.F32 R95, -RZ, R88.reuse.H0_H0 ;  /* 0x20000058ff5f7230 */ /* 0x100fe40000004100 */
[----:B------:R-:W-:Y:S02]  /*7500*/  HADD2.F32 R88, -RZ, R88.H1_H1 ;  /* 0x30000058ff587230 */ /* 0x000fe40000004100 */
[-C--:B------:R-:W-:Y:S01]  /*7510*/  FMUL.FTZ R162, R62, R164.reuse ;  /* 0x000000a43ea27220 */ /* 0x080fe20000410000 */
[----:B------:R-:W-:Y:S01]  /*7520*/  F2FP.F16.F32.PACK_AB R60, R60, R163 ;  /* 0x000000a33c3c723e */ /* 0x000fe200000000ff */
[C---:B------:R-:W-:Y:S02]  /*7530*/  FMUL.FTZ R164, R95.reuse, R164 ;  /* 0x000000a45fa47220 */ /* 0x040fe40000410000 */
[----:B------:R-:W-:-:S02]  /*7540*/  FFMA.FTZ R162, R95, R63, -R162 ;  /* 0x0000003f5fa27223 */ /* 0x000fc400000108a2 */
[----:B------:R-:W-:Y:S01]  /*7550*/  FFMA.FTZ R164, R62, R63, R164 ;  /* 0x0000003f3ea47223 */ /* 0x000fe200000100a4 */
[----:B------:R-:W-:Y:S02]  /*7560*/  HADD2.F32 R62, -RZ, R92.H1_H1 ;  /* 0x3000005cff3e7230 */ /* 0x000fe40000004100 */
[----:B------:R-:W-:Y:S02]  /*7570*/  HADD2.F32 R63, -RZ, R48.H0_H0 ;  /* 0x20000030ff3f7230 */ /* 0x000fe40000004100 */
[--C-:B------:R-:W-:Y:S02]  /*7580*/  HADD2.F32 R92, -RZ, R90.reuse.H0_H0 ;  /* 0x2000005aff5c7230 */ /* 0x100fe40000004100 */
[-C--:B------:R-:W-:Y:S01]  /*7590*/  FMUL.FTZ R48, R62, R161.reuse ;  /* 0x000000a13e307220 */ /* 0x080fe20000410000 */
[C---:B------:R-:W-:Y:S01]  /*75a0*/  FMUL.FTZ R161, R88.reuse, R161 ;  /* 0x000000a158a17220 */ /* 0x040fe20000410000 */
[----:B------:R-:W-:Y:S02]  /*75b0*/  HADD2.F32 R90, -RZ, R90.H1_H1 ;  /* 0x3000005aff5a7230 */ /* 0x000fe40000004100 */
[-C--:B------:R-:W-:Y:S01]  /*75c0*/  FFMA.FTZ R48, R88, R63.reuse, -R48 ;  /* 0x0000003f58307223 */ /* 0x080fe20000010830 */
[----:B------:R-:W-:Y:S01]  /*75d0*/  FFMA.FTZ R62, R62, R63, R161 ;  /* 0x0000003f3e3e7223 */ /* 0x000fe200000100a1 */
[----:B------:R-:W-:-:S02]  /*75e0*/  HADD2.F32 R161, -RZ, R181.H1_H1 ;  /* 0x300000b5ffa17230 */ /* 0x000fc40000004100 */
[--C-:B------:R-:W-:Y:S01]  /*75f0*/  HADD2.F32 R63, -RZ, R94.reuse.H0_H0 ;  /* 0x2000005eff3f7230 */ /* 0x100fe20000004100 */
[----:B------:R-:W-:Y:S01]  /*7600*/  F2FP.F16.F32.PACK_AB R48, R48, R162 ;  /* 0x000000a23030723e */ /* 0x000fe200000000ff */
[----:B------:R-:W-:Y:S01]  /*7610*/  HADD2.F32 R88, -RZ, R179.H1_H1 ;  /* 0x300000b3ff587230 */ /* 0x000fe20000004100 */
[----:B------:R-:W-:Y:S01]  /*7620*/  F2FP.F16.F32.PACK_AB R62, R62, R164 ;  /* 0x000000a43e3e723e */ /* 0x000fe200000000ff */
[----:B------:R-:W-:Y:S02]  /*7630*/  HADD2.F32 R94, -RZ, R94.H1_H1 ;  /* 0x3000005eff5e7230 */ /* 0x000fe40000004100 */
[-C--:B------:R-:W-:Y:S01]  /*7640*/  FMUL.FTZ R95, R63, R161.reuse ;  /* 0x000000a13f5f7220 */ /* 0x080fe20000410000 */
[----:B------:R-:W-:-:S03]  /*7650*/  FMUL.FTZ R161, R92, R161 ;  /* 0x000000a15ca17220 */ /* 0x000fc60000410000 */
[-C--:B------:R-:W-:Y:S01]  /*7660*/  FFMA.FTZ R95, R92, R88.reuse, -R95 ;  /* 0x000000585c5f7223 */ /* 0x080fe2000001085f */
[----:B------:R-:W-:Y:S01]  /*7670*/  FFMA.FTZ R161, R63, R88, R161 ;  /* 0x000000583fa17223 */ /* 0x000fe200000100a1 */
[-C--:B------:R-:W-:Y:S01]  /*7680*/  FMUL.FTZ R63, R94, R51.reuse ;  /* 0x000000335e3f7220 */ /* 0x080fe20000410000 */
[C---:B------:R-:W-:Y:S01]  /*7690*/  FMUL.FTZ R51, R90.reuse, R51 ;  /* 0x000000335a337220 */ /* 0x040fe20000410000 */
[----:B------:R-:W-:Y:S01]  /*76a0*/  MOV R88, R48 ;  /* 0x0000003000587202 */ /* 0x000fe20000000f00 */
[----:B------:R-:W-:Y:S02]  /*76b0*/  IMAD.MOV.U32 R92, RZ, RZ, R62 ;  /* 0x000000ffff5c7224 */ /* 0x000fe400078e003e */
[-C--:B------:R-:W-:Y:S01]  /*76c0*/  FFMA.FTZ R63, R90, R50.reuse, -R63 ;  /* 0x000000325a3f7223 */ /* 0x080fe2000001083f */
[----:B------:R-:W-:-:S04]  /*76d0*/  FFMA.FTZ R51, R94, R50, R51 ;  /* 0x000000325e337223 */ /* 0x000fc80000010033 */
[----:B------:R-:W-:Y:S02]  /*76e0*/  F2FP.F16.F32.PACK_AB R63, R63, R95 ;  /* 0x0000005f3f3f723e */ /* 0x000fe400000000ff */
[----:B------:R-:W-:Y:S02]  /*76f0*/  F2FP.F16.F32.PACK_AB R51, R51, R161 ;  /* 0x000000a13333723e */ /* 0x000fe400000000ff */
[----:B------:R-:W-:Y:S01]  /*7700*/  MOV R95, R60 ;  /* 0x0000003c005f7202 */ /* 0x000fe20000000f00 */
[----:B------:R-:W-:Y:S02]  /*7710*/  IMAD.MOV.U32 R90, RZ, RZ, R63 ;  /* 0x000000ffff5a7224 */ /* 0x000fe400078e003f */
[----:B------:R-:W-:-:S07]  /*7720*/  IMAD.MOV.U32 R94, RZ, RZ, R51 ;  /* 0x000000ffff5e7224 */ /* 0x000fce00078e0033 */
.L_x_502:
[----:B------:R-:W-:Y:S05]  /*7730*/  BSYNC B3 ;  /* 0x0000000000037941 */ /* 0x000fea0003800000 */
.L_x_501:
[----:B------:R-:W-:-:S13]  /*7740*/  ISETP.GE.AND P4, PT, R160, R146, PT ;  /* 0x00000092a000720c */ /* 0x000fda0003f86270 */
[--C-:B------:R-:W-:Y:S02]  /*7750*/  @!P4 SHF.R.S32.HI R51, RZ, 0x1f, R160.reuse ;  /* 0x0000001fff33c819 */ /* 0x100fe400000114a0 */
[----:B------:R-:W-:-:S04]  /*7760*/  @!P4 IADD3 R160, P5, P6, R114, R128, R160 ;  /* 0x0000008072a0c210 */ /* 0x000fc80007ebe0a0 */
[----:B------:R-:W-:Y:S02]  /*7770*/  @!P4 IADD3.X R51, R6, R153, R51, P5, P6 ;  /* 0x000000990633c210 */ /* 0x000fe40002fec433 */
[----:B------:R-:W-:-:S04]  /*7780*/  IADD3 R49, P5, P6, R114, R128, R29 ;  /* 0x0000008072317210 */ /* 0x000fc80007ebe01d */
[----:B------:R-:W-:Y:S02]  /*7790*/  IADD3.X R50, R6, R153, R35, P5, P6 ;  /* 0x0000009906327210 */ /* 0x000fe40002fec423 */
[----:B------:R-:W-:-:S04]  /*77a0*/  LEA R48, P5, R49, R120, 0x1 ;  /* 0x0000007831307211 */ /* 0x000fc800078a08ff */
[----:B------:R-:W-:Y:S02]  /*77b0*/  LEA.HI.X R49, R49, R121, R50, 0x1, P5 ;  /* 0x0000007931317211 */ /* 0x000fe400028f0c32 */
[----:B------:R-:W-:-:S03]  /*77c0*/  @!P4 LEA R50, P5, R160, R120, 0x1 ;  /* 0x00000078a032c211 */ /* 0x000fc600078a08ff */
[----:B--2---:R2:W-:Y:S01]  /*77d0*/  STG.E.128 desc[UR58][R48.64], R88 ;  /* 0x0000005830007986 */ /* 0x0045e2000c101d3a */
[----:B------:R-:W-:-:S05]  /*77e0*/  @!P4 LEA.HI.X R51, R160, R121, R51, 0x1, P5 ;  /* 0x00000079a033c211 */ /* 0x000fca00028f0c33 */
[----:B0-----:R2:W-:Y:S04]  /*77f0*/  @!P4 STG.E.128 desc[UR58][R50.64], R92 ;  /* 0x0000005c3200c986 */ /* 0x0015e8000c101d3a */
.L_x_500:
[----:B------:R-:W-:Y:S05]  /*7800*/  BSYNC B2 ;  /* 0x0000000000027941 */ /* 0x000fea0003800000 */
.L_x_499:
[----:B------:R-:W-:Y:S01]  /*7810*/  ISETP.NE.AND P4, PT, R38, RZ, PT ;  /* 0x000000ff2600720c */ /* 0x000fe20003f85270 */
[----:B------:R-:W-:-:S12]  /*7820*/  BSSY B2, `(.L_x_503) ;  /* 0x000007f000027945 */ /* 0x000fd80003800000 */
[----:B------:R-:W-:Y:S05]  /*7830*/  @!P4 BRA `(.L_x_504) ;  /* 0x0000000400f4c947 */ /* 0x000fea0003800000 */
[----:B--2---:R-:W-:Y:S01]  /*7840*/  SEL R48, R122, R148, !P1 ;  /* 0x000000947a307207 */ /* 0x004fe20004800000 */
[----:B------:R-:W-:Y:S01]  /*7850*/  BSSY B3, `(.L_x_505) ;  /* 0x000006f000037945 */ /* 0x000fe20003800000 */
[----:B------:R-:W-:Y:S02]  /*7860*/  ISETP.GE.AND P4, PT, R0, R117, PT ;  /* 0x000000750000720c */ /* 0x000fe40003f86270 */
[----:B------:R-:W-:-:S04]  /*7870*/  SHF.R.S32.HI R49, RZ, 0x1f, R48 ;  /* 0x0000001fff317819 */ /* 0x000fc80000011430 */
[----:B------:R-:W-:-:S04]  /*7880*/  LEA.HI R49, R49, R48, RZ, 0x4 ;  /* 0x0000003031317211 */ /* 0x000fc800078f20ff */
[----:B------:R-:W-:-:S04]  /*7890*/  LEA.HI.SX32 R88, R49, R30, 0x1c ;  /* 0x0000001e31587211 */ /* 0x000fc800078fe2ff */
[----:B------:R-:W-:-:S04]  /*78a0*/  SHF.R.S32.HI R48, RZ, 0x1f, R88 ;  /* 0x0000001fff307819 */ /* 0x000fc80000011458 */
[----:B------:R-:W-:Y:S01]  /*78b0*/  LEA.HI R48, R48, R88, RZ, 0x3 ;  /* 0x0000005830307211 */ /* 0x000fe200078f18ff */
[----:B------:R-:W-:-:S04]  /*78c0*/  IMAD.SHL.U32 R88, R88, 0x8, RZ ;  /* 0x0000000858587824 */ /* 0x000fc800078e00ff */
[----:B------:R-:W-:Y:S01]  /*78d0*/  IMAD.SHL.U32 R48, R48, 0x400, RZ ;  /* 0x0000040030307824 */ /* 0x000fe200078e00ff */
[----:B------:R-:W-:-:S04]  /*78e0*/  LOP3.LUT R49, R191, 0x38, R88, 0xf8, !PT ;  /* 0x00000038bf317812 */ /* 0x000fc800078ef858 */
[----:B------:R-:W-:Y:S02]  /*78f0*/  LOP3.LUT R48, R48, 0x7fffe000, RZ, 0xc0, !PT ;  /* 0x7fffe00030307812 */ /* 0x000fe400078ec0ff */
[----:B------:R-:W-:Y:S02]  /*7900*/  LOP3.LUT R49, R49, R193, RZ, 0x3c, !PT ;  /* 0x000000c131317212 */ /* 0x000fe400078e3cff */
[----:B------:R-:W-:-:S05]  /*7910*/  LEA R48, R192, R48, 0x9 ;  /* 0x00000030c0307211 */ /* 0x000fca00078e48ff */
[----:B------:R-:W-:-:S04]  /*7920*/  IMAD.IADD R48, R48, 0x1, R49 ;  /* 0x0000000130307824 */ /* 0x000fc800078e0231 */
[C---:B------:R-:W-:Y:S02]  /*7930*/  IMAD R60, R16.reuse, 0x6000, R48 ;  /* 0x00006000103c7824 */ /* 0x040fe400078e0230 */
[----:B------:R-:W-:-:S03]  /*7940*/  IMAD R48, R16, 0x6000, R141 ;  /* 0x0000600010307824 */ /* 0x000fc600078e028d */
[----:B------:R-:W-:Y:S01]  /*7950*/  LEA R60, R60, R2, 0x1 ;  /* 0x000000023c3c7211 */ /* 0x000fe200078e08ff */
[----:B------:R-:W-:-:S05]  /*7960*/  IMAD R48, R48, 0x2, R2 ;  /* 0x0000000230307824 */ /* 0x000fca00078e0202 */
[----:B------:R-:W0:Y:S04]  /*7970*/  LDS.128 R60, [R60+0x1c400] ;  /* 0x01c400003c3c7984 */ /* 0x000e280000000c00 */
[----:B------:R-:W2:Y:S01]  /*7980*/  LDS.128 R48, [R48+0x1c400] ;  /* 0x01c4000030307984 */ /* 0x000ea20000000c00 */
[----:B------:R-:W-:Y:S05]  /*7990*/  @P4 BRA `(.L_x_506) ;  /* 0x0000000400684947 */ /* 0x000fea0003800000 */
[----:B0-----:R-:W-:Y:S01]  /*79a0*/  IMAD.MOV.U32 R90, RZ, RZ, R61 ;  /* 0x000000ffff5a7224 */ /* 0x001fe200078e003d */
[----:B------:R-:W-:Y:S01]  /*79b0*/  SHF.R.U64 R44, R44, 0x10, R45 ;  /* 0x000000102c2c7819 */ /* 0x000fe2000000122d */
[----:B--2---:R-:W-:Y:S01]  /*79c0*/  IMAD.MOV.U32 R89, RZ, RZ, R49 ;  /* 0x000000ffff597224 */ /* 0x004fe200078e0031 */
[----:B------:R-:W-:Y:S01]  /*79d0*/  SHF.R.U32.HI R45, RZ, 0x10, R45 ;  /* 0x00000010ff2d7819 */ /* 0x000fe2000001162d */
[----:B------:R-:W-:Y:S01]  /*79e0*/  HADD2.F32 R91, -RZ, R181.H0_H0 ;  /* 0x200000b5ff5b7230 */ /* 0x000fe20000004100 */
[----:B------:R-:W-:Y:S01]  /*79f0*/  SHF.R.U64 R46, R46, 0x10, R47 ;  /* 0x000000102e2e7819 */ /* 0x000fe2000000122f */
[----:B------:R-:W-:Y:S02]  /*7a00*/  HADD2.F32 R49, -RZ, R90.H0_H0 ;  /* 0x2000005aff317230 */ /* 0x000fe40000004100 */
[----:B------:R-:W-:Y:S02]  /*7a10*/  HADD2.F32 R93, -RZ, R89.H0_H0 ;  /* 0x20000059ff5d7230 */ /* 0x000fe40000004100 */
[----:B------:R-:W-:-:S02]  /*7a20*/  HADD2.F32 R92, -RZ, R179.H0_H0 ;  /* 0x200000b3ff5c7230 */ /* 0x000fc40000004100 */
[-C--:B------:R-:W-:Y:S01]  /*7a30*/  FMUL.FTZ R61, R49, R91.reuse ;  /* 0x0000005b313d7220 */ /* 0x080fe20000410000 */
[----:B------:R-:W-:Y:S02]  /*7a40*/  HADD2.F32 R90, -RZ, R90.H1_H1 ;  /* 0x3000005aff5a7230 */ /* 0x000fe40000004100 */
[C---:B------:R-:W-:Y:S01]  /*7a50*/  FMUL.FTZ R91, R93.reuse, R91 ;  /* 0x0000005b5d5b7220 */ /* 0x040fe20000410000 */
[----:B------:R-:W-:Y:S02]  /*7a60*/  HADD2.F32 R45, -RZ, R45.H0_H0 ;  /* 0x2000002dff2d7230 */ /* 0x000fe40000004100 */
[-C--:B------:R-:W-:Y:S01]  /*7a70*/  FFMA.FTZ R61, R93, R92.reuse, -R61 ;  /* 0x0000005c5d3d7223 */ /* 0x080fe2000001083d */
[----:B------:R-:W-:Y:S02]  /*7a80*/  HADD2.F32 R46, -RZ, R46.H0_H0 ;  /* 0x2000002eff2e7230 */ /* 0x000fe40000004100 */
[----:B------:R-:W-:Y:S01]  /*7a90*/  FFMA.FTZ R49, R49, R92, R91 ;  /* 0x0000005c31317223 */ /* 0x000fe2000001005b */
[--C-:B------:R-:W-:Y:S01]  /*7aa0*/  SHF.R.U32.HI R91, RZ, 0x10, R57.reuse ;  /* 0x00000010ff5b7819 */ /* 0x100fe20000011639 */
[----:B------:R-:W-:Y:S01]  /*7ab0*/  HADD2.F32 R92, -RZ, R178.H1_H1 ;  /* 0x300000b2ff5c7230 */ /* 0x000fe20000004100 */
[----:B------:R-:W-:Y:S01]  /*7ac0*/  SHF.R.U64 R57, R56, 0x10, R57 ;  /* 0x0000001038397819 */ /* 0x000fe20000001239 */
[----:B------:R-:W-:-:S02]  /*7ad0*/  HADD2.F32 R56, -RZ, R89.H1_H1 ;  /* 0x30000059ff387230 */ /* 0x000fc40000004100 */
[----:B------:R-:W-:Y:S02]  /*7ae0*/  HADD2.F32 R91, -RZ, R91.H0_H0 ;  /* 0x2000005bff5b7230 */ /* 0x000fe40000004100 */
[----:B------:R-:W-:-:S03]  /*7af0*/  HADD2.F32 R57, -RZ, R57.H0_H0 ;  /* 0x20000039ff397230 */ /* 0x000fc60000004100 */
[-C--:B------:R-:W-:Y:S01]  /*7b00*/  FMUL.FTZ R89, R90, R91.reuse ;  /* 0x0000005b5a597220 */ /* 0x080fe20000410000 */
[----:B------:R-:W-:-:S03]  /*7b10*/  FMUL.FTZ R91, R56, R91 ;  /* 0x0000005b385b7220 */ /* 0x000fc60000410000 */
[-C--:B------:R-:W-:Y:S01]  /*7b20*/  FFMA.FTZ R56, R56, R45.reuse, -R89 ;  /* 0x0000002d38387223 */ /* 0x080fe20000010859 */
[----:B------:R-:W-:Y:S02]  /*7b30*/  HADD2.F32 R89, -RZ, R63.H0_H0 ;  /* 0x2000003fff597230 */ /* 0x000fe40000004100 */
[----:B------:R-:W-:Y:S01]  /*7b40*/  FFMA.FTZ R45, R90, R45, R91 ;  /* 0x0000002d5a2d7223 */ /* 0x000fe2000001005b */
[----:B------:R-:W-:Y:S02]  /*7b50*/  HADD2.F32 R90, -RZ, R178.H0_H0 ;  /* 0x200000b2ff5a7230 */ /* 0x000fe40000004100 */
[--C-:B------:R-:W-:Y:S02]  /*7b60*/  HADD2.F32 R91, -RZ, R51.reuse.H0_H0 ;  /* 0x20000033ff5b7230 */ /* 0x100fe40000004100 */
[----:B------:R-:W-:Y:S01]  /*7b70*/  FMUL.FTZ R93, R89, R92 ;  /* 0x0000005c595d7220 */ /* 0x000fe20000410000 */
[----:B------:R-:W-:Y:S01]  /*7b80*/  HADD2.F32 R51, -RZ, R51.H1_H1 ;  /* 0x30000033ff337230 */ /* 0x000fe20000004100 */
[----:B------:R-:W-:-:S02]  /*7b90*/  F2FP.F16.F32.PACK_AB R56, R56, R61 ;  /* 0x0000003d3838723e */ /* 0x000fc400000000ff */
[C---:B------:R-:W-:Y:S01]  /*7ba0*/  FFMA.FTZ R93, R91.reuse, R90, -R93 ;  /* 0x0000005a5b5d7223 */ /* 0x040fe2000001085d */
[----:B------:R-:W-:Y:S01]  /*7bb0*/  FMUL.FTZ R91, R91, R92 ;  /* 0x0000005c5b5b7220 */ /* 0x000fe20000410000 */
[----:B------:R-:W-:Y:S01]  /*7bc0*/  HADD2.F32 R92, -RZ, R177.H1_H1 ;  /* 0x300000b1ff5c7230 */ /* 0x000fe20000004100 */
[----:B------:R-:W-:Y:S01]  /*7bd0*/  F2FP.F16.F32.PACK_AB R45, R45, R49 ;  /* 0x000000312d2d723e */ /* 0x000fe200000000ff */
[----:B------:R-:W-:Y:S02]  /*7be0*/  IMAD.MOV.U32 R49, RZ, RZ, R56 ;  /* 0x000000ffff317224 */ /* 0x000fe400078e0038 */
[----:B------:R-:W-:Y:S01]  /*7bf0*/  FFMA.FTZ R91, R89, R90, R91 ;  /* 0x0000005a595b7223 */ /* 0x000fe2000001005b */
[----:B------:R-:W-:Y:S02]  /*7c00*/  SHF.R.U32.HI R89, RZ, 0x10, R47 ;  /* 0x00000010ff597819 */ /* 0x000fe4000001162f */
[--C-:B------:R-:W-:Y:S01]  /*7c10*/  SHF.R.U64 R47, R58, 0x10, R59.reuse ;  /* 0x000000103a2f7819 */ /* 0x100fe2000000123b */
[----:B------:R-:W-:Y:S01]  /*7c20*/  HADD2.F32 R58, -RZ, R63.H1_H1 ;  /* 0x3000003fff3a7230 */ /* 0x000fe20000004100 */
[----:B------:R-:W-:Y:S01]  /*7c30*/  SHF.R.U32.HI R59, RZ, 0x10, R59 ;  /* 0x00000010ff3b7819 */ /* 0x000fe2000001163b */
[----:B------:R-:W-:Y:S01]  /*7c40*/  HADD2.F32 R89, -RZ, R89.H0_H0 ;  /* 0x20000059ff597230 */ /* 0x000fe20000004100 */
[----:B------:R-:W-:Y:S01]  /*7c50*/  MOV R61, R45 ;  /* 0x0000002d003d7202 */ /* 0x000fe20000000f00 */
[----:B------:R-:W-:-:S02]  /*7c60*/  HADD2.F32 R47, -RZ, R47.H0_H0 ;  /* 0x2000002fff2f7230 */ /* 0x000fc40000004100 */
[----:B------:R-:W-:-:S05]  /*7c70*/  HADD2.F32 R59, -RZ, R59.H0_H0 ;  /* 0x2000003bff3b7230 */ /* 0x000fca0000004100 */
[----:B------:R-:W-:-:S04]  /*7c80*/  FMUL.FTZ R63, R58, R59 ;  /* 0x0000003b3a3f7220 */ /* 0x000fc80000410000 */
[C---:B------:R-:W-:Y:S01]  /*7c90*/  FFMA.FTZ R63, R51.reuse, R89, -R63 ;  /* 0x00000059333f7223 */ /* 0x040fe2000001083f */
[----:B------:R-:W-:Y:S01]  /*7ca0*/  FMUL.FTZ R51, R51, R59 ;  /* 0x0000003b33337220 */ /* 0x000fe20000410000 */
[----:B------:R-:W-:-:S03]  /*7cb0*/  HADD2.F32 R59, -RZ, R177.H0_H0 ;  /* 0x200000b1ff3b7230 */ /* 0x000fc60000004100 */
[----:B------:R-:W-:Y:S01]  /*7cc0*/  FFMA.FTZ R51, R58, R89, R51 ;  /* 0x000000593a337223 */ /* 0x000fe20000010033 */
[----:B------:R-:W-:Y:S01]  /*7cd0*/  HADD2.F32 R58, -RZ, R60.H0_H0 ;  /* 0x2000003cff3a7230 */ /* 0x000fe20000004100 */
[----:B------:R-:W-:Y:S01]  /*7ce0*/  F2FP.F16.F32.PACK_AB R63, R63, R93 ;  /* 0x0000005d3f3f723e */ /* 0x000fe200000000ff */
[----:B------:R-:W-:Y:S02]  /*7cf0*/  HADD2.F32 R89, -RZ, R48.H0_H0 ;  /* 0x20000030ff597230 */ /* 0x000fe40000004100 */
[----:B------:R-:W-:Y:S02]  /*7d00*/  HADD2.F32 R60, -RZ, R60.H1_H1 ;  /* 0x3000003cff3c7230 */ /* 0x000fe40000004100 */
[-C--:B------:R-:W-:Y:S01]  /*7d10*/  FMUL.FTZ R90, R58, R92.reuse ;  /* 0x0000005c3a5a7220 */ /* 0x080fe20000410000 */
[----:B------:R-:W-:Y:S01]  /*7d20*/  F2FP.F16.F32.PACK_AB R91, R51, R91 ;  /* 0x0000005b335b723e */ /* 0x000fe200000000ff */
[----:B------:R-:W-:Y:S01]  /*7d30*/  FMUL.FTZ R92, R89, R92 ;  /* 0x0000005c595c7220 */ /* 0x000fe20000410000 */
[----:B------:R-:W-:-:S02]  /*7d40*/  IMAD.MOV.U32 R51, RZ, RZ, R63 ;  /* 0x000000ffff337224 */ /* 0x000fc400078e003f */
[-C--:B------:R-:W-:Y:S01]  /*7d50*/  FFMA.FTZ R90, R89, R59.reuse, -R90 ;  /* 0x0000003b595a7223 */ /* 0x080fe2000001085a */
[----:B------:R-:W-:Y:S02]  /*7d60*/  HADD2.F32 R89, -RZ, R176.H1_H1 ;  /* 0x300000b0ff597230 */ /* 0x000fe40000004100 */
[----:B------:R-:W-:Y:S01]  /*7d70*/  FFMA.FTZ R92, R58, R59, R92 ;  /* 0x0000003b3a5c7223 */ /* 0x000fe2000001005c */
[----:B------:R-:W-:Y:S02]  /*7d80*/  HADD2.F32 R58, -RZ, R48.H1_H1 ;  /* 0x30000030ff3a7230 */ /* 0x000fe40000004100 */
[----:B------:R-:W-:Y:S02]  /*7d90*/  HADD2.F32 R48, -RZ, R44.H0_H0 ;  /* 0x2000002cff307230 */ /* 0x000fe40000004100 */
[-C--:B------:R-:W-:Y:S01]  /*7da0*/  FMUL.FTZ R44, R60, R57.reuse ;  /* 0x000000393c2c7220 */ /* 0x080fe20000410000 */
[--C-:B------:R-:W-:Y:S02]  /*7db0*/  HADD2.F32 R59, -RZ, R50.reuse.H0_H0 ;  /* 0x20000032ff3b7230 */ /* 0x100fe40000004100 */
[----:B------:R-:W-:Y:S01]  /*7dc0*/  FMUL.FTZ R57, R58, R57 ;  /* 0x000000393a397220 */ /* 0x000fe20000410000 */
[----:B------:R-:W-:-:S02]  /*7dd0*/  HADD2.F32 R50, -RZ, R50.H1_H1 ;  /* 0x30000032ff327230 */ /* 0x000fc40000004100 */
[-C--:B------:R-:W-:Y:S01]  /*7de0*/  FFMA.FTZ R44, R58, R48.reuse, -R44 ;  /* 0x000000303a2c7223 */ /* 0x080fe2000001082c */
[----:B------:R-:W-:Y:S02]  /*7df0*/  HADD2.F32 R58, -RZ, R176.H0_H0 ;  /* 0x200000b0ff3a7230 */ /* 0x000fe40000004100 */
[----:B------:R-:W-:Y:S01]  /*7e00*/  FFMA.FTZ R48, R60, R48, R57 ;  /* 0x000000303c307223 */ /* 0x000fe20000010039 */
[--C-:B------:R-:W-:Y:S02]  /*7e10*/  HADD2.F32 R57, -RZ, R62.reuse.H0_H0 ;  /* 0x2000003eff397230 */ /* 0x100fe40000004100 */
[----:B------:R-:W-:Y:S01]  /*7e20*/  HADD2.F32 R62, -RZ, R62.H1_H1 ;  /* 0x3000003eff3e7230 */ /* 0x000fe20000004100 */
[----:B------:R-:W-:Y:S01]  /*7e30*/  F2FP.F16.F32.PACK_AB R44, R44, R90 ;  /* 0x0000005a2c2c723e */ /* 0x000fe200000000ff */
[----:B------:R-:W-:Y:S02]  /*7e40*/  IMAD.MOV.U32 R63, RZ, RZ, R91 ;  /* 0x000000ffff3f7224 */ /* 0x000fe400078e005b */
[-C--:B------:R-:W-:Y:S01]  /*7e50*/  FMUL.FTZ R60, R57, R89.reuse ;  /* 0x00000059393c7220 */ /* 0x080fe20000410000 */
[----:B------:R-:W-:Y:S01]  /*7e60*/  FMUL.FTZ R89, R59, R89 ;  /* 0x000000593b597220 */ /* 0x000fe20000410000 */
[----:B------:R-:W-:-:S02]  /*7e70*/  F2FP.F16.F32.PACK_AB R92, R48, R92 ;  /* 0x0000005c305c723e */ /* 0x000fc400000000ff */
[-C--:B------:R-:W-:Y:S01]  /*7e80*/  FFMA.FTZ R60, R59, R58.reuse, -R60 ;  /* 0x0000003a3b3c7223 */ /* 0x080fe2000001083c */
[----:B------:R-:W-:Y:S01]  /*7e90*/  FFMA.FTZ R89, R57, R58, R89 ;  /* 0x0000003a39597223 */ /* 0x000fe20000010059 */
[-C--:B------:R-:W-:Y:S01]  /*7ea0*/  FMUL.FTZ R57, R62, R47.reuse ;  /* 0x0000002f3e397220 */ /* 0x080fe20000410000 */
[C---:B------:R-:W-:Y:S01]  /*7eb0*/  FMUL.FTZ R47, R50.reuse, R47 ;  /* 0x0000002f322f7220 */ /* 0x040fe20000410000 */
[----:B------:R-:W-:Y:S02]  /*7ec0*/  MOV R48, R44 ;  /* 0x0000002c00307202 */ /* 0x000fe40000000f00 */
[-C--:B------:R-:W-:Y:S01]  /*7ed0*/  FFMA.FTZ R57, R50, R46.reuse, -R57 ;  /* 0x0000002e32397223 */ /* 0x080fe20000010839 */
[----:B------:R-:W-:-:S04]  /*7ee0*/  FFMA.FTZ R47, R62, R46, R47 ;  /* 0x0000002e3e2f7223 */ /* 0x000fc8000001002f */
[----:B------:R-:W-:Y:S01]  /*7ef0*/  F2FP.F16.F32.PACK_AB R57, R57, R60 ;  /* 0x0000003c3939723e */ /* 0x000fe200000000ff */
[----:B------:R-:W-:Y:S01]  /*7f00*/  IMAD.MOV.U32 R60, RZ, RZ, R92 ;  /* 0x000000ffff3c7224 */ /* 0x000fe200078e005c */
[----:B------:R-:W-:-:S03]  /*7f10*/  F2FP.F16.F32.PACK_AB R47, R47, R89 ;  /* 0x000000592f2f723e */ /* 0x000fc600000000ff */
[----:B------:R-:W-:Y:S01]  /*7f20*/  IMAD.MOV.U32 R50, RZ, RZ, R57 ;  /* 0x000000ffff327224 */ /* 0x000fe200078e0039 */
[----:B------:R-:W-:-:S07]  /*7f30*/  MOV R62, R47 ;  /* 0x0000002f003e7202 */ /* 0x000fce0000000f00 */
.L_x_506:
[----:B------:R-:W-:Y:S05]  /*7f40*/  BSYNC B3 ;  /* 0x0000000000037941 */ /* 0x000fea0003800000 */
.L_x_505:
        /* <DEDUP_REMOVED lines=12> */
.L_x_504:
[----:B------:R-:W-:Y:S05]  /*8010*/  BSYNC B2 ;  /* 0x0000000000027941 */ /* 0x000fea0003800000 */
.L_x_503:
[----:B------:R-:W-:-:S13]  /*8020*/  ISETP.NE.AND P4, PT, R39, RZ, PT ;  /* 0x000000ff2700720c */ /* 0x000fda0003f85270 */
[----:B------:R-:W-:Y:S05]  /*8030*/  @!P4 BRA `(.L_x_498) ;  /* 0x0000000400f0c947 */ /* 0x000fea0003800000 */
[----:B---3--:R-:W3:Y:S01]  /*8040*/  LDL R44, [R1+0x14] ;  /* 0x00001400012c7983 */ /* 0x008ee20000100800 */
[----:B------:R-:W-:Y:S01]  /*8050*/  ISETP.GE.AND P4, PT, R3, R117, PT ;  /* 0x000000750300720c */ /* 0x000fe20003f86270 */
[----:B------:R-:W-:Y:S01]  /*8060*/  BSSY B2, `(.L_x_507) ;  /* 0x000006d000027945 */ /* 0x000fe20003800000 */
[----:B---3--:R-:W-:-:S04]  /*8070*/  LOP3.LUT P5, RZ, R44, 0x1, RZ, 0xc0, !PT ;  /* 0x000000012cff7812 */ /* 0x008fc800078ac0ff */
[----:B------:R-:W-:-:S04]  /*8080*/  SEL R44, R122, R148, !P5 ;  /* 0x000000947a2c7207 */ /* 0x000fc80006800000 */
[----:B------:R-:W-:-:S04]  /*8090*/  SHF.R.S32.HI R45, RZ, 0x1f, R44 ;  /* 0x0000001fff2d7819 */ /* 0x000fc8000001142c */
[----:B------:R-:W-:-:S04]  /*80a0*/  LEA.HI R45, R45, R44, RZ, 0x4 ;  /* 0x0000002c2d2d7211 */ /* 0x000fc800078f20ff */
[----:B------:R-:W-:-:S04]  /*80b0*/  LEA.HI.SX32 R56, R45, R32, 0x1c ;  /* 0x000000202d387211 */ /* 0x000fc800078fe2ff */
[----:B------:R-:W-:-:S04]  /*80c0*/  SHF.R.S32.HI R44, RZ, 0x1f, R56 ;  /* 0x0000001fff2c7819 */ /* 0x000fc80000011438 */
[----:B------:R-:W-:Y:S02]  /*80d0*/  LEA.HI R44, R44, R56, RZ, 0x3 ;  /* 0x000000382c2c7211 */ /* 0x000fe400078f18ff */
[----:B------:R-:W-:-:S03]  /*80e0*/  SHF.L.U32 R56, R56, 0x3, RZ ;  /* 0x0000000338387819 */ /* 0x000fc600000006ff */
[----:B------:R-:W-:Y:S01]  /*80f0*/  IMAD.SHL.U32 R44, R44, 0x400, RZ ;  /* 0x000004002c2c7824 */ /* 0x000fe200078e00ff */
[----:B------:R-:W-:-:S04]  /*8100*/  LOP3.LUT R45, R191, 0x38, R56, 0xf8, !PT ;  /* 0x00000038bf2d7812 */ /* 0x000fc800078ef838 */
[----:B------:R-:W-:Y:S02]  /*8110*/  LOP3.LUT R44, R44, 0x7fffe000, RZ, 0xc0, !PT ;  /* 0x7fffe0002c2c7812 */ /* 0x000fe400078ec0ff */
[----:B------:R-:W-:-:S03]  /*8120*/  LOP3.LUT R45, R45, R193, RZ, 0x3c, !PT ;  /* 0x000000c12d2d7212 */ /* 0x000fc600078e3cff */
[----:B------:R-:W-:-:S04]  /*8130*/  IMAD R44, R192, 0x200, R44 ;  /* 0x00000200c02c7824 */ /* 0x000fc800078e022c */
[----:B------:R-:W-:-:S04]  /*8140*/  IMAD.IADD R44, R44, 0x1, R45 ;  /* 0x000000012c2c7824 */ /* 0x000fc800078e022d */
[C---:B--2---:R-:W-:Y:S02]  /*8150*/  IMAD R48, R16.reuse, 0x6000, R44 ;  /* 0x0000600010307824 */ /* 0x044fe400078e022c */
[----:B------:R-:W-:Y:S02]  /*8160*/  IMAD R44, R16, 0x6000, R139 ;  /* 0x00006000102c7824 */ /* 0x000fe400078e028b */
[----:B------:R-:W-:-:S03]  /*8170*/  IMAD R48, R48, 0x2, R2 ;  /* 0x0000000230307824 */ /* 0x000fc600078e0202 */
[----:B------:R-:W-:-:S03]  /*8180*/  LEA R44, R44, R2, 0x1 ;  /* 0x000000022c2c7211 */ /* 0x000fc600078e08ff */
[----:B------:R-:W0:Y:S04]  /*8190*/  LDS.128 R48, [R48+0x1c400] ;  /* 0x01c4000030307984 */ /* 0x000e280000000c00 */
[----:B------:R-:W2:Y:S01]  /*81a0*/  LDS.128 R44, [R44+0x1c400] ;  /* 0x01c400002c2c7984 */ /* 0x000ea20000000c00 */
[----:B------:R-:W-:Y:S05]  /*81b0*/  @P4 BRA `(.L_x_508) ;  /* 0x00000004005c4947 */ /* 0x000fea0003800000 */
[----:B------:R-:W-:Y:S01]  /*81c0*/  HADD2.F32 R58, -RZ, R175.H1_H1 ;  /* 0x300000afff3a7230 */ /* 0x000fe20000004100 */
[--C-:B------:R-:W-:Y:S01]  /*81d0*/  SHF.R.U64 R40, R40, 0x10, R41.reuse ;  /* 0x0000001028287819 */ /* 0x100fe20000001229 */
[----:B0-----:R-:W-:Y:S01]  /*81e0*/  HADD2.F32 R57, -RZ, R49.H0_H0 ;  /* 0x20000031ff397230 */ /* 0x001fe20000004100 */
[----:B------:R-:W-:Y:S01]  /*81f0*/  SHF.R.U32.HI R41, RZ, 0x10, R41 ;  /* 0x00000010ff297819 */ /* 0x000fe20000011629 */
[----:B--2---:R-:W-:Y:S01]  /*8200*/  HADD2.F32 R60, -RZ, R45.H0_H0 ;  /* 0x2000002dff3c7230 */ /* 0x004fe20000004100 */
[----:B------:R-:W-:Y:S01]  /*8210*/  SHF.R.U64 R52, R52, 0x10, R53 ;  /* 0x0000001034347819 */ /* 0x000fe20000001235 */
[----:B------:R-:W-:Y:S02]  /*8220*/  HADD2.F32 R59, -RZ, R173.H1_H1 ;  /* 0x300000adff3b7230 */ /* 0x000fe40000004100 */
[-C--:B------:R-:W-:Y:S01]  /*8230*/  FMUL.FTZ R61, R57, R58.reuse ;  /* 0x0000003a393d7220 */ /* 0x080fe20000410000 */
[----:B------:R-:W-:Y:S02]  /*8240*/  HADD2.F32 R49, -RZ, R49.H1_H1 ;  /* 0x30000031ff317230 */ /* 0x000fe40000004100 */
[----:B------:R-:W-:Y:S01]  /*8250*/  FMUL.FTZ R58, R60, R58 ;  /* 0x0000003a3c3a7220 */ /* 0x000fe20000410000 */
[----:B------:R-:W-:-:S02]  /*8260*/  HADD2.F32 R45, -RZ, R45.H1_H1 ;  /* 0x3000002dff2d7230 */ /* 0x000fc40000004100 */
[-C--:B------:R-:W-:Y:S01]  /*8270*/  FFMA.FTZ R61, R60, R59.reuse, -R61 ;  /* 0x0000003b3c3d7223 */ /* 0x080fe2000001083d */
[----:B------:R-:W-:Y:S02]  /*8280*/  HADD2.F32 R41, -RZ, R41.H0_H0 ;  /* 0x20000029ff297230 */ /* 0x000fe40000004100 */
[----:B------:R-:W-:Y:S01]  /*8290*/  FFMA.FTZ R57, R57, R59, R58 ;  /* 0x0000003b39397223 */ /* 0x000fe2000001003a */
[----:B------:R-:W-:Y:S01]  /*82a0*/  SHF.R.U32.HI R58, RZ, 0x10, R53 ;  /* 0x00000010ff3a7819 */ /* 0x000fe20000011635 */
[--C-:B------:R-:W-:Y:S01]  /*82b0*/  HADD2.F32 R59, -RZ, R47.reuse.H0_H0 ;  /* 0x2000002fff3b7230 */ /* 0x100fe20000004100 */
[----:B------:R-:W-:Y:S01]  /*82c0*/  SHF.R.U64 R42, R42, 0x10, R43 ;  /* 0x000000102a2a7819 */ /* 0x000fe2000000122b */
[----:B------:R-:W-:Y:S02]  /*82d0*/  HADD2.F32 R47, -RZ, R47.H1_H1 ;  /* 0x3000002fff2f7230 */ /* 0x000fe40000004100 */
[----:B------:R-:W-:Y:S02]  /*82e0*/  HADD2.F32 R58, -RZ, R58.H0_H0 ;  /* 0x2000003aff3a7230 */ /* 0x000fe40000004100 */
[----:B------:R-:W-:-:S02]  /*82f0*/  HADD2.F32 R175, -RZ, R175.H0_H0 ;  /* 0x200000afffaf7230 */ /* 0x000fc40000004100 */
[----:B------:R-:W-:Y:S02]  /*8300*/  HADD2.F32 R173, -RZ, R173.H0_H0 ;  /* 0x200000adffad7230 */ /* 0x000fe40000004100 */
[-C--:B------:R-:W-:Y:S01]  /*8310*/  FMUL.FTZ R53, R49, R58.reuse ;  /* 0x0000003a31357220 */ /* 0x080fe20000410000 */
[C---:B------:R-:W-:Y:S01]  /*8320*/  FMUL.FTZ R58, R45.reuse, R58 ;  /* 0x0000003a2d3a7220 */ /* 0x040fe20000410000 */
[----:B------:R-:W-:Y:S02]  /*8330*/  HADD2.F32 R52, -RZ, R52.H0_H0 ;  /* 0x20000034ff347230 */ /* 0x000fe40000004100 */
[-C--:B------:R-:W-:Y:S01]  /*8340*/  FFMA.FTZ R45, R45, R41.reuse, -R53 ;  /* 0x000000292d2d7223 */ /* 0x080fe20000010835 */
[----:B------:R-:W-:Y:S01]  /*8350*/  FFMA.FTZ R41, R49, R41, R58 ;  /* 0x0000002931297223 */ /* 0x000fe2000001003a */
[----:B------:R-:W-:Y:S02]  /*8360*/  IMAD.MOV.U32 R49, RZ, RZ, R51 ;  /* 0x000000ffff317224 */ /* 0x000fe400078e0033 */
[----:B------:R-:W-:Y:S01]  /*8370*/  HADD2.F32 R51, -RZ, R174.H1_H1 ;  /* 0x300000aeff337230 */ /* 0x000fe20000004100 */
[----:B------:R-:W-:Y:S01]  /*8380*/  F2FP.F16.F32.PACK_AB R45, R45, R61 ;  /* 0x0000003d2d2d723e */ /* 0x000fe200000000ff */
[----:B------:R-:W-:Y:S01]  /*8390*/  HADD2.F32 R58, -RZ, R172.H1_H1 ;  /* 0x300000acff3a7230 */ /* 0x000fe20000004100 */
[----:B------:R-:W-:Y:S01]  /*83a0*/  F2FP.F16.F32.PACK_AB R41, R41, R57 ;  /* 0x000000392929723e */ /* 0x000fe200000000ff */
[----:B------:R-:W-:-:S02]  /*83b0*/  HADD2.F32 R53, -RZ, R49.H0_H0 ;  /* 0x20000031ff357230 */ /* 0x000fc40000004100 */
[----:B------:R-:W-:Y:S02]  /*83c0*/  HADD2.F32 R49, -RZ, R49.H1_H1 ;  /* 0x30000031ff317230 */ /* 0x000fe40000004100 */
[----:B------:R-:W-:Y:S02]  /*83d0*/  HADD2.F32 R40, -RZ, R40.H0_H0 ;  /* 0x20000028ff287230 */ /* 0x000fe40000004100 */
[-C--:B------:R-:W-:Y:S01]  /*83e0*/  FMUL.FTZ R60, R53, R51.reuse ;  /* 0x00000033353c7220 */ /* 0x080fe20000410000 */
[----:B------:R-:W-:Y:S01]  /*83f0*/  FMUL.FTZ R51, R59, R51 ;  /* 0x000000333b337220 */ /* 0x000fe20000410000 */
[----:B------:R-:W-:Y:S02]  /*8400*/  HADD2.F32 R174, -RZ, R174.H0_H0 ;  /* 0x200000aeffae7230 */ /* 0x000fe40000004100 */
[----:B------:R-:W-:Y:S02]  /*8410*/  HADD2.F32 R172, -RZ, R172.H0_H0 ;  /* 0x200000acffac7230 */ /* 0x000fe40000004100 */
[-C--:B------:R-:W-:Y:S01]  /*8420*/  FFMA.FTZ R51, R53, R58.reuse, R51 ;  /* 0x0000003a35337223 */ /* 0x080fe20000010033 */
[----:B------:R-:W-:Y:S01]  /*8430*/  SHF.R.U32.HI R53, RZ, 0x10, R43 ;  /* 0x00000010ff357819 */ /* 0x000fe2000001162b */
[----:B------:R-:W-:Y:S01]  /*8440*/  HADD2.F32 R42, -RZ, R42.H0_H0 ;  /* 0x2000002aff2a7230 */ /* 0x000fe20000004100 */
[--C-:B------:R-:W-:Y:S01]  /*8450*/  SHF.R.U64 R43, R54, 0x10, R55.reuse ;  /* 0x00000010362b7819 */ /* 0x100fe20000001237 */
[----:B------:R-:W-:Y:S01]  /*8460*/  FFMA.FTZ R60, R59, R58, -R60 ;  /* 0x0000003a3b3c7223 */ /* 0x000fe2000001083c */
[----:B------:R-:W-:Y:S01]  /*8470*/  SHF.R.U32.HI R54, RZ, 0x10, R55 ;  /* 0x00000010ff367819 */ /* 0x000fe20000011637 */
[----:B------:R-:W-:-:S02]  /*8480*/  HADD2.F32 R53, -RZ, R53.H0_H0 ;  /* 0x20000035ff357230 */ /* 0x000fc40000004100 */
[----:B------:R-:W-:Y:S02]  /*8490*/  HADD2.F32 R43, -RZ, R43.H0_H0 ;  /* 0x2000002bff2b7230 */ /* 0x000fe40000004100 */
[----:B------:R-:W-:-:S05]  /*84a0*/  HADD2.F32 R54, -RZ, R54.H0_H0 ;  /* 0x20000036ff367230 */ /* 0x000fca0000004100 */
[----:B------:R-:W-:-:S04]  /*84b0*/  FMUL.FTZ R55, R49, R54 ;  /* 0x0000003631377220 */ /* 0x000fc80000410000 */
[C---:B------:R-:W-:Y:S01]  /*84c0*/  FFMA.FTZ R55, R47.reuse, R53, -R55 ;  /* 0x000000352f377223 */ /* 0x040fe20000010837 */
[----:B------:R-:W-:-:S04]  /*84d0*/  FMUL.FTZ R47, R47, R54 ;  /* 0x000000362f2f7220 */ /* 0x000fc80000410000 */
[----:B------:R-:W-:Y:S01]  /*84e0*/  FFMA.FTZ R47, R49, R53, R47 ;  /* 0x00000035312f7223 */ /* 0x000fe2000001002f */
[----:B------:R-:W-:Y:S01]  /*84f0*/  HADD2.F32 R49, -RZ, R48.H0_H0 ;  /* 0x20000030ff317230 */ /* 0x000fe20000004100 */
[----:B------:R-:W-:Y:S01]  /*8500*/  F2FP.F16.F32.PACK_AB R55, R55, R60 ;  /* 0x0000003c3737723e */ /* 0x000fe200000000ff */
[----:B------:R-:W-:Y:S02]  /*8510*/  HADD2.F32 R53, -RZ, R44.H0_H0 ;  /* 0x2000002cff357230 */ /* 0x000fe40000004100 */
[----:B------:R-:W-:Y:S02]  /*8520*/  HADD2.F32 R48, -RZ, R48.H1_H1 ;  /* 0x30000030ff307230 */ /* 0x000fe40000004100 */
[-C--:B------:R-:W-:Y:S01]  /*8530*/  FMUL.FTZ R54, R49, R175.reuse ;  /* 0x000000af31367220 */ /* 0x080fe20000410000 */
[----:B------:R-:W-:Y:S02]  /*8540*/  HADD2.F32 R44, -RZ, R44.H1_H1 ;  /* 0x3000002cff2c7230 */ /* 0x000fe40000004100 */
[----:B------:R-:W-:Y:S01]  /*8550*/  FMUL.FTZ R175, R53, R175 ;  /* 0x000000af35af7220 */ /* 0x000fe20000410000 */
[----:B------:R-:W-:Y:S01]  /*8560*/  F2FP.F16.F32.PACK_AB R51, R47, R51 ;  /* 0x000000332f33723e */ /* 0x000fe200000000ff */
[----:B------:R-:W-:Y:S01]  /*8570*/  FFMA.FTZ R54, R53, R173, -R54 ;  /* 0x000000ad35367223 */ /* 0x000fe20000010836 */
[----:B------:R-:W-:-:S02]  /*8580*/  IMAD.MOV.U32 R47, RZ, RZ, R55 ;  /* 0x000000ffff2f7224 */ /* 0x000fc400078e0037 */
[----:B------:R-:W-:Y:S01]  /*8590*/  FFMA.FTZ R175, R49, R173, R175 ;  /* 0x000000ad31af7223 */ /* 0x000fe200000100af */
[-C--:B------:R-:W-:Y:S01]  /*85a0*/  FMUL.FTZ R49, R48, R52.reuse ;  /* 0x0000003430317220 */ /* 0x080fe20000410000 */
[----:B------:R-:W-:-:S03]  /*85b0*/  FMUL.FTZ R52, R44, R52 ;  /* 0x000000342c347220 */ /* 0x000fc60000410000 */
[-C--:B------:R-:W-:Y:S01]  /*85c0*/  FFMA.FTZ R49, R44, R40.reuse, -R49 ;  /* 0x000000282c317223 */ /* 0x080fe20000010831 */
[----:B------:R-:W-:Y:S01]  /*85d0*/  FFMA.FTZ R52, R48, R40, R52 ;  /* 0x0000002830347223 */ /* 0x000fe20000010034 */
[----:B------:R-:W-:Y:S02]  /*85e0*/  HADD2.F32 R40, -RZ, R50.H0_H0 ;  /* 0x20000032ff287230 */ /* 0x000fe40000004100 */
[----:B------:R-:W-:Y:S01]  /*85f0*/  HADD2.F32 R44, -RZ, R46.H0_H0 ;  /* 0x2000002eff2c7230 */ /* 0x000fe20000004100 */
[----:B------:R-:W-:Y:S01]  /*8600*/  F2FP.F16.F32.PACK_AB R49, R49, R54 ;  /* 0x000000363131723e */ /* 0x000fe200000000ff */
[----:B------:R-:W-:Y:S02]  /*8610*/  HADD2.F32 R50, -RZ, R50.H1_H1 ;  /* 0x30000032ff327230 */ /* 0x000fe40000004100 */
[-C--:B------:R-:W-:Y:S01]  /*8620*/  FMUL.FTZ R48, R40, R174.reuse ;  /* 0x000000ae28307220 */ /* 0x080fe20000410000 */
[----:B------:R-:W-:Y:S02]  /*8630*/  HADD2.F32 R46, -RZ, R46.H1_H1 ;  /* 0x3000002eff2e7230 */ /* 0x000fe40000004100 */
[----:B------:R-:W-:Y:S01]  /*8640*/  FMUL.FTZ R174, R44, R174 ;  /* 0x000000ae2cae7220 */ /* 0x000fe20000410000 */
[----:B------:R-:W-:Y:S01]  /*8650*/  F2FP.F16.F32.PACK_AB R52, R52, R175 ;  /* 0x000000af3434723e */ /* 0x000fe200000000ff */
[-C--:B------:R-:W-:Y:S01]  /*8660*/  FFMA.FTZ R48, R44, R172.reuse, -R48 ;  /* 0x000000ac2c307223 */ /* 0x080fe20000010830 */
[----:B------:R-:W-:Y:S01]  /*8670*/  MOV R44, R49 ;  /* 0x00000031002c7202 */ /* 0x000fe20000000f00 */
[----:B------:R-:W-:Y:S01]  /*8680*/  FFMA.FTZ R174, R40, R172, R174 ;  /* 0x000000ac28ae7223 */ /* 0x000fe200000100ae */
[-C--:B------:R-:W-:Y:S01]  /*8690*/  FMUL.FTZ R40, R50, R43.reuse ;  /* 0x0000002b32287220 */ /* 0x080fe20000410000 */
[----:B------:R-:W-:Y:S01]  /*86a0*/  FMUL.FTZ R43, R46, R43 ;  /* 0x0000002b2e2b7220 */ /* 0x000fe20000410000 */
[----:B------:R-:W-:-:S02]  /*86b0*/  IMAD.MOV.U32 R49, RZ, RZ, R41 ;  /* 0x000000ffff317224 */ /* 0x000fc400078e0029 */
[-C--:B------:R-:W-:Y:S01]  /*86c0*/  FFMA.FTZ R40, R46, R42.reuse, -R40 ;  /* 0x0000002a2e287223 */ /* 0x080fe20000010828 */
[----:B------:R-:W-:-:S04]  /*86d0*/  FFMA.FTZ R43, R50, R42, R43 ;  /* 0x0000002a322b7223 */ /* 0x000fc8000001002b */
[----:B------:R-:W-:Y:S01]  /*86e0*/  F2FP.F16.F32.PACK_AB R40, R40, R48 ;  /* 0x000000302828723e */ /* 0x000fe200000000ff */
[----:B------:R-:W-:Y:S01]  /*86f0*/  IMAD.MOV.U32 R48, RZ, RZ, R52 ;  /* 0x000000ffff307224 */ /* 0x000fe200078e0034 */
[----:B------:R-:W-:Y:S02]  /*8700*/  F2FP.F16.F32.PACK_AB R43, R43, R174 ;  /* 0x000000ae2b2b723e */ /* 0x000fe400000000ff */
[----:B------:R-:W-:-:S03]  /*8710*/  MOV R46, R40 ;  /* 0x00000028002e7202 */ /* 0x000fc60000000f00 */
[----:B------:R-:W-:-:S07]  /*8720*/  IMAD.MOV.U32 R50, RZ, RZ, R43 ;  /* 0x000000ffff327224 */ /* 0x000fce00078e002b */
.L_x_508:
[----:B------:R-:W-:Y:S05]  /*8730*/  BSYNC B2 ;  /* 0x0000000000027941 */ /* 0x000fea0003800000 */
.L_x_507:
        /* <DEDUP_REMOVED lines=12> */
.L_x_498:
[----:B------:R-:W-:Y:S05]  /*8800*/  BSYNC B1 ;  /* 0x0000000000017941 */ /* 0x000fea0003800000 */
.L_x_497:
[-C--:B--2-4-:R-:W-:Y:S02]  /*8810*/  IMAD R40, R147, R126.reuse, RZ ;  /* 0x0000007e93287224 */ /* 0x094fe400078e02ff */
[----:B------:R-:W-:-:S04]  /*8820*/  IMAD.WIDE.U32 R124, R207, R126, R124 ;  /* 0x0000007ecf7c7225 */ /* 0x000fc800078e007c */
[----:B------:R-:W-:Y:S01]  /*8830*/  IMAD R40, R207, R127, R40 ;  /* 0x0000007fcf287224 */ /* 0x000fe200078e0228 */
[----:B------:R-:W-:Y:S06]  /*8840*/  @P3 BRA `(.L_x_467) ;  /* 0x0000001800ac3947 */ /* 0x000fec0003800000 */
[----:B------:R-:W-:Y:S01]  /*8850*/  ISETP.NE.AND P3, PT, R34, RZ, PT ;  /* 0x000000ff2200720c */ /* 0x000fe20003f65270 */
[----:B------:R-:W-:Y:S01]  /*8860*/  BSSY B1, `(.L_x_509) ;  /* 0x000007e000017945 */ /* 0x000fe20003800000 */
[----:B------:R-:W-:-:S11]  /*8870*/  IADD3 R52, R125, R40, RZ ;  /* 0x000000287d347210 */ /* 0x000fd60007ffe0ff */
[----:B------:R-:W-:Y:S05]  /*8880*/  @!P3 BRA `(.L_x_510) ;  /* 0x0000000400ecb947 */ /* 0x000fea0003800000 */
[----:B------:R-:W-:Y:S01]  /*8890*/  SEL R40, R122, R148, !P0 ;  /* 0x000000947a287207 */ /* 0x000fe20004000000 */
[----:B------:R-:W-:Y:S01]  /*88a0*/  BSSY B2, `(.L_x_511) ;  /* 0x0000077000027945 */ /* 0x000fe20003800000 */
[----:B---3--:R-:W-:Y:S02]  /*88b0*/  IADD3 R44, P3, P4, R114, R124, R29 ;  /* 0x0000007c722c7210 */ /* 0x008fe40007c7e01d */
[----:B------:R-:W-:Y:S02]  /*88c0*/  SHF.R.S32.HI R41, RZ, 0x1f, R40 ;  /* 0x0000001fff297819 */ /* 0x000fe40000011428 */
[----:B------:R-:W-:Y:S02]  /*88d0*/  IADD3.X R45, R6, R52, R35, P3, P4 ;  /* 0x00000034062d7210 */ /* 0x000fe40001fe8423 */
[----:B------:R-:W-:Y:S02]  /*88e0*/  LEA.HI R40, R41, R40, RZ, 0x4 ;  /* 0x0000002829287211 */ /* 0x000fe400078f20ff */
[----:B------:R-:W-:-:S02]  /*88f0*/  SHF.R.U32.HI R46, RZ, 0x3, R185 ;  /* 0x00000003ff2e7819 */ /* 0x000fc400000116b9 */
[----:B------:R-:W-:-:S05]  /*8900*/  LEA.HI.SX32 R40, R40, R28, 0x1c ;  /* 0x0000001c28287211 */ /* 0x000fca00078fe2ff */
[----:B------:R-:W-:-:S05]  /*8910*/  IMAD.SHL.U32 R41, R40, 0x8, RZ ;  /* 0x0000000828297824 */ /* 0x000fca00078e00ff */
[----:B------:R-:W-:-:S13]  /*8920*/  ISETP.GE.AND P3, PT, R41, R146, PT ;  /* 0x000000922900720c */ /* 0x000fda0003f66270 */
[--C-:B------:R-:W-:Y:S02]  /*8930*/  @!P3 SHF.R.S32.HI R43, RZ, 0x1f, R41.reuse ;  /* 0x0000001fff2bb819 */ /* 0x100fe40000011429 */
[--C-:B------:R-:W-:Y:S02]  /*8940*/  @!P3 IADD3 R42, P4, P5, R114, R124, R41.reuse ;  /* 0x0000007c722ab210 */ /* 0x100fe40007d9e029 */
[----:B------:R-:W-:Y:S02]  /*8950*/  LOP3.LUT R41, R185, 0x38, R41, 0xf8, !PT ;  /* 0x00000038b9297812 */ /* 0x000fe400078ef829 */
[----:B------:R-:W-:Y:S02]  /*8960*/  @!P3 IADD3.X R43, R6, R52, R43, P4, P5 ;  /* 0x00000034062bb210 */ /* 0x000fe400027ea42b */
[----:B------:R-:W-:Y:S02]  /*8970*/  LEA R48, P4, R44, R120, 0x1 ;  /* 0x000000782c307211 */ /* 0x000fe400078808ff */
[----:B------:R-:W-:-:S02]  /*8980*/  LOP3.LUT R41, R41, R46, RZ, 0x3c, !PT ;  /* 0x0000002e29297212 */ /* 0x000fc400078e3cff */
[----:B------:R-:W-:Y:S02]  /*8990*/  LEA.HI.X R49, R44, R121, R45, 0x1, P4 ;  /* 0x000000792c317211 */ /* 0x000fe400020f0c2d */
[----:B------:R-:W-:-:S04]  /*89a0*/  @!P3 LEA R50, P4, R42, R120, 0x1 ;  /* 0x000000782a32b211 */ /* 0x000fc800078808ff */
[----:B------:R-:W-:Y:S02]  /*89b0*/  @!P3 LEA.HI.X R51, R42, R121, R43, 0x1, P4 ;  /* 0x000000792a33b211 */ /* 0x000fe400020f0c2b */
[----:B------:R-:W-:Y:S02]  /*89c0*/  SHF.R.S32.HI R42, RZ, 0x1f, R40 ;  /* 0x0000001fff2a7819 */ /* 0x000fe40000011428 */
[----:B------:R-:W-:Y:S02]  /*89d0*/  ISETP.GE.AND P4, PT, R18, R117, PT ;  /* 0x000000751200720c */ /* 0x000fe40003f86270 */
[----:B------:R-:W-:Y:S01]  /*89e0*/  LEA.HI R42, R42, R40, RZ, 0x3 ;  /* 0x000000282a2a7211 */ /* 0x000fe200078f18ff */
[----:B------:R-:W-:-:S04]  /*89f0*/  IMAD R40, R16, 0x6000, R140 ;  /* 0x0000600010287824 */ /* 0x000fc800078e028c */
[----:B------:R-:W-:Y:S01]  /*8a00*/  IMAD.SHL.U32 R42, R42, 0x400, RZ ;  /* 0x000004002a2a7824 */ /* 0x000fe200078e00ff */
[----:B------:R-:W-:-:S04]  /*8a10*/  LEA R40, R40, R2, 0x1 ;  /* 0x0000000228287211 */ /* 0x000fc800078e08ff */
[----:B------:R-:W-:-:S04]  /*8a20*/  LOP3.LUT R42, R42, 0x7fffe000, RZ, 0xc0, !PT ;  /* 0x7fffe0002a2a7812 */ /* 0x000fc800078ec0ff */
[----:B------:R-:W-:-:S05]  /*8a30*/  IADD3 R41, R41, R42, R195 ;  /* 0x0000002a29297210 */ /* 0x000fca0007ffe0c3 */
[----:B------:R-:W-:Y:S02]  /*8a40*/  IMAD R44, R16, 0x6000, R41 ;  /* 0x00006000102c7824 */ /* 0x000fe400078e0229 */
[----:B------:R-:W0:Y:S02]  /*8a50*/  LDS.128 R40, [R40+0x1c400] ;  /* 0x01c4000028287984 */ /* 0x000e240000000c00 */
[----:B------:R-:W-:-:S06]  /*8a60*/  IMAD R44, R44, 0x2, R2 ;  /* 0x000000022c2c7824 */ /* 0x000fcc00078e0202 */
[----:B------:R-:W2:Y:S01]  /*8a70*/  LDS.128 R44, [R44+0x1c400] ;  /* 0x01c400002c2c7984 */ /* 0x000ea20000000c00 */
[----:B------:R-:W-:Y:S05]  /*8a80*/  @P4 BRA `(.L_x_512) ;  /* 0x0000000400604947 */ /* 0x000fea0003800000 */
[----:B------:R-:W-:Y:S01]  /*8a90*/  HADD2.F32 R56, -RZ, R171.H1_H1 ;  /* 0x300000abff387230 */ /* 0x000fe20000004100 */
[----:B------:R-:W-:Y:S01]  /*8aa0*/  SHF.R.U64 R84, R84, 0x10, R85 ;  /* 0x0000001054547819 */ /* 0x000fe20000001255 */
[----:B--2---:R-:W-:Y:S01]  /*8ab0*/  HADD2.F32 R53, -RZ, R45.H0_H0 ;  /* 0x2000002dff357230 */ /* 0x004fe20000004100 */
[----:B------:R-:W-:Y:S01]  /*8ac0*/  SHF.R.U64 R72, R72, 0x10, R73 ;  /* 0x0000001048487819 */ /* 0x000fe20000001249 */
[----:B0-----:R-:W-:Y:S01]  /*8ad0*/  HADD2.F32 R54, -RZ, R41.H0_H0 ;  /* 0x20000029ff367230 */ /* 0x001fe20000004100 */
[----:B------:R-:W-:Y:S01]  /*8ae0*/  SHF.R.U64 R86, R86, 0x10, R87 ;  /* 0x0000001056567819 */ /* 0x000fe20000001257 */
[----:B------:R-:W-:Y:S02]  /*8af0*/  HADD2.F32 R55, -RZ, R169.H1_H1 ;  /* 0x300000a9ff377230 */ /* 0x000fe40000004100 */
[-C--:B------:R-:W-:Y:S01]  /*8b00*/  FMUL.FTZ R57, R53, R56.reuse ;  /* 0x0000003835397220 */ /* 0x080fe20000410000 */
[----:B------:R-:W-:Y:S02]  /*8b10*/  HADD2.F32 R171, -RZ, R171.H0_H0 ;  /* 0x200000abffab7230 */ /* 0x000fe40000004100 */
[----:B------:R-:W-:Y:S01]  /*8b20*/  FMUL.FTZ R56, R54, R56 ;  /* 0x0000003836387220 */ /* 0x000fe20000410000 */
[----:B------:R-:W-:-:S02]  /*8b30*/  HADD2.F32 R169, -RZ, R169.H0_H0 ;  /* 0x200000a9ffa97230 */ /* 0x000fc40000004100 */
[-C--:B------:R-:W-:Y:S01]  /*8b40*/  FFMA.FTZ R54, R54, R55.reuse, -R57 ;  /* 0x0000003736367223 */ /* 0x080fe20000010839 */
[----:B------:R-:W-:Y:S01]  /*8b50*/  SHF.R.U32.HI R57, RZ, 0x10, R73 ;  /* 0x00000010ff397819 */ /* 0x000fe20000011649 */
[----:B------:R-:W-:Y:S01]  /*8b60*/  FFMA.FTZ R53, R53, R55, R56 ;  /* 0x0000003735357223 */ /* 0x000fe20000010038 */
[----:B------:R-:W-:Y:S01]  /*8b70*/  SHF.R.U32.HI R56, RZ, 0x10, R85 ;  /* 0x00000010ff387819 */ /* 0x000fe20000011655 */
[----:B------:R-:W-:Y:S01]  /*8b80*/  HADD2.F32 R55, -RZ, R45.H1_H1 ;  /* 0x3000002dff377230 */ /* 0x000fe20000004100 */
[----:B------:R-:W-:Y:S01]  /*8b90*/  SHF.R.U64 R74, R74, 0x10, R75 ;  /* 0x000000104a4a7819 */ /* 0x000fe2000000124b */
[----:B------:R-:W-:Y:S02]  /*8ba0*/  HADD2.F32 R84, -RZ, R84.H0_H0 ;  /* 0x20000054ff547230 */ /* 0x000fe40000004100 */
[----:B------:R-:W-:Y:S02]  /*8bb0*/  HADD2.F32 R45, -RZ, R56.H0_H0 ;  /* 0x20000038ff2d7230 */ /* 0x000fe40000004100 */
[----:B------:R-:W-:-:S02]  /*8bc0*/  HADD2.F32 R56, -RZ, R41.H1_H1 ;  /* 0x30000029ff387230 */ /* 0x000fc40000004100 */
[----:B------:R-:W-:Y:S02]  /*8bd0*/  HADD2.F32 R41, -RZ, R57.H0_H0 ;  /* 0x20000039ff297230 */ /* 0x000fe40000004100 */
[CC--:B------:R-:W-:Y:S01]  /*8be0*/  FMUL.FTZ R57, R55.reuse, R45.reuse ;  /* 0x0000002d37397220 */ /* 0x0c0fe20000410000 */
[----:B------:R-:W-:Y:S02]  /*8bf0*/  HADD2.F32 R72, -RZ, R72.H0_H0 ;  /* 0x20000048ff487230 */ /* 0x000fe40000004100 */
[C---:B------:R-:W-:Y:S01]  /*8c00*/  FMUL.FTZ R58, R56.reuse, R45 ;  /* 0x0000002d383a7220 */ /* 0x040fe20000410000 */
[----:B------:R-:W-:Y:S02]  /*8c10*/  HADD2.F32 R86, -RZ, R86.H0_H0 ;  /* 0x20000056ff567230 */ /* 0x000fe40000004100 */
[-C--:B------:R-:W-:Y:S01]  /*8c20*/  FFMA.FTZ R45, R56, R41.reuse, -R57 ;  /* 0x00000029382d7223 */ /* 0x080fe20000010839 */
[----:B------:R-:W-:Y:S02]  /*8c30*/  HADD2.F32 R57, -RZ, R170.H1_H1 ;  /* 0x300000aaff397230 */ /* 0x000fe40000004100 */
[----:B------:R-:W-:Y:S01]  /*8c40*/  FFMA.FTZ R41, R55, R41, R58 ;  /* 0x0000002937297223 */ /* 0x000fe2000001003a */
[----:B------:R-:W-:-:S02]  /*8c50*/  HADD2.F32 R55, -RZ, R47.H0_H0 ;  /* 0x2000002fff377230 */ /* 0x000fc40000004100 */
[----:B------:R-:W-:Y:S01]  /*8c60*/  HADD2.F32 R56, -RZ, R43.H0_H0 ;  /* 0x2000002bff387230 */ /* 0x000fe20000004100 */
[----:B------:R-:W-:Y:S01]  /*8c70*/  F2FP.F16.F32.PACK_AB R45, R45, R54 ;  /* 0x000000362d2d723e */ /* 0x000fe200000000ff */
[----:B------:R-:W-:Y:S02]  /*8c80*/  HADD2.F32 R58, -RZ, R168.H1_H1 ;  /* 0x300000a8ff3a7230 */ /* 0x000fe40000004100 */
[CC--:B------:R-:W-:Y:S01]  /*8c90*/  FMUL.FTZ R59, R55.reuse, R57.reuse ;  /* 0x00000039373b7220 */ /* 0x0c0fe20000410000 */
[----:B------:R-:W-:Y:S02]  /*8ca0*/  HADD2.F32 R47, -RZ, R47.H1_H1 ;  /* 0x3000002fff2f7230 */ /* 0x000fe40000004100 */
[C---:B------:R-:W-:Y:S01]  /*8cb0*/  FMUL.FTZ R57, R56.reuse, R57 ;  /* 0x0000003938397220 */ /* 0x040fe20000410000 */
[----:B------:R-:W-:Y:S02]  /*8cc0*/  HADD2.F32 R43, -RZ, R43.H1_H1 ;  /* 0x3000002bff2b7230 */ /* 0x000fe40000004100 */
[-C--:B------:R-:W-:Y:S01]  /*8cd0*/  FFMA.FTZ R59, R56, R58.reuse, -R59 ;  /* 0x0000003a383b7223 */ /* 0x080fe2000001083b */
[----:B------:R-:W-:Y:S01]  /*8ce0*/  SHF.R.U32.HI R56, RZ, 0x10, R75 ;  /* 0x00000010ff387819 */ /* 0x000fe2000001164b */
[----:B------:R-:W-:Y:S01]  /*8cf0*/  FFMA.FTZ R57, R55, R58, R57 ;  /* 0x0000003a37397223 */ /* 0x000fe20000010039 */
[----:B------:R-:W-:Y:S01]  /*8d00*/  SHF.R.U32.HI R55, RZ, 0x10, R87 ;  /* 0x00000010ff377819 */ /* 0x000fe20000011657 */
[----:B------:R-:W-:Y:S01]  /*8d10*/  HADD2.F32 R170, -RZ, R170.H0_H0 ;  /* 0x200000aaffaa7230 */ /* 0x000fe20000004100 */
[----:B------:R-:W-:Y:S01]  /*8d20*/  F2FP.F16.F32.PACK_AB R53, R41, R53 ;  /* 0x000000352935723e */ /* 0x000fe200000000ff */
[----:B------:R-:W-:Y:S01]  /*8d30*/  HADD2.F32 R56, -RZ, R56.H0_H0 ;  /* 0x20000038ff387230 */ /* 0x000fe20000004100 */
[----:B------:R-:W-:Y:S01]  /*8d40*/  MOV R41, R45 ;  /* 0x0000002d00297202 */ /* 0x000fe20000000f00 */
[----:B------:R-:W-:-:S02]  /*8d50*/  HADD2.F32 R55, -RZ, R55.H0_H0 ;  /* 0x20000037ff377230 */ /* 0x000fc40000004100 */
[----:B------:R-:W-:Y:S02]  /*8d60*/  HADD2.F32 R168, -RZ, R168.H0_H0 ;  /* 0x200000a8ffa87230 */ /* 0x000fe40000004100 */
[----:B------:R-:W-:Y:S02]  /*8d70*/  HADD2.F32 R74, -RZ, R74.H0_H0 ;  /* 0x2000004aff4a7230 */ /* 0x000fe40000004100 */
[-C--:B------:R-:W-:Y:S01]  /*8d80*/  FMUL.FTZ R58, R47, R55.reuse ;  /* 0x000000372f3a7220 */ /* 0x080fe20000410000 */
[C---:B------:R-:W-:Y:S01]  /*8d90*/  FMUL.FTZ R55, R43.reuse, R55 ;  /* 0x000000372b377220 */ /* 0x040fe20000410000 */
[----:B------:R-:W-:Y:S02]  /*8da0*/  IMAD.MOV.U32 R45, RZ, RZ, R53 ;  /* 0x000000ffff2d7224 */ /* 0x000fe400078e0035 */
[-C--:B------:R-:W-:Y:S01]  /*8db0*/  FFMA.FTZ R58, R43, R56.reuse, -R58 ;  /* 0x000000382b3a7223 */ /* 0x080fe2000001083a */
[----:B------:R-:W-:Y:S01]  /*8dc0*/  FFMA.FTZ R55, R47, R56, R55 ;  /* 0x000000382f377223 */ /* 0x000fe20000010037 */
[----:B------:R-:W-:-:S02]  /*8dd0*/  HADD2.F32 R43, -RZ, R44.H0_H0 ;  /* 0x2000002cff2b7230 */ /* 0x000fc40000004100 */
[----:B------:R-:W-:Y:S01]  /*8de0*/  HADD2.F32 R47, -RZ, R40.H0_H0 ;  /* 0x20000028ff2f7230 */ /* 0x000fe20000004100 */
[----:B------:R-:W-:Y:S01]  /*8df0*/  F2FP.F16.F32.PACK_AB R58, R58, R59 ;  /* 0x0000003b3a3a723e */ /* 0x000fe200000000ff */
[----:B------:R-:W-:Y:S02]  /*8e00*/  HADD2.F32 R44, -RZ, R44.H1_H1 ;  /* 0x3000002cff2c7230 */ /* 0x000fe40000004100 */
[-C--:B------:R-:W-:Y:S01]  /*8e10*/  FMUL.FTZ R56, R43, R171.reuse ;  /* 0x000000ab2b387220 */ /* 0x080fe20000410000 */
[----:B------:R-:W-:Y:S02]  /*8e20*/  HADD2.F32 R40, -RZ, R40.H1_H1 ;  /* 0x30000028ff287230 */ /* 0x000fe40000004100 */
[----:B------:R-:W-:Y:S01]  /*8e30*/  FMUL.FTZ R171, R47, R171 ;  /* 0x000000ab2fab7220 */ /* 0x000fe20000410000 */
[----:B------:R-:W-:Y:S01]  /*8e40*/  F2FP.F16.F32.PACK_AB R55, R55, R57 ;  /* 0x000000393737723e */ /* 0x000fe200000000ff */
[-C--:B------:R-:W-:Y:S02]  /*8e50*/  FFMA.FTZ R56, R47, R169.reuse, -R56 ;  /* 0x000000a92f387223 */ /* 0x080fe40000010838 */
        /* <DEDUP_REMOVED lines=13> */
[----:B------:R-:W-:-:S02]  /*8f30*/  FFMA.FTZ R47, R44, R168, -R47 ;  /* 0x000000a82c2f7223 */ /* 0x000fc4000001082f */
[----:B------:R-:W-:Y:S01]  /*8f40*/  FFMA.FTZ R170, R40, R168, R170 ;  /* 0x000000a828aa7223 */ /* 0x000fe200000100aa */
[-C--:B------:R-:W-:Y:S01]  /*8f50*/  FMUL.FTZ R40, R46, R86.reuse ;  /* 0x000000562e287220 */ /* 0x080fe20000410000 */
[C---:B------:R-:W-:Y:S01]  /*8f60*/  FMUL.FTZ R86, R42.reuse, R86 ;  /* 0x000000562a567220 */ /* 0x040fe20000410000 */
[----:B------:R-:W-:Y:S02]  /*8f70*/  IMAD.MOV.U32 R44, RZ, RZ, R84 ;  /* 0x000000ffff2c7224 */ /* 0x000fe400078e0054 */
[-C--:B------:R-:W-:Y:S01]  /*8f80*/  FFMA.FTZ R40, R42, R74.reuse, -R40 ;  /* 0x0000004a2a287223 */ /* 0x080fe20000010828 */
[----:B------:R-:W-:-:S04]  /*8f90*/  FFMA.FTZ R86, R46, R74, R86 ;  /* 0x0000004a2e567223 */ /* 0x000fc80000010056 */
[----:B------:R-:W-:Y:S01]  /*8fa0*/  F2FP.F16.F32.PACK_AB R47, R40, R47 ;  /* 0x0000002f282f723e */ /* 0x000fe200000000ff */
[----:B------:R-:W-:Y:S01]  /*8fb0*/  IMAD.MOV.U32 R40, RZ, RZ, R43 ;  /* 0x000000ffff287224 */ /* 0x000fe200078e002b */
[----:B------:R-:W-:Y:S01]  /*8fc0*/  F2FP.F16.F32.PACK_AB R86, R86, R170 ;  /* 0x000000aa5656723e */ /* 0x000fe200000000ff */
[----:B------:R-:W-:Y:S01]  /*8fd0*/  IMAD.MOV.U32 R43, RZ, RZ, R58 ;  /* 0x000000ffff2b7224 */ /* 0x000fe200078e003a */
[----:B------:R-:W-:Y:S02]  /*8fe0*/  MOV R42, R47 ;  /* 0x0000002f002a7202 */ /* 0x000fe40000000f00 */
[----:B------:R-:W-:Y:S01]  /*8ff0*/  MOV R47, R55 ;  /* 0x00000037002f7202 */ /* 0x000fe20000000f00 */
[----:B------:R-:W-:-:S07]  /*9000*/  IMAD.MOV.U32 R46, RZ, RZ, R86 ;  /* 0x000000ffff2e7224 */ /* 0x000fce00078e0056 */
.L_x_512:
[----:B------:R-:W-:Y:S05]  /*9010*/  BSYNC B2 ;  /* 0x0000000000027941 */ /* 0x000fea0003800000 */
.L_x_511:
[----:B0-----:R0:W-:Y:S04]  /*9020*/  STG.E.128 desc[UR58][R48.64], R40 ;  /* 0x0000002830007986 */ /* 0x0011e8000c101d3a */
[----:B--2---:R0:W-:Y:S02]  /*9030*/  @!P3 STG.E.128 desc[UR58][R50.64], R44 ;  /* 0x0000002c3200b986 */ /* 0x0041e4000c101d3a */
.L_x_510:
[----:B------:R-:W-:Y:S05]  /*9040*/  BSYNC B1 ;  /* 0x0000000000017941 */ /* 0x000fea0003800000 */
.L_x_509:
[----:B------:R-:W-:Y:S01]  /*9050*/  ISETP.NE.AND P3, PT, R38, RZ, PT ;  /* 0x000000ff2600720c */ /* 0x000fe20003f65270 */
[----:B------:R-:W-:-:S12]  /*9060*/  BSSY B1, `(.L_x_513) ;  /* 0x0000077000017945 */ /* 0x000fd80003800000 */
[----:B------:R-:W-:Y:S05]  /*9070*/  @!P3 BRA `(.L_x_514) ;  /* 0x0000000400d4b947 */ /* 0x000fea0003800000 */
[----:B0-----:R-:W-:Y:S01]  /*9080*/  SEL R41, R122, R148, !P1 ;  /* 0x000000947a297207 */ /* 0x001fe20004800000 */
[----:B------:R-:W-:Y:S01]  /*9090*/  BSSY B2, `(.L_x_515) ;  /* 0x0000071000027945 */ /* 0x000fe20003800000 */
[----:B------:R-:W-:Y:S02]  /*90a0*/  IADD3 R43, P3, P4, R114, R124, R31 ;  /* 0x0000007c722b7210 */ /* 0x000fe40007c7e01f */
[----:B------:R-:W-:Y:S02]  /*90b0*/  SHF.R.S32.HI R42, RZ, 0x1f, R41 ;  /* 0x0000001fff2a7819 */ /* 0x000fe40000011429 */
[----:B------:R-:W-:Y:S02]  /*90c0*/  IADD3.X R40, R6, R52, R36, P3, P4 ;  /* 0x0000003406287210 */ /* 0x000fe40001fe8424 */
[----:B------:R-:W-:Y:S02]  /*90d0*/  LEA.HI R41, R42, R41, RZ, 0x4 ;  /* 0x000000292a297211 */ /* 0x000fe400078f20ff */
[----:B---3--:R-:W-:-:S02]  /*90e0*/  SHF.R.U32.HI R46, RZ, 0x3, R185 ;  /* 0x00000003ff2e7819 */ /* 0x008fc400000116b9 */
[----:B------:R-:W-:-:S05]  /*90f0*/  LEA.HI.SX32 R42, R41, R30, 0x1c ;  /* 0x0000001e292a7211 */ /* 0x000fca00078fe2ff */
[----:B------:R-:W-:-:S05]  /*9100*/  IMAD.SHL.U32 R41, R42, 0x8, RZ ;  /* 0x000000082a297824 */ /* 0x000fca00078e00ff */
[----:B------:R-:W-:-:S13]  /*9110*/  ISETP.GE.AND P3, PT, R41, R146, PT ;  /* 0x000000922900720c */ /* 0x000fda0003f66270 */
[--C-:B------:R-:W-:Y:S02]  /*9120*/  @!P3 SHF.R.S32.HI R45, RZ, 0x1f, R41.reuse ;  /* 0x0000001fff2db819 */ /* 0x100fe40000011429 */
[--C-:B------:R-:W-:Y:S02]  /*9130*/  @!P3 IADD3 R44, P4, P5, R114, R124, R41.reuse ;  /* 0x0000007c722cb210 */ /* 0x100fe40007d9e029 */
[----:B------:R-:W-:Y:S02]  /*9140*/  LOP3.LUT R41, R185, 0x38, R41, 0xf8, !PT ;  /* 0x00000038b9297812 */ /* 0x000fe400078ef829 */
[----:B------:R-:W-:Y:S02]  /*9150*/  @!P3 IADD3.X R45, R6, R52, R45, P4, P5 ;  /* 0x00000034062db210 */ /* 0x000fe400027ea42d */
[----:B------:R-:W-:-:S04]  /*9160*/  LEA R48, P4, R43, R120, 0x1 ;  /* 0x000000782b307211 */ /* 0x000fc800078808ff */
[-C--:B------:R-:W-:Y:S02]  /*9170*/  LEA.HI.X R49, R43, R121.reuse, R40, 0x1, P4 ;  /* 0x000000792b317211 */ /* 0x080fe400020f0c28 */
[----:B------:R-:W-:Y:S02]  /*9180*/  SHF.R.S32.HI R43, RZ, 0x1f, R42 ;  /* 0x0000001fff2b7819 */ /* 0x000fe4000001142a */
[----:B------:R-:W-:Y:S01]  /*9190*/  LOP3.LUT R40, R41, R46, RZ, 0x3c, !PT ;  /* 0x0000002e29287212 */ /* 0x000fe200078e3cff */
[----:B------:R-:W-:Y:S01]  /*91a0*/  IMAD R41, R16, 0x6000, R138 ;  /* 0x0000600010297824 */ /* 0x000fe200078e028a */
[----:B------:R-:W-:Y:S02]  /*91b0*/  LEA.HI R43, R43, R42, RZ, 0x3 ;  /* 0x0000002a2b2b7211 */ /* 0x000fe400078f18ff */
[C---:B------:R-:W-:Y:S02]  /*91c0*/  @!P3 LEA R50, P4, R44.reuse, R120, 0x1 ;  /* 0x000000782c32b211 */ /* 0x040fe400078808ff */
[----:B------:R-:W-:Y:S01]  /*91d0*/  LEA R41, R41, R2, 0x1 ;  /* 0x0000000229297211 */ /* 0x000fe200078e08ff */
[----:B------:R-:W-:Y:S01]  /*91e0*/  IMAD.SHL.U32 R43, R43, 0x400, RZ ;  /* 0x000004002b2b7824 */ /* 0x000fe200078e00ff */
[----:B------:R-:W-:-:S02]  /*91f0*/  @!P3 LEA.HI.X R51, R44, R121, R45, 0x1, P4 ;  /* 0x000000792c33b211 */ /* 0x000fc400020f0c2d */
[----:B------:R-:W-:Y:S02]  /*9200*/  ISETP.GE.AND P4, PT, R0, R117, PT ;  /* 0x000000750000720c */ /* 0x000fe40003f86270 */
[----:B------:R-:W-:-:S04]  /*9210*/  LOP3.LUT R43, R43, 0x7fffe000, RZ, 0xc0, !PT ;  /* 0x7fffe0002b2b7812 */ /* 0x000fc800078ec0ff */
[----:B------:R-:W-:-:S05]  /*9220*/  IADD3 R43, R40, R43, R195 ;  /* 0x0000002b282b7210 */ /* 0x000fca0007ffe0c3 */
[----:B------:R-:W-:-:S04]  /*9230*/  IMAD R43, R16, 0x6000, R43 ;  /* 0x00006000102b7824 */ /* 0x000fc800078e022b */
[----:B------:R-:W-:Y:S02]  /*9240*/  IMAD R44, R43, 0x2, R2 ;  /* 0x000000022b2c7824 */ /* 0x000fe400078e0202 */
[----:B------:R-:W0:Y:S04]  /*9250*/  LDS.128 R40, [R41+0x1c400] ;  /* 0x01c4000029287984 */ /* 0x000e280000000c00 */
[----:B------:R-:W2:Y:S01]  /*9260*/  LDS.128 R44, [R44+0x1c400] ;  /* 0x01c400002c2c7984 */ /* 0x000ea20000000c00 */
[----:B------:R-:W-:Y:S05]  /*9270*/  @P4 BRA `(.L_x_516) ;  /* 0x0000000400484947 */ /* 0x000fea0003800000 */
[--C-:B------:R-:W-:Y:S01]  /*9280*/  SHF.R.U64 R54, R80, 0x10, R81.reuse ;  /* 0x0000001050367819 */ /* 0x100fe20000001251 */
[--C-:B--2---:R-:W-:Y:S01]  /*9290*/  HADD2.F32 R59, -RZ, R45.reuse.H0_H0 ;  /* 0x2000002dff3b7230 */ /* 0x104fe20000004100 */
[----:B------:R-:W-:Y:S01]  /*92a0*/  SHF.R.U32.HI R80, RZ, 0x10, R81 ;  /* 0x00000010ff507819 */ /* 0x000fe20000011651 */
[----:B------:R-:W-:Y:S01]  /*92b0*/  HADD2.F32 R60, -RZ, R45.H1_H1 ;  /* 0x3000002dff3c7230 */ /* 0x000fe20000004100 */
[--C-:B------:R-:W-:Y:S01]  /*92c0*/  SHF.R.U64 R53, R68, 0x10, R69.reuse ;  /* 0x0000001044357819 */ /* 0x100fe20000001245 */
[----:B------:R-:W-:Y:S01]  /*92d0*/  HADD2.F32 R58, -RZ, R167.H1_H1 ;  /* 0x300000a7ff3a7230 */ /* 0x000fe20000004100 */
[----:B------:R-:W-:Y:S01]  /*92e0*/  SHF.R.U32.HI R68, RZ, 0x10, R69 ;  /* 0x00000010ff447819 */ /* 0x000fe20000011645 */
[----:B0-----:R-:W-:Y:S01]  /*92f0*/  HADD2.F32 R45, -RZ, R41.H0_H0 ;  /* 0x20000029ff2d7230 */ /* 0x001fe20000004100 */
[----:B------:R-:W-:Y:S01]  /*9300*/  SHF.R.U64 R56, R82, 0x10, R83 ;  /* 0x0000001052387819 */ /* 0x000fe20000001253 */
[----:B------:R-:W-:Y:S02]  /*9310*/  HADD2.F32 R57, -RZ, R158.H0_H0 ;  /* 0x2000009eff397230 */ /* 0x000fe40000004100 */
[----:B------:R-:W-:Y:S01]  /*9320*/  FMUL.FTZ R61, R59, R58 ;  /* 0x0000003a3b3d7220 */ /* 0x000fe20000410000 */
[----:B------:R-:W-:-:S02]  /*9330*/  HADD2.F32 R80, -RZ, R80.H0_H0 ;  /* 0x20000050ff507230 */ /* 0x000fc40000004100 */
[C---:B------:R-:W-:Y:S01]  /*9340*/  FMUL.FTZ R62, R45.reuse, R58 ;  /* 0x0000003a2d3e7220 */ /* 0x040fe20000410000 */
[----:B------:R-:W-:Y:S01]  /*9350*/  HADD2.F32 R41, -RZ, R41.H1_H1 ;  /* 0x30000029ff297230 */ /* 0x000fe20000004100 */
[----:B------:R-:W-:Y:S01]  /*9360*/  SHF.R.U32.HI R82, RZ, 0x10, R83 ;  /* 0x00000010ff527819 */ /* 0x000fe20000011653 */
[-C--:B------:R-:W-:Y:S01]  /*9370*/  FFMA.FTZ R61, R45, R57.reuse, -R61 ;  /* 0x000000392d3d7223 */ /* 0x080fe2000001083d */
[----:B------:R-:W-:Y:S01]  /*9380*/  FFMA.FTZ R62, R59, R57, R62 ;  /* 0x000000393b3e7223 */ /* 0x000fe2000001003e */
[--C-:B------:R-:W-:Y:S01]  /*9390*/  SHF.R.U64 R55, R70, 0x10, R71.reuse ;  /* 0x0000001046377819 */ /* 0x100fe20000001247 */
[----:B------:R-:W-:Y:S02]  /*93a0*/  HADD2.F32 R68, -RZ, R68.H0_H0 ;  /* 0x20000044ff447230 */ /* 0x000fe40000004100 */
[----:B------:R-:W-:Y:S01]  /*93b0*/  FMUL.FTZ R58, R60, R80 ;  /* 0x000000503c3a7220 */ /* 0x000fe20000410000 */
[--C-:B------:R-:W-:Y:S01]  /*93c0*/  HADD2.F32 R57, -RZ, R47.reuse.H0_H0 ;  /* 0x2000002fff397230 */ /* 0x100fe20000004100 */
[----:B------:R-:W-:Y:S01]  /*93d0*/  SHF.R.U32.HI R70, RZ, 0x10, R71 ;  /* 0x00000010ff467819 */ /* 0x000fe20000011647 */
[----:B------:R-:W-:-:S02]  /*93e0*/  HADD2.F32 R59, -RZ, R47.H1_H1 ;  /* 0x3000002fff3b7230 */ /* 0x000fc40000004100 */
[C---:B------:R-:W-:Y:S01]  /*93f0*/  FMUL.FTZ R80, R41.reuse, R80 ;  /* 0x0000005029507220 */ /* 0x040fe20000410000 */
[----:B------:R-:W-:Y:S02]  /*9400*/  HADD2.F32 R45, -RZ, R166.H1_H1 ;  /* 0x300000a6ff2d7230 */ /* 0x000fe40000004100 */
[-C--:B------:R-:W-:Y:S01]  /*9410*/  FFMA.FTZ R58, R41, R68.reuse, -R58 ;  /* 0x00000044293a7223 */ /* 0x080fe2000001083a */
[--C-:B------:R-:W-:Y:S02]  /*9420*/  HADD2.F32 R47, -RZ, R43.reuse.H0_H0 ;  /* 0x2000002bff2f7230 */ /* 0x100fe40000004100 */
[----:B------:R-:W-:Y:S01]  /*9430*/  FFMA.FTZ R80, R60, R68, R80 ;  /* 0x000000443c507223 */ /* 0x000fe20000010050 */
[----:B------:R-:W-:Y:S02]  /*9440*/  HADD2.F32 R82, -RZ, R82.H0_H0 ;  /* 0x20000052ff527230 */ /* 0x000fe40000004100 */
[----:B------:R-:W-:Y:S01]  /*9450*/  FMUL.FTZ R60, R57, R45 ;  /* 0x0000002d393c7220 */ /* 0x000fe20000410000 */
[----:B------:R-:W-:-:S02]  /*9460*/  HADD2.F32 R43, -RZ, R43.H1_H1 ;  /* 0x3000002bff2b7230 */ /* 0x000fc40000004100 */
[----:B------:R-:W-:Y:S01]  /*9470*/  FMUL.FTZ R63, R47, R45 ;  /* 0x0000002d2f3f7220 */ /* 0x000fe20000410000 */
[----:B------:R-:W-:Y:S02]  /*9480*/  HADD2.F32 R70, -RZ, R70.H0_H0 ;  /* 0x20000046ff467230 */ /* 0x000fe40000004100 */
[-C--:B------:R-:W-:Y:S01]  /*9490*/  FMUL.FTZ R45, R59, R82.reuse ;  /* 0x000000523b2d7220 */ /* 0x080fe20000410000 */
[----:B------:R-:W-:Y:S02]  /*94a0*/  HADD2.F32 R41, -RZ, R159.H0_H0 ;  /* 0x2000009fff297230 */ /* 0x000fe40000004100 */
[C---:B------:R-:W-:Y:S01]  /*94b0*/  FMUL.FTZ R82, R43.reuse, R82 ;  /* 0x000000522b527220 */ /* 0x040fe20000410000 */
[----:B------:R-:W-:Y:S02]  /*94c0*/  HADD2.F32 R167, -RZ, R167.H0_H0 ;  /* 0x200000a7ffa77230 */ /* 0x000fe40000004100 */
[----:B------:R-:W-:Y:S01]  /*94d0*/  FFMA.FTZ R45, R43, R70, -R45 ;  /* 0x000000462b2d7223 */ /* 0x000fe2000001082d */
[----:B------:R-:W-:-:S02]  /*94e0*/  HADD2.F32 R43, -RZ, R44.H0_H0 ;  /* 0x2000002cff2b7230 */ /* 0x000fc40000004100 */
[-C--:B------:R-:W-:Y:S01]  /*94f0*/  FFMA.FTZ R60, R47, R41.reuse, -R60 ;  /* 0x000000292f3c7223 */ /* 0x080fe2000001083c */
[----:B------:R-:W-:Y:S01]  /*9500*/  FFMA.FTZ R63, R57, R41, R63 ;  /* 0x00000029393f7223 */ /* 0x000fe2000001003f */
[----:B------:R-:W-:Y:S02]  /*9510*/  HADD2.F32 R54, -RZ, R54.H0_H0 ;  /* 0x20000036ff367230 */ /* 0x000fe40000004100 */
[----:B------:R-:W-:Y:S01]  /*9520*/  FFMA.FTZ R82, R59, R70, R82 ;  /* 0x000000463b527223 */ /* 0x000fe20000010052 */
[----:B------:R-:W-:Y:S02]  /*9530*/  HADD2.F32 R41, -RZ, R40.H0_H0 ;  /* 0x20000028ff297230 */ /* 0x000fe40000004100 */
[----:B------:R-:W-:Y:S01]  /*9540*/  FMUL.FTZ R47, R43, R167 ;  /* 0x000000a72b2f7220 */ /* 0x000fe20000410000 */
[----:B------:R-:W-:Y:S02]  /*9550*/  HADD2.F32 R44, -RZ, R44.H1_H1 ;  /* 0x3000002cff2c7230 */ /* 0x000fe40000004100 */
[----:B------:R-:W-:-:S02]  /*9560*/  HADD2.F32 R40, -RZ, R40.H1_H1 ;  /* 0x30000028ff287230 */ /* 0x000fc40000004100 */
[----:B------:R-:W-:Y:S01]  /*9570*/  FMUL.FTZ R167, R41, R167 ;  /* 0x000000a729a77220 */ /* 0x000fe20000410000 */
[----:B------:R-:W-:Y:S02]  /*9580*/  HADD2.F32 R158, -RZ, R158.H1_H1 ;  /* 0x3000009eff9e7230 */ /* 0x000fe40000004100 */
[-C--:B------:R-:W-:Y:S01]  /*9590*/  FMUL.FTZ R57, R44, R54.reuse ;  /* 0x000000362c397220 */ /* 0x080fe20000410000 */
[----:B------:R-:W-:Y:S02]  /*95a0*/  HADD2.F32 R53, -RZ, R53.H0_H0 ;  /* 0x20000035ff357230 */ /* 0x000fe40000004100 */
[C---:B------:R-:W-:Y:S01]  /*95b0*/  FMUL.FTZ R54, R40.reuse, R54 ;  /* 0x0000003628367220 */ /* 0x040fe20000410000 */
[----:B------:R-:W-:Y:S02]  /*95c0*/  HADD2.F32 R166, -RZ, R166.H0_H0 ;  /* 0x200000a6ffa67230 */ /* 0x000fe40000004100 */
[-C--:B------:R-:W-:Y:S01]  /*95d0*/  FFMA.FTZ R167, R43, R158.reuse, R167 ;  /* 0x0000009e2ba77223 */ /* 0x080fe200000100a7 */
[----:B------:R-:W-:Y:S01]  /*95e0*/  FFMA.FTZ R47, R41, R158, -R47 ;  /* 0x0000009e292f7223 */ /* 0x000fe2000001082f */
[-C--:B------:R-:W-:Y:S01]  /*95f0*/  FFMA.FTZ R40, R40, R53.reuse, -R57 ;  /* 0x0000003528287223 */ /* 0x080fe20000010839 */
[----:B------:R-:W-:Y:S01]  /*9600*/  FFMA.FTZ R54, R44, R53, R54 ;  /* 0x000000352c367223 */ /* 0x000fe20000010036 */
[----:B------:R-:W-:Y:S01]  /*9610*/  HADD2.F32 R56, -RZ, R56.H0_H0 ;  /* 0x20000038ff387230 */ /* 0x000fe20000004100 */
[----:B------:R-:W-:Y:S01]  /*9620*/  F2FP.F16.F32.PACK_AB R63, R82, R63 ;  /* 0x0000003f523f723e */ /* 0x000fe200000000ff */
[--C-:B------:R-:W-:Y:S01]  /*9630*/  HADD2.F32 R43, -RZ, R46.reuse.H0_H0 ;  /* 0x2000002eff2b7230 */ /* 0x100fe20000004100 */
[----:B------:R-:W-:Y:S01]  /*9640*/  F2FP.F16.F32.PACK_AB R40, R40, R47 ;  /* 0x0000002f2828723e */ /* 0x000fe200000000ff */
[----:B------:R-:W-:Y:S01]  /*9650*/  HADD2.F32 R53, -RZ, R46.H1_H1 ;  /* 0x3000002eff357230 */ /* 0x000fe20000004100 */
[----:B------:R-:W-:Y:S01]  /*9660*/  F2FP.F16.F32.PACK_AB R54, R54, R167 ;  /* 0x000000a73636723e */ /* 0x000fe200000000ff */
[----:B------:R-:W-:-:S02]  /*9670*/  HADD2.F32 R41, -RZ, R42.H0_H0 ;  /* 0x2000002aff297230 */ /* 0x000fc40000004100 */
[----:B------:R-:W-:Y:S01]  /*9680*/  FMUL.FTZ R44, R43, R166 ;  /* 0x000000a62b2c7220 */ /* 0x000fe20000410000 */
[----:B------:R-:W-:Y:S02]  /*9690*/  HADD2.F32 R57, -RZ, R42.H1_H1 ;  /* 0x3000002aff397230 */ /* 0x000fe40000004100 */
[----:B------:R-:W-:Y:S01]  /*96a0*/  FMUL.FTZ R46, R53, R56 ;  /* 0x00000038352e7220 */ /* 0x000fe20000410000 */
[----:B------:R-:W-:Y:S02]  /*96b0*/  HADD2.F32 R159, -RZ, R159.H1_H1 ;  /* 0x3000009fff9f7230 */ /* 0x000fe40000004100 */
[----:B------:R-:W-:Y:S01]  /*96c0*/  FMUL.FTZ R166, R41, R166 ;  /* 0x000000a629a67220 */ /* 0x000fe20000410000 */
[----:B------:R-:W-:Y:S02]  /*96d0*/  HADD2.F32 R42, -RZ, R55.H0_H0 ;  /* 0x20000037ff2a7230 */ /* 0x000fe40000004100 */
[----:B------:R-:W-:Y:S01]  /*96e0*/  FMUL.FTZ R56, R57, R56 ;  /* 0x0000003839387220 */ /* 0x000fe20000410000 */
[----:B------:R-:W-:Y:S01]  /*96f0*/  MOV R47, R63 ;  /* 0x0000003f002f7202 */ /* 0x000fe20000000f00 */
[-C--:B------:R-:W-:Y:S01]  /*9700*/  FFMA.FTZ R44, R41, R159.reuse, -R44 ;  /* 0x0000009f292c7223 */ /* 0x080fe2000001082c */
[----:B------:R-:W-:Y:S01]  /*9710*/  FFMA.FTZ R166, R43, R159, R166 ;  /* 0x0000009f2ba67223 */ /* 0x000fe200000100a6 */
[-C--:B------:R-:W-:Y:S01]  /*9720*/  FFMA.FTZ R57, R57, R42.reuse, -R46 ;  /* 0x0000002a39397223 */ /* 0x080fe2000001082e */
[----:B------:R-:W-:Y:S01]  /*9730*/  FFMA.FTZ R53, R53, R42, R56 ;  /* 0x0000002a35357223 */ /* 0x000fe20000010038 */
[----:B------:R-:W-:-:S02]  /*9740*/  F2FP.F16.F32.PACK_AB R43, R45, R60 ;  /* 0x0000003c2d2b723e */ /* 0x000fc400000000ff */
[----:B------:R-:W-:Y:S02]  /*9750*/  F2FP.F16.F32.PACK_AB R41, R58, R61 ;  /* 0x0000003d3a29723e */ /* 0x000fe400000000ff */
[----:B------:R-:W-:Y:S01]  /*9760*/  F2FP.F16.F32.PACK_AB R42, R57, R44 ;  /* 0x0000002c392a723e */ /* 0x000fe200000000ff */
[----:B------:R-:W-:Y:S01]  /*9770*/  IMAD.MOV.U32 R44, RZ, RZ, R54 ;  /* 0x000000ffff2c7224 */ /* 0x000fe200078e0036 */
[----:B------:R-:W-:Y:S02]  /*9780*/  F2FP.F16.F32.PACK_AB R45, R80, R62 ;  /* 0x0000003e502d723e */ /* 0x000fe400000000ff */
[----:B------:R-:W-:-:S07]  /*9790*/  F2FP.F16.F32.PACK_AB R46, R53, R166 ;  /* 0x000000a6352e723e */ /* 0x000fce00000000ff */
.L_x_516:
[----:B------:R-:W-:Y:S05]  /*97a0*/  BSYNC B2 ;  /* 0x0000000000027941 */ /* 0x000fea0003800000 */
.L_x_515:
[----:B0-----:R4:W-:Y:S04]  /*97b0*/  STG.E.128 desc[UR58][R48.64], R40 ;  /* 0x0000002830007986 */ /* 0x0019e8000c101d3a */
[----:B--2---:R4:W-:Y:S02]  /*97c0*/  @!P3 STG.E.128 desc[UR58][R50.64], R44 ;  /* 0x0000002c3200b986 */ /* 0x0049e4000c101d3a */
.L_x_514:
[----:B------:R-:W-:Y:S05]  /*97d0*/  BSYNC B1 ;  /* 0x0000000000017941 */ /* 0x000fea0003800000 */
.L_x_513:
[----:B------:R-:W-:-:S13]  /*97e0*/  ISETP.NE.AND P3, PT, R39, RZ, PT ;  /* 0x000000ff2700720c */ /* 0x000fda0003f65270 */
[----:B------:R-:W-:Y:S05]  /*97f0*/  @!P3 BRA `(.L_x_467) ;  /* 0x0000000800c0b947 */ /* 0x000fea0003800000 */
[----:B0---4-:R-:W2:Y:S01]  /*9800*/  LDL R40, [R1+0x14] ;  /* 0x0000140001287983 */ /* 0x011ea20000100800 */
[----:B------:R-:W-:Y:S01]  /*9810*/  SHF.R.U32.HI R43, RZ, 0x3, R185 ;  /* 0x00000003ff2b7819 */ /* 0x000fe200000116b9 */
[----:B------:R-:W-:Y:S01]  /*9820*/  BSSY B1, `(.L_x_517) ;  /* 0x000006d000017945 */ /* 0x000fe20003800000 */
[----:B------:R-:W-:-:S04]  /*9830*/  IADD3 R42, P3, P4, R114, R124, R33 ;  /* 0x0000007c722a7210 */ /* 0x000fc80007c7e021 */
[----:B---3--:R-:W-:Y:S02]  /*9840*/  IADD3.X R45, R6, R52, R37, P3, P4 ;  /* 0x00000034062d7210 */ /* 0x008fe40001fe8425 */
[----:B------:R-:W-:-:S04]  /*9850*/  LEA R48, P3, R42, R120, 0x1 ;  /* 0x000000782a307211 */ /* 0x000fc800078608ff */
[----:B------:R-:W-:Y:S02]  /*9860*/  LEA.HI.X R49, R42, R121, R45, 0x1, P3 ;  /* 0x000000792a317211 */ /* 0x000fe400018f0c2d */
[----:B------:R-:W-:Y:S02]  /*9870*/  ISETP.GE.AND P3, PT, R3, R117, PT ;  /* 0x000000750300720c */ /* 0x000fe40003f66270 */
[----:B--2---:R-:W-:-:S04]  /*9880*/  LOP3.LUT P5, RZ, R40, 0x1, RZ, 0xc0, !PT ;  /* 0x0000000128ff7812 */ /* 0x004fc800078ac0ff */
[----:B------:R-:W-:-:S04]  /*9890*/  SEL R148, R122, R148, !P5 ;  /* 0x000000947a947207 */ /* 0x000fc80006800000 */
[----:B------:R-:W-:-:S04]  /*98a0*/  SHF.R.S32.HI R41, RZ, 0x1f, R148 ;  /* 0x0000001fff297819 */ /* 0x000fc80000011494 */
[----:B------:R-:W-:-:S04]  /*98b0*/  LEA.HI R41, R41, R148, RZ, 0x4 ;  /* 0x0000009429297211 */ /* 0x000fc800078f20ff */
[----:B------:R-:W-:-:S04]  /*98c0*/  LEA.HI.SX32 R41, R41, R32, 0x1c ;  /* 0x0000002029297211 */ /* 0x000fc800078fe2ff */
[----:B------:R-:W-:Y:S01]  /*98d0*/  SHF.R.S32.HI R40, RZ, 0x1f, R41 ;  /* 0x0000001fff287819 */ /* 0x000fe20000011429 */
[----:B------:R-:W-:-:S03]  /*98e0*/  IMAD.SHL.U32 R51, R41, 0x8, RZ ;  /* 0x0000000829337824 */ /* 0x000fc600078e00ff */
[----:B------:R-:W-:Y:S02]  /*98f0*/  LEA.HI R41, R40, R41, RZ, 0x3 ;  /* 0x0000002928297211 */ /* 0x000fe400078f18ff */
[----:B------:R-:W-:-:S03]  /*9900*/  LOP3.LUT R40, R185, 0x38, R51, 0xf8, !PT ;  /* 0x00000038b9287812 */ /* 0x000fc600078ef833 */
[----:B------:R-:W-:Y:S01]  /*9910*/  IMAD.SHL.U32 R41, R41, 0x400, RZ ;  /* 0x0000040029297824 */ /* 0x000fe200078e00ff */
[----:B------:R-:W-:-:S04]  /*9920*/  LOP3.LUT R40, R40, R43, RZ, 0x3c, !PT ;  /* 0x0000002b28287212 */ /* 0x000fc800078e3cff */
[----:B------:R-:W-:-:S04]  /*9930*/  LOP3.LUT R41, R41, 0x7fffe000, RZ, 0xc0, !PT ;  /* 0x7fffe00029297812 */ /* 0x000fc800078ec0ff */
[----:B------:R-:W-:Y:S01]  /*9940*/  IADD3 R43, R40, R41, R195 ;  /* 0x00000029282b7210 */ /* 0x000fe20007ffe0c3 */
[----:B------:R-:W-:-:S04]  /*9950*/  IMAD R41, R16, 0x6000, R137 ;  /* 0x0000600010297824 */ /* 0x000fc800078e0289 */
[----:B------:R-:W-:Y:S01]  /*9960*/  IMAD R43, R16, 0x6000, R43 ;  /* 0x00006000102b7824 */ /* 0x000fe200078e022b */
[----:B------:R-:W-:-:S03]  /*9970*/  LEA R41, R41, R2, 0x1 ;  /* 0x0000000229297211 */ /* 0x000fc600078e08ff */
[----:B------:R-:W-:-:S03]  /*9980*/  IMAD R44, R43, 0x2, R2 ;  /* 0x000000022b2c7824 */ /* 0x000fc600078e0202 */
[----:B------:R-:W0:Y:S04]  /*9990*/  LDS.128 R40, [R41+0x1c400] ;  /* 0x01c4000029287984 */ /* 0x000e280000000c00 */
[----:B------:R-:W2:Y:S01]  /*99a0*/  LDS.128 R44, [R44+0x1c400] ;  /* 0x01c400002c2c7984 */ /* 0x000ea20000000c00 */
[----:B------:R-:W-:Y:S05]  /*99b0*/  @P3 BRA `(.L_x_518) ;  /* 0x00000004004c3947 */ /* 0x000fea0003800000 */
[----:B--2---:R-:W-:Y:S01]  /*99c0*/  IMAD.MOV.U32 R56, RZ, RZ, R45 ;  /* 0x000000ffff387224 */ /* 0x004fe200078e002d */
[----:B------:R-:W-:Y:S01]  /*99d0*/  SHF.R.U32.HI R61, RZ, 0x10, R77 ;  /* 0x00000010ff3d7819 */ /* 0x000fe2000001164d */
[----:B------:R-:W-:Y:S01]  /*99e0*/  HADD2.F32 R62, -RZ, R157.H1_H1 ;  /* 0x3000009dff3e7230 */ /* 0x000fe20000004100 */
[--C-:B------:R-:W-:Y:S01]  /*99f0*/  SHF.R.U64 R50, R64, 0x10, R65.reuse ;  /* 0x0000001040327819 */ /* 0x100fe20000001241 */
[----:B------:R-:W-:Y:S01]  /*9a00*/  HADD2.F32 R60, -RZ, R155.H1_H1 ;  /* 0x3000009bff3c7230 */ /* 0x000fe20000004100 */
[----:B------:R-:W-:Y:S01]  /*9a10*/  SHF.R.U32.HI R64, RZ, 0x10, R65 ;  /* 0x00000010ff407819 */ /* 0x000fe20000011641 */
[--C-:B------:R-:W-:Y:S01]  /*9a20*/  HADD2.F32 R57, -RZ, R56.reuse.H0_H0 ;  /* 0x20000038ff397230 */ /* 0x100fe20000004100 */
[----:B0-----:R-:W-:Y:S01]  /*9a30*/  MOV R45, R43 ;  /* 0x0000002b002d7202 */ /* 0x001fe20000000f00 */
[----:B------:R-:W-:Y:S01]  /*9a40*/  HADD2.F32 R58, -RZ, R56.H1_H1 ;  /* 0x30000038ff3a7230 */ /* 0x000fe20000004100 */
[--C-:B------:R-:W-:Y:S01]  /*9a50*/  SHF.R.U64 R55, R78, 0x10, R79.reuse ;  /* 0x000000104e377819 */ /* 0x100fe2000000124f */
[----:B------:R-:W-:Y:S01]  /*9a60*/  HADD2.F32 R43, -RZ, R41.H0_H0 ;  /* 0x20000029ff2b7230 */ /* 0x000fe20000004100 */
[----:B------:R-:W-:Y:S01]  /*9a70*/  SHF.R.U32.HI R78, RZ, 0x10, R79 ;  /* 0x00000010ff4e7819 */ /* 0x000fe2000001164f */
[----:B------:R-:W-:Y:S01]  /*9a80*/  HADD2.F32 R61, -RZ, R61.H0_H0 ;  /* 0x2000003dff3d7230 */ /* 0x000fe20000004100 */
[--C-:B------:R-:W-:Y:S01]  /*9a90*/  SHF.R.U64 R54, R66, 0x10, R67.reuse ;  /* 0x0000001042367819 */ /* 0x100fe20000001243 */
[----:B------:R-:W-:Y:S01]  /*9aa0*/  HADD2.F32 R56, -RZ, R41.H1_H1 ;  /* 0x30000029ff387230 */ /* 0x000fe20000004100 */
[----:B------:R-:W-:Y:S01]  /*9ab0*/  SHF.R.U32.HI R66, RZ, 0x10, R67 ;  /* 0x00000010ff427819 */ /* 0x000fe20000011643 */
[----:B------:R-:W-:-:S02]  /*9ac0*/  HADD2.F32 R59, -RZ, R64.H0_H0 ;  /* 0x20000040ff3b7230 */ /* 0x000fc40000004100 */
[-C--:B------:R-:W-:Y:S01]  /*9ad0*/  FMUL.FTZ R64, R57, R62.reuse ;  /* 0x0000003e39407220 */ /* 0x080fe20000410000 */
[C---:B------:R-:W-:Y:S01]  /*9ae0*/  FMUL.FTZ R62, R43.reuse, R62 ;  /* 0x0000003e2b3e7220 */ /* 0x040fe20000410000 */
[-C--:B------:R-:W-:Y:S01]  /*9af0*/  FMUL.FTZ R63, R58, R61.reuse ;  /* 0x0000003d3a3f7220 */ /* 0x080fe20000410000 */
[----:B------:R-:W-:Y:S01]  /*9b00*/  FMUL.FTZ R61, R56, R61 ;  /* 0x0000003d383d7220 */ /* 0x000fe20000410000 */
[-C--:B------:R-:W-:Y:S01]  /*9b10*/  FFMA.FTZ R41, R43, R60.reuse, -R64 ;  /* 0x0000003c2b297223 */ /* 0x080fe20000010840 */
[----:B------:R-:W-:Y:S01]  /*9b20*/  FFMA.FTZ R43, R57, R60, R62 ;  /* 0x0000003c392b7223 */ /* 0x000fe2000001003e */
[----:B------:R-:W-:Y:S02]  /*9b30*/  HADD2.F32 R68, -RZ, R156.H1_H1 ;  /* 0x3000009cff447230 */ /* 0x000fe40000004100 */
[-C--:B------:R-:W-:Y:S01]  /*9b40*/  FFMA.FTZ R58, R58, R59.reuse, R61 ;  /* 0x0000003b3a3a7223 */ /* 0x080fe2000001003d */
[--C-:B------:R-:W-:Y:S02]  /*9b50*/  HADD2.F32 R57, -RZ, R47.reuse.H0_H0 ;  /* 0x2000002fff397230 */ /* 0x100fe40000004100 */
[----:B------:R-:W-:Y:S01]  /*9b60*/  FFMA.FTZ R56, R56, R59, -R63 ;  /* 0x0000003b38387223 */ /* 0x000fe2000001083f */
[----:B------:R-:W-:Y:S01]  /*9b70*/  HADD2.F32 R62, -RZ, R47.H1_H1 ;  /* 0x3000002fff3e7230 */ /* 0x000fe20000004100 */
[----:B------:R-:W-:Y:S01]  /*9b80*/  SHF.R.U64 R53, R76, 0x10, R77 ;  /* 0x000000104c357819 */ /* 0x000fe2000000124d */
[----:B------:R-:W-:-:S02]  /*9b90*/  HADD2.F32 R47, -RZ, R45.H0_H0 ;  /* 0x2000002dff2f7230 */ /* 0x000fc40000004100 */
[----:B------:R-:W-:Y:S01]  /*9ba0*/  HADD2.F32 R61, -RZ, R78.H0_H0 ;  /* 0x2000004eff3d7230 */ /* 0x000fe20000004100 */
[----:B------:R-:W-:Y:S01]  /*9bb0*/  F2FP.F16.F32.PACK_AB R41, R56, R41 ;  /* 0x000000293829723e */ /* 0x000fe200000000ff */
[----:B------:R-:W-:Y:S02]  /*9bc0*/  HADD2.F32 R60, -RZ, R45.H1_H1 ;  /* 0x3000002dff3c7230 */ /* 0x000fe40000004100 */
[----:B------:R-:W-:Y:S02]  /*9bd0*/  HADD2.F32 R64, -RZ, R154.H0_H0 ;  /* 0x2000009aff407230 */ /* 0x000fe40000004100 */
[-C--:B------:R-:W-:Y:S01]  /*9be0*/  FMUL.FTZ R63, R62, R61.reuse ;  /* 0x0000003d3e3f7220 */ /* 0x080fe20000410000 */
[----:B------:R-:W-:Y:S02]  /*9bf0*/  HADD2.F32 R59, -RZ, R66.H0_H0 ;  /* 0x20000042ff3b7230 */ /* 0x000fe40000004100 */
[-C--:B------:R-:W-:Y:S01]  /*9c00*/  FMUL.FTZ R66, R57, R68.reuse ;  /* 0x0000004439427220 */ /* 0x080fe20000410000 */
[----:B------:R-:W-:Y:S01]  /*9c10*/  FMUL.FTZ R68, R47, R68 ;  /* 0x000000442f447220 */ /* 0x000fe20000410000 */
[----:B------:R-:W-:Y:S01]  /*9c20*/  FMUL.FTZ R61, R60, R61 ;  /* 0x0000003d3c3d7220 */ /* 0x000fe20000410000 */
[----:B------:R-:W-:-:S02]  /*9c30*/  HADD2.F32 R50, -RZ, R50.H0_H0 ;  /* 0x20000032ff327230 */ /* 0x000fc40000004100 */
[-C--:B------:R-:W-:Y:S01]  /*9c40*/  FFMA.FTZ R45, R47, R64.reuse, -R66 ;  /* 0x000000402f2d7223 */ /* 0x080fe20000010842 */
[----:B------:R-:W-:Y:S01]  /*9c50*/  FFMA.FTZ R47, R57, R64, R68 ;  /* 0x00000040392f7223 */ /* 0x000fe20000010044 */
[-C--:B------:R-:W-:Y:S01]  /*9c60*/  FFMA.FTZ R60, R60, R59.reuse, -R63 ;  /* 0x0000003b3c3c7223 */ /* 0x080fe2000001083f */
[----:B------:R-:W-:Y:S01]  /*9c70*/  FFMA.FTZ R62, R62, R59, R61 ;  /* 0x0000003b3e3e7223 */ /* 0x000fe2000001003d */
[----:B------:R-:W-:Y:S02]  /*9c80*/  HADD2.F32 R68, -RZ, R53.H0_H0 ;  /* 0x20000035ff447230 */ /* 0x000fe40000004100 */
[----:B------:R-:W-:Y:S01]  /*9c90*/  HADD2.F32 R66, -RZ, R157.H0_H0 ;  /* 0x2000009dff427230 */ /* 0x000fe20000004100 */
[----:B------:R-:W-:Y:S01]  /*9ca0*/  F2FP.F16.F32.PACK_AB R60, R60, R45 ;  /* 0x0000002d3c3c723e */ /* 0x000fe200000000ff */
[----:B------:R-:W-:Y:S01]  /*9cb0*/  HADD2.F32 R59, -RZ, R44.H0_H0 ;  /* 0x2000002cff3b7230 */ /* 0x000fe20000004100 */
[----:B------:R-:W-:Y:S01]  /*9cc0*/  F2FP.F16.F32.PACK_AB R45, R58, R43 ;  /* 0x0000002b3a2d723e */ /* 0x000fe200000000ff */
[----:B------:R-:W-:Y:S01]  /*9cd0*/  HADD2.F32 R53, -RZ, R40.H0_H0 ;  /* 0x20000028ff357230 */ /* 0x000fe20000004100 */
[----:B------:R-:W-:Y:S01]  /*9ce0*/  F2FP.F16.F32.PACK_AB R47, R62, R47 ;  /* 0x0000002f3e2f723e */ /* 0x000fe200000000ff */
[----:B------:R-:W-:-:S02]  /*9cf0*/  HADD2.F32 R61, -RZ, R44.H1_H1 ;  /* 0x3000002cff3d7230 */ /* 0x000fc40000004100 */
[----:B------:R-:W-:Y:S02]  /*9d00*/  HADD2.F32 R57, -RZ, R40.H1_H1 ;  /* 0x30000028ff397230 */ /* 0x000fe40000004100 */
[-C--:B------:R-:W-:Y:S01]  /*9d10*/  FMUL.FTZ R40, R59, R66.reuse ;  /* 0x000000423b287220 */ /* 0x080fe20000410000 */
[----:B------:R-:W-:Y:S02]  /*9d20*/  HADD2.F32 R64, -RZ, R155.H0_H0 ;  /* 0x2000009bff407230 */ /* 0x000fe40000004100 */
[----:B------:R-:W-:Y:S01]  /*9d30*/  FMUL.FTZ R44, R53, R66 ;  /* 0x00000042352c7220 */ /* 0x000fe20000410000 */
[-C--:B------:R-:W-:Y:S01]  /*9d40*/  FMUL.FTZ R66, R61, R68.reuse ;  /* 0x000000443d427220 */ /* 0x080fe20000410000 */
[----:B------:R-:W-:Y:S01]  /*9d50*/  FMUL.FTZ R68, R57, R68 ;  /* 0x0000004439447220 */ /* 0x000fe20000410000 */
[----:B------:R-:W-:Y:S02]  /*9d60*/  HADD2.F32 R156, -RZ, R156.H0_H0 ;  /* 0x2000009cff9c7230 */ /* 0x000fe40000004100 */
[-C--:B------:R-:W-:Y:S01]  /*9d70*/  FFMA.FTZ R40, R53, R64.reuse, -R40 ;  /* 0x0000004035287223 */ /* 0x080fe20000010828 */
[----:B------:R-:W-:Y:S01]  /*9d80*/  FFMA.FTZ R44, R59, R64, R44 ;  /* 0x000000403b2c7223 */ /* 0x000fe2000001002c */
[-C--:B------:R-:W-:Y:S01]  /*9d90*/  FFMA.FTZ R59, R57, R50.reuse, -R66 ;  /* 0x00000032393b7223 */ /* 0x080fe20000010842 */
[----:B------:R-:W-:Y:S01]  /*9da0*/  FFMA.FTZ R61, R61, R50, R68 ;  /* 0x000000323d3d7223 */ /* 0x000fe20000010044 */
[----:B------:R-:W-:-:S02]  /*9db0*/  HADD2.F32 R53, -RZ, R46.H0_H0 ;  /* 0x2000002eff357230 */ /* 0x000fc40000004100 */
[----:B------:R-:W-:Y:S01]  /*9dc0*/  HADD2.F32 R57, -RZ, R55.H0_H0 ;  /* 0x20000037ff397230 */ /* 0x000fe20000004100 */
[----:B------:R-:W-:Y:S01]  /*9dd0*/  F2FP.F16.F32.PACK_AB R40, R59, R40 ;  /* 0x000000283b28723e */ /* 0x000fe200000000ff */
[----:B------:R-:W-:Y:S02]  /*9de0*/  HADD2.F32 R50, -RZ, R42.H0_H0 ;  /* 0x2000002aff327230 */ /* 0x000fe40000004100 */
[----:B------:R-:W-:Y:S01]  /*9df0*/  FMUL.FTZ R63, R53, R156 ;  /* 0x0000009c353f7220 */ /* 0x000fe20000410000 */
[----:B------:R-:W-:Y:S01]  /*9e00*/  HADD2.F32 R46, -RZ, R46.H1_H1 ;  /* 0x3000002eff2e7230 */ /* 0x000fe20000004100 */
[----:B------:R-:W-:Y:S01]  /*9e10*/  F2FP.F16.F32.PACK_AB R44, R61, R44 ;  /* 0x0000002c3d2c723e */ /* 0x000fe200000000ff */
[----:B------:R-:W-:Y:S02]  /*9e20*/  HADD2.F32 R42, -RZ, R42.H1_H1 ;  /* 0x3000002aff2a7230 */ /* 0x000fe40000004100 */
[----:B------:R-:W-:Y:S01]  /*9e30*/  FMUL.FTZ R156, R50, R156 ;  /* 0x0000009c329c7220 */ /* 0x000fe20000410000 */
[----:B------:R-:W-:-:S02]  /*9e40*/  HADD2.F32 R154, -RZ, R154.H1_H1 ;  /* 0x3000009aff9a7230 */ /* 0x000fc40000004100 */
[-C--:B------:R-:W-:Y:S01]  /*9e50*/  FMUL.FTZ R65, R46, R57.reuse ;  /* 0x000000392e417220 */ /* 0x080fe20000410000 */
[----:B------:R-:W-:Y:S02]  /*9e60*/  HADD2.F32 R55, -RZ, R54.H0_H0 ;  /* 0x20000036ff377230 */ /* 0x000fe40000004100 */
[----:B------:R-:W-:Y:S01]  /*9e70*/  FMUL.FTZ R57, R42, R57 ;  /* 0x000000392a397220 */ /* 0x000fe20000410000 */
[----:B------:R-:W-:Y:S02]  /*9e80*/  IMAD.MOV.U32 R43, RZ, RZ, R60 ;  /* 0x000000ffff2b7224 */ /* 0x000fe400078e003c */
[-C--:B------:R-:W-:Y:S01]  /*9e90*/  FFMA.FTZ R63, R50, R154.reuse, -R63 ;  /* 0x0000009a323f7223 */ /* 0x080fe2000001083f */
[----:B------:R-:W-:Y:S01]  /*9ea0*/  FFMA.FTZ R156, R53, R154, R156 ;  /* 0x0000009a359c7223 */ /* 0x000fe2000001009c */
[-C--:B------:R-:W-:Y:S01]  /*9eb0*/  FFMA.FTZ R42, R42, R55.reuse, -R65 ;  /* 0x000000372a2a7223 */ /* 0x080fe20000010841 */
[----:B------:R-:W-:-:S04]  /*9ec0*/  FFMA.FTZ R57, R46, R55, R57 ;  /* 0x000000372e397223 */ /* 0x000fc80000010039 */
[----:B------:R-:W-:Y:S02]  /*9ed0*/  F2FP.F16.F32.PACK_AB R42, R42, R63 ;  /* 0x0000003f2a2a723e */ /* 0x000fe400000000ff */
[----:B------:R-:W-:-:S07]  /*9ee0*/  F2FP.F16.F32.PACK_AB R46, R57, R156 ;  /* 0x0000009c392e723e */ /* 0x000fce00000000ff */
.L_x_518:
[----:B------:R-:W-:Y:S05]  /*9ef0*/  BSYNC B1 ;  /* 0x0000000000017941 */ /* 0x000fea0003800000 */
.L_x_517:
[----:B0-----:R0:W-:Y:S01]  /*9f00*/  STG.E.128 desc[UR58][R48.64], R40 ;  /* 0x0000002830007986 */ /* 0x0011e2000c101d3a */
[----:B------:R-:W-:-:S13]  /*9f10*/  ISETP.GE.AND P3, PT, R51, R146, PT ;  /* 0x000000923300720c */ /* 0x000fda0003f66270 */
[----:B------:R-:W-:Y:S05]  /*9f20*/  @P3 BRA `(.L_x_467) ;  /* 0x0000000000f43947 */ /* 0x000fea0003800000 */
[--C-:B0-----:R-:W-:Y:S02]  /*9f30*/  SHF.R.S32.HI R41, RZ, 0x1f, R51.reuse ;  /* 0x0000001fff297819 */ /* 0x101fe40000011433 */
[----:B------:R-:W-:-:S04]  /*9f40*/  IADD3 R51, P3, P4, R114, R124, R51 ;  /* 0x0000007c72337210 */ /* 0x000fc80007c7e033 */
[----:B------:R-:W-:Y:S02]  /*9f50*/  IADD3.X R52, R6, R52, R41, P3, P4 ;  /* 0x0000003406347210 */ /* 0x000fe40001fe8429 */
[----:B------:R-:W-:-:S04]  /*9f60*/  LEA R120, P3, R51, R120, 0x1 ;  /* 0x0000007833787211 */ /* 0x000fc800078608ff */
[----:B------:R-:W-:-:S05]  /*9f70*/  LEA.HI.X R121, R51, R121, R52, 0x1, P3 ;  /* 0x0000007933797211 */ /* 0x000fca00018f0c34 */
[----:B--2---:R0:W-:Y:S01]  /*9f80*/  STG.E.128 desc[UR58][R120.64], R44 ;  /* 0x0000002c78007986 */ /* 0x0041e2000c101d3a */
[----:B------:R-:W-:Y:S05]  /*9f90*/  BRA `(.L_x_467) ;  /* 0x0000000000d87947 */ /* 0x000fea0003800000 */
.L_x_434:
[----:B------:R-:W-:-:S06]  /*9fa0*/  UISETP.NE.AND UP0, UPT, UR57, 0x3, UPT ;  /* 0x000000033900788c */ /* 0x000fcc000bf05270 */
[----:B------:R-:W-:-:S13]  /*9fb0*/  PLOP3.LUT P2, PT, PT, PT, UP0, 0x80, 0x0 ;  /* 0x000000000000781c */ /* 0x000fda0003f4f008 */
[----:B------:R-:W-:Y:S05]  /*9fc0*/  @!P2 BRA `(.L_x_519) ;  /* 0x000000000004a947 */ /* 0x000fea0003800000 */
[----:B------:R-:W-:Y:S01]  /*9fd0*/  BPT.TRAP 0x1 ;  /* 0x000000040000795c */ /* 0x000fe20000300000 */
.L_x_519:
[----:B------:R-:W-:Y:S01]  /*9fe0*/  IMAD R101, R16, 0x8, R2 ;  /* 0x0000000810657824 */ /* 0x000fe200078e0202 */
[----:B------:R-:W-:Y:S01]  /*9ff0*/  SHF.L.U32 R102, R184, 0x1f, RZ ;  /* 0x0000001fb8667819 */ /* 0x000fe200000006ff */
[----:B------:R-:W-:Y:S01]  /*a000*/  IMAD R100, R25, -0x80, R24 ;  /* 0xffffff8019647824 */ /* 0x000fe200078e0218 */
[----:B------:R-:W-:Y:S02]  /*a010*/  BSSY B1, `(.L_x_520) ;  /* 0x0000004000017945 */ /* 0x000fe40003800000 */
[----:B------:R-:W0:Y:S02]  /*a020*/  SYNCS.PHASECHK.TRANS64.TRYWAIT P3, [R101+URZ+0x34890], R102 ;  /* 0x03489066650075a7 */ /* 0x000e24000806017f */
[----:B------:R-:W-:Y:S01]  /*a030*/  VIMNMX R100, R100, 0x80, PT ;  /* 0x0000008064647848 */ /* 0x000fe20003fe0100 */
[----:B0-----:R-:W-:Y:S06]  /*a040*/  @!P3 BRA `(.L_x_521) ;  /* 0x00000184008cb947 */ /* 0x001fec0003800000 */
.L_x_797:
[----:B------:R-:W-:Y:S05]  /*a050*/  BSYNC B1 ;  /* 0x0000000000017941 */ /* 0x000fea0003800000 */
.L_x_520:
[----:B------:R-:W-:Y:S01]  /*a060*/  ISETP.GE.AND P3, PT, R17, R100, PT ;  /* 0x000000641100720c */ /* 0x000fe20003f66270 */
[----:B------:R-:W-:-:S12]  /*a070*/  BSSY B1, `(.L_x_522) ;  /* 0x0000014000017945 */ /* 0x000fd80003800000 */
[----:B------:R-:W-:Y:S05]  /*a080*/  @P3 BRA `(.L_x_523) ;  /* 0x0000000000483947 */ /* 0x000fea0003800000 */
[----:B------:R-:W-:-:S13]  /*a090*/  ISETP.NE.AND P3, PT, R34, RZ, PT ;  /* 0x000000ff2200720c */ /* 0x000fda0003f65270 */
[----:B------:R-:W1:Y:S04]  /*a0a0*/  @P3 LDS.128 R40, [R47] ;  /* 0x000000002f283984 */ /* 0x000e680000000c00 */
[----:B-1----:R-:W-:Y:S01]  /*a0b0*/  @P3 STG.E.128 desc[UR58][R48.64], R40 ;  /* 0x0000002830003986 */ /* 0x002fe2000c101d3a */
[----:B------:R-:W-:-:S13]  /*a0c0*/  ISETP.NE.AND P3, PT, R38, RZ, PT ;  /* 0x000000ff2600720c */ /* 0x000fda0003f65270 */
[----:B------:R-:W1:Y:S04]  /*a0d0*/  @P3 LDS.128 R40, [R46] ;  /* 0x000000002e283984 */ /* 0x000e680000000c00 */
[----:B-1----:R-:W-:Y:S01]  /*a0e0*/  @P3 STG.E.128 desc[UR58][R48.64+0x40], R40 ;  /* 0x0000402830003986 */ /* 0x002fe2000c101d3a */
[----:B------:R-:W-:-:S13]  /*a0f0*/  ISETP.NE.AND P3, PT, R39, RZ, PT ;  /* 0x000000ff2700720c */ /* 0x000fda0003f65270 */
[----:B------:R-:W1:Y:S04]  /*a100*/  @P3 LDS.128 R40, [R47+0x4000] ;  /* 0x004000002f283984 */ /* 0x000e680000000c00 */
        /* <DEDUP_REMOVED lines=9> */
[----:B-1----:R1:W-:Y:S02]  /*a1a0*/  @P3 STG.E.128 desc[UR58][R48.64+0x140], R40 ;  /* 0x0001402830003986 */ /* 0x0023e4000c101d3a */
.L_x_523:
[----:B------:R-:W-:Y:S05]  /*a1b0*/  BSYNC B1 ;  /* 0x0000000000017941 */ /* 0x000fea0003800000 */
.L_x_522:
[----:B------:R-:W-:-:S13]  /*a1c0*/  ISETP.GE.AND P3, PT, R207, R100, PT ;  /* 0x00000064cf00720c */ /* 0x000fda0003f66270 */
[----:B------:R-:W-:Y:S05]  /*a1d0*/  @P3 BRA `(.L_x_467) ;  /* 0x0000000000483947 */ /* 0x000fea0003800000 */
[----:B------:R-:W-:-:S13]  /*a1e0*/  ISETP.NE.AND P3, PT, R34, RZ, PT ;  /* 0x000000ff2200720c */ /* 0x000fda0003f65270 */
[----:B-1----:R-:W1:Y:S04]  /*a1f0*/  @P3 LDS.128 R40, [R47+0x2000] ;  /* 0x002000002f283984 */ /* 0x002e680000000c00 */
        /* <DEDUP_REMOVED lines=16> */
.L_x_467:
[----:B------:R-:W-:Y:S05]  /*a300*/  BSYNC B0 ;  /* 0x0000000000007941 */ /* 0x000fea0003800000 */
.L_x_433:
[----:B01234-:R-:W0:Y:S01]  /*a310*/  S2R R40, SR_TID.X ;  /* 0x0000000000287919 */ /* 0x01fe220000002100 */
[----:B------:R-:W-:Y:S01]  /*a320*/  @!PT LDS RZ, [RZ] ;  /* 0x00000000fffff984 */ /* 0x000fe20000000800 */
[----:B------:R-:W-:Y:S01]  /*a330*/  @!PT LDS RZ, [RZ] ;  /* 0x00000000fffff984 */ /* 0x000fe20000000800 */
[----:B------:R-:W-:Y:S01]  /*a340*/  @!PT LDS RZ, [RZ] ;  /* 0x00000000fffff984 */ /* 0x000fe20000000800 */
[----:B------:R-:W-:Y:S01]  /*a350*/  @!PT LDS RZ, [RZ] ;  /* 0x00000000fffff984 */ /* 0x000fe20000000800 */
[----:B------:R1:W-:Y:S06]  /*a360*/  MEMBAR.ALL.CTA ;  /* 0x0000000000007992 */ /* 0x0003ec0000008000 */
[----:B-1----:R-:W1:Y:S01]  /*a370*/  FENCE.VIEW.ASYNC.S ;  /* 0x00000000000073c6 */ /* 0x002e620000000000 */
[----:B------:R-:W-:Y:S05]  /*a380*/  WARPSYNC.ALL ;  /* 0x0000000000007948 */ /* 0x000fea0003800000 */
[----:B------:R-:W-:Y:S01]  /*a390*/  BSSY B0, `(.L_x_524) ;  /* 0x0000009000007945 */ /* 0x000fe20003800000 */
[----:B0-----:R-:W-:Y:S01]  /*a3a0*/  LOP3.LUT R40, R40, 0x7f, RZ, 0xc0, !PT ;  /* 0x0000007f28287812 */ /* 0x001fe200078ec0ff */
[----:B-1----:R0:W-:Y:S03]  /*a3b0*/  BAR.SYNC.DEFER_BLOCKING R151, 0x80 ;  /* 0x000200970000751d */ /* 0x0021e60000010000 */
[----:B------:R-:W-:-:S13]  /*a3c0*/  ISETP.NE.AND P3, PT, R40, RZ, PT ;  /* 0x000000ff2800720c */ /* 0x000fda0003f65270 */
[----:B------:R-:W-:-:S04]  /*a3d0*/  @!P3 IADD3 R40, R101, 0x348a0, RZ ;  /* 0x000348a06528b810 */ /* 0x000fc80007ffe0ff */
[----:B------:R-:W-:-:S04]  /*a3e0*/  @!P3 PRMT R40, RZ, 0x654, R40 ;  /* 0x00000654ff28b816 */ /* 0x000fc80000000028 */
[----:B------:R0:W-:Y:S01]  /*a3f0*/  @!P3 SYNCS.ARRIVE.TRANS64.RED.A1T0 RZ, [R40+URZ], RZ ;  /* 0x000000ff28ffb9a7 */ /* 0x0001e2000810043f */
[----:B------:R-:W-:Y:S05]  /*a400*/  @!P2 BRA `(.L_x_525) ;  /* 0x000000000004a947 */ /* 0x000fea0003800000 */
[----:B------:R-:W-:Y:S01]  /*a410*/  BPT.TRAP 0x1 ;  /* 0x000000040000795c */ /* 0x000fe20000300000 */
.L_x_525:
[----:B------:R-:W-:Y:S05]  /*a420*/  BSYNC B0 ;  /* 0x0000000000007941 */ /* 0x000fea0003800000 */
.L_x_524:
[----:B------:R-:W1:Y:S01]  /*a430*/  SYNCS.PHASECHK.TRANS64.TRYWAIT P2, [R101+URZ+0x348b0], R102 ;  /* 0x0348b066650075a7 */ /* 0x000e62000804017f */
[----:B------:R-:W-:Y:S01]  /*a440*/  ULDC UR60, c[0x0][0x320] ;  /* 0x0000c800003c7ab9 */ /* 0x000fe20000000800 */
[----:B------:R-:W-:Y:S01]  /*a450*/  ULDC.64 UR38, c[0x0][0x328] ;  /* 0x0000ca0000267ab9 */ /* 0x000fe20000000a00 */
[----:B------:R-:W-:Y:S01]  /*a460*/  ULDC.64 UR36, c[0x0][0x318] ;  /* 0x0000c60000247ab9 */ /* 0x000fe20000000a00 */
[----:B------:R-:W-:Y:S04]  /*a470*/  BSSY B0, `(.L_x_526) ;  /* 0x0000002000007945 */ /* 0x000fe80003800000 */
[----:B-1----:R-:W-:Y:S05]  /*a480*/  @!P2 BRA `(.L_x_527) ;  /* 0x000001800090a947 */ /* 0x002fea0003800000 */
.L_x_798:
[----:B------:R-:W-:Y:S05]  /*a490*/  BSYNC B0 ;  /* 0x0000000000007941 */ /* 0x000fea0003800000 */
.L_x_526:
[----:B------:R-:W-:Y:S01]  /*a4a0*/  ISETP.GE.AND P2, PT, R17, R100, PT ;  /* 0x000000641100720c */ /* 0x000fe20003f46270 */
[----:B0-----:R-:W-:Y:S01]  /*a4b0*/  IMAD R40, R16, 0x4000, R15 ;  /* 0x0000400010287824 */ /* 0x001fe200078e020f */
[----:B------:R-:W-:Y:S01]  /*a4c0*/  BSSY B0, `(.L_x_528) ;  /* 0x000001a000007945 */ /* 0x000fe20003800000 */
[----:B------:R-:W-:-:S03]  /*a4d0*/  IMAD.WIDE R44, R25, 0x80, R118 ;  /* 0x00000080192c7825 */ /* 0x000fc600078e0276 */
[----:B------:R-:W-:Y:S01]  /*a4e0*/  LEA R48, R40, R103, 0x1 ;  /* 0x0000006728307211 */ /* 0x000fe200078e08ff */
[----:B------:R-:W-:-:S04]  /*a4f0*/  IMAD.IADD R42, R130, 0x1, R40 ;  /* 0x00000001822a7824 */ /* 0x000fc800078e0228 */
[----:B------:R-:W-:Y:S02]  /*a500*/  IMAD R49, R42, 0x2, R103 ;  /* 0x000000022a317824 */ /* 0x000fe400078e0267 */
[----:B------:R-:W-:Y:S05]  /*a510*/  @P2 BRA `(.L_x_529) ;  /* 0x0000000000502947 */ /* 0x000fea0003800000 */
[----:B------:R-:W-:Y:S01]  /*a520*/  MOV R41, R99 ;  /* 0x0000006300297202 */ /* 0x000fe20000000f00 */
[----:B------:R-:W-:Y:S02]  /*a530*/  IMAD R43, R45, UR38, RZ ;  /* 0x000000262d2b7c24 */ /* 0x000fe4000f8e02ff */
[----:B------:R-:W-:Y:S02]  /*a540*/  IMAD.MOV.U32 R40, RZ, RZ, R112 ;  /* 0x000000ffff287224 */ /* 0x000fe400078e0070 */
[C---:B------:R-:W-:Y:S02]  /*a550*/  IMAD R43, R44.reuse, UR39, R43 ;  /* 0x000000272c2b7c24 */ /* 0x040fe4000f8e022b */
[----:B------:R-:W-:-:S04]  /*a560*/  IMAD.WIDE.U32 R40, R44, UR38, R40 ;  /* 0x000000262c287c25 */ /* 0x000fc8000f8e0028 */
[----:B------:R-:W-:Y:S01]  /*a570*/  IMAD.IADD R41, R41, 0x1, R43 ;  /* 0x0000000129297824 */ /* 0x000fe200078e022b */
[----:B------:R-:W-:-:S04]  /*a580*/  LEA R46, P2, R40, UR36, 0x1 ;  /* 0x00000024282e7c11 */ /* 0x000fc8000f8408ff */
[----:B------:R-:W-:Y:S02]  /*a590*/  LEA.HI.X R47, R40, UR37, R41, 0x1, P2 ;  /* 0x00000025282f7c11 */ /* 0x000fe400090f0c29 */
[----:B------:R-:W-:-:S13]  /*a5a0*/  ISETP.GE.AND P2, PT, R18, UR60, PT ;  /* 0x0000003c12007c0c */ /* 0x000fda000bf46270 */
[----:B------:R-:W0:Y:S04]  /*a5b0*/  @!P2 LDS.128 R40, [R48] ;  /* 0x000000003028a984 */ /* 0x000e280000000c00 */
[----:B0-----:R-:W-:Y:S01]  /*a5c0*/  @!P2 STG.E.128 desc[UR58][R46.64], R40 ;  /* 0x000000282e00a986 */ /* 0x001fe2000c101d3a */
[----:B------:R-:W-:-:S13]  /*a5d0*/  ISETP.GE.AND P2, PT, R0, UR60, PT ;  /* 0x0000003c00007c0c */ /* 0x000fda000bf46270 */
[----:B------:R-:W0:Y:S04]  /*a5e0*/  @!P2 LDS.128 R40, [R49] ;  /* 0x000000003128a984 */ /* 0x000e280000000c00 */
[----:B0-----:R-:W-:Y:S01]  /*a5f0*/  @!P2 STG.E.128 desc[UR58][R46.64+0x40], R40 ;  /* 0x000040282e00a986 */ /* 0x001fe2000c101d3a */
[----:B------:R-:W-:-:S13]  /*a600*/  ISETP.GE.AND P2, PT, R3, UR60, PT ;  /* 0x0000003c03007c0c */ /* 0x000fda000bf46270 */
[----:B------:R-:W0:Y:S04]  /*a610*/  @!P2 LDS.128 R40, [R48+0x4000] ;  /* 0x004000003028a984 */ /* 0x000e280000000c00 */
[----:B0-----:R-:W-:Y:S01]  /*a620*/  @!P2 STG.E.128 desc[UR58][R46.64+0x80], R40 ;  /* 0x000080282e00a986 */ /* 0x001fe2000c101d3a */
[----:B------:R-:W-:-:S13]  /*a630*/  ISETP.GE.AND P2, PT, R4, UR60, PT ;  /* 0x0000003c04007c0c */ /* 0x000fda000bf46270 */
[----:B------:R-:W0:Y:S04]  /*a640*/  @!P2 LDS.128 R40, [R49+0x4000] ;  /* 0x004000003128a984 */ /* 0x000e280000000c00 */
[----:B0-----:R0:W-:Y:S02]  /*a650*/  @!P2 STG.E.128 desc[UR58][R46.64+0xc0], R40 ;  /* 0x0000c0282e00a986 */ /* 0x0011e4000c101d3a */
.L_x_529:
[----:B------:R-:W-:Y:S05]  /*a660*/  BSYNC B0 ;  /* 0x0000000000007941 */ /* 0x000fea0003800000 */
.L_x_528:
[----:B------:R-:W-:Y:S01]  /*a670*/  ISETP.GE.AND P2, PT, R207, R100, PT ;  /* 0x00000064cf00720c */ /* 0x000fe20003f46270 */
[----:B------:R-:W-:-:S12]  /*a680*/  BSSY B0, `(.L_x_530) ;  /* 0x0000018000007945 */ /* 0x000fd80003800000 */
[----:B------:R-:W-:Y:S05]  /*a690*/  @P2 BRA `(.L_x_531) ;  /* 0x0000000000582947 */ /* 0x000fea0003800000 */
[----:B0-----:R-:W-:Y:S01]  /*a6a0*/  IADD3 R43, P2, R44, 0x40, RZ ;  /* 0x000000402c2b7810 */ /* 0x001fe20007f5e0ff */
[----:B------:R-:W-:Y:S01]  /*a6b0*/  IMAD.MOV.U32 R41, RZ, RZ, R99 ;  /* 0x000000ffff297224 */ /* 0x000fe200078e0063 */
[----:B------:R-:W-:-:S03]  /*a6c0*/  MOV R40, R112 ;  /* 0x0000007000287202 */ /* 0x000fc60000000f00 */
[----:B------:R-:W-:Y:S02]  /*a6d0*/  IMAD.X R44, RZ, RZ, R45, P2 ;  /* 0x000000ffff2c7224 */ /* 0x000fe400010e062d */
[----:B------:R-:W-:-:S04]  /*a6e0*/  IMAD.WIDE.U32 R40, R43, UR38, R40 ;  /* 0x000000262b287c25 */ /* 0x000fc8000f8e0028 */
[----:B------:R-:W-:-:S04]  /*a6f0*/  IMAD R44, R44, UR38, RZ ;  /* 0x000000262c2c7c24 */ /* 0x000fc8000f8e02ff */
[----:B------:R-:W-:Y:S01]  /*a700*/  IMAD R43, R43, UR39, R44 ;  /* 0x000000272b2b7c24 */ /* 0x000fe2000f8e022c */
[----:B------:R-:W-:-:S03]  /*a710*/  LEA R44, P2, R40, UR36, 0x1 ;  /* 0x00000024282c7c11 */ /* 0x000fc6000f8408ff */
[----:B------:R-:W-:-:S05]  /*a720*/  IMAD.IADD R41, R41, 0x1, R43 ;  /* 0x0000000129297824 */ /* 0x000fca00078e022b */
[----:B------:R-:W-:Y:S02]  /*a730*/  LEA.HI.X R45, R40, UR37, R41, 0x1, P2 ;  /* 0x00000025282d7c11 */ /* 0x000fe400090f0c29 */
[----:B------:R-:W-:-:S13]  /*a740*/  ISETP.GE.AND P2, PT, R18, UR60, PT ;  /* 0x0000003c12007c0c */ /* 0x000fda000bf46270 */
[----:B------:R-:W0:Y:S04]  /*a750*/  @!P2 LDS.128 R40, [R48+0x2000] ;  /* 0x002000003028a984 */ /* 0x000e280000000c00 */
[----:B0-----:R-:W-:Y:S01]  /*a760*/  @!P2 STG.E.128 desc[UR58][R44.64], R40 ;  /* 0x000000282c00a986 */ /* 0x001fe2000c101d3a */
        /* <DEDUP_REMOVED lines=8> */
[----:B0-----:R2:W-:Y:S02]  /*a7f0*/  @!P2 STG.E.128 desc[UR58][R44.64+0xc0], R40 ;  /* 0x0000c0282c00a986 */ /* 0x0015e4000c101d3a */
.L_x_531:
[----:B------:R-:W-:Y:S05]  /*a800*/  BSYNC B0 ;  /* 0x0000000000007941 */ /* 0x000fea0003800000 */
.L_x_530:
[----:B0-2---:R-:W2:Y:S01]  /*a810*/  LDL R40, [R1+0x14] ;  /* 0x0000140001287983 */ /* 0x005ea20000100800 */
[----:B-1----:R-:W-:Y:S01]  /*a820*/  @!P3 IADD3 R101, R101, 0x348c0, RZ ;  /* 0x000348c06565b810 */ /* 0x002fe20007ffe0ff */
[----:B------:R-:W-:Y:S01]  /*a830*/  VIADD R16, R16, 0x1 ;  /* 0x0000000110107836 */ /* 0x000fe20000000000 */
[----:B------:R-:W-:Y:S01]  /*a840*/  PLOP3.LUT P2, PT, PT, PT, PT, 0x8, 0x0 ;  /* 0x000000000000781c */ /* 0x000fe20003f4e170 */
[----:B------:R-:W-:Y:S01]  /*a850*/  @!PT LDS RZ, [RZ] ;  /* 0x00000000fffff984 */ /* 0x000fe20000000800 */
[----:B------:R-:W-:Y:S01]  /*a860*/  @!PT LDS RZ, [RZ] ;  /* 0x00000000fffff984 */ /* 0x000fe20000000800 */
[----:B------:R-:W-:Y:S01]  /*a870*/  @!PT LDS RZ, [RZ] ;  /* 0x00000000fffff984 */ /* 0x000fe20000000800 */
[----:B------:R-:W-:Y:S01]  /*a880*/  @!PT LDS RZ, [RZ] ;  /* 0x00000000fffff984 */ /* 0x000fe20000000800 */
[----:B------:R0:W-:Y:S06]  /*a890*/  MEMBAR.ALL.CTA ;  /* 0x0000000000007992 */ /* 0x0001ec0000008000 */
[----:B0-----:R-:W0:Y:S01]  /*a8a0*/  FENCE.VIEW.ASYNC.S ;  /* 0x00000000000073c6 */ /* 0x001e220000000000 */
[----:B------:R-:W-:Y:S01]  /*a8b0*/  @!P3 PRMT R101, RZ, 0x654, R101 ;  /* 0x00000654ff65b816 */ /* 0x000fe20000000065 */
[----:B0-----:R1:W-:Y:S06]  /*a8c0*/  BAR.SYNC.DEFER_BLOCKING R151, 0x80 ;  /* 0x000200970000751d */ /* 0x0013ec0000010000 */
[----:B------:R1:W-:Y:S01]  /*a8d0*/  @!P3 SYNCS.ARRIVE.TRANS64.RED.A1T0 RZ, [R101+URZ], RZ ;  /* 0x000000ff65ffb9a7 */ /* 0x0003e2000810043f */
[----:B------:R-:W-:-:S04]  /*a8e0*/  ISETP.NE.AND P3, PT, R16, 0x2, PT ;  /* 0x000000021000780c */ /* 0x000fc80003f65270 */
[----:B------:R-:W-:Y:S02]  /*a8f0*/  SEL R41, RZ, 0x1, P3 ;  /* 0x00000001ff297807 */ /* 0x000fe40001800000 */
[----:B------:R-:W-:Y:S02]  /*a900*/  SEL R16, R16, RZ, P3 ;  /* 0x000000ff10107207 */ /* 0x000fe40001800000 */
[----:B------:R-:W-:Y:S02]  /*a910*/  LOP3.LUT R184, R184, R41, RZ, 0x3c, !PT ;  /* 0x00000029b8b87212 */ /* 0x000fe400078e3cff */
[----:B--2---:R-:W-:-:S13]  /*a920*/  LOP3.LUT P4, RZ, R40, 0x2, RZ, 0xc0, !PT ;  /* 0x0000000228ff7812 */ /* 0x004fda000788c0ff */
[----:B-1----:R-:W-:Y:S05]  /*a930*/  @P4 BRA `(.L_x_532) ;  /* 0xffffff8000dc4947 */ /* 0x002fea000383ffff */
.L_x_428:
[----:B------:R-:W-:Y:S01]  /*a940*/  BSSY B0, `(.L_x_533) ;  /* 0x0000005000007945 */ /* 0x000fe20003800000 */
[----:B------:R-:W-:-:S03]  /*a950*/  IMAD.MOV.U32 R4, RZ, RZ, RZ ;  /* 0x000000ffff047224 */ /* 0x000fc600078e00ff */
[----:B------:R-:W-:Y:S05]  /*a960*/  @P2 BRA `(.L_x_534) ;  /* 0x0000000000082947 */ /* 0x000fea0003800000 */
[----:B------:R-:W1:Y:S02]  /*a970*/  FENCE.VIEW.ASYNC.G ;  /* 0x00000000000073c6 */ /* 0x000e640000000100 */
[----:B-1----:R-:W-:Y:S06]  /*a980*/  BAR.ARV 0xc, 0x180 ;  /* 0x0306000000007b1d */ /* 0x002fec0000002000 */
.L_x_534:
[----:B------:R-:W-:Y:S05]  /*a990*/  BSYNC B0 ;  /* 0x0000000000007941 */ /* 0x000fea0003800000 */
.L_x_533:
[----:B------:R-:W2:Y:S01]  /*a9a0*/  LDL R0, [R1+0x14] ;  /* 0x0000140001007983 */ /* 0x000ea20000100800 */
[----:B------:R-:W-:Y:S01]  /*a9b0*/  BSSY B0, `(.L_x_535) ;  /* 0x0000020000007945 */ /* 0x000fe20003800000 */
[----:B--2---:R-:W-:-:S13]  /*a9c0*/  LOP3.LUT P0, RZ, R0, 0x4, RZ, 0xc0, !PT ;  /* 0x0000000400ff7812 */ /* 0x004fda000780c0ff */
        /* <DEDUP_REMOVED lines=30> */
.L_x_536:
[----:B------:R-:W-:Y:S05]  /*abb0*/  BSYNC B0 ;  /* 0x0000000000007941 */ /* 0x000fea0003800000 */
.L_x_535:
[-C--:B------:R-:W-:Y:S01]  /*abc0*/  IMAD R197, R210, R4.reuse, RZ ;  /* 0x00000004d2c57224 */ /* 0x080fe200078e02ff */
[----:B------:R-:W-:Y:S01]  /*abd0*/  PLOP3.LUT P0, PT, PT, PT, PT, 0x80, 0x0 ;  /* 0x000000000000781c */ /* 0x000fe20003f0f070 */
[----:B------:R-:W-:Y:S01]  /*abe0*/  IMAD.MOV.U32 R3, RZ, RZ, RZ ;  /* 0x000000ffff037224 */ /* 0x000fe200078e00ff */
[----:B------:R-:W-:Y:S02]  /*abf0*/  MOV R0, RZ ;  /* 0x000000ff00007202 */ /* 0x000fe40000000f00 */
[----:B------:R-:W-:Y:S02]  /*ac00*/  CS2R R86, SRZ ;  /* 0x0000000000567805 */ /* 0x000fe4000001ff00 */
[----:B------:R-:W-:Y:S02]  /*ac10*/  VIADDMNMX R149, R197, R4, R149, PT ;  /* 0x00000004c5957246 */ /* 0x000fe40003800195 */
[----:B------:R-:W-:Y:S02]  /*ac20*/  CS2R R84, SRZ ;  /* 0x0000000000547805 */ /* 0x000fe4000001ff00 */
        /* <DEDUP_REMOVED lines=32> */
[----:B0-----:R-:W2:Y:S01]  /*ae30*/  LDL R6, [R1+0x88] ;  /* 0x0000880001067983 */ /* 0x001ea20000100800 */
[----:B------:R-:W0:Y:S02]  /*ae40*/  S2R R7, SR_TID.X ;  /* 0x0000000000077919 */ /* 0x000e240000002100 */
[----:B0-----:R-:W-:-:S05]  /*ae50*/  VIADD R7, R7, 0xffffff80 ;  /* 0xffffff8007077836 */ /* 0x001fca0000000000 */
[----:B------:R-:W-:-:S04]  /*ae60*/  SHF.R.S32.HI R5, RZ, 0x1f, R7 ;  /* 0x0000001fff057819 */ /* 0x000fc80000011407 */
[----:B------:R-:W-:-:S04]  /*ae70*/  LEA.HI R5, R5, R7, RZ, 0x7 ;  /* 0x0000000705057211 */ /* 0x000fc800078f38ff */
[----:B------:R-:W-:-:S05]  /*ae80*/  SHF.R.S32.HI R5, RZ, 0x7, R5 ;  /* 0x00000007ff057819 */ /* 0x000fca0000011405 */
[----:B------:R-:W0:Y:S02]  /*ae90*/  SHFL.IDX PT, R0, R5, RZ, 0x1f ;  /* 0x00001fff05007589 */ /* 0x000e2400000e0000 */
[----:B0-----:R-:W-:-:S04]  /*aea0*/  LEA.HI R3, R0, R0, RZ, 0x1 ;  /* 0x0000000000037211 */ /* 0x001fc800078f08ff */
[----:B------:R-:W-:-:S04]  /*aeb0*/  LOP3.LUT R3, R3, 0x1e, RZ, 0xc0, !PT ;  /* 0x0000001e03037812 */ /* 0x000fc800078ec0ff */
[----:B------:R-:W-:Y:S02]  /*aec0*/  IADD3 R3, R0, -R3, RZ ;  /* 0x8000000300037210 */ /* 0x000fe40007ffe0ff */
[----:B--2---:R-:W-:-:S13]  /*aed0*/  R2UR UR4, R6 ;  /* 0x00000000060472ca */ /* 0x004fda00000e0000 */
[----:B------:R-:W-:-:S05]  /*aee0*/  IMAD.U32 R0, RZ, RZ, UR4 ;  /* 0x00000004ff007e24 */ /* 0x000fca000f8e00ff */
[----:B------:R-:W-:Y:S02]  /*aef0*/  LOP3.LUT P0, RZ, R0, 0x3ff, RZ, 0xc0, !PT ;  /* 0x000003ff00ff7812 */ /* 0x000fe4000780c0ff */
[----:B------:R-:W-:-:S04]  /*af00*/  LEA R3, R3, UR4, 0xd ;  /* 0x0000000403037c11 */ /* 0x000fc8000f8e68ff */
[----:B------:R-:W-:Y:S02]  /*af10*/  SHF.R.U32.HI R3, RZ, 0x4, R3 ;  /* 0x00000004ff037819 */ /* 0x000fe40000011603 */
[----:B------:R-:W-:Y:S02]  /*af20*/  P2R R24, PR, RZ, 0x1 ;  /* 0x00000001ff187803 */ /* 0x000fe40000000000 */
[----:B------:R-:W-:-:S03]  /*af30*/  LOP3.LUT R36, R3, 0x3fff, RZ, 0xc0, !PT ;  /* 0x00003fff03247812 */ /* 0x000fc600078ec0ff */
[----:B------:R-:W-:Y:S05]  /*af40*/  @!P0 BRA `(.L_x_538) ;  /* 0x0000000000408947 */ /* 0x000fea0003800000 */
[----:B------:R-:W-:Y:S01]  /*af50*/  MOV R14, 0x0 ;  /* 0x00000000000e7802 */ /* 0x000fe20000000f00 */
[----:B------:R-:W-:Y:S01]  /*af60*/  ULDC.64 UR4, c[0x4][0xb8] ;  /* 0x01002e0000047ab9 */ /* 0x000fe20000000a00 */
[----:B------:R-:W-:Y:S01]  /*af70*/  ULDC.64 UR6, c[0x4][0xc0] ;  /* 0x0100300000067ab9 */ /* 0x000fe20000000a00 */
[----:B------:R-:W-:Y:S01]  /*af80*/  IMAD.U32 R4, RZ, RZ, UR4 ;  /* 0x00000004ff047e24 */ /* 0x000fe2000f8e00ff */
[----:B------:R-:W-:Y:S01]  /*af90*/  MOV R5, UR5 ;  /* 0x0000000500057c02 */ /* 0x000fe20008000f00 */
[----:B------:R-:W-:Y:S01]  /*afa0*/  ULDC.64 UR4, c[0x4][0x30] ;  /* 0x01000c0000047ab9 */ /* 0x000fe20000000a00 */
        /* <DEDUP_REMOVED lines=9> */
[----:B0----5:R-:W-:Y:S05]  /*b040*/  CALL.ABS.NOINC R14 ;  /* 0x000000000e007343 */ /* 0x021fea0003c00000 */
.L_x_538:
[----:B------:R-:W-:Y:S02]  /*b050*/  ULDC UR4, c[0x0][0x3f4] ;  /* 0x0000fd0000047ab9 */ /* 0x000fe40000000800 */
[----:B------:R-:W-:-:S13]  /*b060*/  ISETP.LT.AND P0, PT, RZ, UR4, PT ;  /* 0x00000004ff007c0c */ /* 0x000fda000bf01270 */
[----:B------:R-:W-:Y:S05]  /*b070*/  @P0 BRA `(.L_x_539) ;  /* 0x00000000003c0947 */ /* 0x000fea0003800000 */
[----:B------:R-:W-:-:S04]  /*b080*/  LEA.HI R0, R206, R206, RZ, 0x1 ;  /* 0x000000cece007211 */ /* 0x000fc800078f08ff */
[----:B------:R-:W-:-:S05]  /*b090*/  LOP3.LUT R3, R0, 0xfffffffe, RZ, 0xc0, !PT ;  /* 0xfffffffe00037812 */ /* 0x000fca00078ec0ff */
[----:B------:R-:W-:-:S05]  /*b0a0*/  IMAD.IADD R3, R206, 0x1, -R3 ;  /* 0x00000001ce037824 */ /* 0x000fca00078e0a03 */
[----:B------:R-:W-:-:S04]  /*b0b0*/  SHF.L.U32 R3, R3, 0x1f, RZ ;  /* 0x0000001f03037819 */ /* 0x000fc800000006ff */
[----:B------:R0:W1:Y:S03]  /*b0c0*/  SYNCS.PHASECHK.TRANS64.TRYWAIT P0, [R2+URZ+0x34800], R3 ;  /* 0x03480003020075a7 */ /* 0x000066000800017f */
[----:B-1----:R-:W-:Y:S05]  /*b0d0*/  @!P0 NANOSLEEP.SYNCS 0x989680 ;  /* 0x009896800000895d */ /* 0x002fea0003900000 */
[----:B------:R-:W1:Y:S01]  /*b0e0*/  @!P0 SYNCS.PHASECHK.TRANS64 P0, [R2+URZ+0x34800], R3 ;  /* 0x03480003020085a7 */ /* 0x000e62000800007f */
[----:B------:R-:W-:Y:S04]  /*b0f0*/  BSSY B0, `(.L_x_540) ;  /* 0x0000006000007945 */ /* 0x000fe80003800000 */
[----:B-1----:R-:W-:Y:S05]  /*b100*/  @P0 BRA `(.L_x_541) ;  /* 0x0000000000100947 */ /* 0x002fea0003800000 */
.L_x_542:
[----:B-1----:R1:W2:Y:S02]  /*b110*/  SYNCS.PHASECHK.TRANS64.TRYWAIT P0, [R2+URZ+0x34800], R3 ;  /* 0x03480003020075a7 */ /* 0x0022a4000800017f */
[----:B--2---:R-:W-:Y:S05]  /*b120*/  @!P0 NANOSLEEP.SYNCS 0x989680 ;  /* 0x009896800000895d */ /* 0x004fea0003900000 */
[----:B------:R-:W2:Y:S02]  /*b130*/  @!P0 SYNCS.PHASECHK.TRANS64 P0, [R2+URZ+0x34800], R3 ;  /* 0x03480003020085a7 */ /* 0x000ea4000800007f */
[----:B--2---:R-:W-:Y:S05]  /*b140*/  @!P0 BRA `(.L_x_542) ;  /* 0xfffffffc00f08947 */ /* 0x004fea000383ffff */
.L_x_541:
[----:B------:R-:W-:Y:S05]  /*b150*/  BSYNC B0 ;  /* 0x0000000000007941 */ /* 0x000fea0003800000 */
.L_x_540:
[----:B------:R-:W-:Y:S05]  /*b160*/  BRA `(.L_x_543) ;  /* 0x00000058005c7947 */ /* 0x000fea0003800000 */
.L_x_539:
[----:B-----5:R-:W-:Y:S01]  /*b170*/  SHF.R.S32.HI R0, RZ, 0x1f, R143 ;  /* 0x0000001fff007819 */ /* 0x020fe2000001148f */
[----:B------:R-:W-:Y:S01]  /*b180*/  ULDC.64 UR4, c[0x0][0x3f8] ;  /* 0x0000fe0000047ab9 */ /* 0x000fe20000000a00 */
[----:B------:R-:W-:Y:S01]  /*b190*/  ULDC.64 UR6, c[0x0][0x408] ;  /* 0x0001020000067ab9 */ /* 0x000fe20000000a00 */
[----:B------:R-:W-:Y:S01]  /*b1a0*/  ISETP.NE.AND P2, PT, R24, RZ, PT ;  /* 0x000000ff1800720c */ /* 0x000fe20003f45270 */
[----:B------:R-:W-:-:S04]  /*b1b0*/  IMAD.WIDE.U32 R42, R143, UR4, RZ ;  /* 0x000000048f2a7c25 */ /* 0x000fc8000f8e00ff */
[C---:B------:R-:W-:Y:S02]  /*b1c0*/  IMAD R4, R0.reuse, UR4, RZ ;  /* 0x0000000400047c24 */ /* 0x040fe4000f8e02ff */
[----:B------:R-:W-:Y:S02]  /*b1d0*/  IMAD R0, R0, UR6, RZ ;  /* 0x0000000600007c24 */ /* 0x000fe4000f8e02ff */
[C---:B------:R-:W-:Y:S01]  /*b1e0*/  IMAD R5, R143.reuse, UR5, R4 ;  /* 0x000000058f057c24 */ /* 0x040fe2000f8e0204 */
[----:B------:R-:W-:Y:S01]  /*b1f0*/  ULDC.64 UR4, c[0x0][0x3e8] ;  /* 0x0000fa0000047ab9 */ /* 0x000fe20000000a00 */
[----:B------:R-:W-:Y:S01]  /*b200*/  IMAD.WIDE.U32 R50, R143, UR6, RZ ;  /* 0x000000068f327c25 */ /* 0x000fe2000f8e00ff */
[----:B------:R-:W-:Y:S02]  /*b210*/  LEA R39, P0, R42, UR4, 0x1 ;  /* 0x000000042a277c11 */ /* 0x000fe4000f8008ff */
[----:B------:R-:W-:Y:S01]  /*b220*/  IADD3 R5, R5, R43, RZ ;  /* 0x0000002b05057210 */ /* 0x000fe20007ffe0ff */
[----:B------:R-:W-:Y:S01]  /*b230*/  IMAD R3, R143, UR7, R0 ;  /* 0x000000078f037c24 */ /* 0x000fe2000f8e0200 */
[----:B------:R-:W-:-:S02]  /*b240*/  ULDC.64 UR6, c[0x0][0x400] ;  /* 0x0001000000067ab9 */ /* 0x000fc40000000a00 */
[----:B------:R-:W-:Y:S01]  /*b250*/  LEA R24, P1, R50, UR6, 0x1 ;  /* 0x0000000632187c11 */ /* 0x000fe2000f8208ff */
[----:B------:R-:W-:Y:S01]  /*b260*/  IMAD.IADD R3, R3, 0x1, R51 ;  /* 0x0000000103037824 */ /* 0x000fe200078e0233 */
[----:B------:R-:W-:-:S04]  /*b270*/  LEA.HI.X R42, R42, UR5, R5, 0x1, P0 ;  /* 0x000000052a2a7c11 */ /* 0x000fc800080f0c05 */
[----:B------:R-:W-:Y:S01]  /*b280*/  LEA.HI.X R50, R50, UR7, R3, 0x1, P1 ;  /* 0x0000000732327c11 */ /* 0x000fe200088f0c03 */
[----:B------:R-:W-:Y:S06]  /*b290*/  @!P2 BRA `(.L_x_544) ;  /* 0x000000000040a947 */ /* 0x000fec0003800000 */
        /* <DEDUP_REMOVED lines=16> */
.L_x_544:
[----:B------:R-:W-:Y:S01]  /*b3a0*/  ULDC.U8 UR4, c[0x0][0x410] ;  /* 0x0001040000047ab9 */ /* 0x000fe20000000000 */
[----:B------:R-:W-:Y:S01]  /*b3b0*/  BSSY B0, `(.L_x_545) ;  /* 0x000056a000007945 */ /* 0x000fe20003800000 */
[----:B------:R-:W-:Y:S01]  /*b3c0*/  ISETP.NE.AND P0, PT, RZ, UR4, PT ;  /* 0x00000004ff007c0c */ /* 0x000fe2000bf05270 */
[----:B------:R-:W-:-:S12]  /*b3d0*/  IMAD R0, R145, 0x80, R17 ;  /* 0x0000008091007824 */ /* 0x000fd800078e0211 */
[----:B------:R-:W-:Y:S05]  /*b3e0*/  @!P0 BRA `(.L_x_546) ;  /* 0x0000002800ac8947 */ /* 0x000fea0003800000 */
[----:B------:R-:W-:-:S03]  /*b3f0*/  UMOV UR4, 0xffffffff ;  /* 0xffffffff00047882 */ /* 0x000fc60000000000 */
[----:B------:R-:W-:Y:S05]  /*b400*/  BRA.DIV UR4, `(.L_x_547) ;  /* 0x0000017204c47947 */ /* 0x000fea000b800000 */
[----:B------:R-:W0:Y:S04]  /*b410*/  SHFL.IDX PT, R42, R42, RZ, 0x1c1f ;  /* 0x001c1fff2a2a7589 */ /* 0x000e2800000e0000 */
[----:B------:R-:W1:Y:S04]  /*b420*/  SHFL.IDX PT, R39, R39, RZ, 0x1c1f ;  /* 0x001c1fff27277589 */ /* 0x000e6800000e0000 */
[----:B------:R-:W2:Y:S04]  /*b430*/  SHFL.IDX PT, R50, R50, RZ, 0x1c1f ;  /* 0x001c1fff32327589 */ /* 0x000ea800000e0000 */
[----:B------:R3:W4:Y:S02]  /*b440*/  SHFL.IDX PT, R41, R24, RZ, 0x1c1f ;  /* 0x001c1fff18297589 */ /* 0x00072400000e0000 */
.L_x_804:
[----:B------:R-:W-:Y:S01]  /*b450*/  ULDC UR4, c[0x0][0x448] ;  /* 0x0001120000047ab9 */ /* 0x000fe20000000800 */
[----:B------:R-:W-:Y:S01]  /*b460*/  LOP3.LUT R8, R191, 0x18, R18, 0xf8, !PT ;  /* 0x00000018bf087812 */ /* 0x000fe200078ef812 */
[----:B------:R-:W-:Y:S01]  /*b470*/  IMAD R43, R150, UR4, RZ ;  /* 0x00000004962b7c24 */ /* 0x000fe2000f8e02ff */
[----:B------:R-:W-:Y:S01]  /*b480*/  BSSY B1, `(.L_x_548) ;  /* 0x0000052000017945 */ /* 0x000fe20003800000 */
[----:B------:R-:W-:Y:S02]  /*b490*/  LOP3.LUT P0, RZ, R229, 0x4, RZ, 0xc0, !PT ;  /* 0x00000004e5ff7812 */ /* 0x000fe4000780c0ff */
[----:B------:R-:W-:Y:S02]  /*b4a0*/  CS2R R4, SRZ ;  /* 0x0000000000047805 */ /* 0x000fe4000001ff00 */
[----:B------:R-:W-:Y:S02]  /*b4b0*/  LOP3.LUT R3, R8, R193, RZ, 0x3c, !PT ;  /* 0x000000c108037212 */ /* 0x000fe400078e3cff */
[----:B------:R-:W-:-:S02]  /*b4c0*/  CS2R R6, SRZ ;  /* 0x0000000000067805 */ /* 0x000fc4000001ff00 */
[----:B------:R-:W-:Y:S01]  /*b4d0*/  ISETP.GE.AND P1, PT, R0, R43, PT ;  /* 0x0000002b0000720c */ /* 0x000fe20003f26270 */
[----:B------:R-:W-:Y:S01]  /*b4e0*/  IMAD R43, R145, -0x80, R43 ;  /* 0xffffff80912b7824 */ /* 0x000fe200078e022b */
[----:B------:R-:W-:Y:S02]  /*b4f0*/  LEA R3, R192, R3, 0x9 ;  /* 0x00000003c0037211 */ /* 0x000fe400078e48ff */
[----:B------:R-:W-:Y:S02]  /*b500*/  CS2R R8, SRZ ;  /* 0x0000000000087805 */ /* 0x000fe4000001ff00 */
[----:B------:R-:W-:Y:S02]  /*b510*/  CS2R R10, SRZ ;  /* 0x00000000000a7805 */ /* 0x000fe4000001ff00 */
[----:B------:R-:W-:Y:S02]  /*b520*/  CS2R R12, SRZ ;  /* 0x00000000000c7805 */ /* 0x000fe4000001ff00 */
[----:B------:R-:W-:Y:S01]  /*b530*/  CS2R R14, SRZ ;  /* 0x00000000000e7805 */ /* 0x000fe2000001ff00 */
[----:B------:R-:W-:Y:S01]  /*b540*/  IMAD R3, R3, 0x2, R2 ;  /* 0x0000000203037824 */ /* 0x000fe200078e0202 */
[----:B------:R-:W-:-:S02]  /*b550*/  CS2R R20, SRZ ;  /* 0x0000000000147805 */ /* 0x000fc4000001ff00 */
[----:B---3--:R-:W-:Y:S02]  /*b560*/  CS2R R24, SRZ ;  /* 0x0000000000187805 */ /* 0x008fe4000001ff00 */
[----:B------:R-:W-:Y:S02]  /*b570*/  CS2R R26, SRZ ;  /* 0x00000000001a7805 */ /* 0x000fe4000001ff00 */
[----:B------:R-:W-:Y:S02]  /*b580*/  CS2R R28, SRZ ;  /* 0x00000000001c7805 */ /* 0x000fe4000001ff00 */
[----:B------:R-:W-:Y:S01]  /*b590*/  CS2R R30, SRZ ;  /* 0x00000000001e7805 */ /* 0x000fe2000001ff00 */
[C---:B------:R-:W-:Y:S01]  /*b5a0*/  VIADD R37, R3.reuse, 0x10400 ;  /* 0x0001040003257836 */ /* 0x040fe20000000000 */
[----:B------:R-:W-:Y:S02]  /*b5b0*/  IADD3 R0, R3, 0x10440, RZ ;  /* 0x0001044003007810 */ /* 0x000fe40007ffe0ff */
[----:B------:R-:W-:Y:S01]  /*b5c0*/  CS2R R32, SRZ ;  /* 0x0000000000207805 */ /* 0x000fe2000001ff00 */
[----:B------:R-:W-:Y:S06]  /*b5d0*/  @P1 BRA `(.L_x_549) ;  /* 0x0000000000f01947 */ /* 0x000fec0003800000 */
[----:B------:R-:W3:Y:S01]  /*b5e0*/  LDL R40, [R1+0x4c] ;  /* 0x00004c0001287983 */ /* 0x000ee20000100800 */
[----:B------:R-:W-:-:S03]  /*b5f0*/  ULDC UR4, c[0x0][0x3f4] ;  /* 0x0000fd0000047ab9 */ /* 0x000fc60000000800 */
[----:B------:R-:W3:Y:S04]  /*b600*/  LDL R34, [R1+0x10] ;  /* 0x0000100001227983 */ /* 0x000ee80000100800 */
[----:B------:R-:W3:Y:S01]  /*b610*/  LDL R51, [R1+0x48] ;  /* 0x0000480001337983 */ /* 0x000ee20000100800 */
[----:B------:R-:W-:Y:S02]  /*b620*/  ISETP.GE.AND P2, PT, R22, UR4, PT ;  /* 0x0000000416007c0c */ /* 0x000fe4000bf46270 */
[----:B------:R-:W-:Y:S02]  /*b630*/  ISETP.GE.AND P3, PT, R187, UR4, PT ;  /* 0x00000004bb007c0c */ /* 0x000fe4000bf66270 */
[----:B------:R-:W-:Y:S02]  /*b640*/  ISETP.GE.AND P4, PT, R186, UR4, PT ;  /* 0x00000004ba007c0c */ /* 0x000fe4000bf86270 */
[----:B------:R-:W-:-:S02]  /*b650*/  CS2R R20, SRZ ;  /* 0x0000000000147805 */ /* 0x000fc4000001ff00 */
[----:B------:R-:W-:-:S05]  /*b660*/  CS2R R4, SRZ ;  /* 0x0000000000047805 */ /* 0x000fca000001ff00 */
[----:B----4-:R-:W-:Y:S01]  /*b670*/  @!P2 MOV R10, R41 ;  /* 0x00000029000aa202 */ /* 0x010fe20000000f00 */
[----:B-1----:R-:W-:Y:S02]  /*b680*/  @!P2 IMAD.MOV.U32 R6, RZ, RZ, R39 ;  /* 0x000000ffff06a224 */ /* 0x002fe400078e0027 */
[----:B0-----:R-:W-:Y:S02]  /*b690*/  @!P2 IMAD.MOV.U32 R7, RZ, RZ, R42 ;  /* 0x000000ffff07a224 */ /* 0x001fe400078e002a */
[----:B--2---:R-:W-:Y:S01]  /*b6a0*/  @!P2 IMAD.MOV.U32 R11, RZ, RZ, R50 ;  /* 0x000000ffff0ba224 */ /* 0x004fe200078e0032 */
[----:B------:R-:W-:Y:S01]  /*b6b0*/  @!P3 IADD3 R28, P1, R39, R232, RZ ;  /* 0x000000e8271cb210 */ /* 0x000fe20007f3e0ff */
[----:B------:R-:W-:-:S04]  /*b6c0*/  @!P2 IMAD.WIDE R8, R22, 0x2, R6 ;  /* 0x000000021608a825 */ /* 0x000fc800078e0206 */
[----:B------:R-:W-:Y:S01]  /*b6d0*/  @!P2 IMAD.WIDE R10, R22, 0x2, R10 ;  /* 0x00000002160aa825 */ /* 0x000fe200078e020a */
[----:B------:R0:W5:Y:S03]  /*b6e0*/  @!P2 LD.E.64 R20, desc[UR58][R8.64] ;  /* 0x0000003a0814a980 */ /* 0x000166000c101b00 */
[----:B------:R-:W-:Y:S01]  /*b6f0*/  @!P3 IMAD.X R29, R42, 0x1, R231, P1 ;  /* 0x000000012a1db824 */ /* 0x000fe200008e06e7 */
[----:B------:R-:W5:Y:S01]  /*b700*/  @!P2 LD.E.64 R4, desc[UR58][R10.64] ;  /* 0x0000003a0a04a980 */ /* 0x000f62000c101b00 */
[----:B------:R-:W-:Y:S02]  /*b710*/  @!P3 IADD3 R12, P1, R41, R232, RZ ;  /* 0x000000e8290cb210 */ /* 0x000fe40007f3e0ff */
[----:B------:R-:W-:Y:S02]  /*b720*/  ISETP.GE.AND P2, PT, R189, UR4, PT ;  /* 0x00000004bd007c0c */ /* 0x000fe4000bf46270 */
[----:B------:R-:W-:-:S02]  /*b730*/  CS2R R24, SRZ ;  /* 0x0000000000187805 */ /* 0x000fc4000001ff00 */
[----:B------:R-:W-:Y:S02]  /*b740*/  CS2R R6, SRZ ;  /* 0x0000000000067805 */ /* 0x000fe4000001ff00 */
[-C--:B------:R-:W-:Y:S02]  /*b750*/  @!P4 IADD3 R14, P5, R39, R234.reuse, RZ ;  /* 0x000000ea270ec210 */ /* 0x080fe40007fbe0ff */
[----:B------:R-:W-:Y:S02]  /*b760*/  @!P4 IADD3 R32, P6, R41, R234, RZ ;  /* 0x000000ea2920c210 */ /* 0x000fe40007fde0ff */
[----:B------:R-:W-:Y:S02]  /*b770*/  @!P3 IADD3.X R13, R50, R231, RZ, P1, !PT ;  /* 0x000000e7320db210 */ /* 0x000fe40000ffe4ff */
[----:B------:R-:W-:Y:S02]  /*b780*/  CS2R R26, SRZ ;  /* 0x00000000001a7805 */ /* 0x000fe4000001ff00 */
[----:B0-----:R-:W-:Y:S01]  /*b790*/  CS2R R8, SRZ ;  /* 0x0000000000087805 */ /* 0x001fe2000001ff00 */
[----:B------:R0:W5:Y:S01]  /*b7a0*/  @!P3 LD.E.64 R24, desc[UR58][R28.64] ;  /* 0x0000003a1c18b980 */ /* 0x000162000c101b00 */
[----:B------:R-:W-:-:S02]  /*b7b0*/  @!P4 IMAD.X R15, R42, 0x1, R233, P5 ;  /* 0x000000012a0fc824 */ /* 0x000fc400028e06e9 */
[----:B------:R-:W-:Y:S01]  /*b7c0*/  @!P4 IMAD.X R33, R50, 0x1, R233, P6 ;  /* 0x000000013221c824 */ /* 0x000fe200030e06e9 */
[----:B------:R1:W5:Y:S01]  /*b7d0*/  @!P3 LD.E.64 R6, desc[UR58][R12.64] ;  /* 0x0000003a0c06b980 */ /* 0x000362000c101b00 */
[----:B------:R-:W-:Y:S02]  /*b7e0*/  ISETP.GE.AND P3, PT, R190, UR4, PT ;  /* 0x00000004be007c0c */ /* 0x000fe4000bf66270 */
[----:B------:R-:W-:Y:S01]  /*b7f0*/  ISETP.GE.AND P1, PT, R188, UR4, PT ;  /* 0x00000004bc007c0c */ /* 0x000fe2000bf26270 */
[----:B------:R-:W5:Y:S01]  /*b800*/  @!P4 LD.E.64 R26, desc[UR58][R14.64] ;  /* 0x0000003a0e1ac980 */ /* 0x000f62000c101b00 */
[----:B------:R-:W-:-:S03]  /*b810*/  @!P2 IADD3 R46, P5, R41, R236, RZ ;  /* 0x000000ec292ea210 */ /* 0x000fc60007fbe0ff */
[----:B------:R2:W5:Y:S01]  /*b820*/  @!P4 LD.E.64 R8, desc[UR58][R32.64] ;  /* 0x0000003a2008c980 */ /* 0x000562000c101b00 */
[----:B------:R-:W-:Y:S02]  /*b830*/  @!P2 IADD3 R44, P4, R39, R236, RZ ;  /* 0x000000ec272ca210 */ /* 0x000fe40007f9e0ff */
[----:B0-----:R-:W-:Y:S02]  /*b840*/  CS2R R28, SRZ ;  /* 0x00000000001c7805 */ /* 0x001fe4000001ff00 */
[----:B------:R-:W-:Y:S01]  /*b850*/  CS2R R10, SRZ ;  /* 0x00000000000a7805 */ /* 0x000fe2000001ff00 */
[----:B------:R-:W-:Y:S01]  /*b860*/  @!P2 IMAD.X R47, R50, 0x1, R235, P5 ;  /* 0x00000001322fa824 */ /* 0x000fe200028e06eb */
[----:B------:R-:W-:-:S04]  /*b870*/  @!P2 IADD3.X R45, R42, R235, RZ, P4, !PT ;  /* 0x000000eb2a2da210 */ /* 0x000fc800027fe4ff */
[----:B------:R0:W5:Y:S04]  /*b880*/  @!P2 LD.E.64 R10, desc[UR58][R46.64] ;  /* 0x0000003a2e0aa980 */ /* 0x000168000c101b00 */
[----:B------:R0:W5:Y:S01]  /*b890*/  @!P2 LD.E.64 R28, desc[UR58][R44.64] ;  /* 0x0000003a2c1ca980 */ /* 0x000162000c101b00 */
[----:B------:R-:W-:Y:S02]  /*b8a0*/  CS2R R30, SRZ ;  /* 0x00000000001e7805 */ /* 0x000fe4000001ff00 */
[----:B-1----:R-:W-:Y:S02]  /*b8b0*/  CS2R R12, SRZ ;  /* 0x00000000000c7805 */ /* 0x002fe4000001ff00 */
[----:B--2---:R-:W-:Y:S02]  /*b8c0*/  CS2R R32, SRZ ;  /* 0x0000000000207805 */ /* 0x004fe4000001ff00 */
[----:B------:R-:W-:-:S02]  /*b8d0*/  CS2R R14, SRZ ;  /* 0x00000000000e7805 */ /* 0x000fc4000001ff00 */
[-C--:B---3--:R-:W-:Y:S02]  /*b8e0*/  @!P3 IADD3 R38, P4, R39, R40.reuse, RZ ;  /* 0x000000282726b210 */ /* 0x088fe40007f9e0ff */
[----:B------:R-:W-:Y:S02]  /*b8f0*/  @!P3 IADD3 R40, P5, R41, R40, RZ ;  /* 0x000000282928b210 */ /* 0x000fe40007fbe0ff */
[-C--:B------:R-:W-:Y:S02]  /*b900*/  @!P1 IADD3 R48, P6, R39, R34.reuse, RZ ;  /* 0x0000002227309210 */ /* 0x080fe40007fde0ff */
[----:B------:R-:W-:Y:S01]  /*b910*/  @!P1 IADD3 R34, P2, R41, R34, RZ ;  /* 0x0000002229229210 */ /* 0x000fe20007f5e0ff */
[C---:B------:R-:W-:Y:S02]  /*b920*/  @!P3 IMAD.X R39, R42.reuse, 0x1, R51, P4 ;  /* 0x000000012a27b824 */ /* 0x040fe400020e0633 */
[----:B------:R-:W-:Y:S01]  /*b930*/  @!P1 IMAD.X R49, R42, 0x1, R237, P6 ;  /* 0x000000012a319824 */ /* 0x000fe200030e06ed */
[C---:B------:R-:W-:Y:S01]  /*b940*/  @!P1 IADD3.X R35, R50.reuse, R237, RZ, P2, !PT ;  /* 0x000000ed32239210 */ /* 0x040fe200017fe4ff */
[----:B------:R-:W-:Y:S01]  /*b950*/  @!P3 IMAD.X R41, R50, 0x1, R51, P5 ;  /* 0x000000013229b824 */ /* 0x000fe200028e0633 */
[----:B------:R0:W5:Y:S04]  /*b960*/  @!P3 LD.E.64 R32, desc[UR58][R38.64] ;  /* 0x0000003a2620b980 */ /* 0x000168000c101b00 */
[----:B------:R0:W5:Y:S04]  /*b970*/  @!P1 LD.E.64 R30, desc[UR58][R48.64] ;  /* 0x0000003a301e9980 */ /* 0x000168000c101b00 */
[----:B------:R0:W5:Y:S04]  /*b980*/  @!P1 LD.E.64 R12, desc[UR58][R34.64] ;  /* 0x0000003a220c9980 */ /* 0x000168000c101b00 */
[----:B------:R0:W5:Y:S02]  /*b990*/  @!P3 LD.E.64 R14, desc[UR58][R40.64] ;  /* 0x0000003a280eb980 */ /* 0x000164000c101b00 */
.L_x_549:
[----:B------:R-:W-:Y:S05]  /*b9a0*/  BSYNC B1 ;  /* 0x0000000000017941 */ /* 0x000fea0003800000 */
.L_x_548:
[----:B0----5:R-:W-:Y:S01]  /*b9b0*/  IMAD.MOV.U32 R38, RZ, RZ, R4 ;  /* 0x000000ffff267224 */ /* 0x021fe200078e0004 */
[----:B------:R-:W-:Y:S01]  /*b9c0*/  SHF.R.U64 R60, R4, 0x10, R5 ;  /* 0x00000010043c7819 */ /* 0x000fe20000001205 */
[----:B------:R-:W-:Y:S01]  /*b9d0*/  IMAD.MOV.U32 R35, RZ, RZ, R20 ;  /* 0x000000ffff237224 */ /* 0x000fe200078e0014 */
[----:B------:R-:W-:Y:S01]  /*b9e0*/  LEA.HI R4, R206, R206, RZ, 0x1 ;  /* 0x000000cece047211 */ /* 0x000fe200078f08ff */
[----:B------:R-:W-:Y:S01]  /*b9f0*/  IMAD.MOV.U32 R45, RZ, RZ, R29 ;  /* 0x000000ffff2d7224 */ /* 0x000fe200078e001d */
[----:B------:R-:W-:Y:S01]  /*ba00*/  @P0 IADD3 R0, R37, -0x40, RZ ;  /* 0xffffffc025000810 */ /* 0x000fe20007ffe0ff */
[--C-:B------:R-:W-:Y:S01]  /*ba10*/  IMAD.MOV.U32 R34, RZ, RZ, R21.reuse ;  /* 0x000000ffff227224 */ /* 0x100fe200078e0015 */
[----:B------:R-:W-:Y:S01]  /*ba20*/  SHF.R.U64 R37, R20, 0x10, R21 ;  /* 0x0000001014257819 */ /* 0x000fe20000001215 */
[--C-:B------:R-:W-:Y:S01]  /*ba30*/  IMAD.MOV.U32 R20, RZ, RZ, R5.reuse ;  /* 0x000000ffff147224 */ /* 0x100fe200078e0005 */
[----:B------:R-:W-:Y:S01]  /*ba40*/  SHF.R.U32.HI R61, RZ, 0x10, R5 ;  /* 0x00000010ff3d7819 */ /* 0x000fe20000011605 */
[----:B-1----:R-:W-:Y:S01]  /*ba50*/  IMAD.MOV.U32 R39, RZ, RZ, R25 ;  /* 0x000000ffff277224 */ /* 0x002fe200078e0019 */
[----:B------:R-:W-:Y:S01]  /*ba60*/  LOP3.LUT R5, R4, 0xfffffffe, RZ, 0xc0, !PT ;  /* 0xfffffffe04057812 */ /* 0x000fe200078ec0ff */
[----:B------:R-:W-:Y:S01]  /*ba70*/  IMAD.MOV.U32 R40, RZ, RZ, R13 ;  /* 0x000000ffff287224 */ /* 0x000fe200078e000d */
[----:B------:R-:W-:Y:S01]  /*ba80*/  MOV R46, R30 ;  /* 0x0000001e002e7202 */ /* 0x000fe20000000f00 */
[----:B------:R-:W-:Y:S01]  /*ba90*/  IMAD.MOV.U32 R44, RZ, RZ, R28 ;  /* 0x000000ffff2c7224 */ /* 0x000fe200078e001c */
[----:B------:R-:W-:Y:S01]  /*baa0*/  SHF.R.U64 R56, R30, 0x10, R31 ;  /* 0x000000101e387819 */ /* 0x000fe2000000121f */
[----:B------:R-:W-:Y:S01]  /*bab0*/  IMAD.IADD R5, R206, 0x1, -R5 ;  /* 0x00000001ce057824 */ /* 0x000fe200078e0a05 */
[--C-:B------:R-:W-:Y:S01]  /*bac0*/  SHF.R.U64 R54, R28, 0x10, R29.reuse ;  /* 0x000000101c367819 */ /* 0x100fe2000000121d */
[----:B------:R-:W-:Y:S01]  /*bad0*/  IMAD.MOV.U32 R30, RZ, RZ, R32 ;  /* 0x000000ffff1e7224 */ /* 0x000fe200078e0020 */
[----:B------:R-:W-:Y:S01]  /*bae0*/  SHF.R.U32.HI R55, RZ, 0x10, R29 ;  /* 0x00000010ff377819 */ /* 0x000fe2000001161d */
[----:B------:R-:W-:Y:S01]  /*baf0*/  IMAD.MOV.U32 R29, RZ, RZ, R8 ;  /* 0x000000ffff1d7224 */ /* 0x000fe200078e0008 */
[----:B------:R-:W-:Y:S01]  /*bb00*/  SHF.L.U32 R5, R5, 0x1f, RZ ;  /* 0x0000001f05057819 */ /* 0x000fe200000006ff */
[----:B------:R-:W-:Y:S01]  /*bb10*/  IMAD.MOV.U32 R47, RZ, RZ, R31 ;  /* 0x000000ffff2f7224 */ /* 0x000fe200078e001f */
[----:B------:R-:W-:Y:S01]  /*bb20*/  SHF.R.U32.HI R49, RZ, 0x10, R21 ;  /* 0x00000010ff317819 */ /* 0x000fe20000011615 */
[----:B------:R-:W-:Y:S01]  /*bb30*/  BSSY B1, `(.L_x_550) ;  /* 0x0000039000017945 */ /* 0x000fe20003800000 */
[----:B------:R-:W0:Y:S01]  /*bb40*/  SYNCS.PHASECHK.TRANS64.TRYWAIT P0, [R2+URZ+0x34800], R5 ;  /* 0x03480005020075a7 */ /* 0x000e22000800017f */
[----:B------:R-:W-:-:S02]  /*bb50*/  MOV R48, R33 ;  /* 0x0000002100307202 */ /* 0x000fc40000000f00 */
[----:B------:R-:W-:Y:S02]  /*bb60*/  MOV R21, R24 ;  /* 0x0000001800157202 */ /* 0x000fe40000000f00 */
[----:B--2---:R-:W-:Y:S01]  /*bb70*/  SHF.R.U64 R50, R24, 0x10, R25 ;  /* 0x0000001018327819 */ /* 0x004fe20000001219 */
[----:B------:R-:W-:Y:S01]  /*bb80*/  IMAD.MOV.U32 R24, RZ, RZ, R26 ;  /* 0x000000ffff187224 */ /* 0x000fe200078e001a */
[--C-:B------:R-:W-:Y:S02]  /*bb90*/  SHF.R.U64 R58, R32, 0x10, R33.reuse ;  /* 0x00000010203a7819 */ /* 0x100fe40000001221 */
[----:B------:R-:W-:Y:S02]  /*bba0*/  SHF.R.U32.HI R59, RZ, 0x10, R33 ;  /* 0x00000010ff3b7819 */ /* 0x000fe40000011621 */
[--C-:B------:R-:W-:Y:S02]  /*bbb0*/  SHF.R.U64 R8, R8, 0x10, R9.reuse ;  /* 0x0000001008087819 */ /* 0x100fe40000001209 */
[----:B------:R-:W-:-:S02]  /*bbc0*/  SHF.R.U32.HI R64, RZ, 0x10, R9 ;  /* 0x00000010ff407819 */ /* 0x000fc40000011609 */
[----:B------:R-:W-:Y:S01]  /*bbd0*/  SHF.R.U32.HI R51, RZ, 0x10, R25 ;  /* 0x00000010ff337819 */ /* 0x000fe20000011619 */
[----:B------:R-:W-:Y:S01]  /*bbe0*/  IMAD.MOV.U32 R25, RZ, RZ, R7 ;  /* 0x000000ffff197224 */ /* 0x000fe200078e0007 */
[----:B------:R-:W-:Y:S01]  /*bbf0*/  SHF.R.U64 R52, R26, 0x10, R27 ;  /* 0x000000101a347819 */ /* 0x000fe2000000121b */
[----:B------:R-:W-:Y:S01]  /*bc00*/  IMAD.MOV.U32 R26, RZ, RZ, R11 ;  /* 0x000000ffff1a7224 */ /* 0x000fe200078e000b */
[----:B------:R-:W-:Y:S02]  /*bc10*/  MOV R33, R6 ;  /* 0x0000000600217202 */ /* 0x000fe40000000f00 */
[--C-:B------:R-:W-:Y:S02]  /*bc20*/  SHF.R.U64 R62, R6, 0x10, R7.reuse ;  /* 0x00000010063e7819 */ /* 0x100fe40000001207 */
[----:B------:R-:W-:Y:S01]  /*bc30*/  SHF.R.U32.HI R63, RZ, 0x10, R7 ;  /* 0x00000010ff3f7819 */ /* 0x000fe20000011607 */
[----:B------:R-:W-:Y:S01]  /*bc40*/  IMAD.MOV.U32 R7, RZ, RZ, R10 ;  /* 0x000000ffff077224 */ /* 0x000fe200078e000a */
[----:B------:R-:W-:-:S02]  /*bc50*/  MOV R6, R9 ;  /* 0x0000000900067202 */ /* 0x000fc40000000f00 */
[--C-:B------:R-:W-:Y:S02]  /*bc60*/  SHF.R.U64 R65, R10, 0x10, R11.reuse ;  /* 0x000000100a417819 */ /* 0x100fe4000000120b */
[----:B------:R-:W-:Y:S02]  /*bc70*/  SHF.R.U32.HI R66, RZ, 0x10, R11 ;  /* 0x00000010ff427819 */ /* 0x000fe4000001160b */
[----:B------:R-:W-:Y:S02]  /*bc80*/  MOV R11, R12 ;  /* 0x0000000c000b7202 */ /* 0x000fe40000000f00 */
[----:B------:R-:W-:Y:S01]  /*bc90*/  SHF.R.U64 R67, R12, 0x10, R13 ;  /* 0x000000100c437819 */ /* 0x000fe2000000120d */
[----:B------:R-:W-:Y:S01]  /*bca0*/  IMAD.MOV.U32 R12, RZ, RZ, R14 ;  /* 0x000000ffff0c7224 */ /* 0x000fe200078e000e */
[----:B------:R-:W-:Y:S02]  /*bcb0*/  PRMT R9, R30, 0x5410, R48 ;  /* 0x000054101e097816 */ /* 0x000fe40000000030 */
[----:B------:R-:W-:-:S02]  /*bcc0*/  MOV R42, R27 ;  /* 0x0000001b002a7202 */ /* 0x000fc40000000f00 */
[----:B------:R-:W-:Y:S02]  /*bcd0*/  PRMT R30, R8, 0x5410, R64 ;  /* 0x00005410081e7816 */ /* 0x000fe40000000040 */
[----:B------:R-:W-:Y:S02]  /*bce0*/  SHF.R.U32.HI R53, RZ, 0x10, R27 ;  /* 0x00000010ff357819 */ /* 0x000fe4000001161b */
[----:B------:R-:W-:Y:S02]  /*bcf0*/  SHF.R.U32.HI R57, RZ, 0x10, R31 ;  /* 0x00000010ff397819 */ /* 0x000fe4000001161f */
[----:B------:R-:W-:Y:S02]  /*bd00*/  SHF.R.U32.HI R68, RZ, 0x10, R13 ;  /* 0x00000010ff447819 */ /* 0x000fe4000001160d */
[----:B----4-:R-:W-:Y:S02]  /*bd10*/  MOV R41, R15 ;  /* 0x0000000f00297202 */ /* 0x010fe40000000f00 */
[----:B------:R-:W-:-:S02]  /*bd20*/  VIMNMX R8, R43, 0x80, PT ;  /* 0x000000802b087848 */ /* 0x000fc40003fe0100 */
[--C-:B------:R-:W-:Y:S02]  /*bd30*/  SHF.R.U64 R69, R14, 0x10, R15.reuse ;  /* 0x000000100e457819 */ /* 0x100fe4000000120f */
[----:B------:R-:W-:Y:S02]  /*bd40*/  SHF.R.U32.HI R70, RZ, 0x10, R15 ;  /* 0x00000010ff467819 */ /* 0x000fe4000001160f */
[----:B------:R-:W-:Y:S02]  /*bd50*/  PRMT R33, R33, 0x5410, R25 ;  /* 0x0000541021217816 */ /* 0x000fe40000000019 */
[----:B------:R-:W-:Y:S02]  /*bd60*/  PRMT R35, R35, 0x5410, R34 ;  /* 0x0000541023237816 */ /* 0x000fe40000000022 */
[----:B------:R-:W-:Y:S02]  /*bd70*/  PRMT R31, R21, 0x5410, R39 ;  /* 0x00005410151f7816 */ /* 0x000fe40000000027 */
[----:B------:R-:W-:-:S02]  /*bd80*/  PRMT R27, R24, 0x5410, R42 ;  /* 0x00005410181b7816 */ /* 0x000fc4000000002a */
[----:B------:R-:W-:Y:S02]  /*bd90*/  PRMT R38, R38, 0x5410, R20 ;  /* 0x0000541026267816 */ /* 0x000fe40000000014 */
[----:B------:R-:W-:Y:S02]  /*bda0*/  PRMT R25, R7, 0x5410, R26 ;  /* 0x0000541007197816 */ /* 0x000fe4000000001a */
        /* <DEDUP_REMOVED lines=13> */
[----:B------:R-:W-:Y:S02]  /*be80*/  ISETP.GE.AND P1, PT, R17, R8, PT ;  /* 0x000000081100720c */ /* 0x000fe40003f26270 */
[----:B------:R-:W-:Y:S02]  /*be90*/  PRMT R20, R67, 0x5410, R68 ;  /* 0x0000541043147816 */ /* 0x000fe40000000044 */
[----:B------:R-:W-:Y:S01]  /*bea0*/  PRMT R11, R12, 0x5410, R41 ;  /* 0x000054100c0b7816 */ /* 0x000fe20000000029 */
[----:B0-----:R-:W-:Y:S08]  /*beb0*/  @!P0 BRA `(.L_x_551) ;  /* 0x00000168008c8947 */ /* 0x001ff00003800000 */
.L_x_805:
[----:B------:R-:W-:Y:S05]  /*bec0*/  BSYNC B1 ;  /* 0x0000000000017941 */ /* 0x000fea0003800000 */
.L_x_550:
[----:B------:R-:W-:Y:S01]  /*bed0*/  BSSY B1, `(.L_x_552) ;  /* 0x00000fe000017945 */ /* 0x000fe20003800000 */
[----:B------:R-:W-:-:S03]  /*bee0*/  PRMT R12, R69, 0x5410, R70 ;  /* 0x00005410450c7816 */ /* 0x000fc60000000046 */
[----:B------:R-:W-:Y:S05]  /*bef0*/  @P1 BRA `(.L_x_553) ;  /* 0x0000000c00ec1947 */ /* 0x000fea0003800000 */
[----:B0-----:R-:W0:Y:S01]  /*bf00*/  LDC R5, c[0x0][0x3f4] ;  /* 0x0000fd00ff057b82 */ /* 0x001e220000000800 */
[----:B------:R-:W-:Y:S01]  /*bf10*/  BSSY B2, `(.L_x_554) ;  /* 0x000002e000027945 */ /* 0x000fe20003800000 */
[-C--:B0-----:R-:W-:Y:S02]  /*bf20*/  ISETP.GE.AND P0, PT, R22, R5.reuse, PT ;  /* 0x000000051600720c */ /* 0x081fe40003f06270 */
[-C--:B------:R-:W-:Y:S02]  /*bf30*/  ISETP.GE.AND P1, PT, R187, R5.reuse, PT ;  /* 0x00000005bb00720c */ /* 0x080fe40003f26270 */
[-C--:B------:R-:W-:Y:S02]  /*bf40*/  ISETP.GE.AND P2, PT, R186, R5.reuse, PT ;  /* 0x00000005ba00720c */ /* 0x080fe40003f46270 */
[-C--:B------:R-:W-:Y:S02]  /*bf50*/  ISETP.GE.AND P3, PT, R189, R5.reuse, PT ;  /* 0x00000005bd00720c */ /* 0x080fe40003f66270 */
[----:B------:R-:W-:-:S02]  /*bf60*/  ISETP.GE.AND P4, PT, R188, R5, PT ;  /* 0x00000005bc00720c */ /* 0x000fc40003f86270 */
[----:B------:R-:W-:-:S03]  /*bf70*/  ISETP.GE.AND P5, PT, R190, R5, PT ;  /* 0x00000005be00720c */ /* 0x000fc60003fa6270 */
[----:B------:R-:W-:Y:S10]  /*bf80*/  @P0 BRA `(.L_x_555) ;  /* 0x0000000000980947 */ /* 0x000ff40003800000 */
[----:B------:R-:W0:Y:S01]  /*bf90*/  LDS.128 R4, [R3+0x10400] ;  /* 0x0104000003047984 */ /* 0x000e220000000c00 */
[----:B------:R-:W-:Y:S02]  /*bfa0*/  HADD2.F32 R47, -RZ, R38.H0_H0 ;  /* 0x20000026ff2f7230 */ /* 0x000fe40000004100 */
[----:B------:R-:W-:Y:S02]  /*bfb0*/  HADD2.F32 R45, -RZ, R35.H0_H0 ;  /* 0x20000023ff2d7230 */ /* 0x000fe40000004100 */
[----:B------:R-:W-:Y:S02]  /*bfc0*/  HADD2.F32 R44, -RZ, R37.H0_H0 ;  /* 0x20000025ff2c7230 */ /* 0x000fe40000004100 */
[----:B------:R-:W-:Y:S02]  /*bfd0*/  HADD2.F32 R46, -RZ, R39.H0_H0 ;  /* 0x20000027ff2e7230 */ /* 0x000fe40000004100 */
[--C-:B0-----:R-:W-:Y:S02]  /*bfe0*/  HADD2.F32 R40, -RZ, R4.reuse.H0_H0 ;  /* 0x20000004ff287230 */ /* 0x101fe40000004100 */
[----:B------:R-:W-:-:S02]  /*bff0*/  HADD2.F32 R4, -RZ, R4.H1_H1 ;  /* 0x30000004ff047230 */ /* 0x000fc40000004100 */
[--C-:B------:R-:W-:Y:S02]  /*c000*/  HADD2.F32 R41, -RZ, R5.reuse.H0_H0 ;  /* 0x20000005ff297230 */ /* 0x100fe40000004100 */
[----:B------:R-:W-:Y:S02]  /*c010*/  HADD2.F32 R5, -RZ, R5.H1_H1 ;  /* 0x30000005ff057230 */ /* 0x000fe40000004100 */
[C---:B------:R-:W-:Y:S01]  /*c020*/  FMUL.FTZ R49, R4.reuse, R47 ;  /* 0x0000002f04317220 */ /* 0x040fe20000410000 */
[-C--:B------:R-:W-:Y:S01]  /*c030*/  FMUL.FTZ R4, R4, R45.reuse ;  /* 0x0000002d04047220 */ /* 0x080fe20000410000 */
[--C-:B------:R-:W-:Y:S02]  /*c040*/  HADD2.F32 R42, -RZ, R6.reuse.H0_H0 ;  /* 0x20000006ff2a7230 */ /* 0x100fe40000004100 */
[----:B------:R-:W-:Y:S02]  /*c050*/  HADD2.F32 R43, -RZ, R7.H0_H0 ;  /* 0x20000007ff2b7230 */ /* 0x000fe40000004100 */
[C---:B------:R-:W-:Y:S01]  /*c060*/  FMUL.FTZ R50, R5.reuse, R46 ;  /* 0x0000002e05327220 */ /* 0x040fe20000410000 */
[C---:B------:R-:W-:Y:S01]  /*c070*/  FFMA.FTZ R49, R40.reuse, R45, -R49 ;  /* 0x0000002d28317223 */ /* 0x040fe20000010831 */
[----:B------:R-:W-:Y:S01]  /*c080*/  FFMA.FTZ R48, R40, R47, R4 ;  /* 0x0000002f28307223 */ /* 0x000fe20000010004 */
[----:B------:R-:W-:Y:S01]  /*c090*/  FMUL.FTZ R52, R5, R44 ;  /* 0x0000002c05347220 */ /* 0x000fe20000410000 */
[----:B------:R-:W-:-:S02]  /*c0a0*/  HADD2.F32 R6, -RZ, R6.H1_H1 ;  /* 0x30000006ff067230 */ /* 0x000fc40000004100 */
[C---:B------:R-:W-:Y:S01]  /*c0b0*/  FFMA.FTZ R50, R41.reuse, R44, -R50 ;  /* 0x0000002c29327223 */ /* 0x040fe20000010832 */
[----:B------:R-:W-:Y:S02]  /*c0c0*/  HADD2.F32 R7, -RZ, R7.H1_H1 ;  /* 0x30000007ff077230 */ /* 0x000fe40000004100 */
[----:B------:R-:W-:Y:S01]  /*c0d0*/  FFMA.FTZ R41, R41, R46, R52 ;  /* 0x0000002e29297223 */ /* 0x000fe20000010034 */
[----:B------:R-:W-:Y:S02]  /*c0e0*/  HADD2.F32 R45, -RZ, R38.H1_H1 ;  /* 0x30000026ff2d7230 */ /* 0x000fe40000004100 */
[----:B------:R-:W-:Y:S02]  /*c0f0*/  HADD2.F32 R5, -RZ, R35.H1_H1 ;  /* 0x30000023ff057230 */ /* 0x000fe40000004100 */
[----:B------:R-:W-:Y:S02]  /*c100*/  HADD2.F32 R40, -RZ, R39.H1_H1 ;  /* 0x30000027ff287230 */ /* 0x000fe40000004100 */
[----:B------:R-:W-:Y:S01]  /*c110*/  FMUL.FTZ R47, R6, R45 ;  /* 0x0000002d062f7220 */ /* 0x000fe20000410000 */
[----:B------:R-:W-:-:S02]  /*c120*/  HADD2.F32 R4, -RZ, R37.H1_H1 ;  /* 0x30000025ff047230 */ /* 0x000fc40000004100 */
[-C--:B------:R-:W-:Y:S01]  /*c130*/  FMUL.FTZ R44, R6, R5.reuse ;  /* 0x00000005062c7220 */ /* 0x080fe20000410000 */
[C---:B------:R-:W-:Y:S01]  /*c140*/  FMUL.FTZ R46, R7.reuse, R40 ;  /* 0x00000028072e7220 */ /* 0x040fe20000410000 */
[C---:B------:R-:W-:Y:S01]  /*c150*/  FFMA.FTZ R6, R42.reuse, R5, -R47 ;  /* 0x000000052a067223 */ /* 0x040fe2000001082f */
[-C--:B------:R-:W-:Y:S01]  /*c160*/  FMUL.FTZ R51, R7, R4.reuse ;  /* 0x0000000407337220 */ /* 0x080fe20000410000 */
[----:B------:R-:W-:Y:S01]  /*c170*/  FFMA.FTZ R45, R42, R45, R44 ;  /* 0x0000002d2a2d7223 */ /* 0x000fe2000001002c */
[C---:B------:R-:W-:Y:S01]  /*c180*/  FFMA.FTZ R7, R43.reuse, R4, -R46 ;  /* 0x000000042b077223 */ /* 0x040fe2000001082e */
[----:B------:R-:W-:Y:S01]  /*c190*/  F2FP.F16.F32.PACK_AB R4, R48, R49 ;  /* 0x000000313004723e */ /* 0x000fe200000000ff */
[----:B------:R-:W-:Y:S01]  /*c1a0*/  FFMA.FTZ R40, R43, R40, R51 ;  /* 0x000000282b287223 */ /* 0x000fe20000010033 */
[----:B------:R-:W-:Y:S02]  /*c1b0*/  F2FP.F16.F32.PACK_AB R5, R41, R50 ;  /* 0x000000322905723e */ /* 0x000fe400000000ff */
[----:B------:R-:W-:-:S02]  /*c1c0*/  F2FP.F16.F32.PACK_AB R6, R45, R6 ;  /* 0x000000062d06723e */ /* 0x000fc400000000ff */
[----:B------:R-:W-:-:S05]  /*c1d0*/  F2FP.F16.F32.PACK_AB R7, R40, R7 ;  /* 0x000000072807723e */ /* 0x000fca00000000ff */
[----:B------:R0:W-:Y:S02]  /*c1e0*/  STS.128 [R3+0x10400], R4 ;  /* 0x0104000403007388 */ /* 0x0001e40000000c00 */
.L_x_555:
[----:B------:R-:W-:Y:S05]  /*c1f0*/  BSYNC B2 ;  /* 0x0000000000027941 */ /* 0x000fea0003800000 */
.L_x_554:
[----:B------:R-:W-:Y:S04]  /*c200*/  BSSY B2, `(.L_x_556) ;  /* 0x0000028000027945 */ /* 0x000fe80003800000 */
[----:B------:R-:W-:Y:S05]  /*c210*/  @P1 BRA `(.L_x_557) ;  /* 0x0000000000981947 */ /* 0x000fea0003800000 */
[----:B0-----:R-:W0:Y:S01]  /*c220*/  LDS.128 R4, [R0] ;  /* 0x0000000000047984 */ /* 0x001e220000000c00 */
        /* <DEDUP_REMOVED lines=36> */
[----:B------:R1:W-:Y:S02]  /*c470*/  STS.128 [R0], R4 ;  /* 0x0000000400007388 */ /* 0x0003e40000000c00 */
.L_x_557:
[----:B------:R-:W-:Y:S05]  /*c480*/  BSYNC B2 ;  /* 0x0000000000027941 */ /* 0x000fea0003800000 */
.L_x_556:
[----:B------:R-:W-:Y:S04]  /*c490*/  BSSY B2, `(.L_x_558) ;  /* 0x0000028000027945 */ /* 0x000fe80003800000 */
[----:B------:R-:W-:Y:S05]  /*c4a0*/  @P2 BRA `(.L_x_559) ;  /* 0x0000000000982947 */ /* 0x000fea0003800000 */
[----:B01----:R-:W0:Y:S01]  /*c4b0*/  LDS.128 R4, [R3+0x14400] ;  /* 0x0144000003047984 */ /* 0x003e220000000c00 */
        /* <DEDUP_REMOVED lines=37> */
.L_x_559:
[----:B------:R-:W-:Y:S05]  /*c710*/  BSYNC B2 ;  /* 0x0000000000027941 */ /* 0x000fea0003800000 */
.L_x_558:
[----:B------:R-:W-:Y:S04]  /*c720*/  BSSY B2, `(.L_x_560) ;  /* 0x0000028000027945 */ /* 0x000fe80003800000 */
[----:B------:R-:W-:Y:S05]  /*c730*/  @P3 BRA `(.L_x_561) ;  /* 0x0000000000983947 */ /* 0x000fea0003800000 */
[----:B012---:R-:W0:Y:S01]  /*c740*/  LDS.128 R4, [R0+0x4000] ;  /* 0x0040000000047984 */ /* 0x007e220000000c00 */
        /* <DEDUP_REMOVED lines=37> */
.L_x_561:
[----:B------:R-:W-:Y:S05]  /*c9a0*/  BSYNC B2 ;  /* 0x0000000000027941 */ /* 0x000fea0003800000 */
.L_x_560:
[----:B------:R-:W-:Y:S04]  /*c9b0*/  BSSY B2, `(.L_x_562) ;  /* 0x0000028000027945 */ /* 0x000fe80003800000 */
[----:B------:R-:W-:Y:S05]  /*c9c0*/  @P4 BRA `(.L_x_563) ;  /* 0x0000000000984947 */ /* 0x000fea0003800000 */
[----:B0123--:R-:W0:Y:S01]  /*c9d0*/  LDS.128 R4, [R3+0x18400] ;  /* 0x0184000003047984 */ /* 0x00fe220000000c00 */
        /* <DEDUP_REMOVED lines=37> */
.L_x_563:
[----:B------:R-:W-:Y:S05]  /*cc30*/  BSYNC B2 ;  /* 0x0000000000027941 */ /* 0x000fea0003800000 */
.L_x_562:
[----:B------:R-:W-:Y:S05]  /*cc40*/  @P5 BRA `(.L_x_553) ;  /* 0x0000000000985947 */ /* 0x000fea0003800000 */
[----:B01234-:R-:W0:Y:S01]  /*cc50*/  LDS.128 R4, [R0+0x8000] ;  /* 0x0080000000047984 */ /* 0x01fe220000000c00 */
        /* <DEDUP_REMOVED lines=37> */
.L_x_553:
[----:B------:R-:W-:Y:S05]  /*ceb0*/  BSYNC B1 ;  /* 0x0000000000017941 */ /* 0x000fea0003800000 */
.L_x_552:
[----:B------:R-:W-:-:S13]  /*cec0*/  ISETP.GE.AND P0, PT, R207, R8, PT ;  /* 0x00000008cf00720c */ /* 0x000fda0003f06270 */
[----:B------:R-:W-:Y:S05]  /*ced0*/  @P0 BRA `(.L_x_564) ;  /* 0x0000003800dc0947 */ /* 0x000fea0003800000 */
[----:B01234-:R-:W0:Y:S01]  /*cee0*/  LDC R5, c[0x0][0x3f4] ;  /* 0x0000fd00ff057b82 */ /* 0x01fe220000000800 */
        /* <DEDUP_REMOVED lines=9> */
[--C-:B------:R-:W-:Y:S02]  /*cf80*/  HADD2.F32 R48, -RZ, R38.reuse.H0_H0 ;  /* 0x20000026ff307230 */ /* 0x100fe40000004100 */
[----:B------:R-:W-:Y:S02]  /*cf90*/  HADD2.F32 R50, -RZ, R39.H0_H0 ;  /* 0x20000027ff327230 */ /* 0x000fe40000004100 */
[----:B------:R-:W-:Y:S02]  /*cfa0*/  HADD2.F32 R44, -RZ, R35.H0_H0 ;  /* 0x20000023ff2c7230 */ /* 0x000fe40000004100 */
[----:B------:R-:W-:Y:S02]  /*cfb0*/  HADD2.F32 R46, -RZ, R37.H0_H0 ;  /* 0x20000025ff2e7230 */ /* 0x000fe40000004100 */
[----:B------:R-:W-:Y:S02]  /*cfc0*/  HADD2.F32 R49, -RZ, R38.H1_H1 ;  /* 0x30000026ff317230 */ /* 0x000fe40000004100 */
[----:B0-----:R-:W-:-:S02]  /*cfd0*/  HADD2.F32 R8, -RZ, R4.H0_H0 ;  /* 0x20000004ff087230 */ /* 0x001fc40000004100 */
[----:B------:R-:W-:Y:S02]  /*cfe0*/  HADD2.F32 R4, -RZ, R4.H1_H1 ;  /* 0x30000004ff047230 */ /* 0x000fe40000004100 */
[--C-:B------:R-:W-:Y:S02]  /*cff0*/  HADD2.F32 R40, -RZ, R5.reuse.H0_H0 ;  /* 0x20000005ff287230 */ /* 0x100fe40000004100 */
[----:B------:R-:W-:Y:S02]  /*d000*/  HADD2.F32 R5, -RZ, R5.H1_H1 ;  /* 0x30000005ff057230 */ /* 0x000fe40000004100 */
[-C--:B------:R-:W-:Y:S01]  /*d010*/  FMUL.FTZ R43, R48, R4.reuse ;  /* 0x00000004302b7220 */ /* 0x080fe20000410000 */
[----:B------:R-:W-:Y:S01]  /*d020*/  FMUL.FTZ R45, R44, R4 ;  /* 0x000000042c2d7220 */ /* 0x000fe20000410000 */
[----:B------:R-:W-:Y:S02]  /*d030*/  HADD2.F32 R41, -RZ, R6.H0_H0 ;  /* 0x20000006ff297230 */ /* 0x000fe40000004100 */
[-C--:B------:R-:W-:Y:S01]  /*d040*/  FMUL.FTZ R47, R50, R5.reuse ;  /* 0x00000005322f7220 */ /* 0x080fe20000410000 */
[----:B------:R-:W-:Y:S01]  /*d050*/  FFMA.FTZ R4, R44, R8, -R43 ;  /* 0x000000082c047223 */ /* 0x000fe2000001082b */
[----:B------:R-:W-:Y:S01]  /*d060*/  FMUL.FTZ R43, R46, R5 ;  /* 0x000000052e2b7220 */ /* 0x000fe20000410000 */
[----:B------:R-:W-:-:S02]  /*d070*/  HADD2.F32 R42, -RZ, R7.H0_H0 ;  /* 0x20000007ff2a7230 */ /* 0x000fc40000004100 */
[----:B------:R-:W-:Y:S01]  /*d080*/  FFMA.FTZ R5, R46, R40, -R47 ;  /* 0x000000282e057223 */ /* 0x000fe2000001082f */
[----:B------:R-:W-:Y:S02]  /*d090*/  HADD2.F32 R6, -RZ, R6.H1_H1 ;  /* 0x30000006ff067230 */ /* 0x000fe40000004100 */
[----:B------:R-:W-:Y:S01]  /*d0a0*/  FFMA.FTZ R45, R48, R8, R45 ;  /* 0x00000008302d7223 */ /* 0x000fe2000001002d */
[----:B------:R-:W-:Y:S02]  /*d0b0*/  HADD2.F32 R7, -RZ, R7.H1_H1 ;  /* 0x30000007ff077230 */ /* 0x000fe40000004100 */
[----:B------:R-:W-:Y:S01]  /*d0c0*/  FFMA.FTZ R40, R50, R40, R43 ;  /* 0x0000002832287223 */ /* 0x000fe2000001002b */
[----:B------:R-:W-:Y:S02]  /*d0d0*/  HADD2.F32 R46, -RZ, R39.H1_H1 ;  /* 0x30000027ff2e7230 */ /* 0x000fe40000004100 */
[----:B------:R-:W-:Y:S01]  /*d0e0*/  FMUL.FTZ R8, R49, R6 ;  /* 0x0000000631087220 */ /* 0x000fe20000410000 */
[----:B------:R-:W-:Y:S01]  /*d0f0*/  HADD2.F32 R47, -RZ, R35.H1_H1 ;  /* 0x30000023ff2f7230 */ /* 0x000fe20000004100 */
[----:B------:R-:W-:Y:S01]  /*d100*/  F2FP.F16.F32.PACK_AB R4, R45, R4 ;  /* 0x000000042d04723e */ /* 0x000fe200000000ff */
[----:B------:R-:W-:-:S02]  /*d110*/  HADD2.F32 R44, -RZ, R37.H1_H1 ;  /* 0x30000025ff2c7230 */ /* 0x000fc40000004100 */
[----:B------:R-:W-:Y:S01]  /*d120*/  FMUL.FTZ R35, R46, R7 ;  /* 0x000000072e237220 */ /* 0x000fe20000410000 */
[----:B------:R-:W-:Y:S01]  /*d130*/  F2FP.F16.F32.PACK_AB R5, R40, R5 ;  /* 0x000000052805723e */ /* 0x000fe200000000ff */
[C---:B------:R-:W-:Y:S01]  /*d140*/  FMUL.FTZ R38, R47.reuse, R6 ;  /* 0x000000062f267220 */ /* 0x040fe20000410000 */
[----:B------:R-:W-:Y:S01]  /*d150*/  FFMA.FTZ R6, R47, R41, -R8 ;  /* 0x000000292f067223 */ /* 0x000fe20000010808 */
[C---:B------:R-:W-:Y:S01]  /*d160*/  FMUL.FTZ R37, R44.reuse, R7 ;  /* 0x000000072c257220 */ /* 0x040fe20000410000 */
[-C--:B------:R-:W-:Y:S01]  /*d170*/  FFMA.FTZ R7, R44, R42.reuse, -R35 ;  /* 0x0000002a2c077223 */ /* 0x080fe20000010823 */
[----:B------:R-:W-:Y:S02]  /*d180*/  FFMA.FTZ R41, R49, R41, R38 ;  /* 0x0000002931297223 */ /* 0x000fe40000010026 */
[----:B------:R-:W-:-:S03]  /*d190*/  FFMA.FTZ R42, R46, R42, R37 ;  /* 0x0000002a2e2a7223 */ /* 0x000fc60000010025 */
[----:B------:R-:W-:Y:S02]  /*d1a0*/  F2FP.F16.F32.PACK_AB R6, R41, R6 ;  /* 0x000000062906723e */ /* 0x000fe400000000ff */
[----:B------:R-:W-:-:S05]  /*d1b0*/  F2FP.F16.F32.PACK_AB R7, R42, R7 ;  /* 0x000000072a07723e */ /* 0x000fca00000000ff */
[----:B------:R0:W-:Y:S02]  /*d1c0*/  STS.128 [R3+0x12400], R4 ;  /* 0x0124000403007388 */ /* 0x0001e40000000c00 */
.L_x_566:
[----:B------:R-:W-:Y:S05]  /*d1d0*/  BSYNC B1 ;  /* 0x0000000000017941 */ /* 0x000fea0003800000 */
.L_x_565:
[----:B------:R-:W-:Y:S04]  /*d1e0*/  BSSY B1, `(.L_x_567) ;  /* 0x0000028000017945 */ /* 0x000fe80003800000 */
[----:B------:R-:W-:Y:S05]  /*d1f0*/  @P1 BRA `(.L_x_568) ;  /* 0x0000000000981947 */ /* 0x000fea0003800000 */
[----:B0-----:R-:W0:Y:S01]  /*d200*/  LDS.128 R4, [R0+0x2000] ;  /* 0x0020000000047984 */ /* 0x001e220000000c00 */
        /* <DEDUP_REMOVED lines=8> */
[-C--:B------:R-:W-:Y:S01]  /*d290*/  FMUL.FTZ R39, R44, R4.reuse ;  /* 0x000000042c277220 */ /* 0x080fe20000410000 */
[C---:B------:R-:W-:Y:S01]  /*d2a0*/  FMUL.FTZ R41, R42.reuse, R4 ;  /* 0x000000042a297220 */ /* 0x040fe20000410000 */
[----:B------:R-:W-:Y:S02]  /*d2b0*/  HADD2.F32 R37, -RZ, R6.H0_H0 ;  /* 0x20000006ff257230 */ /* 0x000fe40000004100 */
[-C--:B------:R-:W-:Y:S01]  /*d2c0*/  FMUL.FTZ R40, R45, R5.reuse ;  /* 0x000000052d287220 */ /* 0x080fe20000410000 */
[-C--:B------:R-:W-:Y:S01]  /*d2d0*/  FFMA.FTZ R4, R42, R8.reuse, -R39 ;  /* 0x000000082a047223 */ /* 0x080fe20000010827 */
[----:B------:R-:W-:Y:S01]  /*d2e0*/  FFMA.FTZ R41, R44, R8, R41 ;  /* 0x000000082c297223 */ /* 0x000fe20000010029 */
[----:B------:R-:W-:Y:S01]  /*d2f0*/  FMUL.FTZ R8, R43, R5 ;  /* 0x000000052b087220 */ /* 0x000fe20000410000 */
[----:B------:R-:W-:-:S02]  /*d300*/  HADD2.F32 R38, -RZ, R7.H0_H0 ;  /* 0x20000007ff267230 */ /* 0x000fc40000004100 */
[-C--:B------:R-:W-:Y:S01]  /*d310*/  FFMA.FTZ R5, R43, R35.reuse, -R40 ;  /* 0x000000232b057223 */ /* 0x080fe20000010828 */
[----:B------:R-:W-:Y:S02]  /*d320*/  HADD2.F32 R6, -RZ, R6.H1_H1 ;  /* 0x30000006ff067230 */ /* 0x000fe40000004100 */
[----:B------:R-:W-:Y:S01]  /*d330*/  FFMA.FTZ R8, R45, R35, R8 ;  /* 0x000000232d087223 */ /* 0x000fe20000010008 */
[----:B------:R-:W-:Y:S01]  /*d340*/  HADD2.F32 R7, -RZ, R7.H1_H1 ;  /* 0x30000007ff077230 */ /* 0x000fe20000004100 */
[----:B------:R-:W-:Y:S01]  /*d350*/  F2FP.F16.F32.PACK_AB R4, R41, R4 ;  /* 0x000000042904723e */ /* 0x000fe200000000ff */
[----:B------:R-:W-:Y:S02]  /*d360*/  HADD2.F32 R43, -RZ, R33.H1_H1 ;  /* 0x30000021ff2b7230 */ /* 0x000fe40000004100 */
[----:B------:R-:W-:Y:S01]  /*d370*/  HADD2.F32 R42, -RZ, R34.H1_H1 ;  /* 0x30000022ff2a7230 */ /* 0x000fe20000004100 */
[----:B------:R-:W-:Y:S01]  /*d380*/  F2FP.F16.F32.PACK_AB R5, R8, R5 ;  /* 0x000000050805723e */ /* 0x000fe200000000ff */
[----:B------:R-:W-:-:S02]  /*d390*/  HADD2.F32 R39, -RZ, R31.H1_H1 ;  /* 0x3000001fff277230 */ /* 0x000fc40000004100 */
[----:B------:R-:W-:Y:S02]  /*d3a0*/  HADD2.F32 R40, -RZ, R32.H1_H1 ;  /* 0x30000020ff287230 */ /* 0x000fe40000004100 */
[-C--:B------:R-:W-:Y:S01]  /*d3b0*/  FMUL.FTZ R32, R43, R6.reuse ;  /* 0x000000062b207220 */ /* 0x080fe20000410000 */
[-C--:B------:R-:W-:Y:S01]  /*d3c0*/  FMUL.FTZ R31, R42, R7.reuse ;  /* 0x000000072a1f7220 */ /* 0x080fe20000410000 */
[C---:B------:R-:W-:Y:S01]  /*d3d0*/  FMUL.FTZ R34, R39.reuse, R6 ;  /* 0x0000000627227220 */ /* 0x040fe20000410000 */
[C---:B------:R-:W-:Y:S01]  /*d3e0*/  FMUL.FTZ R33, R40.reuse, R7 ;  /* 0x0000000728217220 */ /* 0x040fe20000410000 */
[-C--:B------:R-:W-:Y:S01]  /*d3f0*/  FFMA.FTZ R6, R39, R37.reuse, -R32 ;  /* 0x0000002527067223 */ /* 0x080fe20000010820 */
[-C--:B------:R-:W-:Y:S01]  /*d400*/  FFMA.FTZ R7, R40, R38.reuse, -R31 ;  /* 0x0000002628077223 */ /* 0x080fe2000001081f */
[----:B------:R-:W-:Y:S01]  /*d410*/  FFMA.FTZ R37, R43, R37, R34 ;  /* 0x000000252b257223 */ /* 0x000fe20000010022 */
[----:B------:R-:W-:-:S04]  /*d420*/  FFMA.FTZ R38, R42, R38, R33 ;  /* 0x000000262a267223 */ /* 0x000fc80000010021 */
[----:B------:R-:W-:Y:S02]  /*d430*/  F2FP.F16.F32.PACK_AB R6, R37, R6 ;  /* 0x000000062506723e */ /* 0x000fe400000000ff */
[----:B------:R-:W-:-:S05]  /*d440*/  F2FP.F16.F32.PACK_AB R7, R38, R7 ;  /* 0x000000072607723e */ /* 0x000fca00000000ff */
[----:B------:R1:W-:Y:S02]  /*d450*/  STS.128 [R0+0x2000], R4 ;  /* 0x0020000400007388 */ /* 0x0003e40000000c00 */
.L_x_568:
[----:B------:R-:W-:Y:S05]  /*d460*/  BSYNC B1 ;  /* 0x0000000000017941 */ /* 0x000fea0003800000 */
.L_x_567:
        /* <DEDUP_REMOVED lines=28> */
[-C--:B------:R-:W-:Y:S01]  /*d630*/  FMUL.FTZ R27, R38, R6.reuse ;  /* 0x00000006261b7220 */ /* 0x080fe20000410000 */
[----:B------:R-:W-:Y:S02]  /*d640*/  HADD2.F32 R35, -RZ, R28.H1_H1 ;  /* 0x3000001cff237230 */ /* 0x000fe40000004100 */
[C---:B------:R-:W-:Y:S01]  /*d650*/  FMUL.FTZ R29, R34.reuse, R6 ;  /* 0x00000006221d7220 */ /* 0x040fe20000410000 */
[-C--:B------:R-:W-:Y:S01]  /*d660*/  FMUL.FTZ R28, R39, R7.reuse ;  /* 0x00000007271c7220 */ /* 0x080fe20000410000 */
[-C--:B------:R-:W-:Y:S01]  /*d670*/  FFMA.FTZ R6, R34, R32.reuse, -R27 ;  /* 0x0000002022067223 */ /* 0x080fe2000001081b */
[C---:B------:R-:W-:Y:S01]  /*d680*/  FMUL.FTZ R30, R35.reuse, R7 ;  /* 0x00000007231e7220 */ /* 0x040fe20000410000 */
[----:B------:R-:W-:Y:S01]  /*d690*/  FFMA.FTZ R29, R38, R32, R29 ;  /* 0x00000020261d7223 */ /* 0x000fe2000001001d */
[-C--:B------:R-:W-:Y:S02]  /*d6a0*/  FFMA.FTZ R7, R35, R33.reuse, -R28 ;  /* 0x0000002123077223 */ /* 0x080fe4000001081c */
[----:B------:R-:W-:-:S02]  /*d6b0*/  FFMA.FTZ R30, R39, R33, R30 ;  /* 0x00000021271e7223 */ /* 0x000fc4000001001e */
[----:B------:R-:W-:-:S03]  /*d6c0*/  F2FP.F16.F32.PACK_AB R6, R29, R6 ;  /* 0x000000061d06723e */ /* 0x000fc600000000ff */
[----:B------:R-:W-:-:S05]  /*d6d0*/  F2FP.F16.F32.PACK_AB R7, R30, R7 ;  /* 0x000000071e07723e */ /* 0x000fca00000000ff */
[----:B------:R2:W-:Y:S02]  /*d6e0*/  STS.128 [R3+0x16400], R4 ;  /* 0x0164000403007388 */ /* 0x0005e40000000c00 */
.L_x_570:
[----:B------:R-:W-:Y:S05]  /*d6f0*/  BSYNC B1 ;  /* 0x0000000000017941 */ /* 0x000fea0003800000 */
.L_x_569:
        /* <DEDUP_REMOVED lines=40> */
.L_x_572:
[----:B------:R-:W-:Y:S05]  /*d980*/  BSYNC B1 ;  /* 0x0000000000017941 */ /* 0x000fea0003800000 */
.L_x_571:
        /* <DEDUP_REMOVED lines=40> */
.L_x_574:
[----:B------:R-:W-:Y:S05]  /*dc10*/  BSYNC B1 ;  /* 0x0000000000017941 */ /* 0x000fea0003800000 */
.L_x_573:
        /* <DEDUP_REMOVED lines=13> */
[----:B------:R-:W-:Y:S01]  /*dcf0*/  FMUL.FTZ R15, R28, R5 ;  /* 0x000000051c0f7220 */ /* 0x000fe20000410000 */
[----:B------:R-:W-:Y:S01]  /*dd00*/  FFMA.FTZ R4, R21, R3, -R20 ;  /* 0x0000000315047223 */ /* 0x000fe20000010814 */
[----:B------:R-:W-:-:S02]  /*dd10*/  HADD2.F32 R14, -RZ, R7.H0_H0 ;  /* 0x20000007ff0e7230 */ /* 0x000fc40000004100 */
[----:B------:R-:W-:Y:S01]  /*dd20*/  FFMA.FTZ R3, R25, R3, R24 ;  /* 0x0000000319037223 */ /* 0x000fe20000010018 */
[C---:B------:R-:W-:Y:S01]  /*dd30*/  FMUL.FTZ R21, R26.reuse, R5 ;  /* 0x000000051a157220 */ /* 0x040fe20000410000 */
[----:B------:R-:W-:Y:S02]  /*dd40*/  HADD2.F32 R6, -RZ, R6.H1_H1 ;  /* 0x30000006ff067230 */ /* 0x000fe40000004100 */
[-C--:B------:R-:W-:Y:S01]  /*dd50*/  FFMA.FTZ R5, R26, R8.reuse, -R15 ;  /* 0x000000081a057223 */ /* 0x080fe2000001080f */
[----:B------:R-:W-:Y:S02]  /*dd60*/  HADD2.F32 R7, -RZ, R7.H1_H1 ;  /* 0x30000007ff077230 */ /* 0x000fe40000004100 */
[----:B------:R-:W-:Y:S01]  /*dd70*/  FFMA.FTZ R8, R28, R8, R21 ;  /* 0x000000081c087223 */ /* 0x000fe20000010015 */
[----:B------:R-:W-:Y:S01]  /*dd80*/  HADD2.F32 R25, -RZ, R11.H1_H1 ;  /* 0x3000000bff197230 */ /* 0x000fe20000004100 */
[----:B------:R-:W-:Y:S01]  /*dd90*/  F2FP.F16.F32.PACK_AB R4, R3, R4 ;  /* 0x000000040304723e */ /* 0x000fe200000000ff */
[----:B------:R-:W-:-:S02]  /*dda0*/  HADD2.F32 R24, -RZ, R12.H1_H1 ;  /* 0x3000000cff187230 */ /* 0x000fc40000004100 */
[----:B------:R-:W-:Y:S01]  /*ddb0*/  HADD2.F32 R15, -RZ, R9.H1_H1 ;  /* 0x30000009ff0f7230 */ /* 0x000fe20000004100 */
[----:B------:R-:W-:Y:S01]  /*ddc0*/  F2FP.F16.F32.PACK_AB R5, R8, R5 ;  /* 0x000000050805723e */ /* 0x000fe200000000ff */
        /* <DEDUP_REMOVED lines=11> */
[----:B------:R0:W-:Y:S01]  /*de80*/  STS.128 [R0+0xa000], R4 ;  /* 0x00a0000400007388 */ /* 0x0001e20000000c00 */
[----:B------:R-:W-:Y:S05]  /*de90*/  BRA `(.L_x_564) ;  /* 0x0000002800ec7947 */ /* 0x000fea0003800000 */
.L_x_546:
[----:B------:R-:W-:-:S03]  /*dea0*/  UMOV UR4, 0xffffffff ;  /* 0xffffffff00047882 */ /* 0x000fc60000000000 */
[----:B------:R-:W-:Y:S05]  /*deb0*/  BRA.DIV UR4, `(.L_x_575) ;  /* 0x0000014a04a07947 */ /* 0x000fea000b800000 */
[----:B------:R0:W1:Y:S04]  /*dec0*/  SHFL.IDX PT, R41, R42, RZ, 0x1c1f ;  /* 0x001c1fff2a297589 */ /* 0x00006800000e0000 */
[----:B------:R0:W2:Y:S04]  /*ded0*/  SHFL.IDX PT, R40, R39, RZ, 0x1c1f ;  /* 0x001c1fff27287589 */ /* 0x0000a800000e0000 */
[----:B------:R0:W3:Y:S04]  /*dee0*/  SHFL.IDX PT, R21, R50, RZ, 0x1c1f ;  /* 0x001c1fff32157589 */ /* 0x0000e800000e0000 */
[----:B------:R0:W4:Y:S02]  /*def0*/  SHFL.IDX PT, R20, R24, RZ, 0x1c1f ;  /* 0x001c1fff18147589 */ /* 0x00012400000e0000 */
.L_x_811:
[----:B------:R-:W-:Y:S01]  /*df00*/  ULDC UR4, c[0x0][0x448] ;  /* 0x0001120000047ab9 */ /* 0x000fe20000000800 */
[----:B------:R-:W-:Y:S01]  /*df10*/  BSSY B1, `(.L_x_576) ;  /* 0x0000031000017945 */ /* 0x000fe20003800000 */
[----:B------:R-:W-:Y:S01]  /*df20*/  IMAD R150, R150, UR4, RZ ;  /* 0x0000000496967c24 */ /* 0x000fe2000f8e02ff */
[----:B------:R-:W-:Y:S02]  /*df30*/  CS2R R4, SRZ ;  /* 0x0000000000047805 */ /* 0x000fe4000001ff00 */
[----:B------:R-:W-:Y:S02]  /*df40*/  CS2R R6, SRZ ;  /* 0x0000000000067805 */ /* 0x000fe4000001ff00 */
[----:B------:R-:W-:Y:S02]  /*df50*/  CS2R R8, SRZ ;  /* 0x0000000000087805 */ /* 0x000fe4000001ff00 */
[----:B------:R-:W-:Y:S02]  /*df60*/  CS2R R10, SRZ ;  /* 0x00000000000a7805 */ /* 0x000fe4000001ff00 */
[----:B------:R-:W-:Y:S01]  /*df70*/  ISETP.GE.AND P0, PT, R0, R150, PT ;  /* 0x000000960000720c */ /* 0x000fe20003f06270 */
[----:B------:R-:W-:Y:S01]  /*df80*/  IMAD R0, R145, -0x80, R150 ;  /* 0xffffff8091007824 */ /* 0x000fe200078e0296 */
[----:B------:R-:W-:-:S02]  /*df90*/  CS2R R12, SRZ ;  /* 0x00000000000c7805 */ /* 0x000fc4000001ff00 */
[----:B------:R-:W-:Y:S02]  /*dfa0*/  CS2R R14, SRZ ;  /* 0x00000000000e7805 */ /* 0x000fe4000001ff00 */
[----:B0-----:R-:W-:Y:S02]  /*dfb0*/  CS2R R24, SRZ ;  /* 0x0000000000187805 */ /* 0x001fe4000001ff00 */
[----:B------:R-:W-:Y:S02]  /*dfc0*/  CS2R R26, SRZ ;  /* 0x00000000001a7805 */ /* 0x000fe4000001ff00 */
[----:B------:R-:W-:Y:S02]  /*dfd0*/  CS2R R28, SRZ ;  /* 0x00000000001c7805 */ /* 0x000fe4000001ff00 */
[----:B------:R-:W-:Y:S02]  /*dfe0*/  CS2R R30, SRZ ;  /* 0x00000000001e7805 */ /* 0x000fe4000001ff00 */
[----:B------:R-:W-:-:S02]  /*dff0*/  CS2R R32, SRZ ;  /* 0x0000000000207805 */ /* 0x000fc4000001ff00 */
[----:B------:R-:W-:Y:S01]  /*e000*/  CS2R R34, SRZ ;  /* 0x0000000000227805 */ /* 0x000fe2000001ff00 */
[----:B------:R-:W-:Y:S06]  /*e010*/  @P0 BRA `(.L_x_577) ;  /* 0x0000000000800947 */ /* 0x000fec0003800000 */
[C---:B------:R-:W-:Y:S01]  /*e020*/  VIADD R3, R18.reuse, 0x20 ;  /* 0x0000002012037836 */ /* 0x040fe20000000000 */
[C---:B------:R-:W-:Y:S01]  /*e030*/  IADD3 R4, R18.reuse, 0x40, RZ ;  /* 0x0000004012047810 */ /* 0x040fe20007ffe0ff */
[----:B------:R-:W-:Y:S01]  /*e040*/  ULDC UR4, c[0x0][0x3f4] ;  /* 0x0000fd0000047ab9 */ /* 0x000fe20000000800 */
[----:B------:R-:W-:Y:S02]  /*e050*/  CS2R R24, SRZ ;  /* 0x0000000000187805 */ /* 0x000fe4000001ff00 */
[----:B------:R-:W-:Y:S02]  /*e060*/  ISETP.GE.AND P0, PT, R18, UR4, PT ;  /* 0x0000000412007c0c */ /* 0x000fe4000bf06270 */
[----:B------:R-:W-:Y:S02]  /*e070*/  CS2R R26, SRZ ;  /* 0x00000000001a7805 */ /* 0x000fe4000001ff00 */
[----:B------:R-:W-:Y:S02]  /*e080*/  ISETP.GE.AND P1, PT, R3, UR4, PT ;  /* 0x0000000403007c0c */ /* 0x000fe4000bf26270 */
[----:B------:R-:W-:-:S02]  /*e090*/  ISETP.GE.AND P2, PT, R4, UR4, PT ;  /* 0x0000000404007c0c */ /* 0x000fc4000bf46270 */
[----:B------:R-:W-:Y:S02]  /*e0a0*/  CS2R R4, SRZ ;  /* 0x0000000000047805 */ /* 0x000fe4000001ff00 */
[----:B------:R-:W-:Y:S02]  /*e0b0*/  CS2R R6, SRZ ;  /* 0x0000000000067805 */ /* 0x000fe4000001ff00 */
[----:B------:R-:W-:Y:S01]  /*e0c0*/  CS2R R28, SRZ ;  /* 0x00000000001c7805 */ /* 0x000fe2000001ff00 */
[----:B-12---:R-:W-:-:S04]  /*e0d0*/  @!P0 IMAD.WIDE R12, R18, 0x2, R40 ;  /* 0x00000002120c8825 */ /* 0x006fc800078e0228 */
[----:B------:R-:W-:Y:S01]  /*e0e0*/  @!P1 IMAD.SHL.U32 R43, R227, 0x8, RZ ;  /* 0x00000008e32b9824 */ /* 0x000fe200078e00ff */
[----:B------:R0:W5:Y:S01]  /*e0f0*/  @!P0 LD.E.128 R24, desc[UR58][R12.64] ;  /* 0x0000003a0c188980 */ /* 0x000162000c101d00 */
[----:B------:R-:W-:Y:S01]  /*e100*/  @!P2 IMAD.SHL.U32 R45, R228, 0x8, RZ ;  /* 0x00000008e42da824 */ /* 0x000fe200078e00ff */
[----:B------:R-:W-:Y:S01]  /*e110*/  CS2R R30, SRZ ;  /* 0x00000000001e7805 */ /* 0x000fe2000001ff00 */
[--C-:B------:R-:W-:Y:S01]  /*e120*/  @!P1 IMAD.WIDE R38, R43, 0x2, R40.reuse ;  /* 0x000000022b269825 */ /* 0x100fe200078e0228 */
[----:B------:R-:W-:Y:S02]  /*e130*/  CS2R R8, SRZ ;  /* 0x0000000000087805 */ /* 0x000fe4000001ff00 */
[----:B------:R-:W-:Y:S02]  /*e140*/  CS2R R10, SRZ ;  /* 0x00000000000a7805 */ /* 0x000fe4000001ff00 */
[----:B------:R-:W-:Y:S01]  /*e150*/  CS2R R32, SRZ ;  /* 0x0000000000207805 */ /* 0x000fe2000001ff00 */
[----:B------:R-:W-:Y:S01]  /*e160*/  @!P2 IMAD.WIDE R40, R45, 0x2, R40 ;  /* 0x000000022d28a825 */ /* 0x000fe200078e0228 */
[----:B------:R-:W-:-:S02]  /*e170*/  CS2R R34, SRZ ;  /* 0x0000000000227805 */ /* 0x000fc4000001ff00 */
[----:B------:R-:W-:Y:S02]  /*e180*/  CS2R R14, SRZ ;  /* 0x00000000000e7805 */ /* 0x000fe4000001ff00 */
[----:B0-----:R-:W-:Y:S01]  /*e190*/  CS2R R12, SRZ ;  /* 0x00000000000c7805 */ /* 0x001fe2000001ff00 */
[--C-:B---34-:R-:W-:Y:S01]  /*e1a0*/  @!P1 IMAD.WIDE R42, R43, 0x2, R20.reuse ;  /* 0x000000022b2a9825 */ /* 0x118fe200078e0214 */
[----:B------:R0:W5:Y:S03]  /*e1b0*/  @!P1 LD.E.128 R28, desc[UR58][R38.64] ;  /* 0x0000003a261c9980 */ /* 0x000166000c101d00 */
[--C-:B------:R-:W-:Y:S01]  /*e1c0*/  @!P2 IMAD.WIDE R44, R45, 0x2, R20.reuse ;  /* 0x000000022d2ca825 */ /* 0x100fe200078e0214 */
[----:B------:R0:W5:Y:S03]  /*e1d0*/  @!P1 LD.E.128 R8, desc[UR58][R42.64] ;  /* 0x0000003a2a089980 */ /* 0x000166000c101d00 */
[----:B------:R-:W-:Y:S01]  /*e1e0*/  @!P0 IMAD.WIDE R20, R18, 0x2, R20 ;  /* 0x0000000212148825 */ /* 0x000fe200078e0214 */
[----:B------:R0:W5:Y:S04]  /*e1f0*/  @!P2 LD.E.128 R32, desc[UR58][R40.64] ;  /* 0x0000003a2820a980 */ /* 0x000168000c101d00 */
[----:B------:R0:W5:Y:S04]  /*e200*/  @!P0 LD.E.128 R4, desc[UR58][R20.64] ;  /* 0x0000003a14048980 */ /* 0x000168000c101d00 */
[----:B------:R0:W5:Y:S02]  /*e210*/  @!P2 LD.E.128 R12, desc[UR58][R44.64] ;  /* 0x0000003a2c0ca980 */ /* 0x000164000c101d00 */
.L_x_577:
[----:B------:R-:W-:Y:S05]  /*e220*/  BSYNC B1 ;  /* 0x0000000000017941 */ /* 0x000fea0003800000 */
.L_x_576:
[----:B-----5:R-:W-:Y:S01]  /*e230*/  IMAD.MOV.U32 R37, RZ, RZ, R25 ;  /* 0x000000ffff257224 */ /* 0x020fe200078e0019 */
[----:B------:R-:W-:Y:S01]  /*e240*/  MOV R3, R24 ;  /* 0x0000001800037202 */ /* 0x000fe20000000f00 */
[----:B0---4-:R-:W-:Y:S01]  /*e250*/  IMAD.MOV.U32 R20, RZ, RZ, R5 ;  /* 0x000000ffff147224 */ /* 0x011fe200078e0005 */
[----:B--2---:R-:W-:Y:S01]  /*e260*/  MOV R40, R33 ;  /* 0x0000002100287202 */ /* 0x004fe20000000f00 */
[----:B------:R-:W-:Y:S01]  /*e270*/  IMAD.MOV.U32 R42, RZ, RZ, R35 ;  /* 0x000000ffff2a7224 */ /* 0x000fe200078e0023 */
[--C-:B------:R-:W-:Y:S01]  /*e280*/  SHF.R.U64 R50, R32, 0x10, R33.reuse ;  /* 0x0000001020327819 */ /* 0x100fe20000001221 */
[----:B-1----:R-:W-:Y:S01]  /*e290*/  IMAD.MOV.U32 R41, RZ, RZ, R6 ;  /* 0x000000ffff297224 */ /* 0x002fe200078e0006 */
[----:B------:R-:W-:Y:S01]  /*e2a0*/  SHF.R.U32.HI R51, RZ, 0x10, R33 ;  /* 0x00000010ff337819 */ /* 0x000fe20000011621 */
[----:B------:R-:W-:Y:S01]  /*e2b0*/  IMAD.MOV.U32 R33, RZ, RZ, R34 ;  /* 0x000000ffff217224 */ /* 0x000fe200078e0022 */
[----:B------:R-:W-:Y:S01]  /*e2c0*/  SHF.R.U64 R52, R34, 0x10, R35 ;  /* 0x0000001022347819 */ /* 0x000fe20000001223 */
[----:B---3--:R-:W-:Y:S01]  /*e2d0*/  IMAD.MOV.U32 R21, RZ, RZ, R14 ;  /* 0x000000ffff157224 */ /* 0x008fe200078e000e */
[----:B------:R-:W-:Y:S01]  /*e2e0*/  PRMT R34, R3, 0x5410, R37 ;  /* 0x0000541003227816 */ /* 0x000fe20000000025 */
[----:B------:R-:W-:Y:S01]  /*e2f0*/  BSSY B1, `(.L_x_578) ;  /* 0x0000044000017945 */ /* 0x000fe20003800000 */
[----:B------:R-:W-:-:S02]  /*e300*/  LEA.HI R3, R206, R206, RZ, 0x1 ;  /* 0x000000cece037211 */ /* 0x000fc400078f08ff */
[--C-:B------:R-:W-:Y:S02]  /*e310*/  SHF.R.U64 R54, R4, 0x10, R5.reuse ;  /* 0x0000001004367819 */ /* 0x100fe40000001205 */
[----:B------:R-:W-:Y:S02]  /*e320*/  LOP3.LUT R3, R3, 0xfffffffe, RZ, 0xc0, !PT ;  /* 0xfffffffe03037812 */ /* 0x000fe400078ec0ff */
[----:B------:R-:W-:Y:S02]  /*e330*/  SHF.R.U32.HI R55, RZ, 0x10, R5 ;  /* 0x00000010ff377819 */ /* 0x000fe40000011605 */
[----:B------:R-:W-:Y:S02]  /*e340*/  IADD3 R3, R206, -R3, RZ ;  /* 0x80000003ce037210 */ /* 0x000fe40007ffe0ff */
[----:B------:R-:W-:Y:S01]  /*e350*/  SHF.R.U64 R38, R24, 0x10, R25 ;  /* 0x0000001018267819 */ /* 0x000fe20000001219 */
[----:B------:R-:W-:Y:S01]  /*e360*/  IMAD.MOV.U32 R24, RZ, RZ, R26 ;  /* 0x000000ffff187224 */ /* 0x000fe200078e001a */
[----:B------:R-:W-:-:S02]  /*e370*/  SHF.L.U32 R5, R3, 0x1f, RZ ;  /* 0x0000001f03057819 */ /* 0x000fc400000006ff */
[----:B------:R-:W-:Y:S02]  /*e380*/  SHF.R.U32.HI R43, RZ, 0x10, R25 ;  /* 0x00000010ff2b7819 */ /* 0x000fe40000011619 */
[----:B------:R-:W0:Y:S01]  /*e390*/  SYNCS.PHASECHK.TRANS64.TRYWAIT P0, [R2+URZ+0x34800], R5 ;  /* 0x03480005020075a7 */ /* 0x000e22000800017f */
[----:B------:R-:W-:Y:S02]  /*e3a0*/  MOV R25, R27 ;  /* 0x0000001b00197202 */ /* 0x000fe40000000f00 */
[--C-:B------:R-:W-:Y:S01]  /*e3b0*/  SHF.R.U64 R44, R26, 0x10, R27.reuse ;  /* 0x000000101a2c7819 */ /* 0x100fe2000000121b */
[----:B------:R-:W-:Y:S01]  /*e3c0*/  IMAD.MOV.U32 R26, RZ, RZ, R28 ;  /* 0x000000ffff1a7224 */ /* 0x000fe200078e001c */
[----:B------:R-:W-:Y:S01]  /*e3d0*/  SHF.R.U32.HI R45, RZ, 0x10, R27 ;  /* 0x00000010ff2d7819 */ /* 0x000fe2000001161b */
[--C-:B------:R-:W-:Y:S01]  /*e3e0*/  IMAD.MOV.U32 R27, RZ, RZ, R29.reuse ;  /* 0x000000ffff1b7224 */ /* 0x100fe200078e001d */
[--C-:B------:R-:W-:Y:S02]  /*e3f0*/  SHF.R.U64 R46, R28, 0x10, R29.reuse ;  /* 0x000000101c2e7819 */ /* 0x100fe4000000121d */
[----:B------:R-:W-:Y:S01]  /*e400*/  SHF.R.U32.HI R47, RZ, 0x10, R29 ;  /* 0x00000010ff2f7819 */ /* 0x000fe2000001161d */
[--C-:B------:R-:W-:Y:S01]  /*e410*/  IMAD.MOV.U32 R29, RZ, RZ, R31.reuse ;  /* 0x000000ffff1d7224 */ /* 0x100fe200078e001f */
[----:B------:R-:W-:-:S02]  /*e420*/  SHF.R.U64 R48, R30, 0x10, R31 ;  /* 0x000000101e307819 */ /* 0x000fc4000000121f */
[----:B------:R-:W-:Y:S01]  /*e430*/  SHF.R.U32.HI R49, RZ, 0x10, R31 ;  /* 0x00000010ff317819 */ /* 0x000fe2000001161f */
[----:B------:R-:W-:Y:S01]  /*e440*/  IMAD.MOV.U32 R31, RZ, RZ, R32 ;  /* 0x000000ffff1f7224 */ /* 0x000fe200078e0020 */
[----:B------:R-:W-:Y:S01]  /*e450*/  MOV R28, R30 ;  /* 0x0000001e001c7202 */ /* 0x000fe20000000f00 */
[----:B------:R-:W-:Y:S01]  /*e460*/  IMAD.MOV.U32 R30, RZ, RZ, R8 ;  /* 0x000000ffff1e7224 */ /* 0x000fe200078e0008 */
[----:B------:R-:W-:Y:S02]  /*e470*/  MOV R39, R4 ;  /* 0x0000000400277202 */ /* 0x000fe40000000f00 */
[----:B------:R-:W-:Y:S02]  /*e480*/  MOV R4, R7 ;  /* 0x0000000700047202 */ /* 0x000fe40000000f00 */
[----:B------:R-:W-:Y:S01]  /*e490*/  SHF.R.U64 R56, R6, 0x10, R7 ;  /* 0x0000001006387819 */ /* 0x000fe20000001207 */
[----:B------:R-:W-:Y:S01]  /*e4a0*/  IMAD.MOV.U32 R6, RZ, RZ, R9 ;  /* 0x000000ffff067224 */ /* 0x000fe200078e0009 */
[----:B------:R-:W-:Y:S01]  /*e4b0*/  SHF.R.U32.HI R57, RZ, 0x10, R7 ;  /* 0x00000010ff397819 */ /* 0x000fe20000011607 */
[----:B------:R-:W-:Y:S01]  /*e4c0*/  IMAD.MOV.U32 R7, RZ, RZ, R11 ;  /* 0x000000ffff077224 */ /* 0x000fe200078e000b */
[----:B------:R-:W-:Y:S01]  /*e4d0*/  SHF.R.U64 R58, R8, 0x10, R9 ;  /* 0x00000010083a7819 */ /* 0x000fe20000001209 */
[----:B------:R-:W-:Y:S01]  /*e4e0*/  IMAD.MOV.U32 R8, RZ, RZ, R12 ;  /* 0x000000ffff087224 */ /* 0x000fe200078e000c */
[----:B------:R-:W-:-:S02]  /*e4f0*/  MOV R32, R10 ;  /* 0x0000000a00207202 */ /* 0x000fc40000000f00 */
[----:B------:R-:W-:Y:S01]  /*e500*/  SHF.R.U64 R60, R10, 0x10, R11 ;  /* 0x000000100a3c7819 */ /* 0x000fe2000000120b */
[----:B------:R-:W-:Y:S01]  /*e510*/  IMAD.MOV.U32 R10, RZ, RZ, R15 ;  /* 0x000000ffff0a7224 */ /* 0x000fe200078e000f */
[----:B------:R-:W-:Y:S02]  /*e520*/  SHF.R.U32.HI R59, RZ, 0x10, R9 ;  /* 0x00000010ff3b7819 */ /* 0x000fe40000011609 */
[----:B------:R-:W-:Y:S02]  /*e530*/  SHF.R.U32.HI R53, RZ, 0x10, R35 ;  /* 0x00000010ff357819 */ /* 0x000fe40000011623 */
[----:B------:R-:W-:Y:S02]  /*e540*/  SHF.R.U32.HI R11, RZ, 0x10, R11 ;  /* 0x00000010ff0b7819 */ /* 0x000fe4000001160b */
[----:B------:R-:W-:Y:S02]  /*e550*/  MOV R9, R13 ;  /* 0x0000000d00097202 */ /* 0x000fe40000000f00 */
[----:B------:R-:W-:-:S02]  /*e560*/  SHF.R.U64 R61, R12, 0x10, R13 ;  /* 0x000000100c3d7819 */ /* 0x000fc4000000120d */
[----:B------:R-:W-:Y:S02]  /*e570*/  SHF.R.U32.HI R62, RZ, 0x10, R13 ;  /* 0x00000010ff3e7819 */ /* 0x000fe4000001160d */
[----:B------:R-:W-:Y:S02]  /*e580*/  VIMNMX R0, R0, 0x80, PT ;  /* 0x0000008000007848 */ /* 0x000fe40003fe0100 */
[--C-:B------:R-:W-:Y:S02]  /*e590*/  SHF.R.U64 R63, R14, 0x10, R15.reuse ;  /* 0x000000100e3f7819 */ /* 0x100fe4000000120f */
[----:B------:R-:W-:Y:S02]  /*e5a0*/  SHF.R.U32.HI R64, RZ, 0x10, R15 ;  /* 0x00000010ff407819 */ /* 0x000fe4000001160f */
        /* <DEDUP_REMOVED lines=19> */
[----:B------:R-:W-:-:S02]  /*e6e0*/  ISETP.GE.AND P1, PT, R17, R0, PT ;  /* 0x000000001100720c */ /* 0x000fc40003f26270 */
[----:B------:R-:W-:Y:S02]  /*e6f0*/  PRMT R15, R8, 0x5410, R9 ;  /* 0x00005410080f7816 */ /* 0x000fe40000000009 */
[----:B------:R-:W-:Y:S02]  /*e700*/  PRMT R20, R61, 0x5410, R62 ;  /* 0x000054103d147816 */ /* 0x000fe4000000003e */
[----:B------:R-:W-:Y:S01]  /*e710*/  PRMT R21, R21, 0x5410, R10 ;  /* 0x0000541015157816 */ /* 0x000fe2000000000a */
[----:B0-----:R-:W-:Y:S06]  /*e720*/  @!P0 BRA `(.L_x_579) ;  /* 0x0000014000f88947 */ /* 0x001fec0003800000 */
.L_x_812:
[----:B------:R-:W-:Y:S05]  /*e730*/  BSYNC B1 ;  /* 0x0000000000017941 */ /* 0x000fea0003800000 */
.L_x_578:
[----:B------:R-:W-:Y:S01]  /*e740*/  BSSY B1, `(.L_x_580) ;  /* 0x000011b000017945 */ /* 0x000fe20003800000 */
[----:B------:R-:W-:-:S03]  /*e750*/  PRMT R24, R63, 0x5410, R64 ;  /* 0x000054103f187816 */ /* 0x000fc60000000040 */
[----:B------:R-:W-:Y:S05]  /*e760*/  @P1 BRA `(.L_x_581) ;  /* 0x0000001000601947 */ /* 0x000fea0003800000 */
[----:B------:R-:W1:Y:S01]  /*e770*/  LDC R25, c[0x0][0x3f4] ;  /* 0x0000fd00ff197b82 */ /* 0x000e620000000800 */
[C---:B------:R-:W-:Y:S01]  /*e780*/  VIADD R4, R18.reuse, 0x20 ;  /* 0x0000002012047836 */ /* 0x040fe20000000000 */
[----:B------:R-:W-:Y:S01]  /*e790*/  BSSY B2, `(.L_x_582) ;  /* 0x0000061000027945 */ /* 0x000fe20003800000 */
[C---:B------:R-:W-:Y:S01]  /*e7a0*/  VIADD R6, R18.reuse, 0x40 ;  /* 0x0000004012067836 */ /* 0x040fe20000000000 */
[-C--:B-1----:R-:W-:Y:S02]  /*e7b0*/  ISETP.GE.AND P0, PT, R18, R25.reuse, PT ;  /* 0x000000191200720c */ /* 0x082fe40003f06270 */
[-C--:B------:R-:W-:Y:S02]  /*e7c0*/  ISETP.GE.AND P1, PT, R4, R25.reuse, PT ;  /* 0x000000190400720c */ /* 0x080fe40003f26270 */
[----:B------:R-:W-:-:S09]  /*e7d0*/  ISETP.GE.AND P2, PT, R6, R25, PT ;  /* 0x000000190600720c */ /* 0x000fd20003f46270 */
[----:B------:R-:W-:Y:S05]  /*e7e0*/  @P0 BRA `(.L_x_583) ;  /* 0x00000004006c0947 */ /* 0x000fea0003800000 */
[----:B------:R-:W-:Y:S01]  /*e7f0*/  LEA.HI R6, R25, R226, RZ, 0x1d ;  /* 0x000000e219067211 */ /* 0x000fe200078fe8ff */
[----:B------:R-:W-:Y:S01]  /*e800*/  HADD2.F32 R54, -RZ, R34.H0_H0 ;  /* 0x20000022ff367230 */ /* 0x000fe20000004100 */
[----:B------:R-:W-:Y:S01]  /*e810*/  LOP3.LUT R4, R191, 0x38, R18, 0xf8, !PT ;  /* 0x00000038bf047812 */ /* 0x000fe200078ef812 */
[--C-:B------:R-:W-:Y:S01]  /*e820*/  HADD2.F32 R56, -RZ, R39.reuse.H0_H0 ;  /* 0x20000027ff387230 */ /* 0x100fe20000004100 */
[----:B0-----:R-:W-:Y:S01]  /*e830*/  SHF.R.S32.HI R5, RZ, 0x1f, R6 ;  /* 0x0000001fff057819 */ /* 0x001fe20000011406 */
[----:B------:R-:W-:Y:S02]  /*e840*/  HADD2.F32 R53, -RZ, R40.H0_H0 ;  /* 0x20000028ff357230 */ /* 0x000fe40000004100 */
[----:B------:R-:W-:Y:S01]  /*e850*/  HADD2.F32 R55, -RZ, R39.H1_H1 ;  /* 0x30000027ff377230 */ /* 0x000fe20000004100 */
[----:B------:R-:W-:Y:S02]  /*e860*/  LEA.HI R7, R5, R6, RZ, 0x3 ;  /* 0x0000000605077211 */ /* 0x000fe400078f18ff */
[----:B------:R-:W-:-:S02]  /*e870*/  SHF.L.U32 R6, R6, 0x3, RZ ;  /* 0x0000000306067819 */ /* 0x000fc400000006ff */
[----:B------:R-:W-:Y:S01]  /*e880*/  LOP3.LUT R5, R4, R193, RZ, 0x3c, !PT ;  /* 0x000000c104057212 */ /* 0x000fe200078e3cff */
[----:B------:R-:W-:Y:S01]  /*e890*/  IMAD.SHL.U32 R7, R7, 0x400, RZ ;  /* 0x0000040007077824 */ /* 0x000fe200078e00ff */
[----:B------:R-:W-:-:S03]  /*e8a0*/  LOP3.LUT R6, R191, 0x38, R6, 0xf8, !PT ;  /* 0x00000038bf067812 */ /* 0x000fc600078ef806 */
[----:B------:R-:W-:Y:S01]  /*e8b0*/  IMAD R5, R192, 0x200, R5 ;  /* 0x00000200c0057824 */ /* 0x000fe200078e0205 */
[----:B------:R-:W-:Y:S02]  /*e8c0*/  LOP3.LUT R7, R7, 0x7fffe000, RZ, 0xc0, !PT ;  /* 0x7fffe00007077812 */ /* 0x000fe400078ec0ff */
[----:B------:R-:W-:Y:S02]  /*e8d0*/  LOP3.LUT R9, R6, R193, RZ, 0x3c, !PT ;  /* 0x000000c106097212 */ /* 0x000fe400078e3cff */
[----:B------:R-:W-:Y:S01]  /*e8e0*/  LEA R43, R5, R2, 0x1 ;  /* 0x00000002052b7211 */ /* 0x000fe200078e08ff */
[----:B------:R-:W-:-:S04]  /*e8f0*/  IMAD R8, R192, 0x200, R7 ;  /* 0x00000200c0087824 */ /* 0x000fc800078e0207 */
[----:B------:R-:W-:Y:S01]  /*e900*/  IMAD.IADD R9, R8, 0x1, R9 ;  /* 0x0000000108097824 */ /* 0x000fe200078e0209 */
[----:B------:R-:W0:Y:S04]  /*e910*/  LDS.128 R4, [R43+0x10400] ;  /* 0x010400002b047984 */ /* 0x000e280000000c00 */
[----:B------:R-:W-:-:S05]  /*e920*/  LEA R44, R9, R2, 0x1 ;  /* 0x00000002092c7211 */ /* 0x000fca00078e08ff */
[----:B------:R-:W1:Y:S01]  /*e930*/  LDS.128 R8, [R44+0x10400] ;  /* 0x010400002c087984 */ /* 0x000e620000000c00 */
[--C-:B0-----:R-:W-:Y:S02]  /*e940*/  HADD2.F32 R45, -RZ, R4.reuse.H0_H0 ;  /* 0x20000004ff2d7230 */ /* 0x101fe40000004100 */
[----:B------:R-:W-:Y:S02]  /*e950*/  HADD2.F32 R4, -RZ, R4.H1_H1 ;  /* 0x30000004ff047230 */ /* 0x000fe40000004100 */
[--C-:B------:R-:W-:Y:S02]  /*e960*/  HADD2.F32 R46, -RZ, R5.reuse.H0_H0 ;  /* 0x20000005ff2e7230 */ /* 0x100fe40000004100 */
[----:B------:R-:W-:Y:S02]  /*e970*/  HADD2.F32 R5, -RZ, R5.H1_H1 ;  /* 0x30000005ff057230 */ /* 0x000fe40000004100 */
[----:B------:R-:W-:Y:S02]  /*e980*/  HADD2.F32 R47, -RZ, R6.H0_H0 ;  /* 0x20000006ff2f7230 */ /* 0x000fe40000004100 */
[----:B-1----:R-:W-:-:S02]  /*e990*/  HADD2.F32 R49, -RZ, R8.H0_H0 ;  /* 0x20000008ff317230 */ /* 0x002fc40000004100 */
[----:B------:R-:W-:Y:S02]  /*e9a0*/  HADD2.F32 R8, -RZ, R8.H1_H1 ;  /* 0x30000008ff087230 */ /* 0x000fe40000004100 */
[----:B------:R-:W-:Y:S02]  /*e9b0*/  HADD2.F32 R50, -RZ, R9.H0_H0 ;  /* 0x20000009ff327230 */ /* 0x000fe40000004100 */
[C---:B------:R-:W-:Y:S01]  /*e9c0*/  FMUL.FTZ R58, R49.reuse, R56 ;  /* 0x00000038313a7220 */ /* 0x040fe20000410000 */
[-C--:B------:R-:W-:Y:S01]  /*e9d0*/  FMUL.FTZ R60, R49, R54.reuse ;  /* 0x00000036313c7220 */ /* 0x080fe20000410000 */
[----:B------:R-:W-:Y:S02]  /*e9e0*/  HADD2.F32 R49, -RZ, R35.H0_H0 ;  /* 0x20000023ff317230 */ /* 0x000fe40000004100 */
[----:B------:R-:W-:Y:S01]  /*e9f0*/  FMUL.FTZ R57, R8, R53 ;  /* 0x0000003508397220 */ /* 0x000fe20000410000 */
[C---:B------:R-:W-:Y:S01]  /*ea00*/  FFMA.FTZ R58, R45.reuse, R54, -R58 ;  /* 0x000000362d3a7223 */ /* 0x040fe2000001083a */
[----:B------:R-:W-:Y:S01]  /*ea10*/  FFMA.FTZ R60, R45, R56, R60 ;  /* 0x000000382d3c7223 */ /* 0x000fe2000001003c */
[----:B------:R-:W-:-:S02]  /*ea20*/  HADD2.F32 R45, -RZ, R34.H1_H1 ;  /* 0x30000022ff2d7230 */ /* 0x000fc40000004100 */
[-C--:B------:R-:W-:Y:S01]  /*ea30*/  FMUL.FTZ R59, R8, R49.reuse ;  /* 0x00000031083b7220 */ /* 0x080fe20000410000 */
[----:B------:R-:W-:Y:S01]  /*ea40*/  FFMA.FTZ R57, R4, R49, -R57 ;  /* 0x0000003104397223 */ /* 0x000fe20000010839 */
[C---:B------:R-:W-:Y:S01]  /*ea50*/  FMUL.FTZ R49, R50.reuse, R55 ;  /* 0x0000003732317220 */ /* 0x040fe20000410000 */
[----:B------:R-:W-:Y:S02]  /*ea60*/  HADD2.F32 R9, -RZ, R9.H1_H1 ;  /* 0x30000009ff097230 */ /* 0x000fe40000004100 */
[----:B------:R-:W-:Y:S01]  /*ea70*/  FMUL.FTZ R50, R50, R45 ;  /* 0x0000002d32327220 */ /* 0x000fe20000410000 */
[----:B------:R-:W-:Y:S02]  /*ea80*/  HADD2.F32 R54, -RZ, R40.H1_H1 ;  /* 0x30000028ff367230 */ /* 0x000fe40000004100 */
[----:B------:R-:W-:Y:S01]  /*ea90*/  FFMA.FTZ R59, R4, R53, R59 ;  /* 0x00000035043b7223 */ /* 0x000fe2000001003b */
[----:B------:R-:W-:Y:S02]  /*eaa0*/  HADD2.F32 R4, -RZ, R35.H1_H1 ;  /* 0x30000023ff047230 */ /* 0x000fe40000004100 */
[C---:B------:R-:W-:Y:S01]  /*eab0*/  FFMA.FTZ R49, R46.reuse, R45, -R49 ;  /* 0x0000002d2e317223 */ /* 0x040fe20000010831 */
[----:B------:R-:W-:Y:S01]  /*eac0*/  FFMA.FTZ R50, R46, R55, R50 ;  /* 0x000000372e327223 */ /* 0x000fe20000010032 */
[----:B------:R-:W-:-:S02]  /*ead0*/  HADD2.F32 R51, -RZ, R10.H0_H0 ;  /* 0x2000000aff337230 */ /* 0x000fc40000004100 */
[C---:B------:R-:W-:Y:S01]  /*eae0*/  FMUL.FTZ R56, R9.reuse, R54 ;  /* 0x0000003609387220 */ /* 0x040fe20000410000 */
[----:B------:R-:W-:Y:S02]  /*eaf0*/  HADD2.F32 R8, -RZ, R37.H0_H0 ;  /* 0x20000025ff087230 */ /* 0x000fe40000004100 */
[-C--:B------:R-:W-:Y:S01]  /*eb00*/  FMUL.FTZ R62, R9, R4.reuse ;  /* 0x00000004093e7220 */ /* 0x080fe20000410000 */
[----:B------:R-:W-:Y:S02]  /*eb10*/  HADD2.F32 R46, -RZ, R41.H0_H0 ;  /* 0x20000029ff2e7230 */ /* 0x000fe40000004100 */
[----:B------:R-:W-:Y:S01]  /*eb20*/  FFMA.FTZ R56, R5, R4, -R56 ;  /* 0x0000000405387223 */ /* 0x000fe20000010838 */
[----:B------:R-:W-:Y:S02]  /*eb30*/  HADD2.F32 R10, -RZ, R10.H1_H1 ;  /* 0x3000000aff0a7230 */ /* 0x000fe40000004100 */
[----:B------:R-:W-:Y:S01]  /*eb40*/  FMUL.FTZ R55, R51, R8 ;  /* 0x0000000833377220 */ /* 0x000fe20000410000 */
[----:B------:R-:W-:-:S02]  /*eb50*/  HADD2.F32 R45, -RZ, R42.H0_H0 ;  /* 0x2000002aff2d7230 */ /* 0x000fc40000004100 */
[----:B------:R-:W-:Y:S01]  /*eb60*/  FMUL.FTZ R4, R51, R46 ;  /* 0x0000002e33047220 */ /* 0x000fe20000410000 */
[----:B------:R-:W-:Y:S02]  /*eb70*/  HADD2.F32 R9, -RZ, R38.H0_H0 ;  /* 0x20000026ff097230 */ /* 0x000fe40000004100 */
[----:B------:R-:W-:Y:S01]  /*eb80*/  FFMA.FTZ R51, R5, R54, R62 ;  /* 0x0000003605337223 */ /* 0x000fe2000001003e */
[----:B------:R-:W-:Y:S02]  /*eb90*/  HADD2.F32 R6, -RZ, R6.H1_H1 ;  /* 0x30000006ff067230 */ /* 0x000fe40000004100 */
[C---:B------:R-:W-:Y:S01]  /*eba0*/  FMUL.FTZ R5, R10.reuse, R45 ;  /* 0x0000002d0a057220 */ /* 0x040fe20000410000 */
[C---:B------:R-:W-:Y:S01]  /*ebb0*/  FFMA.FTZ R53, R47.reuse, R8, -R4 ;  /* 0x000000082f357223 */ /* 0x040fe20000010804 */
[----:B------:R-:W-:Y:S01]  /*ebc0*/  FFMA.FTZ R55, R47, R46, R55 ;  /* 0x0000002e2f377223 */ /* 0x000fe20000010037 */
[-C--:B------:R-:W-:Y:S01]  /*ebd0*/  FMUL.FTZ R47, R10, R9.reuse ;  /* 0x000000090a2f7220 */ /* 0x080fe20000410000 */
[----:B------:R-:W-:Y:S01]  /*ebe0*/  FFMA.FTZ R10, R6, R9, -R5 ;  /* 0x00000009060a7223 */ /* 0x000fe20000010805 */
[----:B------:R-:W-:-:S02]  /*ebf0*/  HADD2.F32 R52, -RZ, R11.H0_H0 ;  /* 0x2000000bff347230 */ /* 0x000fc40000004100 */
[----:B------:R-:W-:Y:S02]  /*ec00*/  HADD2.F32 R9, -RZ, R41.H1_H1 ;  /* 0x30000029ff097230 */ /* 0x000fe40000004100 */
[----:B------:R-:W-:Y:S01]  /*ec10*/  FFMA.FTZ R46, R6, R45, R47 ;  /* 0x0000002d062e7223 */ /* 0x000fe2000001002f */
[----:B------:R-:W-:Y:S02]  /*ec20*/  HADD2.F32 R5, -RZ, R37.H1_H1 ;  /* 0x30000025ff057230 */ /* 0x000fe40000004100 */
[----:B------:R-:W-:Y:S02]  /*ec30*/  HADD2.F32 R11, -RZ, R11.H1_H1 ;  /* 0x3000000bff0b7230 */ /* 0x000fe40000004100 */
[C---:B------:R-:W-:Y:S01]  /*ec40*/  FMUL.FTZ R45, R52.reuse, R9 ;  /* 0x00000009342d7220 */ /* 0x040fe20000410000 */
[----:B------:R-:W-:Y:S02]  /*ec50*/  HADD2.F32 R8, -RZ, R42.H1_H1 ;  /* 0x3000002aff087230 */ /* 0x000fe40000004100 */
[----:B------:R-:W-:Y:S01]  /*ec60*/  FMUL.FTZ R52, R52, R5 ;  /* 0x0000000534347220 */ /* 0x000fe20000410000 */
[----:B------:R-:W-:-:S02]  /*ec70*/  HADD2.F32 R4, -RZ, R38.H1_H1 ;  /* 0x30000026ff047230 */ /* 0x000fc40000004100 */
[--C-:B------:R-:W-:Y:S02]  /*ec80*/  HADD2.F32 R48, -RZ, R7.reuse.H0_H0 ;  /* 0x20000007ff307230 */ /* 0x100fe40000004100 */
[C---:B------:R-:W-:Y:S01]  /*ec90*/  FMUL.FTZ R6, R11.reuse, R8 ;  /* 0x000000080b067220 */ /* 0x040fe20000410000 */
[----:B------:R-:W-:Y:S02]  /*eca0*/  HADD2.F32 R7, -RZ, R7.H1_H1 ;  /* 0x30000007ff077230 */ /* 0x000fe40000004100 */
[-C--:B------:R-:W-:Y:S01]  /*ecb0*/  FMUL.FTZ R47, R11, R4.reuse ;  /* 0x000000040b2f7220 */ /* 0x080fe20000410000 */
[C---:B------:R-:W-:Y:S01]  /*ecc0*/  FFMA.FTZ R45, R48.reuse, R5, -R45 ;  /* 0x00000005302d7223 */ /* 0x040fe2000001082d */
[----:B------:R-:W-:Y:S01]  /*ecd0*/  FFMA.FTZ R11, R48, R9, R52 ;  /* 0x00000009300b7223 */ /* 0x000fe20000010034 */
[C---:B------:R-:W-:Y:S01]  /*ece0*/  FFMA.FTZ R48, R7.reuse, R4, -R6 ;  /* 0x0000000407307223 */ /* 0x040fe20000010806 */
[----:B------:R-:W-:Y:S01]  /*ecf0*/  FFMA.FTZ R52, R7, R8, R47 ;  /* 0x0000000807347223 */ /* 0x000fe2000001002f */
[----:B------:R-:W-:-:S02]  /*ed00*/  F2FP.F16.F32.PACK_AB R4, R57, R58 ;  /* 0x0000003a3904723e */ /* 0x000fc400000000ff */
[----:B------:R-:W-:Y:S02]  /*ed10*/  F2FP.F16.F32.PACK_AB R5, R56, R49 ;  /* 0x000000313805723e */ /* 0x000fe400000000ff */
[----:B------:R-:W-:Y:S02]  /*ed20*/  F2FP.F16.F32.PACK_AB R6, R10, R53 ;  /* 0x000000350a06723e */ /* 0x000fe400000000ff */
[----:B------:R-:W-:Y:S02]  /*ed30*/  F2FP.F16.F32.PACK_AB R7, R48, R45 ;  /* 0x0000002d3007723e */ /* 0x000fe400000000ff */
[----:B------:R-:W-:Y:S02]  /*ed40*/  F2FP.F16.F32.PACK_AB R8, R59, R60 ;  /* 0x0000003c3b08723e */ /* 0x000fe400000000ff */
[----:B------:R-:W-:Y:S01]  /*ed50*/  F2FP.F16.F32.PACK_AB R9, R51, R50 ;  /* 0x000000323309723e */ /* 0x000fe200000000ff */
[----:B------:R1:W-:Y:S01]  /*ed60*/  STS.128 [R43+0x10400], R4 ;  /* 0x010400042b007388 */ /* 0x0003e20000000c00 */
[----:B------:R-:W-:-:S02]  /*ed70*/  F2FP.F16.F32.PACK_AB R10, R46, R55 ;  /* 0x000000372e0a723e */ /* 0x000fc400000000ff */
[----:B------:R-:W-:-:S05]  /*ed80*/  F2FP.F16.F32.PACK_AB R11, R52, R11 ;  /* 0x0000000b340b723e */ /* 0x000fca00000000ff */
[----:B------:R1:W-:Y:S02]  /*ed90*/  STS.128 [R44+0x10400], R8 ;  /* 0x010400082c007388 */ /* 0x0003e40000000c00 */
.L_x_583:
[----:B------:R-:W-:Y:S05]  /*eda0*/  BSYNC B2 ;  /* 0x0000000000027941 */ /* 0x000fea0003800000 */
.L_x_582:
[----:B------:R-:W-:Y:S04]  /*edb0*/  BSSY B2, `(.L_x_584) ;  /* 0x000005a000027945 */ /* 0x000fe80003800000 */
[----:B------:R-:W-:Y:S05]  /*edc0*/  @P1 BRA `(.L_x_585) ;  /* 0x0000000400601947 */ /* 0x000fea0003800000 */
[----:B------:R-:W2:Y:S01]  /*edd0*/  LDL R60, [R1+0x78] ;  /* 0x00007800013c7983 */ /* 0x000ea20000100800 */
[----:B-1----:R-:W-:Y:S01]  /*ede0*/  LEA.HI R4, R25, R227, RZ, 0x1d ;  /* 0x000000e319047211 */ /* 0x002fe200078fe8ff */
[----:B------:R-:W-:Y:S02]  /*edf0*/  HADD2.F32 R55, -RZ, R30.H0_H0 ;  /* 0x2000001eff377230 */ /* 0x000fe40000004100 */
[----:B------:R-:W-:Y:S01]  /*ee00*/  HADD2.F32 R53, -RZ, R26.H0_H0 ;  /* 0x2000001aff357230 */ /* 0x000fe20000004100 */
[----:B0-----:R-:W-:Y:S01]  /*ee10*/  SHF.R.S32.HI R5, RZ, 0x1f, R4 ;  /* 0x0000001fff057819 */ /* 0x001fe20000011404 */
[----:B------:R-:W-:-:S03]  /*ee20*/  HADD2.F32 R57, -RZ, R31.H0_H0 ;  /* 0x2000001fff397230 */ /* 0x000fc60000004100 */
        /* <DEDUP_REMOVED lines=8> */
[----:B------:R-:W-:-:S05]  /*eeb0*/  IMAD R43, R9, 0x2, R2 ;  /* 0x00000002092b7824 */ /* 0x000fca00078e0202 */
[----:B------:R-:W0:Y:S02]  /*eec0*/  LDS.128 R8, [R43+0x10400] ;  /* 0x010400002b087984 */ /* 0x000e240000000c00 */
[--C-:B0-----:R-:W-:Y:S02]  /*eed0*/  HADD2.F32 R48, -RZ, R8.reuse.H0_H0 ;  /* 0x20000008ff307230 */ /* 0x101fe40000004100 */
[----:B------:R-:W-:Y:S02]  /*eee0*/  HADD2.F32 R8, -RZ, R8.H1_H1 ;  /* 0x30000008ff087230 */ /* 0x000fe40000004100 */
[----:B------:R-:W-:Y:S02]  /*eef0*/  HADD2.F32 R49, -RZ, R9.H0_H0 ;  /* 0x20000009ff317230 */ /* 0x000fe40000004100 */
[C---:B------:R-:W-:Y:S01]  /*ef00*/  FMUL.FTZ R59, R48.reuse, R55 ;  /* 0x00000037303b7220 */ /* 0x040fe20000410000 */
[----:B------:R-:W-:Y:S01]  /*ef10*/  FMUL.FTZ R61, R48, R53 ;  /* 0x00000035303d7220 */ /* 0x000fe20000410000 */
[----:B------:R-:W-:-:S02]  /*ef20*/  HADD2.F32 R48, -RZ, R30.H1_H1 ;  /* 0x3000001eff307230 */ /* 0x000fc40000004100 */
[----:B------:R-:W-:Y:S01]  /*ef30*/  FMUL.FTZ R63, R8, R57 ;  /* 0x00000039083f7220 */ /* 0x000fe20000410000 */
[----:B------:R-:W-:Y:S02]  /*ef40*/  HADD2.F32 R9, -RZ, R9.H1_H1 ;  /* 0x30000009ff097230 */ /* 0x000fe40000004100 */
[--C-:B------:R-:W-:Y:S02]  /*ef50*/  HADD2.F32 R50, -RZ, R10.reuse.H0_H0 ;  /* 0x2000000aff327230 */ /* 0x100fe40000004100 */
[----:B------:R-:W-:Y:S01]  /*ef60*/  FMUL.FTZ R56, R49, R48 ;  /* 0x0000003031387220 */ /* 0x000fe20000410000 */
[----:B------:R-:W-:Y:S02]  /*ef70*/  HADD2.F32 R10, -RZ, R10.H1_H1 ;  /* 0x3000000aff0a7230 */ /* 0x000fe40000004100 */
[--C-:B------:R-:W-:Y:S02]  /*ef80*/  HADD2.F32 R51, -RZ, R11.reuse.H0_H0 ;  /* 0x2000000bff337230 */ /* 0x100fe40000004100 */
[----:B------:R-:W-:Y:S01]  /*ef90*/  HADD2.F32 R11, -RZ, R11.H1_H1 ;  /* 0x3000000bff0b7230 */ /* 0x000fe20000004100 */
[----:B--2---:R-:W0:Y:S02]  /*efa0*/  LDS.128 R4, [R60] ;  /* 0x000000003c047984 */ /* 0x004e240000000c00 */
[----:B0-----:R-:W-:-:S02]  /*efb0*/  HADD2.F32 R44, -RZ, R4.H0_H0 ;  /* 0x20000004ff2c7230 */ /* 0x001fc40000004100 */
[----:B------:R-:W-:Y:S02]  /*efc0*/  HADD2.F32 R4, -RZ, R4.H1_H1 ;  /* 0x30000004ff047230 */ /* 0x000fe40000004100 */
[----:B------:R-:W-:Y:S02]  /*efd0*/  HADD2.F32 R45, -RZ, R5.H0_H0 ;  /* 0x20000005ff2d7230 */ /* 0x000fe40000004100 */
[C---:B------:R-:W-:Y:S01]  /*efe0*/  FFMA.FTZ R59, R44.reuse, R53, -R59 ;  /* 0x000000352c3b7223 */ /* 0x040fe2000001083b */
[----:B------:R-:W-:Y:S02]  /*eff0*/  HADD2.F32 R53, -RZ, R27.H0_H0 ;  /* 0x2000001bff357230 */ /* 0x000fe40000004100 */
[----:B------:R-:W-:Y:S01]  /*f000*/  FFMA.FTZ R61, R44, R55, R61 ;  /* 0x000000372c3d7223 */ /* 0x000fe2000001003d */
[----:B------:R-:W-:Y:S02]  /*f010*/  HADD2.F32 R44, -RZ, R26.H1_H1 ;  /* 0x3000001aff2c7230 */ /* 0x000fe40000004100 */
[----:B------:R-:W-:-:S02]  /*f020*/  HADD2.F32 R5, -RZ, R5.H1_H1 ;  /* 0x30000005ff057230 */ /* 0x000fc40000004100 */
[-C--:B------:R-:W-:Y:S01]  /*f030*/  FMUL.FTZ R55, R8, R53.reuse ;  /* 0x0000003508377220 */ /* 0x080fe20000410000 */
[C---:B------:R-:W-:Y:S01]  /*f040*/  FFMA.FTZ R52, R4.reuse, R53, -R63 ;  /* 0x0000003504347223 */ /* 0x040fe2000001083f */
[----:B------:R-:W-:Y:S01]  /*f050*/  FMUL.FTZ R49, R49, R44 ;  /* 0x0000002c31317220 */ /* 0x000fe20000410000 */
[----:B------:R-:W-:Y:S02]  /*f060*/  HADD2.F32 R8, -RZ, R31.H1_H1 ;  /* 0x3000001fff087230 */ /* 0x000fe40000004100 */
[----:B------:R-:W-:Y:S01]  /*f070*/  FFMA.FTZ R54, R4, R57, R55 ;  /* 0x0000003904367223 */ /* 0x000fe20000010037 */
[----:B------:R-:W-:Y:S02]  /*f080*/  HADD2.F32 R4, -RZ, R27.H1_H1 ;  /* 0x3000001bff047230 */ /* 0x000fe40000004100 */
[C---:B------:R-:W-:Y:S01]  /*f090*/  FFMA.FTZ R48, R45.reuse, R48, R49 ;  /* 0x000000302d307223 */ /* 0x040fe20000010031 */
[----:B------:R-:W-:Y:S02]  /*f0a0*/  HADD2.F32 R49, -RZ, R32.H0_H0 ;  /* 0x20000020ff317230 */ /* 0x000fe40000004100 */
[----:B------:R-:W-:Y:S01]  /*f0b0*/  FFMA.FTZ R56, R45, R44, -R56 ;  /* 0x0000002c2d387223 */ /* 0x000fe20000010838 */
[----:B------:R-:W-:-:S02]  /*f0c0*/  HADD2.F32 R46, -RZ, R6.H0_H0 ;  /* 0x20000006ff2e7230 */ /* 0x000fc40000004100 */
[C---:B------:R-:W-:Y:S01]  /*f0d0*/  FMUL.FTZ R44, R9.reuse, R8 ;  /* 0x00000008092c7220 */ /* 0x040fe20000410000 */
[----:B------:R-:W-:Y:S02]  /*f0e0*/  HADD2.F32 R45, -RZ, R28.H0_H0 ;  /* 0x2000001cff2d7230 */ /* 0x000fe40000004100 */
[-C--:B------:R-:W-:Y:S01]  /*f0f0*/  FMUL.FTZ R58, R9, R4.reuse ;  /* 0x00000004093a7220 */ /* 0x080fe20000410000 */
[----:B------:R-:W-:Y:S02]  /*f100*/  HADD2.F32 R53, -RZ, R33.H0_H0 ;  /* 0x20000021ff357230 */ /* 0x000fe40000004100 */
[C---:B------:R-:W-:Y:S01]  /*f110*/  FMUL.FTZ R63, R50.reuse, R49 ;  /* 0x00000031323f7220 */ /* 0x040fe20000410000 */
[----:B------:R-:W-:Y:S02]  /*f120*/  HADD2.F32 R9, -RZ, R29.H0_H0 ;  /* 0x2000001dff097230 */ /* 0x000fe40000004100 */
[C---:B------:R-:W-:Y:S01]  /*f130*/  FFMA.FTZ R55, R5.reuse, R4, -R44 ;  /* 0x0000000405377223 */ /* 0x040fe2000001082c */
[-C--:B------:R-:W-:Y:S01]  /*f140*/  FMUL.FTZ R50, R50, R45.reuse ;  /* 0x0000002d32327220 */ /* 0x080fe20000410000 */
[----:B------:R-:W-:Y:S01]  /*f150*/  FFMA.FTZ R57, R5, R8, R58 ;  /* 0x0000000805397223 */ /* 0x000fe2000001003a */
[----:B------:R-:W-:Y:S01]  /*f160*/  FFMA.FTZ R63, R46, R45, -R63 ;  /* 0x0000002d2e3f7223 */ /* 0x000fe2000001083f */
[----:B------:R-:W-:-:S02]  /*f170*/  HADD2.F32 R6, -RZ, R6.H1_H1 ;  /* 0x30000006ff067230 */ /* 0x000fc40000004100 */
[C---:B------:R-:W-:Y:S01]  /*f180*/  FMUL.FTZ R5, R10.reuse, R53 ;  /* 0x000000350a057220 */ /* 0x040fe20000410000 */
[----:B------:R-:W-:Y:S01]  /*f190*/  FMUL.FTZ R45, R10, R9 ;  /* 0x000000090a2d7220 */ /* 0x000fe20000410000 */
[----:B------:R-:W-:Y:S02]  /*f1a0*/  HADD2.F32 R10, -RZ, R32.H1_H1 ;  /* 0x30000020ff0a7230 */ /* 0x000fe40000004100 */
[----:B------:R-:W-:Y:S01]  /*f1b0*/  FFMA.FTZ R50, R46, R49, R50 ;  /* 0x000000312e327223 */ /* 0x000fe20000010032 */
[----:B------:R-:W-:Y:S02]  /*f1c0*/  HADD2.F32 R44, -RZ, R33.H1_H1 ;  /* 0x30000021ff2c7230 */ /* 0x000fe40000004100 */
[C---:B------:R-:W-:Y:S01]  /*f1d0*/  FFMA.FTZ R46, R6.reuse, R9, -R5 ;  /* 0x00000009062e7223 */ /* 0x040fe20000010805 */
[----:B------:R-:W-:Y:S02]  /*f1e0*/  HADD2.F32 R4, -RZ, R28.H1_H1 ;  /* 0x3000001cff047230 */ /* 0x000fe40000004100 */
[----:B------:R-:W-:Y:S01]  /*f1f0*/  FFMA.FTZ R45, R6, R53, R45 ;  /* 0x00000035062d7223 */ /* 0x000fe2000001002d */
[----:B------:R-:W-:-:S02]  /*f200*/  HADD2.F32 R8, -RZ, R29.H1_H1 ;  /* 0x3000001dff087230 */ /* 0x000fc40000004100 */
[----:B------:R-:W-:Y:S01]  /*f210*/  FMUL.FTZ R6, R51, R10 ;  /* 0x0000000a33067220 */ /* 0x000fe20000410000 */
[--C-:B------:R-:W-:Y:S02]  /*f220*/  HADD2.F32 R47, -RZ, R7.reuse.H0_H0 ;  /* 0x20000007ff2f7230 */ /* 0x100fe40000004100 */
[----:B------:R-:W-:Y:S01]  /*f230*/  FMUL.FTZ R58, R11, R44 ;  /* 0x0000002c0b3a7220 */ /* 0x000fe20000410000 */
[----:B------:R-:W-:Y:S02]  /*f240*/  HADD2.F32 R7, -RZ, R7.H1_H1 ;  /* 0x30000007ff077230 */ /* 0x000fe40000004100 */
[----:B------:R-:W-:Y:S01]  /*f250*/  FMUL.FTZ R51, R51, R4 ;  /* 0x0000000433337220 */ /* 0x000fe20000410000 */
[----:B------:R-:W-:Y:S01]  /*f260*/  FMUL.FTZ R5, R11, R8 ;  /* 0x000000080b057220 */ /* 0x000fe20000410000 */
[----:B------:R-:W-:Y:S01]  /*f270*/  FFMA.FTZ R11, R47, R4, -R6 ;  /* 0x000000042f0b7223 */ /* 0x000fe20000010806 */
[----:B------:R-:W-:Y:S01]  /*f280*/  F2FP.F16.F32.PACK_AB R4, R52, R59 ;  /* 0x0000003b3404723e */ /* 0x000fe200000000ff */
[----:B------:R-:W-:Y:S01]  /*f290*/  FFMA.FTZ R58, R7, R8, -R58 ;  /* 0x00000008073a7223 */ /* 0x000fe2000001083a */
[----:B------:R-:W-:Y:S01]  /*f2a0*/  FFMA.FTZ R51, R47, R10, R51 ;  /* 0x0000000a2f337223 */ /* 0x000fe20000010033 */
[----:B------:R-:W-:Y:S01]  /*f2b0*/  FFMA.FTZ R44, R7, R44, R5 ;  /* 0x0000002c072c7223 */ /* 0x000fe20000010005 */
[----:B------:R-:W-:-:S02]  /*f2c0*/  F2FP.F16.F32.PACK_AB R5, R55, R56 ;  /* 0x000000383705723e */ /* 0x000fc400000000ff */
[----:B------:R-:W-:Y:S02]  /*f2d0*/  F2FP.F16.F32.PACK_AB R6, R46, R63 ;  /* 0x0000003f2e06723e */ /* 0x000fe400000000ff */
[----:B------:R-:W-:Y:S02]  /*f2e0*/  F2FP.F16.F32.PACK_AB R7, R58, R11 ;  /* 0x0000000b3a07723e */ /* 0x000fe400000000ff */
[----:B------:R-:W-:Y:S02]  /*f2f0*/  F2FP.F16.F32.PACK_AB R8, R54, R61 ;  /* 0x0000003d3608723e */ /* 0x000fe400000000ff */
[----:B------:R-:W-:Y:S01]  /*f300*/  F2FP.F16.F32.PACK_AB R9, R57, R48 ;  /* 0x000000303909723e */ /* 0x000fe200000000ff */
[----:B------:R2:W-:Y:S01]  /*f310*/  STS.128 [R60], R4 ;  /* 0x000000043c007388 */ /* 0x0005e20000000c00 */
[----:B------:R-:W-:Y:S02]  /*f320*/  F2FP.F16.F32.PACK_AB R10, R45, R50 ;  /* 0x000000322d0a723e */ /* 0x000fe400000000ff */
[----:B------:R-:W-:-:S05]  /*f330*/  F2FP.F16.F32.PACK_AB R11, R44, R51 ;  /* 0x000000332c0b723e */ /* 0x000fca00000000ff */
[----:B------:R2:W-:Y:S02]  /*f340*/  STS.128 [R43+0x10400], R8 ;  /* 0x010400082b007388 */ /* 0x0005e40000000c00 */
.L_x_585:
[----:B------:R-:W-:Y:S05]  /*f350*/  BSYNC B2 ;  /* 0x0000000000027941 */ /* 0x000fea0003800000 */
.L_x_584:
[----:B------:R-:W-:Y:S05]  /*f360*/  @P2 BRA `(.L_x_581) ;  /* 0x0000000400602947 */ /* 0x000fea0003800000 */
[----:B------:R-:W3:Y:S01]  /*f370*/  LDL R59, [R1+0x70] ;  /* 0x00007000013b7983 */ /* 0x000ee20000100800 */
[----:B------:R-:W-:Y:S01]  /*f380*/  LEA.HI R25, R25, R228, RZ, 0x1d ;  /* 0x000000e419197211 */ /* 0x000fe200078fe8ff */
[----:B------:R-:W-:Y:S02]  /*f390*/  HADD2.F32 R52, -RZ, R3.H0_H0 ;  /* 0x20000003ff347230 */ /* 0x000fe40000004100 */
[--C-:B------:R-:W-:Y:S01]  /*f3a0*/  HADD2.F32 R54, -RZ, R15.reuse.H0_H0 ;  /* 0x2000000fff367230 */ /* 0x100fe20000004100 */
[----:B-12---:R-:W-:Y:S01]  /*f3b0*/  SHF.R.S32.HI R4, RZ, 0x1f, R25 ;  /* 0x0000001fff047819 */ /* 0x006fe20000011419 */
[----:B------:R-:W-:Y:S02]  /*f3c0*/  HADD2.F32 R51, -RZ, R20.H0_H0 ;  /* 0x20000014ff337230 */ /* 0x000fe40000004100 */
[----:B------:R-:W-:Y:S01]  /*f3d0*/  HADD2.F32 R53, -RZ, R15.H1_H1 ;  /* 0x3000000fff357230 */ /* 0x000fe20000004100 */
[----:B0-----:R-:W-:Y:S02]  /*f3e0*/  LEA.HI R5, R4, R25, RZ, 0x3 ;  /* 0x0000001904057211 */ /* 0x001fe400078f18ff */
[----:B------:R-:W-:-:S03]  /*f3f0*/  SHF.L.U32 R4, R25, 0x3, RZ ;  /* 0x0000000319047819 */ /* 0x000fc600000006ff */
[----:B------:R-:W-:Y:S01]  /*f400*/  IMAD.SHL.U32 R5, R5, 0x400, RZ ;  /* 0x0000040005057824 */ /* 0x000fe200078e00ff */
[----:B------:R-:W-:-:S04]  /*f410*/  LOP3.LUT R4, R191, 0x38, R4, 0xf8, !PT ;  /* 0x00000038bf047812 */ /* 0x000fc800078ef804 */
[----:B------:R-:W-:Y:S02]  /*f420*/  LOP3.LUT R5, R5, 0x7fffe000, RZ, 0xc0, !PT ;  /* 0x7fffe00005057812 */ /* 0x000fe400078ec0ff */
[----:B------:R-:W-:-:S03]  /*f430*/  LOP3.LUT R9, R4, R193, RZ, 0x3c, !PT ;  /* 0x000000c104097212 */ /* 0x000fc600078e3cff */
[----:B------:R-:W-:-:S05]  /*f440*/  IMAD R8, R192, 0x200, R5 ;  /* 0x00000200c0087824 */ /* 0x000fca00078e0205 */
[----:B------:R-:W-:-:S05]  /*f450*/  IADD3 R9, R8, R9, RZ ;  /* 0x0000000908097210 */ /* 0x000fca0007ffe0ff */
[----:B------:R-:W-:-:S05]  /*f460*/  IMAD R25, R9, 0x2, R2 ;  /* 0x0000000209197824 */ /* 0x000fca00078e0202 */
[----:B------:R-:W0:Y:S02]  /*f470*/  LDS.128 R8, [R25+0x10400] ;  /* 0x0104000019087984 */ /* 0x000e240000000c00 */
[--C-:B0-----:R-:W-:Y:S02]  /*f480*/  HADD2.F32 R47, -RZ, R8.reuse.H0_H0 ;  /* 0x20000008ff2f7230 */ /* 0x101fe40000004100 */
[----:B------:R-:W-:Y:S02]  /*f490*/  HADD2.F32 R8, -RZ, R8.H1_H1 ;  /* 0x30000008ff087230 */ /* 0x000fe40000004100 */
[----:B------:R-:W-:Y:S02]  /*f4a0*/  HADD2.F32 R48, -RZ, R9.H0_H0 ;  /* 0x20000009ff307230 */ /* 0x000fe40000004100 */
[C---:B------:R-:W-:Y:S01]  /*f4b0*/  FMUL.FTZ R56, R47.reuse, R54 ;  /* 0x000000362f387220 */ /* 0x040fe20000410000 */
[----:B------:R-:W-:Y:S01]  /*f4c0*/  FMUL.FTZ R58, R47, R52 ;  /* 0x000000342f3a7220 */ /* 0x000fe20000410000 */
[----:B------:R-:W-:-:S02]  /*f4d0*/  HADD2.F32 R47, -RZ, R12.H0_H0 ;  /* 0x2000000cff2f7230 */ /* 0x000fc40000004100 */
[C---:B------:R-:W-:Y:S01]  /*f4e0*/  FMUL.FTZ R55, R8.reuse, R51 ;  /* 0x0000003308377220 */ /* 0x040fe20000410000 */
[----:B------:R-:W-:Y:S02]  /*f4f0*/  HADD2.F32 R9, -RZ, R9.H1_H1 ;  /* 0x30000009ff097230 */ /* 0x000fe40000004100 */
[--C-:B------:R-:W-:Y:S02]  /*f500*/  HADD2.F32 R49, -RZ, R10.reuse.H0_H0 ;  /* 0x2000000aff317230 */ /* 0x100fe40000004100 */
[----:B------:R-:W-:Y:S01]  /*f510*/  FMUL.FTZ R57, R8, R47 ;  /* 0x0000002f08397220 */ /* 0x000fe20000410000 */
[----:B------:R-:W-:Y:S02]  /*f520*/  HADD2.F32 R8, -RZ, R13.H0_H0 ;  /* 0x2000000dff087230 */ /* 0x000fe40000004100 */
[----:B------:R-:W-:Y:S02]  /*f530*/  HADD2.F32 R10, -RZ, R10.H1_H1 ;  /* 0x3000000aff0a7230 */ /* 0x000fe40000004100 */
[----:B------:R-:W-:-:S02]  /*f540*/  HADD2.F32 R50, -RZ, R11.H0_H0 ;  /* 0x2000000bff327230 */ /* 0x000fc40000004100 */
[----:B------:R-:W-:Y:S01]  /*f550*/  HADD2.F32 R11, -RZ, R11.H1_H1 ;  /* 0x3000000bff0b7230 */ /* 0x000fe20000004100 */
[----:B---3--:R-:W0:Y:S02]  /*f560*/  LDS.128 R4, [R59] ;  /* 0x000000003b047984 */ /* 0x008e240000000c00 */
[--C-:B0-----:R-:W-:Y:S02]  /*f570*/  HADD2.F32 R43, -RZ, R4.reuse.H0_H0 ;  /* 0x20000004ff2b7230 */ /* 0x101fe40000004100 */
[----:B------:R-:W-:Y:S02]  /*f580*/  HADD2.F32 R4, -RZ, R4.H1_H1 ;  /* 0x30000004ff047230 */ /* 0x000fe40000004100 */
[----:B------:R-:W-:Y:S02]  /*f590*/  HADD2.F32 R44, -RZ, R5.H0_H0 ;  /* 0x20000005ff2c7230 */ /* 0x000fe40000004100 */
[C---:B------:R-:W-:Y:S01]  /*f5a0*/  FFMA.FTZ R56, R43.reuse, R52, -R56 ;  /* 0x000000342b387223 */ /* 0x040fe20000010838 */
[----:B------:R-:W-:Y:S01]  /*f5b0*/  FFMA.FTZ R58, R43, R54, R58 ;  /* 0x000000362b3a7223 */ /* 0x000fe2000001003a */
[----:B------:R-:W-:-:S02]  /*f5c0*/  HADD2.F32 R43, -RZ, R3.H1_H1 ;  /* 0x30000003ff2b7230 */ /* 0x000fc40000004100 */
[----:B------:R-:W-:Y:S01]  /*f5d0*/  FFMA.FTZ R55, R4, R47, -R55 ;  /* 0x0000002f04377223 */ /* 0x000fe20000010837 */
[----:B------:R-:W-:Y:S01]  /*f5e0*/  FMUL.FTZ R47, R48, R53 ;  /* 0x00000035302f7220 */ /* 0x000fe20000410000 */
[----:B------:R-:W-:Y:S02]  /*f5f0*/  HADD2.F32 R52, -RZ, R20.H1_H1 ;  /* 0x30000014ff347230 */ /* 0x000fe40000004100 */
[----:B------:R-:W-:Y:S01]  /*f600*/  FFMA.FTZ R57, R4, R51, R57 ;  /* 0x0000003304397223 */ /* 0x000fe20000010039 */
[-C--:B------:R-:W-:Y:S01]  /*f610*/  FMUL.FTZ R48, R48, R43.reuse ;  /* 0x0000002b30307220 */ /* 0x080fe20000410000 */
[----:B------:R-:W-:Y:S02]  /*f620*/  HADD2.F32 R4, -RZ, R12.H1_H1 ;  /* 0x3000000cff047230 */ /* 0x000fe40000004100 */
[C---:B------:R-:W-:Y:S01]  /*f630*/  FFMA.FTZ R47, R44.reuse, R43, -R47 ;  /* 0x0000002b2c2f7223 */ /* 0x040fe2000001082f */
[----:B------:R-:W-:Y:S02]  /*f640*/  HADD2.F32 R5, -RZ, R5.H1_H1 ;  /* 0x30000005ff057230 */ /* 0x000fe40000004100 */
[----:B------:R-:W-:Y:S01]  /*f650*/  FFMA.FTZ R48, R44, R53, R48 ;  /* 0x000000352c307223 */ /* 0x000fe20000010030 */
[----:B------:R-:W-:Y:S01]  /*f660*/  FMUL.FTZ R54, R9, R52 ;  /* 0x0000003409367220 */ /* 0x000fe20000410000 */
[----:B------:R-:W-:-:S02]  /*f670*/  HADD2.F32 R44, -RZ, R21.H0_H0 ;  /* 0x20000015ff2c7230 */ /* 0x000fc40000004100 */
[-C--:B------:R-:W-:Y:S01]  /*f680*/  FMUL.FTZ R60, R9, R4.reuse ;  /* 0x00000004093c7220 */ /* 0x080fe20000410000 */
[----:B------:R-:W-:Y:S02]  /*f690*/  HADD2.F32 R43, -RZ, R24.H0_H0 ;  /* 0x20000018ff2b7230 */ /* 0x000fe40000004100 */
[----:B------:R-:W-:Y:S01]  /*f6a0*/  FFMA.FTZ R54, R5, R4, -R54 ;  /* 0x0000000405367223 */ /* 0x000fe20000010836 */
[----:B------:R-:W-:Y:S02]  /*f6b0*/  HADD2.F32 R45, -RZ, R6.H0_H0 ;  /* 0x20000006ff2d7230 */ /* 0x000fe40000004100 */
[C---:B------:R-:W-:Y:S01]  /*f6c0*/  FMUL.FTZ R4, R49.reuse, R44 ;  /* 0x0000002c31047220 */ /* 0x040fe20000410000 */
[----:B------:R-:W-:Y:S02]  /*f6d0*/  HADD2.F32 R9, -RZ, R14.H0_H0 ;  /* 0x2000000eff097230 */ /* 0x000fe40000004100 */
[----:B------:R-:W-:Y:S01]  /*f6e0*/  FMUL.FTZ R53, R49, R8 ;  /* 0x0000000831357220 */ /* 0x000fe20000410000 */
[----:B------:R-:W-:-:S02]  /*f6f0*/  HADD2.F32 R6, -RZ, R6.H1_H1 ;  /* 0x30000006ff067230 */ /* 0x000fc40000004100 */
[----:B------:R-:W-:Y:S01]  /*f700*/  FFMA.FTZ R49, R5, R52, R60 ;  /* 0x0000003405317223 */ /* 0x000fe2000001003c */
[C---:B------:R-:W-:Y:S01]  /*f710*/  FMUL.FTZ R5, R10.reuse, R43 ;  /* 0x0000002b0a057220 */ /* 0x040fe20000410000 */
[C---:B------:R-:W-:Y:S01]  /*f720*/  FFMA.FTZ R51, R45.reuse, R8, -R4 ;  /* 0x000000082d337223 */ /* 0x040fe20000010804 */
[----:B------:R-:W-:Y:S01]  /*f730*/  FFMA.FTZ R53, R45, R44, R53 ;  /* 0x0000002c2d357223 */ /* 0x000fe20000010035 */
[-C--:B------:R-:W-:Y:S01]  /*f740*/  FMUL.FTZ R45, R10, R9.reuse ;  /* 0x000000090a2d7220 */ /* 0x080fe20000410000 */
[C---:B------:R-:W-:Y:S01]  /*f750*/  FFMA.FTZ R10, R6.reuse, R9, -R5 ;  /* 0x00000009060a7223 */ /* 0x040fe20000010805 */
[----:B------:R-:W-:Y:S02]  /*f760*/  HADD2.F32 R9, -RZ, R21.H1_H1 ;  /* 0x30000015ff097230 */ /* 0x000fe40000004100 */
[----:B------:R-:W-:Y:S02]  /*f770*/  HADD2.F32 R5, -RZ, R13.H1_H1 ;  /* 0x3000000dff057230 */ /* 0x000fe40000004100 */
[----:B------:R-:W-:Y:S01]  /*f780*/  FFMA.FTZ R44, R6, R43, R45 ;  /* 0x0000002b062c7223 */ /* 0x000fe2000001002d */
[----:B------:R-:W-:-:S02]  /*f790*/  HADD2.F32 R8, -RZ, R24.H1_H1 ;  /* 0x30000018ff087230 */ /* 0x000fc40000004100 */
[C---:B------:R-:W-:Y:S01]  /*f7a0*/  FMUL.FTZ R43, R50.reuse, R9 ;  /* 0x00000009322b7220 */ /* 0x040fe20000410000 */
[----:B------:R-:W-:Y:S02]  /*f7b0*/  HADD2.F32 R4, -RZ, R14.H1_H1 ;  /* 0x3000000eff047230 */ /* 0x000fe40000004100 */
[-C--:B------:R-:W-:Y:S01]  /*f7c0*/  FMUL.FTZ R50, R50, R5.reuse ;  /* 0x0000000532327220 */ /* 0x080fe20000410000 */
        /* <DEDUP_REMOVED lines=14> */
[----:B------:R3:W-:Y:S01]  /*f8b0*/  STS.128 [R59], R4 ;  /* 0x000000043b007388 */ /* 0x0007e20000000c00 */
[----:B------:R-:W-:-:S02]  /*f8c0*/  F2FP.F16.F32.PACK_AB R10, R44, R53 ;  /* 0x000000352c0a723e */ /* 0x000fc400000000ff */
[----:B------:R-:W-:-:S05]  /*f8d0*/  F2FP.F16.F32.PACK_AB R11, R50, R11 ;  /* 0x0000000b320b723e */ /* 0x000fca00000000ff */
[----:B------:R3:W-:Y:S02]  /*f8e0*/  STS.128 [R25+0x10400], R8 ;  /* 0x0104000819007388 */ /* 0x0007e40000000c00 */
.L_x_581:
[----:B------:R-:W-:Y:S05]  /*f8f0*/  BSYNC B1 ;  /* 0x0000000000017941 */ /* 0x000fea0003800000 */
.L_x_580:
[----:B------:R-:W-:-:S13]  /*f900*/  ISETP.GE.AND P0, PT, R207, R0, PT ;  /* 0x00000000cf00720c */ /* 0x000fda0003f06270 */
[----:B------:R-:W-:Y:S05]  /*f910*/  @P0 BRA `(.L_x_564) ;  /* 0x00000010004c0947 */ /* 0x000fea0003800000 */
[----:B---3--:R-:W3:Y:S01]  /*f920*/  LDC R25, c[0x0][0x3f4] ;  /* 0x0000fd00ff197b82 */ /* 0x008ee20000000800 */
[C---:B------:R-:W-:Y:S01]  /*f930*/  VIADD R0, R18.reuse, 0x20 ;  /* 0x0000002012007836 */ /* 0x040fe20000000000 */
[C---:B-12---:R-:W-:Y:S01]  /*f940*/  IADD3 R4, R18.reuse, 0x40, RZ ;  /* 0x0000004012047810 */ /* 0x046fe20007ffe0ff */
[----:B------:R-:W-:Y:S01]  /*f950*/  BSSY B1, `(.L_x_586) ;  /* 0x000005d000017945 */ /* 0x000fe20003800000 */
[----:B------:R-:W-:Y:S02]  /*f960*/  SHF.R.U32.HI R59, RZ, 0x3, R185 ;  /* 0x00000003ff3b7819 */ /* 0x000fe400000116b9 */
[-C--:B---3--:R-:W-:Y:S02]  /*f970*/  ISETP.GE.AND P0, PT, R18, R25.reuse, PT ;  /* 0x000000191200720c */ /* 0x088fe40003f06270 */
[-C--:B------:R-:W-:Y:S02]  /*f980*/  ISETP.GE.AND P1, PT, R0, R25.reuse, PT ;  /* 0x000000190000720c */ /* 0x080fe40003f26270 */
[----:B------:R-:W-:-:S09]  /*f990*/  ISETP.GE.AND P2, PT, R4, R25, PT ;  /* 0x000000190400720c */ /* 0x000fd20003f46270 */
[----:B------:R-:W-:Y:S05]  /*f9a0*/  @P0 BRA `(.L_x_587) ;  /* 0x00000004005c0947 */ /* 0x000fea0003800000 */
[----:B------:R-:W2:Y:S01]  /*f9b0*/  LDL R61, [R1+0x74] ;  /* 0x00007400013d7983 */ /* 0x000ea20000100800 */
[----:B------:R-:W-:Y:S01]  /*f9c0*/  LEA.HI R0, R25, R226, RZ, 0x1d ;  /* 0x000000e219007211 */ /* 0x000fe200078fe8ff */
[----:B------:R-:W-:Y:S02]  /*f9d0*/  HADD2.F32 R51, -RZ, R34.H0_H0 ;  /* 0x20000022ff337230 */ /* 0x000fe40000004100 */
[----:B------:R-:W-:Y:S01]  /*f9e0*/  HADD2.F32 R53, -RZ, R39.H0_H0 ;  /* 0x20000027ff357230 */ /* 0x000fe20000004100 */
[----:B0-----:R-:W-:Y:S01]  /*f9f0*/  SHF.R.S32.HI R5, RZ, 0x1f, R0 ;  /* 0x0000001fff057819 */ /* 0x001fe20000011400 */
[----:B------:R-:W-:Y:S02]  /*fa00*/  IMAD.SHL.U32 R4, R0, 0x8, RZ ;  /* 0x0000000800047824 */ /* 0x000fe400078e00ff */
[----:B------:R-:W-:Y:S01]  /*fa10*/  HADD2.F32 R58, -RZ, R40.H0_H0 ;  /* 0x20000028ff3a7230 */ /* 0x000fe20000004100 */
[----:B------:R-:W-:Y:S01]  /*fa20*/  LEA.HI R5, R5, R0, RZ, 0x3 ;  /* 0x0000000005057211 */ /* 0x000fe200078f18ff */
[----:B------:R-:W-:Y:S01]  /*fa30*/  HADD2.F32 R56, -RZ, R35.H0_H0 ;  /* 0x20000023ff387230 */ /* 0x000fe20000004100 */
[----:B------:R-:W-:Y:S01]  /*fa40*/  LOP3.LUT R0, R185, 0x38, R4, 0xf8, !PT ;  /* 0x00000038b9007812 */ /* 0x000fe200078ef804 */
[----:B------:R-:W-:-:S02]  /*fa50*/  HADD2.F32 R60, -RZ, R39.H1_H1 ;  /* 0x30000027ff3c7230 */ /* 0x000fc40000004100 */
[----:B------:R-:W-:Y:S01]  /*fa60*/  IMAD.SHL.U32 R5, R5, 0x400, RZ ;  /* 0x0000040005057824 */ /* 0x000fe200078e00ff */
[----:B------:R-:W-:Y:S01]  /*fa70*/  LOP3.LUT R0, R0, R59, RZ, 0x3c, !PT ;  /* 0x0000003b00007212 */ /* 0x000fe200078e3cff */
[----:B------:R-:W-:Y:S02]  /*fa80*/  HADD2.F32 R34, -RZ, R34.H1_H1 ;  /* 0x30000022ff227230 */ /* 0x000fe40000004100 */
[----:B------:R-:W-:Y:S01]  /*fa90*/  HADD2.F32 R55, -RZ, R40.H1_H1 ;  /* 0x30000028ff377230 */ /* 0x000fe20000004100 */
[----:B------:R-:W-:Y:S01]  /*faa0*/  LOP3.LUT R9, R5, 0x7fffe000, RZ, 0xc0, !PT ;  /* 0x7fffe00005097812 */ /* 0x000fe200078ec0ff */
[----:B------:R-:W-:Y:S02]  /*fab0*/  HADD2.F32 R35, -RZ, R35.H1_H1 ;  /* 0x30000023ff237230 */ /* 0x000fe40000004100 */
[----:B------:R-:W-:Y:S01]  /*fac0*/  HADD2.F32 R57, -RZ, R41.H0_H0 ;  /* 0x20000029ff397230 */ /* 0x000fe20000004100 */
[----:B------:R-:W-:-:S04]  /*fad0*/  IADD3 R9, R0, R9, R195 ;  /* 0x0000000900097210 */ /* 0x000fc80007ffe0c3 */
[----:B------:R-:W-:-:S05]  /*fae0*/  LEA R0, R9, R2, 0x1 ;  /* 0x0000000209007211 */ /* 0x000fca00078e08ff */
[----:B------:R-:W0:Y:S02]  /*faf0*/  LDS.128 R8, [R0+0x10400] ;  /* 0x0104000000087984 */ /* 0x000e240000000c00 */
[--C-:B0-----:R-:W-:Y:S02]  /*fb00*/  HADD2.F32 R47, -RZ, R8.reuse.H0_H0 ;  /* 0x20000008ff2f7230 */ /* 0x101fe40000004100 */
[----:B------:R-:W-:Y:S02]  /*fb10*/  HADD2.F32 R8, -RZ, R8.H1_H1 ;  /* 0x30000008ff087230 */ /* 0x000fe40000004100 */
[--C-:B------:R-:W-:Y:S02]  /*fb20*/  HADD2.F32 R48, -RZ, R9.reuse.H0_H0 ;  /* 0x20000009ff307230 */ /* 0x100fe40000004100 */
[-C--:B------:R-:W-:Y:S01]  /*fb30*/  FMUL.FTZ R52, R53, R47.reuse ;  /* 0x0000002f35347220 */ /* 0x080fe20000410000 */
[----:B------:R-:W-:Y:S01]  /*fb40*/  FMUL.FTZ R54, R51, R47 ;  /* 0x0000002f33367220 */ /* 0x000fe20000410000 */
[----:B------:R-:W-:-:S02]  /*fb50*/  HADD2.F32 R9, -RZ, R9.H1_H1 ;  /* 0x30000009ff097230 */ /* 0x000fc40000004100 */
[----:B------:R-:W-:Y:S01]  /*fb60*/  FMUL.FTZ R39, R58, R8 ;  /* 0x000000083a277220 */ /* 0x000fe20000410000 */
        /* <DEDUP_REMOVED lines=8> */
[--C-:B------:R-:W-:Y:S02]  /*fbf0*/  HADD2.F32 R44, -RZ, R5.reuse.H0_H0 ;  /* 0x20000005ff2c7230 */ /* 0x100fe40000004100 */
[-C--:B------:R-:W-:Y:S01]  /*fc00*/  FFMA.FTZ R52, R51, R43.reuse, -R52 ;  /* 0x0000002b33347223 */ /* 0x080fe20000010834 */
[----:B------:R-:W-:Y:S01]  /*fc10*/  FFMA.FTZ R54, R53, R43, R54 ;  /* 0x0000002b35367223 */ /* 0x000fe20000010036 */
[C---:B------:R-:W-:Y:S01]  /*fc20*/  FMUL.FTZ R43, R56.reuse, R8 ;  /* 0x00000008382b7220 */ /* 0x040fe20000410000 */
[----:B------:R-:W-:Y:S02]  /*fc30*/  HADD2.F32 R5, -RZ, R5.H1_H1 ;  /* 0x30000005ff057230 */ /* 0x000fe40000004100 */
[----:B------:R-:W-:Y:S01]  /*fc40*/  FFMA.FTZ R39, R56, R4, -R39 ;  /* 0x0000000438277223 */ /* 0x000fe20000010827 */
[----:B------:R-:W-:Y:S01]  /*fc50*/  FMUL.FTZ R51, R34, R48 ;  /* 0x0000003022337220 */ /* 0x000fe20000410000 */
[----:B------:R-:W-:Y:S01]  /*fc60*/  FFMA.FTZ R43, R58, R4, R43 ;  /* 0x000000043a2b7223 */ /* 0x000fe2000001002b */
[----:B------:R-:W-:Y:S01]  /*fc70*/  FMUL.FTZ R4, R55, R9 ;  /* 0x0000000937047220 */ /* 0x000fe20000410000 */
[----:B------:R-:W-:-:S02]  /*fc80*/  HADD2.F32 R53, -RZ, R37.H0_H0 ;  /* 0x20000025ff357230 */ /* 0x000fc40000004100 */
[C---:B------:R-:W-:Y:S01]  /*fc90*/  FMUL.FTZ R8, R35.reuse, R9 ;  /* 0x0000000923087220 */ /* 0x040fe20000410000 */
[----:B------:R-:W-:Y:S02]  /*fca0*/  HADD2.F32 R56, -RZ, R42.H0_H0 ;  /* 0x2000002aff387230 */ /* 0x000fe40000004100 */
[-C--:B------:R-:W-:Y:S01]  /*fcb0*/  FFMA.FTZ R47, R34, R44.reuse, -R47 ;  /* 0x0000002c222f7223 */ /* 0x080fe2000001082f */
[----:B------:R-:W-:Y:S02]  /*fcc0*/  HADD2.F32 R45, -RZ, R6.H0_H0 ;  /* 0x20000006ff2d7230 */ /* 0x000fe40000004100 */
[----:B------:R-:W-:Y:S01]  /*fcd0*/  FFMA.FTZ R51, R60, R44, R51 ;  /* 0x0000002c3c337223 */ /* 0x000fe20000010033 */
[----:B------:R-:W-:Y:S02]  /*fce0*/  HADD2.F32 R48, -RZ, R38.H0_H0 ;  /* 0x20000026ff307230 */ /* 0x000fe40000004100 */
[----:B------:R-:W-:Y:S01]  /*fcf0*/  FFMA.FTZ R34, R35, R5, -R4 ;  /* 0x0000000523227223 */ /* 0x000fe20000010804 */
[----:B------:R-:W-:-:S02]  /*fd00*/  HADD2.F32 R6, -RZ, R6.H1_H1 ;  /* 0x30000006ff067230 */ /* 0x000fc40000004100 */
[----:B------:R-:W-:Y:S01]  /*fd10*/  FFMA.FTZ R40, R55, R5, R8 ;  /* 0x0000000537287223 */ /* 0x000fe20000010008 */
[-C--:B------:R-:W-:Y:S01]  /*fd20*/  FMUL.FTZ R4, R57, R49.reuse ;  /* 0x0000003139047220 */ /* 0x080fe20000410000 */
[C---:B------:R-:W-:Y:S01]  /*fd30*/  FMUL.FTZ R44, R53.reuse, R49 ;  /* 0x00000031352c7220 */ /* 0x040fe20000410000 */
[-C--:B------:R-:W-:Y:S01]  /*fd40*/  FMUL.FTZ R5, R56, R10.reuse ;  /* 0x0000000a38057220 */ /* 0x080fe20000410000 */
[C---:B------:R-:W-:Y:S01]  /*fd50*/  FMUL.FTZ R9, R48.reuse, R10 ;  /* 0x0000000a30097220 */ /* 0x040fe20000410000 */
[-C--:B------:R-:W-:Y:S01]  /*fd60*/  FFMA.FTZ R35, R53, R45.reuse, -R4 ;  /* 0x0000002d35237223 */ /* 0x080fe20000010804 */
[----:B------:R-:W-:Y:S01]  /*fd70*/  FFMA.FTZ R44, R57, R45, R44 ;  /* 0x0000002d392c7223 */ /* 0x000fe2000001002c */
[----:B------:R-:W-:Y:S01]  /*fd80*/  FFMA.FTZ R10, R48, R6, -R5 ;  /* 0x00000006300a7223 */ /* 0x000fe20000010805 */
[----:B------:R-:W-:Y:S02]  /*fd90*/  HADD2.F32 R48, -RZ, R41.H1_H1 ;  /* 0x30000029ff307230 */ /* 0x000fe40000004100 */
[----:B------:R-:W-:-:S02]  /*fda0*/  HADD2.F32 R45, -RZ, R42.H1_H1 ;  /* 0x3000002aff2d7230 */ /* 0x000fc40000004100 */
[----:B------:R-:W-:Y:S02]  /*fdb0*/  HADD2.F32 R8, -RZ, R37.H1_H1 ;  /* 0x30000025ff087230 */ /* 0x000fe40000004100 */
[----:B------:R-:W-:Y:S01]  /*fdc0*/  FFMA.FTZ R37, R56, R6, R9 ;  /* 0x0000000638257223 */ /* 0x000fe20000010009 */
[----:B------:R-:W-:Y:S02]  /*fdd0*/  HADD2.F32 R41, -RZ, R38.H1_H1 ;  /* 0x30000026ff297230 */ /* 0x000fe40000004100 */
[-C--:B------:R-:W-:Y:S01]  /*fde0*/  FMUL.FTZ R5, R48, R50.reuse ;  /* 0x0000003230057220 */ /* 0x080fe20000410000 */
[--C-:B------:R-:W-:Y:S02]  /*fdf0*/  HADD2.F32 R46, -RZ, R7.reuse.H0_H0 ;  /* 0x20000007ff2e7230 */ /* 0x100fe40000004100 */
[-C--:B------:R-:W-:Y:S01]  /*fe00*/  FMUL.FTZ R4, R45, R11.reuse ;  /* 0x0000000b2d047220 */ /* 0x080fe20000410000 */
[----:B------:R-:W-:Y:S02]  /*fe10*/  HADD2.F32 R7, -RZ, R7.H1_H1 ;  /* 0x30000007ff077230 */ /* 0x000fe40000004100 */
[C---:B------:R-:W-:Y:S01]  /*fe20*/  FMUL.FTZ R9, R8.reuse, R50 ;  /* 0x0000003208097220 */ /* 0x040fe20000410000 */
[C---:B------:R-:W-:Y:S01]  /*fe30*/  FMUL.FTZ R6, R41.reuse, R11 ;  /* 0x0000000b29067220 */ /* 0x040fe20000410000 */
[-C--:B------:R-:W-:Y:S01]  /*fe40*/  FFMA.FTZ R11, R8, R46.reuse, -R5 ;  /* 0x0000002e080b7223 */ /* 0x080fe20000010805 */
[----:B------:R-:W-:Y:S01]  /*fe50*/  F2FP.F16.F32.PACK_AB R5, R34, R47 ;  /* 0x0000002f2205723e */ /* 0x000fe200000000ff */
[-C--:B------:R-:W-:Y:S01]  /*fe60*/  FFMA.FTZ R38, R41, R7.reuse, -R4 ;  /* 0x0000000729267223 */ /* 0x080fe20000010804 */
        /* <DEDUP_REMOVED lines=11> */
.L_x_587:
[----:B------:R-:W-:Y:S05]  /*ff20*/  BSYNC B1 ;  /* 0x0000000000017941 */ /* 0x000fea0003800000 */
.L_x_586:
[----:B------:R-:W-:Y:S04]  /*ff30*/  BSSY B1, `(.L_x_588) ;  /* 0x0000059000017945 */ /* 0x000fe80003800000 */
[----:B------:R-:W-:Y:S05]  /*ff40*/  @P1 BRA `(.L_x_589) ;  /* 0x00000004005c1947 */ /* 0x000fea0003800000 */
[----:B------:R-:W2:Y:S01]  /*ff50*/  LDL R50, [R1+0x6c] ;  /* 0x00006c0001327983 */ /* 0x000ea20000100800 */
[----:B-1----:R-:W-:Y:S01]  /*ff60*/  LEA.HI R0, R25, R227, RZ, 0x1d ;  /* 0x000000e319007211 */ /* 0x002fe200078fe8ff */
[----:B------:R-:W-:Y:S02]  /*ff70*/  HADD2.F32 R46, -RZ, R30.H0_H0 ;  /* 0x2000001eff2e7230 */ /* 0x000fe40000004100 */
[----:B------:R-:W-:Y:S01]  /*ff80*/  HADD2.F32 R44, -RZ, R26.H0_H0 ;  /* 0x2000001aff2c7230 */ /* 0x000fe20000004100 */
[----:B0-----:R-:W-:Y:S01]  /*ff90*/  SHF.R.S32.HI R5, RZ, 0x1f, R0 ;  /* 0x0000001fff057819 */ /* 0x001fe20000011400 */
[----:B------:R-:W-:Y:S02]  /*ffa0*/  IMAD.SHL.U32 R4, R0, 0x8, RZ ;  /* 0x0000000800047824 */ /* 0x000fe400078e00ff */
[----:B------:R-:W-:Y:S01]  /*ffb0*/  HADD2.F32 R48, -RZ, R31.H0_H0 ;  /* 0x2000001fff307230 */ /* 0x000fe20000004100 */
[----:B------:R-:W-:Y:S01]  /*ffc0*/  LEA.HI R5, R5, R0, RZ, 0x3 ;  /* 0x0000000005057211 */ /* 0x000fe200078f18ff */
[----:B------:R-:W-:Y:S01]  /*ffd0*/  HADD2.F32 R51, -RZ, R30.H1_H1 ;  /* 0x3000001eff337230 */ /* 0x000fe20000004100 */
[----:B------:R-:W-:Y:S01]  /*ffe0*/  LOP3.LUT R0, R185, 0x38, R4, 0xf8, !PT ;  /* 0x00000038b9007812 */ /* 0x000fe200078ef804 */
[----:B------:R-:W-:-:S02]  /*fff0*/  HADD2.F32 R49, -RZ, R26.H1_H1 ;  /* 0x3000001aff317230 */ /* 0x000fc40000004100 */
[----:B------:R-:W-:Y:S01]  /*10000*/  IMAD.SHL.U32 R5, R5, 0x400, RZ ;  /* 0x0000040005057824 */ /* 0x000fe200078e00ff */
[----:B------:R-:W-:-:S04]  /*10010*/  LOP3.LUT R0, R0, R59, RZ, 0x3c, !PT ;  /* 0x0000003b00007212 */ /* 0x000fc800078e3cff */
[----:B------:R-:W-:-:S04]  /*10020*/  LOP3.LUT R9, R5, 0x7fffe000, RZ, 0xc0, !PT ;  /* 0x7fffe00005097812 */ /* 0x000fc800078ec0ff */
        /* <DEDUP_REMOVED lines=8> */
[----:B------:R-:W-:Y:S01]  /*100b0*/  FMUL.FTZ R45, R48, R8 ;  /* 0x00000008302d7220 */ /* 0x000fe20000410000 */
[----:B------:R-:W-:-:S02]  /*100c0*/  HADD2.F32 R9, -RZ, R9.H1_H1 ;  /* 0x30000009ff097230 */ /* 0x000fc40000004100 */
[-C--:B------:R-:W-:Y:S01]  /*100d0*/  FMUL.FTZ R30, R51, R40.reuse ;  /* 0x00000028331e7220 */ /* 0x080fe20000410000 */
[----:B------:R-:W-:Y:S01]  /*100e0*/  FMUL.FTZ R40, R49, R40 ;  /* 0x0000002831287220 */ /* 0x000fe20000410000 */
[--C-:B------:R-:W-:Y:S02]  /*100f0*/  HADD2.F32 R41, -RZ, R10.reuse.H0_H0 ;  /* 0x2000000aff297230 */ /* 0x100fe40000004100 */
[----:B------:R-:W-:Y:S02]  /*10100*/  HADD2.F32 R10, -RZ, R10.H1_H1 ;  /* 0x3000000aff0a7230 */ /* 0x000fe40000004100 */
[--C-:B------:R-:W-:Y:S02]  /*10110*/  HADD2.F32 R42, -RZ, R11.reuse.H0_H0 ;  /* 0x2000000bff2a7230 */ /* 0x100fe40000004100 */
[----:B------:R-:W-:Y:S01]  /*10120*/  HADD2.F32 R11, -RZ, R11.H1_H1 ;  /* 0x3000000bff0b7230 */ /* 0x000fe20000004100 */
[----:B--2---:R-:W0:Y:S02]  /*10130*/  LDS.128 R4, [R50] ;  /* 0x0000000032047984 */ /* 0x004e240000000c00 */
[----:B0-----:R-:W-:-:S02]  /*10140*/  HADD2.F32 R34, -RZ, R4.H0_H0 ;  /* 0x20000004ff227230 */ /* 0x001fc40000004100 */
[----:B------:R-:W-:Y:S02]  /*10150*/  HADD2.F32 R4, -RZ, R4.H1_H1 ;  /* 0x30000004ff047230 */ /* 0x000fe40000004100 */
[----:B------:R-:W-:Y:S02]  /*10160*/  HADD2.F32 R35, -RZ, R5.H0_H0 ;  /* 0x20000005ff237230 */ /* 0x000fe40000004100 */
[-C--:B------:R-:W-:Y:S01]  /*10170*/  FFMA.FTZ R43, R44, R34.reuse, -R43 ;  /* 0x000000222c2b7223 */ /* 0x080fe2000001082b */
[--C-:B------:R-:W-:Y:S02]  /*10180*/  HADD2.F32 R44, -RZ, R27.reuse.H0_H0 ;  /* 0x2000001bff2c7230 */ /* 0x100fe40000004100 */
[----:B------:R-:W-:Y:S01]  /*10190*/  FFMA.FTZ R39, R46, R34, R39 ;  /* 0x000000222e277223 */ /* 0x000fe20000010027 */
[----:B------:R-:W-:Y:S02]  /*101a0*/  HADD2.F32 R27, -RZ, R27.H1_H1 ;  /* 0x3000001bff1b7230 */ /* 0x000fe40000004100 */
[----:B------:R-:W-:Y:S01]  /*101b0*/  FFMA.FTZ R30, R49, R35, -R30 ;  /* 0x00000023311e7223 */ /* 0x000fe2000001081e */
[----:B------:R-:W-:-:S02]  /*101c0*/  HADD2.F32 R5, -RZ, R5.H1_H1 ;  /* 0x30000005ff057230 */ /* 0x000fc40000004100 */
[C---:B------:R-:W-:Y:S01]  /*101d0*/  FMUL.FTZ R47, R44.reuse, R8 ;  /* 0x000000082c2f7220 */ /* 0x040fe20000410000 */
[-C--:B------:R-:W-:Y:S01]  /*101e0*/  FFMA.FTZ R8, R44, R4.reuse, -R45 ;  /* 0x000000042c087223 */ /* 0x080fe2000001082d */
[----:B------:R-:W-:Y:S02]  /*101f0*/  HADD2.F32 R45, -RZ, R31.H1_H1 ;  /* 0x3000001fff2d7230 */ /* 0x000fe40000004100 */
[----:B------:R-:W-:Y:S01]  /*10200*/  FFMA.FTZ R40, R51, R35, R40 ;  /* 0x0000002333287223 */ /* 0x000fe20000010028 */
[----:B------:R-:W-:Y:S01]  /*10210*/  FFMA.FTZ R26, R48, R4, R47 ;  /* 0x00000004301a7223 */ /* 0x000fe2000001002f */
[----:B------:R-:W-:Y:S02]  /*10220*/  HADD2.F32 R31, -RZ, R28.H0_H0 ;  /* 0x2000001cff1f7230 */ /* 0x000fe40000004100 */
[-C--:B------:R-:W-:Y:S01]  /*10230*/  FMUL.FTZ R34, R27, R9.reuse ;  /* 0x000000091b227220 */ /* 0x080fe20000410000 */
[----:B------:R-:W-:Y:S01]  /*10240*/  FMUL.FTZ R4, R45, R9 ;  /* 0x000000092d047220 */ /* 0x000fe20000410000 */
[----:B------:R-:W-:-:S02]  /*10250*/  HADD2.F32 R35, -RZ, R32.H0_H0 ;  /* 0x20000020ff237230 */ /* 0x000fc40000004100 */
[--C-:B------:R-:W-:Y:S02]  /*10260*/  HADD2.F32 R37, -RZ, R6.reuse.H0_H0 ;  /* 0x20000006ff257230 */ /* 0x100fe40000004100 */
[----:B------:R-:W-:Y:S01]  /*10270*/  FFMA.FTZ R9, R27, R5, -R4 ;  /* 0x000000051b097223 */ /* 0x000fe20000010804 */
[----:B------:R-:W-:Y:S02]  /*10280*/  HADD2.F32 R48, -RZ, R33.H0_H0 ;  /* 0x20000021ff307230 */ /* 0x000fe40000004100 */
[-C--:B------:R-:W-:Y:S01]  /*10290*/  FMUL.FTZ R4, R35, R41.reuse ;  /* 0x0000002923047220 */ /* 0x080fe20000410000 */
[----:B------:R-:W-:Y:S01]  /*102a0*/  FMUL.FTZ R44, R31, R41 ;  /* 0x000000291f2c7220 */ /* 0x000fe20000410000 */
[----:B------:R-:W-:Y:S02]  /*102b0*/  HADD2.F32 R46, -RZ, R29.H0_H0 ;  /* 0x2000001dff2e7230 */ /* 0x000fe40000004100 */
[----:B------:R-:W-:Y:S01]  /*102c0*/  FFMA.FTZ R27, R45, R5, R34 ;  /* 0x000000052d1b7223 */ /* 0x000fe20000010022 */
[----:B------:R-:W-:-:S02]  /*102d0*/  HADD2.F32 R6, -RZ, R6.H1_H1 ;  /* 0x30000006ff067230 */ /* 0x000fc40000004100 */
[-C--:B------:R-:W-:Y:S01]  /*102e0*/  FMUL.FTZ R5, R48, R10.reuse ;  /* 0x0000000a30057220 */ /* 0x080fe20000410000 */
[-C--:B------:R-:W-:Y:S01]  /*102f0*/  FFMA.FTZ R31, R31, R37.reuse, -R4 ;  /* 0x000000251f1f7223 */ /* 0x080fe20000010804 */
[----:B------:R-:W-:Y:S01]  /*10300*/  FFMA.FTZ R44, R35, R37, R44 ;  /* 0x00000025232c7223 */ /* 0x000fe2000001002c */
[----:B------:R-:W-:Y:S02]  /*10310*/  HADD2.F32 R32, -RZ, R32.H1_H1 ;  /* 0x30000020ff207230 */ /* 0x000fe40000004100 */
[C---:B------:R-:W-:Y:S01]  /*10320*/  FMUL.FTZ R35, R46.reuse, R10 ;  /* 0x0000000a2e237220 */ /* 0x040fe20000410000 */
[----:B------:R-:W-:Y:S02]  /*10330*/  HADD2.F32 R28, -RZ, R28.H1_H1 ;  /* 0x3000001cff1c7230 */ /* 0x000fe40000004100 */
[----:B------:R-:W-:Y:S01]  /*10340*/  FFMA.FTZ R10, R46, R6, -R5 ;  /* 0x000000062e0a7223 */ /* 0x000fe20000010805 */
[----:B------:R-:W-:Y:S02]  /*10350*/  HADD2.F32 R37, -RZ, R33.H1_H1 ;  /* 0x30000021ff257230 */ /* 0x000fe40000004100 */
[----:B------:R-:W-:Y:S01]  /*10360*/  FMUL.FTZ R5, R32, R42 ;  /* 0x0000002a20057220 */ /* 0x000fe20000410000 */
[----:B------:R-:W-:-:S02]  /*10370*/  HADD2.F32 R33, -RZ, R29.H1_H1 ;  /* 0x3000001dff217230 */ /* 0x000fc40000004100 */
[----:B------:R-:W-:Y:S01]  /*10380*/  FFMA.FTZ R35, R48, R6, R35 ;  /* 0x0000000630237223 */ /* 0x000fe20000010023 */
[--C-:B------:R-:W-:Y:S02]  /*10390*/  HADD2.F32 R38, -RZ, R7.reuse.H0_H0 ;  /* 0x20000007ff267230 */ /* 0x100fe40000004100 */
[C---:B------:R-:W-:Y:S01]  /*103a0*/  FMUL.FTZ R29, R28.reuse, R42 ;  /* 0x0000002a1c1d7220 */ /* 0x040fe20000410000 */
[----:B------:R-:W-:Y:S02]  /*103b0*/  HADD2.F32 R7, -RZ, R7.H1_H1 ;  /* 0x30000007ff077230 */ /* 0x000fe40000004100 */
[-C--:B------:R-:W-:Y:S01]  /*103c0*/  FMUL.FTZ R4, R37, R11.reuse ;  /* 0x0000000b25047220 */ /* 0x080fe20000410000 */
[C---:B------:R-:W-:Y:S01]  /*103d0*/  FMUL.FTZ R6, R33.reuse, R11 ;  /* 0x0000000b21067220 */ /* 0x040fe20000410000 */
[-C--:B------:R-:W-:Y:S01]  /*103e0*/  FFMA.FTZ R11, R28, R38.reuse, -R5 ;  /* 0x000000261c0b7223 */ /* 0x080fe20000010805 */
[----:B------:R-:W-:Y:S01]  /*103f0*/  FFMA.FTZ R29, R32, R38, R29 ;  /* 0x00000026201d7223 */ /* 0x000fe2000001001d */
[-C--:B------:R-:W-:Y:S01]  /*10400*/  FFMA.FTZ R28, R33, R7.reuse, -R4 ;  /* 0x00000007211c7223 */ /* 0x080fe20000010804 */
        /* <DEDUP_REMOVED lines=11> */
.L_x_589:
[----:B------:R-:W-:Y:S05]  /*104c0*/  BSYNC B1 ;  /* 0x0000000000017941 */ /* 0x000fea0003800000 */
.L_x_588:
[----:B------:R-:W-:Y:S05]  /*104d0*/  @P2 BRA `(.L_x_564) ;  /* 0x00000004005c2947 */ /* 0x000fea0003800000 */
[----:B------:R-:W0:Y:S01]  /*104e0*/  LDL R41, [R1+0x68] ;  /* 0x0000680001297983 */ /* 0x000e220000100800 */
[----:B------:R-:W-:Y:S01]  /*104f0*/  LEA.HI R25, R25, R228, RZ, 0x1d ;  /* 0x000000e419197211 */ /* 0x000fe200078fe8ff */
[----:B------:R-:W-:Y:S02]  /*10500*/  HADD2.F32 R33, -RZ, R3.H0_H0 ;  /* 0x20000003ff217230 */ /* 0x000fe40000004100 */
[--C-:B------:R-:W-:Y:S01]  /*10510*/  HADD2.F32 R35, -RZ, R15.reuse.H0_H0 ;  /* 0x2000000fff237230 */ /* 0x100fe20000004100 */
[----:B-12---:R-:W-:Y:S01]  /*10520*/  SHF.R.S32.HI R4, RZ, 0x1f, R25 ;  /* 0x0000001fff047819 */ /* 0x006fe20000011419 */
        /* <DEDUP_REMOVED lines=11> */
[----:B------:R-:W-:-:S03]  /*105e0*/  HADD2.F32 R39, -RZ, R21.H0_H0 ;  /* 0x20000015ff277230 */ /* 0x000fc60000004100 */
[----:B------:R-:W-:-:S04]  /*105f0*/  IADD3 R9, R0, R9, R195 ;  /* 0x0000000900097210 */ /* 0x000fc80007ffe0c3 */
[----:B------:R-:W-:-:S05]  /*10600*/  LEA R0, R9, R2, 0x1 ;  /* 0x0000000209007211 */ /* 0x000fca00078e08ff */
[----:B------:R-:W1:Y:S02]  /*10610*/  LDS.128 R8, [R0+0x10400] ;  /* 0x0104000000087984 */ /* 0x000e640000000c00 */
[--C-:B-1----:R-:W-:Y:S02]  /*10620*/  HADD2.F32 R29, -RZ, R8.reuse.H0_H0 ;  /* 0x20000008ff1d7230 */ /* 0x102fe40000004100 */
[----:B------:R-:W-:Y:S02]  /*10630*/  HADD2.F32 R8, -RZ, R8.H1_H1 ;  /* 0x30000008ff087230 */ /* 0x000fe40000004100 */
[--C-:B------:R-:W-:Y:S02]  /*10640*/  HADD2.F32 R30, -RZ, R9.reuse.H0_H0 ;  /* 0x20000009ff1e7230 */ /* 0x100fe40000004100 */
[-C--:B------:R-:W-:Y:S01]  /*10650*/  FMUL.FTZ R34, R35, R29.reuse ;  /* 0x0000001d23227220 */ /* 0x080fe20000410000 */
[----:B------:R-:W-:Y:S01]  /*10660*/  FMUL.FTZ R38, R33, R29 ;  /* 0x0000001d21267220 */ /* 0x000fe20000410000 */
[----:B------:R-:W-:-:S02]  /*10670*/  HADD2.F32 R9, -RZ, R9.H1_H1 ;  /* 0x30000009ff097230 */ /* 0x000fc40000004100 */
[-C--:B------:R-:W-:Y:S01]  /*10680*/  FMUL.FTZ R15, R44, R8.reuse ;  /* 0x000000082c0f7220 */ /* 0x080fe20000410000 */
[----:B------:R-:W-:Y:S01]  /*10690*/  FMUL.FTZ R3, R40, R8 ;  /* 0x0000000828037220 */ /* 0x000fe20000410000 */
[--C-:B------:R-:W-:Y:S02]  /*106a0*/  HADD2.F32 R31, -RZ, R10.reuse.H0_H0 ;  /* 0x2000000aff1f7230 */ /* 0x100fe40000004100 */
[----:B------:R-:W-:Y:S01]  /*106b0*/  FMUL.FTZ R29, R42, R30 ;  /* 0x0000001e2a1d7220 */ /* 0x000fe20000410000 */
[----:B------:R-:W-:Y:S02]  /*106c0*/  HADD2.F32 R10, -RZ, R10.H1_H1 ;  /* 0x3000000aff0a7230 */ /* 0x000fe40000004100 */
[--C-:B------:R-:W-:Y:S02]  /*106d0*/  HADD2.F32 R32, -RZ, R11.reuse.H0_H0 ;  /* 0x2000000bff207230 */ /* 0x100fe40000004100 */
[----:B------:R-:W-:Y:S01]  /*106e0*/  HADD2.F32 R11, -RZ, R11.H1_H1 ;  /* 0x3000000bff0b7230 */ /* 0x000fe20000004100 */
[----:B0-----:R-:W0:Y:S02]  /*106f0*/  LDS.128 R4, [R41] ;  /* 0x0000000029047984 */ /* 0x001e240000000c00 */
[----:B0-----:R-:W-:-:S02]  /*10700*/  HADD2.F32 R25, -RZ, R4.H0_H0 ;  /* 0x20000004ff197230 */ /* 0x001fc40000004100 */
[----:B------:R-:W-:Y:S02]  /*10710*/  HADD2.F32 R4, -RZ, R4.H1_H1 ;  /* 0x30000004ff047230 */ /* 0x000fe40000004100 */
[--C-:B------:R-:W-:Y:S02]  /*10720*/  HADD2.F32 R26, -RZ, R5.reuse.H0_H0 ;  /* 0x20000005ff1a7230 */ /* 0x100fe40000004100 */
[-C--:B------:R-:W-:Y:S01]  /*10730*/  FFMA.FTZ R34, R33, R25.reuse, -R34 ;  /* 0x0000001921227223 */ /* 0x080fe20000010822 */
[----:B------:R-:W-:Y:S01]  /*10740*/  FFMA.FTZ R38, R35, R25, R38 ;  /* 0x0000001923267223 */ /* 0x000fe20000010026 */
[----:B------:R-:W-:Y:S01]  /*10750*/  FMUL.FTZ R25, R46, R30 ;  /* 0x0000001e2e197220 */ /* 0x000fe20000410000 */
[----:B------:R-:W-:Y:S02]  /*10760*/  HADD2.F32 R33, -RZ, R12.H1_H1 ;  /* 0x3000000cff217230 */ /* 0x000fe40000004100 */
[----:B------:R-:W-:Y:S01]  /*10770*/  FFMA.FTZ R15, R40, R4, -R15 ;  /* 0x00000004280f7223 */ /* 0x000fe2000001080f */
[----:B------:R-:W-:-:S02]  /*10780*/  HADD2.F32 R5, -RZ, R5.H1_H1 ;  /* 0x30000005ff057230 */ /* 0x000fc40000004100 */
[----:B------:R-:W-:Y:S01]  /*10790*/  FFMA.FTZ R3, R44, R4, R3 ;  /* 0x000000042c037223 */ /* 0x000fe20000010003 */
[----:B------:R-:W-:Y:S01]  /*107a0*/  FFMA.FTZ R25, R42, R26, -R25 ;  /* 0x0000001a2a197223 */ /* 0x000fe20000010819 */
[-C--:B------:R-:W-:Y:S01]  /*107b0*/  FMUL.FTZ R4, R37, R9.reuse ;  /* 0x0000000925047220 */ /* 0x080fe20000410000 */
[----:B------:R-:W-:Y:S02]  /*107c0*/  HADD2.F32 R35, -RZ, R13.H0_H0 ;  /* 0x2000000dff237230 */ /* 0x000fe40000004100 */
[C---:B------:R-:W-:Y:S01]  /*107d0*/  FMUL.FTZ R8, R33.reuse, R9 ;  /* 0x0000000921087220 */ /* 0x040fe20000410000 */
[----:B------:R-:W-:Y:S02]  /*107e0*/  HADD2.F32 R42, -RZ, R24.H0_H0 ;  /* 0x20000018ff2a7230 */ /* 0x000fe40000004100 */
[-C--:B------:R-:W-:Y:S01]  /*107f0*/  FFMA.FTZ R12, R33, R5.reuse, -R4 ;  /* 0x00000005210c7223 */ /* 0x080fe20000010804 */
[----:B------:R-:W-:Y:S02]  /*10800*/  HADD2.F32 R40, -RZ, R14.H0_H0 ;  /* 0x2000000eff287230 */ /* 0x000fe40000004100 */
[----:B------:R-:W-:Y:S01]  /*10810*/  FFMA.FTZ R20, R37, R5, R8 ;  /* 0x0000000525147223 */ /* 0x000fe20000010008 */
[----:B------:R-:W-:-:S02]  /*10820*/  HADD2.F32 R27, -RZ, R6.H0_H0 ;  /* 0x20000006ff1b7230 */ /* 0x000fc40000004100 */
[-C--:B------:R-:W-:Y:S01]  /*10830*/  FMUL.FTZ R4, R39, R31.reuse ;  /* 0x0000001f27047220 */ /* 0x080fe20000410000 */
[----:B------:R-:W-:Y:S02]  /*10840*/  HADD2.F32 R6, -RZ, R6.H1_H1 ;  /* 0x30000006ff067230 */ /* 0x000fe40000004100 */
[C---:B------:R-:W-:Y:S01]  /*10850*/  FMUL.FTZ R30, R35.reuse, R31 ;  /* 0x0000001f231e7220 */ /* 0x040fe20000410000 */
[-C--:B------:R-:W-:Y:S01]  /*10860*/  FMUL.FTZ R5, R42, R10.reuse ;  /* 0x0000000a2a057220 */ /* 0x080fe20000410000 */
[----:B------:R-:W-:Y:S01]  /*10870*/  FMUL.FTZ R9, R40, R10 ;  /* 0x0000000a28097220 */ /* 0x000fe20000410000 */
[----:B------:R-:W-:Y:S02]  /*10880*/  HADD2.F32 R10, -RZ, R21.H1_H1 ;  /* 0x30000015ff0a7230 */ /* 0x000fe40000004100 */
[----:B------:R-:W-:Y:S01]  /*10890*/  FFMA.FTZ R29, R46, R26, R29 ;  /* 0x0000001a2e1d7223 */ /* 0x000fe2000001001d */
[----:B------:R-:W-:Y:S02]  /*108a0*/  HADD2.F32 R31, -RZ, R24.H1_H1 ;  /* 0x30000018ff1f7230 */ /* 0x000fe40000004100 */
[----:B------:R-:W-:Y:S01]  /*108b0*/  FFMA.FTZ R26, R35, R27, -R4 ;  /* 0x0000001b231a7223 */ /* 0x000fe20000010804 */
[----:B------:R-:W-:-:S02]  /*108c0*/  HADD2.F32 R8, -RZ, R13.H1_H1 ;  /* 0x3000000dff087230 */ /* 0x000fc40000004100 */
[----:B------:R-:W-:Y:S01]  /*108d0*/  FFMA.FTZ R30, R39, R27, R30 ;  /* 0x0000001b271e7223 */ /* 0x000fe2000001001e */
[----:B------:R-:W-:Y:S02]  /*108e0*/  HADD2.F32 R21, -RZ, R14.H1_H1 ;  /* 0x3000000eff157230 */ /* 0x000fe40000004100 */
[-C--:B------:R-:W-:Y:S01]  /*108f0*/  FFMA.FTZ R27, R40, R6.reuse, -R5 ;  /* 0x00000006281b7223 */ /* 0x080fe20000010805 */
[--C-:B------:R-:W-:Y:S02]  /*10900*/  HADD2.F32 R28, -RZ, R7.reuse.H0_H0 ;  /* 0x20000007ff1c7230 */ /* 0x100fe40000004100 */
[----:B------:R-:W-:Y:S01]  /*10910*/  FFMA.FTZ R13, R42, R6, R9 ;  /* 0x000000062a0d7223 */ /* 0x000fe20000010009 */
        /* <DEDUP_REMOVED lines=19> */
.L_x_564:
[----:B------:R-:W-:Y:S05]  /*10a50*/  BSYNC B0 ;  /* 0x0000000000007941 */ /* 0x000fea0003800000 */
.L_x_545:
[----:B------:R-:W-:Y:S01]  /*10a60*/  @!PT LDS RZ, [RZ] ;  /* 0x00000000fffff984 */ /* 0x000fe20000000800 */
[----:B------:R-:W-:Y:S01]  /*10a70*/  @!PT LDS RZ, [RZ] ;  /* 0x00000000fffff984 */ /* 0x000fe20000000800 */
[----:B------:R-:W-:Y:S01]  /*10a80*/  @!PT LDS RZ, [RZ] ;  /* 0x00000000fffff984 */ /* 0x000fe20000000800 */
[----:B------:R-:W-:Y:S01]  /*10a90*/  @!PT LDS RZ, [RZ] ;  /* 0x00000000fffff984 */ /* 0x000fe20000000800 */
[----:B------:R5:W-:Y:S06]  /*10aa0*/  MEMBAR.ALL.CTA ;  /* 0x0000000000007992 */ /* 0x000bec0000008000 */
[----:B-----5:R-:W5:Y:S01]  /*10ab0*/  FENCE.VIEW.ASYNC.S ;  /* 0x00000000000073c6 */ /* 0x020f620000000000 */
[----:B------:R-:W-:Y:S05]  /*10ac0*/  WARPSYNC.ALL ;  /* 0x0000000000007948 */ /* 0x000fea0003800000 */
[----:B-----5:R-:W-:Y:S06]  /*10ad0*/  BAR.SYNC.DEFER_BLOCKING 0xd, 0x100 ;  /* 0x0344000000007b1d */ /* 0x020fec0000010000 */
.L_x_543:
[----:B0123--:R-:W-:-:S05]  /*10ae0*/  IMAD.U32 R0, RZ, RZ, UR57 ;  /* 0x00000039ff007e24 */ /* 0x00ffca000f8e00ff */
[----:B------:R-:W-:-:S13]  /*10af0*/  ISETP.NE.AND P0, PT, R0, 0x3, PT ;  /* 0x000000030000780c */ /* 0x000fda0003f05270 */
[----:B------:R-:W-:Y:S05]  /*10b00*/  @!P0 BRA `(.L_x_590) ;  /* 0x0000000000048947 */ /* 0x000fea0003800000 */
[----:B------:R-:W-:Y:S01]  /*10b10*/  BPT.TRAP 0x1 ;  /* 0x000000040000795c */ /* 0x000fe20000300000 */
.L_x_590:
[----:B------:R-:W-:Y:S01]  /*10b20*/  IMAD R0, R194, 0x8, R2 ;  /* 0x00000008c2007824 */ /* 0x000fe200078e0202 */
[----:B----4-:R-:W-:-:S04]  /*10b30*/  SHF.L.U32 R3, R196, 0x1f, RZ ;  /* 0x0000001fc4037819 */ /* 0x010fc800000006ff */
[----:B------:R0:W1:Y:S01]  /*10b40*/  SYNCS.PHASECHK.TRANS64.TRYWAIT P2, [R0+URZ+0x34830], R3 ;  /* 0x03483003000075a7 */ /* 0x000062000804017f */
[----:B------:R-:W-:Y:S05]  /*10b50*/  @!P0 BRA `(.L_x_591) ;  /* 0x0000000000048947 */ /* 0x000fea0003800000 */
[----:B------:R-:W-:Y:S01]  /*10b60*/  BPT.TRAP 0x1 ;  /* 0x000000040000795c */ /* 0x000fe20000300000 */
.L_x_591:
[----:B------:R-:W2:Y:S01]  /*10b70*/  S2R R4, SR_TID.X ;  /* 0x0000000000047919 */ /* 0x000ea20000002100 */
[----:B------:R-:W-:Y:S02]  /*10b80*/  MOV R151, RZ ;  /* 0x000000ff00977202 */ /* 0x000fe40000000f00 */
[----:B--2---:R-:W-:-:S04]  /*10b90*/  LOP3.LUT R4, R4, 0x7f, RZ, 0xc0, !PT ;  /* 0x0000007f04047812 */ /* 0x004fc800078ec0ff */
[----:B------:R-:W-:Y:S01]  /*10ba0*/  ISETP.NE.AND P1, PT, R4, RZ, PT ;  /* 0x000000ff0400720c */ /* 0x000fe20003f25270 */
[----:B-1----:R-:W-:-:S12]  /*10bb0*/  @P2 BRA `(.L_x_592) ;  /* 0x0000000000082947 */ /* 0x002fd80003800000 */
[----:B------:R-:W1:Y:S02]  /*10bc0*/  SYNCS.PHASECHK.TRANS64.TRYWAIT P2, [R0+URZ+0x34830], R3 ;  /* 0x03483003000075a7 */ /* 0x000e64000804017f */
[----:B-1----:R-:W-:Y:S05]  /*10bd0*/  @!P2 BRA `(.L_x_593) ;  /* 0x0000011c00e0a947 */ /* 0x002fea0003800000 */
.L_x_592:
[----:B------:R-:W-:Y:S05]  /*10be0*/  WARPSYNC.ALL ;  /* 0x0000000000007948 */ /* 0x000fea0003800000 */
[----:B01----:R-:W-:Y:S01]  /*10bf0*/  VIADD R3, R2, 0x1c400 ;  /* 0x0001c40002037836 */ /* 0x003fe20000000000 */
[----:B------:R-:W-:Y:S01]  /*10c00*/  R2UR UR4, R36 ;  /* 0x00000000240472ca */ /* 0x000fe200000e0000 */
[----:B------:R-:W-:Y:S01]  /*10c10*/  IMAD.MOV.U32 R7, RZ, RZ, 0x40000040 ;  /* 0x40000040ff077424 */ /* 0x000fe200078e00ff */
[----:B------:R-:W-:Y:S01]  /*10c20*/  WARPGROUP.ARRIVE ;  /* 0x00000000000079c5 */ /* 0x000fe20000000000 */
[----:B------:R-:W-:Y:S01]  /*10c30*/  UMOV UR9, 0x40000040 ;  /* 0x4000004000097882 */ /* 0x000fe20000000000 */
[----:B------:R-:W-:Y:S01]  /*10c40*/  SHF.R.U32.HI R3, RZ, 0x4, R3 ;  /* 0x00000004ff037819 */ /* 0x000fe20000011603 */
[----:B------:R-:W-:Y:S01]  /*10c50*/  IMAD.U32 R11, RZ, RZ, UR9 ;  /* 0x00000009ff0b7e24 */ /* 0x000fe2000f8e00ff */
[----:B------:R-:W-:Y:S01]  /*10c60*/  R2UR UR11, R7 ;  /* 0x00000000070b72ca */ /* 0x000fe200000e0000 */
[----:B------:R-:W-:Y:S01]  /*10c70*/  UMOV UR41, 0x40000040 ;  /* 0x4000004000297882 */ /* 0x000fe20000000000 */
[----:B------:R-:W-:Y:S01]  /*10c80*/  LOP3.LUT R3, R3, 0x3fff, RZ, 0xc0, !PT ;  /* 0x00003fff03037812 */ /* 0x000fe200078ec0ff */
[----:B------:R-:W-:Y:S01]  /*10c90*/  UMOV UR45, 0x40000040 ;  /* 0x40000040002d7882 */ /* 0x000fe20000000000 */
[----:B------:R-:W-:Y:S01]  /*10ca0*/  MOV R9, 0x40000040 ;  /* 0x4000004000097802 */ /* 0x000fe20000000f00 */
[----:B------:R-:W-:Y:S01]  /*10cb0*/  UMOV UR49, 0x40000040 ;  /* 0x4000004000317882 */ /* 0x000fe20000000000 */
[----:B------:R-:W-:Y:S01]  /*10cc0*/  LOP3.LUT R4, R3, 0x10000, RZ, 0xfc, !PT ;  /* 0x0001000003047812 */ /* 0x000fe200078efcff */
[----:B------:R-:W-:Y:S01]  /*10cd0*/  ULOP3.LUT UR4, UR4, 0x10000, URZ, 0xfc, !UPT ;  /* 0x0001000004047892 */ /* 0x000fe2000f8efc3f */
[----:B------:R-:W-:Y:S01]  /*10ce0*/  IMAD.MOV.U32 R7, RZ, RZ, 0x40000040 ;  /* 0x40000040ff077424 */ /* 0x000fe200078e00ff */
[----:B------:R-:W-:Y:S01]  /*10cf0*/  UMOV UR53, 0x40000040 ;  /* 0x4000004000357882 */ /* 0x000fe20000000000 */
[----:B------:R-:W-:Y:S01]  /*10d00*/  P2R R12, PR, RZ, 0x1 ;  /* 0x00000001ff0c7803 */ /* 0x000fe20000000000 */
[----:B------:R-:W-:Y:S01]  /*10d10*/  IMAD R6, R194, 0xc00, R4 ;  /* 0x00000c00c2067824 */ /* 0x000fe200078e0204 */
[----:B------:R-:W-:Y:S01]  /*10d20*/  UIADD3 UR5, UR4, 0x2, URZ ;  /* 0x0000000204057890 */ /* 0x000fe2000fffe03f */
[----:B------:R-:W-:Y:S01]  /*10d30*/  R2UR UR55, R7 ;  /* 0x00000000073772ca */ /* 0x000fe200000e0000 */
[----:B------:R-:W-:Y:S01]  /*10d40*/  UMOV UR8, UR4 ;  /* 0x0000000400087c82 */ /* 0x000fe20008000000 */
[C---:B------:R-:W-:Y:S01]  /*10d50*/  VIADD R8, R6.reuse, 0x2 ;  /* 0x0000000206087836 */ /* 0x040fe20000000000 */
[----:B------:R-:W-:Y:S01]  /*10d60*/  R2UR UR10, R6 ;  /* 0x00000000060a72ca */ /* 0x000fe200000e0000 */
[----:B------:R-:W-:Y:S01]  /*10d70*/  UIADD3 UR40, UR4, 0x800, URZ ;  /* 0x0000080004287890 */ /* 0x000fe2000fffe03f */
[----:B------:R-:W-:Y:S01]  /*10d80*/  MOV R10, UR8 ;  /* 0x00000008000a7c02 */ /* 0x000fe20008000f00 */
[----:B------:R-:W-:Y:S01]  /*10d90*/  UIADD3 UR44, UR4, 0x802, URZ ;  /* 0x00000802042c7890 */ /* 0x000fe2000fffe03f */
[----:B------:R-:W-:Y:S01]  /*10da0*/  BSSY B0, `(.L_x_594) ;  /* 0x00005b8000007945 */ /* 0x000fe20003800000 */
[----:B------:R-:W-:Y:S01]  /*10db0*/  UIADD3 UR48, UR4, 0x804, URZ ;  /* 0x0000080404307890 */ /* 0x000fe2000fffe03f */
[--C-:B------:R-:W-:Y:S01]  /*10dc0*/  IMAD.MOV.U32 R150, RZ, RZ, R151.reuse ;  /* 0x000000ffff967224 */ /* 0x100fe200078e0097 */
[----:B------:R0:W-:Y:S01]  /*10dd0*/  STL.64 [R1+0x40], R10 ;  /* 0x0000400a01007387 */ /* 0x0001e20000100a00 */
[----:B------:R-:W-:Y:S01]  /*10de0*/  UIADD3 UR52, UR4, 0x806, URZ ;  /* 0x0000080604347890 */ /* 0x000fe2000fffe03f */
[-C--:B------:R-:W-:Y:S01]  /*10df0*/  MOV R148, R151.reuse ;  /* 0x0000009700947202 */ /* 0x080fe20000000f00 */
[----:B------:R-:W-:Y:S01]  /*10e00*/  ULDC UR56, c[0x0][0x9d8] ;  /* 0x0002760000387ab9 */ /* 0x000fe20000000800 */
[----:B------:R-:W-:Y:S01]  /*10e10*/  ULDC UR61, c[0x0][0x988] ;  /* 0x00026200003d7ab9 */ /* 0x000fe20000000800 */
[--C-:B------:R-:W-:Y:S01]  /*10e20*/  IMAD.MOV.U32 R147, RZ, RZ, R151.reuse ;  /* 0x000000ffff937224 */ /* 0x100fe200078e0097 */
[----:B------:R-:W-:Y:S01]  /*10e30*/  HGMMA.64x128x16.F32 R24, gdesc[UR8], RZ, !UPT, gsb0 ;  /* 0x01e00000081879f0 */ /* 0x000fe2000c0008ff */
[----:B------:R-:W-:Y:S01]  /*10e40*/  R2UR UR10, R8 ;  /* 0x00000000080a72ca */ /* 0x000fe200000e0000 */
[----:B------:R-:W-:Y:S01]  /*10e50*/  UMOV UR8, UR5 ;  /* 0x0000000500087c82 */ /* 0x000fe20008000000 */
[----:B------:R-:W-:Y:S01]  /*10e60*/  R2UR UR11, R9 ;  /* 0x00000000090b72ca */ /* 0x000fe200000e0000 */
[----:B------:R-:W-:Y:S01]  /*10e70*/  UMOV UR9, 0x40000040 ;  /* 0x4000004000097882 */ /* 0x000fe20000000000 */
[----:B------:R-:W-:Y:S01]  /*10e80*/  IMAD.MOV.U32 R9, RZ, RZ, 0x40000040 ;  /* 0x40000040ff097424 */ /* 0x000fe200078e00ff */
[----:B------:R-:W-:Y:S01]  /*10e90*/  IADD3 R8, R6, 0x4, RZ ;  /* 0x0000000406087810 */ /* 0x000fe20007ffe0ff */
[----:B------:R-:W-:Y:S01]  /*10ea0*/  UIADD3 UR5, UR4, 0x4, URZ ;  /* 0x0000000404057890 */ /* 0x000fe2000fffe03f */
[----:B0-----:R-:W-:Y:S01]  /*10eb0*/  IMAD.U32 R10, RZ, RZ, UR8 ;  /* 0x00000008ff0a7e24 */ /* 0x001fe2000f8e00ff */
[-C--:B------:R-:W-:Y:S01]  /*10ec0*/  MOV R145, R151.reuse ;  /* 0x0000009700917202 */ /* 0x080fe20000000f00 */
[----:B------:R-:W-:Y:S01]  /*10ed0*/  IMAD.U32 R11, RZ, RZ, UR9 ;  /* 0x00000009ff0b7e24 */ /* 0x000fe2000f8e00ff */
[-C--:B------:R-:W-:Y:S01]  /*10ee0*/  MOV R142, R151.reuse ;  /* 0x00000097008e7202 */ /* 0x080fe20000000f00 */
[--C-:B------:R-:W-:Y:S01]  /*10ef0*/  IMAD.MOV.U32 R146, RZ, RZ, R151.reuse ;  /* 0x000000ffff927224 */ /* 0x100fe200078e0097 */
[-C--:B------:R-:W-:Y:S01]  /*10f00*/  MOV R139, R151.reuse ;  /* 0x00000097008b7202 */ /* 0x080fe20000000f00 */
[--C-:B------:R-:W-:Y:S01]  /*10f10*/  IMAD.MOV.U32 R144, RZ, RZ, R151.reuse ;  /* 0x000000ffff907224 */ /* 0x100fe200078e0097 */
[----:B------:R0:W-:Y:S01]  /*10f20*/  STL.64 [R1+0x38], R10 ;  /* 0x0000380a01007387 */ /* 0x0001e20000100a00 */
[--C-:B-----5:R-:W-:Y:S01]  /*10f30*/  IMAD.MOV.U32 R143, RZ, RZ, R151.reuse ;  /* 0x000000ffff8f7224 */ /* 0x120fe200078e0097 */
[-C--:B------:R-:W-:Y:S01]  /*10f40*/  MOV R136, R151.reuse ;  /* 0x0000009700887202 */ /* 0x080fe20000000f00 */
[--C-:B------:R-:W-:Y:S01]  /*10f50*/  IMAD.MOV.U32 R141, RZ, RZ, R151.reuse ;  /* 0x000000ffff8d7224 */ /* 0x100fe200078e0097 */
        /* <DEDUP_REMOVED lines=28> */
[----:B------:R-:W-:Y:S01]  /*11120*/  IMAD.MOV.U32 R90, RZ, RZ, R151 ;  /* 0x000000ffff5a7224 */ /* 0x000fe200078e0097 */
[----:B------:R-:W-:Y:S02]  /*11130*/  WARPGROUP.DEPBAR.LE gsb0, 0x0 ;  /* 0x00008000000079c5 */ /* 0x000fe40000010000 */
[----:B------:R-:W-:-:S06]  /*11140*/  WARPGROUP.ARRIVE ;  /* 0x00000000000079c5 */ /* 0x000fcc0000000000 */
[----:B------:R-:W-:Y:S01]  /*11150*/  HGMMA.64x128x16.F32 R24, gdesc[UR8], R24, gsb0 ;  /* 0x01e00000081879f0 */ /* 0x000fe20008000818 */
[----:B------:R-:W-:Y:S01]  /*11160*/  R2UR UR10, R8 ;  /* 0x00000000080a72ca */ /* 0x000fe200000e0000 */
[----:B------:R-:W-:Y:S01]  /*11170*/  UMOV UR8, UR5 ;  /* 0x0000000500087c82 */ /* 0x000fe20008000000 */
[----:B------:R-:W-:Y:S01]  /*11180*/  R2UR UR11, R9 ;  /* 0x00000000090b72ca */ /* 0x000fe200000e0000 */
[----:B------:R-:W-:Y:S01]  /*11190*/  UMOV UR9, 0x40000040 ;  /* 0x4000004000097882 */ /* 0x000fe20000000000 */
[----:B------:R-:W-:Y:S01]  /*111a0*/  VIADD R8, R6, 0x6 ;  /* 0x0000000606087836 */ /* 0x000fe20000000000 */
[----:B------:R-:W-:Y:S01]  /*111b0*/  UIADD3 UR5, UR4, 0x6, URZ ;  /* 0x0000000604057890 */ /* 0x000fe2000fffe03f */
[----:B------:R-:W-:Y:S01]  /*111c0*/  IMAD.MOV.U32 R9, RZ, RZ, 0x40000040 ;  /* 0x40000040ff097424 */ /* 0x000fe200078e00ff */
[----:B0-----:R-:W-:Y:S01]  /*111d0*/  MOV R11, UR9 ;  /* 0x00000009000b7c02 */ /* 0x001fe20008000f00 */
[----:B------:R-:W-:-:S05]  /*111e0*/  IMAD.U32 R10, RZ, RZ, UR8 ;  /* 0x00000008ff0a7e24 */ /* 0x000fca000f8e00ff */
[----:B------:R0:W-:Y:S01]  /*111f0*/  STL.64 [R1+0x30], R10 ;  /* 0x0000300a01007387 */ /* 0x0001e20000100a00 */
        /* <DEDUP_REMOVED lines=8> */
[----:B------:R-:W-:Y:S01]  /*11280*/  MOV R9, 0x40000040 ;  /* 0x4000004000097802 */ /* 0x000fe20000000f00 */
[----:B------:R-:W-:Y:S01]  /*11290*/  UIADD3 UR5, UR4, 0x400, URZ ;  /* 0x0000040004057890 */ /* 0x000fe2000fffe03f */
        /* <DEDUP_REMOVED lines=10> */
[----:B------:R-:W-:Y:S01]  /*11340*/  IMAD.MOV.U32 R9, RZ, RZ, 0x40000040 ;  /* 0x40000040ff097424 */ /* 0x000fe200078e00ff */
[----:B------:R-:W-:Y:S01]  /*11350*/  IADD3 R8, R6, 0x402, RZ ;  /* 0x0000040206087810 */ /* 0x000fe20007ffe0ff */
[----:B------:R-:W-:Y:S01]  /*11360*/  UIADD3 UR5, UR4, 0x402, URZ ;  /* 0x0000040204057890 */ /* 0x000fe2000fffe03f */
[----:B0-----:R-:W-:Y:S02]  /*11370*/  IMAD.U32 R10, RZ, RZ, UR8 ;  /* 0x00000008ff0a7e24 */ /* 0x001fe4000f8e00ff */
        /* <DEDUP_REMOVED lines=26> */
[----:B------:R-:W-:Y:S01]  /*11520*/  IMAD.U32 R11, RZ, RZ, UR9 ;  /* 0x00000009ff0b7e24 */ /* 0x000fe2000f8e00ff */
[----:B------:R-:W-:-:S04]  /*11530*/  ULDC UR4, c[0x0][0x9d8] ;  /* 0x0002760000047ab9 */ /* 0x000fc80000000800 */
        /* <DEDUP_REMOVED lines=10> */
[----:B0-----:R-:W-:Y:S01]  /*115e0*/  IMAD.U32 R10, RZ, RZ, UR8 ;  /* 0x00000008ff0a7e24 */ /* 0x001fe2000f8e00ff */
[----:B------:R-:W-:Y:S01]  /*115f0*/  ULDC UR5, c[0x0][0x988] ;  /* 0x0002620000057ab9 */ /* 0x000fe20000000800 */
[----:B------:R-:W-:Y:S01]  /*11600*/  IMAD.U32 R11, RZ, RZ, UR9 ;  /* 0x00000009ff0b7e24 */ /* 0x000fe2000f8e00ff */
[----:B------:R-:W-:Y:S01]  /*11610*/  R2UR UR42, R8 ;  /* 0x00000000082a72ca */ /* 0x000fe200000e0000 */
[----:B------:R-:W-:Y:S01]  /*11620*/  VIADD R8, R6, 0x802 ;  /* 0x0000080206087836 */ /* 0x000fe20000000000 */
[----:B------:R-:W-:-:S02]  /*11630*/  R2UR UR43, R9 ;  /* 0x00000000092b72ca */ /* 0x000fc400000e0000 */
[----:B------:R-:W-:Y:S01]  /*11640*/  MOV R9, 0x40000040 ;  /* 0x4000004000097802 */ /* 0x000fe20000000f00 */
[----:B------:R0:W-:Y:S01]  /*11650*/  STL.64 [R1], R10 ;  /* 0x0000000a01007387 */ /* 0x0001e20000100a00 */
[----:B------:R-:W-:Y:S01]  /*11660*/  R2UR UR46, R8 ;  /* 0x00000000082e72ca */ /* 0x000fe200000e0000 */
[C---:B------:R-:W-:Y:S01]  /*11670*/  VIADD R8, R6.reuse, 0x804 ;  /* 0x0000080406087836 */ /* 0x040fe20000000000 */
[----:B------:R-:W-:Y:S01]  /*11680*/  R2UR UR47, R9 ;  /* 0x00000000092f72ca */ /* 0x000fe200000e0000 */
[----:B------:R-:W-:Y:S01]  /*11690*/  IMAD.MOV.U32 R9, RZ, RZ, 0x40000040 ;  /* 0x40000040ff097424 */ /* 0x000fe200078e00ff */
[----:B------:R-:W-:Y:S02]  /*116a0*/  IADD3 R6, R6, 0x806, RZ ;  /* 0x0000080606067810 */ /* 0x000fe40007ffe0ff */
[----:B------:R-:W-:Y:S02]  /*116b0*/  R2UR UR50, R8 ;  /* 0x00000000083272ca */ /* 0x000fe400000e0000 */
[----:B------:R-:W-:-:S02]  /*116c0*/  R2UR UR51, R9 ;  /* 0x00000000093372ca */ /* 0x000fc400000e0000 */
[----:B------:R-:W-:Y:S02]  /*116d0*/  R2UR UR54, R6 ;  /* 0x00000000063672ca */ /* 0x000fe400000e0000 */
[----:B------:R-:W-:-:S05]  /*116e0*/  IADD3 R6, R152, 0x80, -R209 ;  /* 0x0000008098067810 */ /* 0x000fca0007ffe8d1 */
[----:B------:R-:W-:-:S05]  /*116f0*/  IMAD R6, R149, -0x80, R6 ;  /* 0xffffff8095067824 */ /* 0x000fca00078e0206 */
[C---:B------:R-:W-:Y:S02]  /*11700*/  ISETP.GT.AND P2, PT, R6.reuse, RZ, PT ;  /* 0x000000ff0600720c */ /* 0x040fe40003f44270 */
[C---:B------:R-:W-:Y:S02]  /*11710*/  ISETP.GT.AND P3, PT, R6.reuse, 0x1, PT ;  /* 0x000000010600780c */ /* 0x040fe40003f64270 */
[C---:B------:R-:W-:Y:S02]  /*11720*/  ISETP.GT.AND P5, PT, R6.reuse, 0x9, PT ;  /* 0x000000090600780c */ /* 0x040fe40003fa4270 */
[C---:B------:R-:W-:Y:S02]  /*11730*/  ISETP.GT.AND P6, PT, R6.reuse, 0x8, PT ;  /* 0x000000080600780c */ /* 0x040fe40003fc4270 */
[----:B------:R-:W-:Y:S01]  /*11740*/  ISETP.GT.AND P4, PT, R6, 0x10, PT ;  /* 0x000000100600780c */ /* 0x000fe20003f84270 */
        /* <DEDUP_REMOVED lines=17> */
[----:B0-----:R-:W-:Y:S01]  /*11860*/  FMUL.FTZ R10, R25, UR4 ;  /* 0x00000004190a7c20 */ /* 0x001fe20008410000 */
        /* <DEDUP_REMOVED lines=33> */
[----:B------:R-:W-:Y:S01]  /*11a80*/  FMUL.FTZ R46, R56, UR4 ;  /* 0x00000004382e7c20 */ /* 0x000fe20008410000 */
[----:B------:R-:W-:Y:S01]  /*11a90*/  FMUL.FTZ R51, R51, UR4 ;  /* 0x0000000433337c20 */ /* 0x000fe20008410000 */
[----:B------:R-:W-:Y:S01]  /*11aa0*/  FMUL.FTZ R48, R57, UR4 ;  /* 0x0000000439307c20 */ /* 0x000fe20008410000 */
[----:B------:R-:W1:Y:S01]  /*11ab0*/  MUFU.TANH R14, R14 ;  /* 0x0000000e000e7308 */ /* 0x000e620000002400 */
[----:B--2---:R-:W-:Y:S01]  /*11ac0*/  FSEL R33, R8, -INF , P5 ;  /* 0xff80000008217808 */ /* 0x004fe20002800000 */
[----:B------:R-:W-:Y:S01]  /*11ad0*/  FMUL.FTZ R44, R54, UR4 ;  /* 0x00000004362c7c20 */ /* 0x000fe20008410000 */
[----:B------:R-:W-:Y:S01]  /*11ae0*/  FMNMX.FTZ R8, R9, R10, !PT ;  /* 0x0000000a09087209 */ /* 0x000fe20007810000 */
        /* <DEDUP_REMOVED lines=15> */
[----:B------:R-:W-:Y:S01]  /*11be0*/  FMNMX.FTZ R14, R31, R8, !PT ;  /* 0x000000081f0e7209 */ /* 0x000fe20007810000 */
[----:B------:R-:W-:Y:S01]  /*11bf0*/  FMUL.FTZ R67, R67, UR4 ;  /* 0x0000000443437c20 */ /* 0x000fe20008410000 */
[----:B------:R-:W-:Y:S01]  /*11c00*/  FMUL.FTZ R119, R72, UR4 ;  /* 0x0000000448777c20 */ /* 0x000fe20008410000 */
[----:B------:R-:W-:Y:S01]  /*11c10*/  FMUL.FTZ R62, R66, UR4 ;  /* 0x00000004423e7c20 */ /* 0x000fe20008410000 */
[----:B------:R-:W-:Y:S01]  /*11c20*/  FMNMX.FTZ R14, R33, R14, !PT ;  /* 0x0000000e210e7209 */ /* 0x000fe20007810000 */
[----:B------:R-:W1:Y:S01]  /*11c30*/  MUFU.TANH R20, R20 ;  /* 0x0000001400147308 */ /* 0x000e620000002400 */
[----:B--2---:R-:W-:Y:S01]  /*11c40*/  FSEL R3, R3, -INF , P2 ;  /* 0xff80000003037808 */ /* 0x004fe20001000000 */
[----:B------:R-:W-:Y:S01]  /*11c50*/  FMUL.FTZ R73, R73, UR4 ;  /* 0x0000000449497c20 */ /* 0x000fe20008410000 */
[----:B------:R-:W-:Y:S01]  /*11c60*/  ISETP.GT.AND P2, PT, R6, 0x11, PT ;  /* 0x000000110600780c */ /* 0x000fe20003f44270 */
        /* <DEDUP_REMOVED lines=14> */
[----:B------:R-:W-:-:S03]  /*11d50*/  FMUL.FTZ R84, R84, UR4 ;  /* 0x0000000454547c20 */ /* 0x000fc60008410000 */
[----:B------:R-:W-:-:S03]  /*11d60*/  FMNMX.FTZ R14, R43, R14, !PT ;  /* 0x0000000e2b0e7209 */ /* 0x000fc60007810000 */
[----:B------:R-:W1:Y:S01]  /*11d70*/  MUFU.TANH R13, R13 ;  /* 0x0000000d000d7308 */ /* 0x000e620000002400 */
[----:B--2---:R-:W-:Y:S02]  /*11d80*/  FSEL R11, R11, -INF , P6 ;  /* 0xff8000000b0b7808 */ /* 0x004fe40003000000 */
[----:B------:R-:W-:-:S05]  /*11d90*/  ISETP.GT.AND P6, PT, R6, 0x19, PT ;  /* 0x000000190600780c */ /* 0x000fca0003fc4270 */
[----:B------:R-:W2:Y:S01]  /*11da0*/  MUFU.TANH R26, R26 ;  /* 0x0000001a001a7308 */ /* 0x000ea20000002400 */
[----:B0-----:R-:W-:Y:S01]  /*11db0*/  FSEL R47, R24, -INF , P3 ;  /* 0xff800000182f7808 */ /* 0x001fe20001800000 */
[----:B------:R-:W-:-:S03]  /*11dc0*/  FMUL.FTZ R24, R83, UR4 ;  /* 0x0000000453187c20 */ /* 0x000fc60008410000 */
[----:B------:R-:W-:-:S03]  /*11dd0*/  FMNMX.FTZ R14, R47, R14, !PT ;  /* 0x0000000e2f0e7209 */ /* 0x000fc60007810000 */
[----:B------:R-:W0:Y:S01]  /*11de0*/  MUFU.TANH R15, R15 ;  /* 0x0000000f000f7308 */ /* 0x000e220000002400 */
[----:B-1----:R-:W-:Y:S02]  /*11df0*/  FSEL R13, R13, -INF , P5 ;  /* 0xff8000000d0d7808 */ /* 0x002fe40002800000 */
[----:B------:R-:W-:-:S05]  /*11e00*/  ISETP.GT.AND P5, PT, R6, 0x20, PT ;  /* 0x000000200600780c */ /* 0x000fca0003fa4270 */
[----:B------:R-:W1:Y:S01]  /*11e10*/  MUFU.TANH R28, R28 ;  /* 0x0000001c001c7308 */ /* 0x000e620000002400 */
[----:B--2---:R-:W-:Y:S01]  /*11e20*/  FSEL R49, R26, -INF , P6 ;  /* 0xff8000001a317808 */ /* 0x004fe20003000000 */
[----:B------:R-:W-:-:S03]  /*11e30*/  FMUL.FTZ R26, R79, UR4 ;  /* 0x000000044f1a7c20 */ /* 0x000fc60008410000 */
        /* <DEDUP_REMOVED lines=78> */
[----:B------:R-:W-:Y:S01]  /*12320*/  FMNMX.FTZ R20, R113, R14, !PT ;  /* 0x0000000e71147209 */ /* 0x000fe20007810000 */
[----:B------:R-:W-:Y:S02]  /*12330*/  FMUL.FTZ R14, R81, UR4 ;  /* 0x00000004510e7c20 */ /* 0x000fe40008410000 */
        /* <DEDUP_REMOVED lines=44> */
[----:B-1----:R-:W-:Y:S01]  /*12600*/  FSEL R73, R8, -INF , P4 ;  /* 0xff80000008497808 */ /* 0x002fe20002000000 */
[----:B------:R-:W-:Y:S01]  /*12610*/  IMAD.U32 R8, RZ, RZ, UR5 ;  /* 0x00000005ff087e24 */ /* 0x000fe2000f8e00ff */
        /* <DEDUP_REMOVED lines=16> */
[----:B------:R-:W-:Y:S01]  /*12720*/  MUFU.TANH R24, R24 ;  /* 0x0000001800187308 */ /* 0x000fe20000002400 */
[----:B-1----:R-:W-:-:S04]  /*12730*/  FSEL R129, R7, -INF , P2 ;  /* 0xff80000007817808 */ /* 0x002fc80001000000 */
[----:B------:R-:W-:-:S05]  /*12740*/  FMNMX.FTZ R20, R129, R20, !PT ;  /* 0x0000001481147209 */ /* 0x000fca0007810000 */
[----:B------:R-:W0:Y:S02]  /*12750*/  SHFL.BFLY PT, R7, R20, 0x2, 0x1f ;  /* 0x0c401f0014077f89 */ /* 0x000e2400000e0000 */
[----:B0-----:R-:W-:Y:S01]  /*12760*/  FMNMX.FTZ R14, R20, R7, !PT ;  /* 0x00000007140e7209 */ /* 0x001fe20007810000 */
[----:B------:R-:W-:-:S04]  /*12770*/  FMUL.FTZ R20, R82, UR4 ;  /* 0x0000000452147c20 */ /* 0x000fc80008410000 */
[----:B------:R-:W0:Y:S02]  /*12780*/  SHFL.BFLY PT, R7, R14, 0x1, 0x1f ;  /* 0x0c201f000e077f89 */ /* 0x000e2400000e0000 */
[----:B------:R-:W1:Y:S01]  /*12790*/  MUFU.TANH R20, R20 ;  /* 0x0000001400147308 */ /* 0x000e620000002400 */
[----:B0-----:R-:W-:Y:S01]  /*127a0*/  FMNMX.FTZ R7, R14, R7, !PT ;  /* 0x000000070e077209 */ /* 0x001fe20007810000 */
[----:B------:R-:W-:-:S03]  /*127b0*/  FMUL.FTZ R14, R86, UR4 ;  /* 0x00000004560e7c20 */ /* 0x000fc60008410000 */
[C---:B------:R-:W-:Y:S01]  /*127c0*/  FSETP.NEU.FTZ.AND P0, PT, R7.reuse, -INF , PT ;  /* 0xff8000000700780b */ /* 0x040fe20003f1d000 */
[-C--:B------:R-:W-:Y:S02]  /*127d0*/  FMUL.FTZ R6, R7, R8.reuse ;  /* 0x0000000807067220 */ /* 0x080fe40000410000 */
[----:B------:R-:W0:Y:S03]  /*127e0*/  MUFU.TANH R14, R14 ;  /* 0x0000000e000e7308 */ /* 0x000e260000002400 */
[----:B------:R-:W-:Y:S02]  /*127f0*/  FSEL R6, R6, RZ, P0 ;  /* 0x000000ff06067208 */ /* 0x000fe40000000000 */
[----:B------:R-:W-:Y:S01]  /*12800*/  ISETP.NE.AND P0, PT, R12, RZ, PT ;  /* 0x000000ff0c00720c */ /* 0x000fe20003f05270 */
[----:B------:R-:W-:Y:S01]  /*12810*/  FMUL.FTZ R12, R87, UR4 ;  /* 0x00000004570c7c20 */ /* 0x000fe20008410000 */
[----:B--2---:R-:W-:Y:S01]  /*12820*/  FSEL R87, R26, -INF , P6 ;  /* 0xff8000001a577808 */ /* 0x004fe20003000000 */
[-CC-:B------:R-:W-:Y:S01]  /*12830*/  FFMA.FTZ R79, R10, R8.reuse, -R6.reuse ;  /* 0x000000080a4f7223 */ /* 0x180fe20000010806 */
[----:B------:R-:W-:Y:S01]  /*12840*/  FMNMX.FTZ R10, R3, R5, !PT ;  /* 0x00000005030a7209 */ /* 0x000fe20007810000 */
[-CC-:B------:R-:W-:Y:S01]  /*12850*/  FFMA.FTZ R182, R31, R8.reuse, -R6.reuse ;  /* 0x000000081fb67223 */ /* 0x180fe20000010806 */
[--C-:B------:R-:W-:Y:S01]  /*12860*/  FFMA.FTZ R31, R33, R8, -R6.reuse ;  /* 0x00000008211f7223 */ /* 0x100fe20000010806 */
[----:B------:R-:W2:Y:S01]  /*12870*/  MUFU.TANH R12, R12 ;  /* 0x0000000c000c7308 */ /* 0x000ea20000002400 */
[----:B------:R-:W-:Y:S01]  /*12880*/  FMNMX.FTZ R10, R11, R10, !PT ;  /* 0x0000000a0b0a7209 */ /* 0x000fe20007810000 */
[-CC-:B------:R-:W-:Y:S01]  /*12890*/  FFMA.FTZ R33, R43, R8.reuse, -R6.reuse ;  /* 0x000000082b217223 */ /* 0x180fe20000010806 */
[-CC-:B------:R-:W-:Y:S01]  /*128a0*/  FFMA.FTZ R43, R91, R8.reuse, -R6.reuse ;  /* 0x000000085b2b7223 */ /* 0x180fe20000010806 */
[----:B-1----:R-:W-:Y:S01]  /*128b0*/  FSEL R91, R20, -INF , P5 ;  /* 0xff800000145b7808 */ /* 0x002fe20002800000 */
[--C-:B------:R-:W-:Y:S01]  /*128c0*/  FFMA.FTZ R174, R93, R8, -R6.reuse ;  /* 0x000000085dae7223 */ /* 0x100fe20000010806 */
[----:B------:R-:W-:Y:S01]  /*128d0*/  FMNMX.FTZ R10, R13, R10, !PT ;  /* 0x0000000a0d0a7209 */ /* 0x000fe20007810000 */
[-CC-:B------:R-:W-:Y:S01]  /*128e0*/  FFMA.FTZ R178, R47, R8.reuse, -R6.reuse ;  /* 0x000000082fb27223 */ /* 0x180fe20000010806 */
[----:B------:R-:W-:Y:S01]  /*128f0*/  FSEL R93, R24, -INF , P4 ;  /* 0xff800000185d7808 */ /* 0x000fe20002000000 */
[--C-:B------:R-:W-:Y:S01]  /*12900*/  FFMA.FTZ R47, R95, R8, -R6.reuse ;  /* 0x000000085f2f7223 */ /* 0x100fe20000010806 */
[----:B------:R-:W-:Y:S01]  /*12910*/  FMNMX.FTZ R10, R15, R10, !PT ;  /* 0x0000000a0f0a7209 */ /* 0x000fe20007810000 */
[-CC-:B------:R-:W-:Y:S01]  /*12920*/  FFMA.FTZ R170, R101, R8.reuse, -R6.reuse ;  /* 0x0000000865aa7223 */ /* 0x180fe20000010806 */
[----:B0-----:R-:W-:Y:S01]  /*12930*/  FSEL R95, R14, -INF , P3 ;  /* 0xff8000000e5f7808 */ /* 0x001fe20001800000 */
[--C-:B------:R-:W-:Y:S01]  /*12940*/  FFMA.FTZ R180, R9, R8, -R6.reuse ;  /* 0x0000000809b47223 */ /* 0x100fe20000010806 */
[----:B------:R-:W-:Y:S01]  /*12950*/  FMNMX.FTZ R10, R21, R10, !PT ;  /* 0x0000000a150a7209 */ /* 0x000fe20007810000 */
[----:B------:R-:W-:Y:S01]  /*12960*/  MUFU.EX2 R79, R79 ;  /* 0x0000004f004f7308 */ /* 0x000fe20000000800 */
[-CC-:B------:R-:W-:Y:S01]  /*12970*/  FFMA.FTZ R176, R37, R8.reuse, -R6.reuse ;  /* 0x0000000825b07223 */ /* 0x180fe20000010806 */
[----:B--2---:R-:W-:Y:S01]  /*12980*/  FSEL R101, R12, -INF , P2 ;  /* 0xff8000000c657808 */ /* 0x004fe20001000000 */
        /* <DEDUP_REMOVED lines=32> */
[----:B------:R-:W3:Y:S01]  /*12b90*/  MUFU.EX2 R176, R176 ;  /* 0x000000b000b07308 */ /* 0x000ee20000000800 */
[----:B------:R-:W-:Y:S01]  /*12ba0*/  FMNMX.FTZ R10, R53, R10, !PT ;  /* 0x0000000a350a7209 */ /* 0x000fe20007810000 */
[--C-:B------:R-:W-:Y:S01]  /*12bb0*/  IMAD.MOV.U32 R131, RZ, RZ, R151.reuse ;  /* 0x000000ffff837224 */ /* 0x100fe200078e0097 */
[-C--:B------:R-:W-:Y:S01]  /*12bc0*/  MOV R127, R151.reuse ;  /* 0x00000097007f7202 */ /* 0x080fe20000000f00 */
[--C-:B------:R-:W-:Y:S01]  /*12bd0*/  IMAD.MOV.U32 R129, RZ, RZ, R151.reuse ;  /* 0x000000ffff817224 */ /* 0x100fe200078e0097 */
[----:B------:R-:W-:Y:S01]  /*12be0*/  FMNMX.FTZ R10, R55, R10, !PT ;  /* 0x0000000a370a7209 */ /* 0x000fe20007810000 */
[--C-:B------:R-:W-:Y:S01]  /*12bf0*/  IMAD.MOV.U32 R125, RZ, RZ, R151.reuse ;  /* 0x000000ffff7d7224 */ /* 0x100fe200078e0097 */
[-C--:B------:R-:W-:Y:S01]  /*12c00*/  MOV R121, R151.reuse ;  /* 0x0000009700797202 */ /* 0x080fe20000000f00 */
[----:B------:R-:W4:Y:S01]  /*12c10*/  MUFU.EX2 R33, R33 ;  /* 0x0000002100217308 */ /* 0x000f220000000800 */
[----:B------:R-:W-:Y:S01]  /*12c20*/  FMNMX.FTZ R10, R57, R10, !PT ;  /* 0x0000000a390a7209 */ /* 0x000fe20007810000 */
[--C-:B------:R-:W-:Y:S01]  /*12c30*/  IMAD.MOV.U32 R123, RZ, RZ, R151.reuse ;  /* 0x000000ffff7b7224 */ /* 0x100fe200078e0097 */
[-C--:B------:R-:W-:Y:S01]  /*12c40*/  MOV R115, R151.reuse ;  /* 0x0000009700737202 */ /* 0x080fe20000000f00 */
[--C-:B------:R-:W-:Y:S01]  /*12c50*/  IMAD.MOV.U32 R119, RZ, RZ, R151.reuse ;  /* 0x000000ffff777224 */ /* 0x100fe200078e0097 */
[----:B------:R-:W-:Y:S01]  /*12c60*/  FMNMX.FTZ R10, R59, R10, !PT ;  /* 0x0000000a3b0a7209 */ /* 0x000fe20007810000 */
[--C-:B------:R-:W-:Y:S01]  /*12c70*/  IMAD.MOV.U32 R117, RZ, RZ, R151.reuse ;  /* 0x000000ffff757224 */ /* 0x100fe200078e0097 */
[----:B------:R-:W-:Y:S01]  /*12c80*/  MOV R109, R151 ;  /* 0x00000097006d7202 */ /* 0x000fe20000000f00 */
[----:B------:R-:W4:Y:S01]  /*12c90*/  MUFU.EX2 R178, R178 ;  /* 0x000000b200b27308 */ /* 0x000f220000000800 */
[----:B------:R-:W-:Y:S01]  /*12ca0*/  FMNMX.FTZ R10, R61, R10, !PT ;  /* 0x0000000a3d0a7209 */ /* 0x000fe20007810000 */
[----:B------:R-:W-:-:S02]  /*12cb0*/  IMAD.MOV.U32 R113, RZ, RZ, R151 ;  /* 0x000000ffff717224 */ /* 0x000fc400078e0097 */
[----:B------:R-:W-:Y:S01]  /*12cc0*/  IMAD.MOV.U32 R111, RZ, RZ, R151 ;  /* 0x000000ffff6f7224 */ /* 0x000fe200078e0097 */
[----:B------:R-:W-:-:S03]  /*12cd0*/  FMNMX.FTZ R10, R63, R10, !PT ;  /* 0x0000000a3f0a7209 */ /* 0x000fc60007810000 */
[----:B------:R-:W4:Y:S01]  /*12ce0*/  MUFU.EX2 R37, R37 ;  /* 0x0000002500257308 */ /* 0x000f220000000800 */
        /* <DEDUP_REMOVED lines=17> */
[----:B------:R-:W-:Y:S02]  /*12e00*/  MUFU.EX2 R49, R49 ;  /* 0x0000003100317308 */ /* 0x000fe40000000800 */
[----:B------:R-:W0:Y:S06]  /*12e10*/  SHFL.BFLY PT, R9, R10, 0x2, 0x1f ;  /* 0x0c401f000a097f89 */ /* 0x000e2c00000e0000 */
[----:B------:R-:W-:Y:S08]  /*12e20*/  MUFU.EX2 R170, R170 ;  /* 0x000000aa00aa7308 */ /* 0x000ff00000000800 */
[----:B------:R-:W-:Y:S08]  /*12e30*/  MUFU.EX2 R83, R83 ;  /* 0x0000005300537308 */ /* 0x000ff00000000800 */
[----:B------:R-:W-:Y:S01]  /*12e40*/  MUFU.EX2 R152, R152 ;  /* 0x0000009800987308 */ /* 0x000fe20000000800 */
[----:B0-----:R-:W-:-:S05]  /*12e50*/  FMNMX.FTZ R12, R10, R9, !PT ;  /* 0x000000090a0c7209 */ /* 0x001fca0007810000 */
[----:B------:R-:W0:Y:S02]  /*12e60*/  SHFL.BFLY PT, R9, R12, 0x1, 0x1f ;  /* 0x0c201f000c097f89 */ /* 0x000e2400000e0000 */
[----:B------:R-:W-:Y:S08]  /*12e70*/  MUFU.EX2 R89, R89 ;  /* 0x0000005900597308 */ /* 0x000ff00000000800 */
[----:B------:R-:W-:Y:S08]  /*12e80*/  MUFU.EX2 R154, R154 ;  /* 0x0000009a009a7308 */ /* 0x000ff00000000800 */
[----:B------:R-:W-:Y:S01]  /*12e90*/  MUFU.EX2 R97, R97 ;  /* 0x0000006100617308 */ /* 0x000fe20000000800 */
[----:B0-----:R-:W-:-:S07]  /*12ea0*/  FMNMX.FTZ R9, R12, R9, !PT ;  /* 0x000000090c097209 */ /* 0x001fce0007810000 */
[----:B------:R-:W-:Y:S01]  /*12eb0*/  MUFU.EX2 R156, R156 ;  /* 0x0000009c009c7308 */ /* 0x000fe20000000800 */
[C---:B------:R-:W-:Y:S01]  /*12ec0*/  FSETP.NEU.FTZ.AND P2, PT, R9.reuse, -INF , PT ;  /* 0xff8000000900780b */ /* 0x040fe20003f5d000 */
[----:B------:R-:W-:-:S06]  /*12ed0*/  FMUL.FTZ R24, R9, R8 ;  /* 0x0000000809187220 */ /* 0x000fcc0000410000 */
[----:B------:R-:W-:Y:S01]  /*12ee0*/  MUFU.EX2 R99, R99 ;  /* 0x0000006300637308 */ /* 0x000fe20000000800 */
[----:B------:R-:W-:-:S05]  /*12ef0*/  FSEL R24, R24, RZ, P2 ;  /* 0x000000ff18187208 */ /* 0x000fca0001000000 */
[-CC-:B------:R-:W-:Y:S01]  /*12f00*/  FFMA.FTZ R181, R3, R8.reuse, -R24.reuse ;  /* 0x0000000803b57223 */ /* 0x180fe20000010818 */
[-CC-:B------:R-:W-:Y:S01]  /*12f10*/  FFMA.FTZ R6, R5, R8.reuse, -R24.reuse ;  /* 0x0000000805067223 */ /* 0x180fe20000010818 */
[-CC-:B------:R-:W-:Y:S01]  /*12f20*/  FFMA.FTZ R183, R11, R8.reuse, -R24.reuse ;  /* 0x000000080bb77223 */ /* 0x180fe20000010818 */
[----:B------:R-:W-:Y:S01]  /*12f30*/  FADD.FTZ R3, R180, R79 ;  /* 0x0000004fb4037221 */ /* 0x000fe20000010000 */
        /* <DEDUP_REMOVED lines=19> */
[----:B------:R-:W-:Y:S01]  /*13070*/  FADD.FTZ R34, R178, R3 ;  /* 0x00000003b2227221 */ /* 0x000fe20000010000 */
        /* <DEDUP_REMOVED lines=26> */
[----:B------:R-:W-:-:S02]  /*13220*/  F2FP.F16.F32.PACK_AB R181, R6, R181 ;  /* 0x000000b506b5723e */ /* 0x000fc400000000ff */
[----:B------:R-:W-:Y:S02]  /*13230*/  F2FP.F16.F32.PACK_AB R183, R10, R183 ;  /* 0x000000b70ab7723e */ /* 0x000fe400000000ff */
[----:B------:R-:W2:Y:S01]  /*13240*/  MUFU.EX2 R179, R179 ;  /* 0x000000b300b37308 */ /* 0x000ea20000000800 */
[----:B0-----:R-:W-:Y:S01]  /*13250*/  FADD.FTZ R3, R177, R36 ;  /* 0x00000024b1037221 */ /* 0x001fe20000010000 */
[----:B------:R-:W-:Y:S02]  /*13260*/  F2FP.F16.F32.PACK_AB R180, R79, R180 ;  /* 0x000000b44fb4723e */ /* 0x000fe400000000ff */
[----:B------:R-:W-:Y:S02]  /*13270*/  F2FP.F16.F32.PACK_AB R182, R31, R182 ;  /* 0x000000b61fb6723e */ /* 0x000fe400000000ff */
[----:B------:R-:W-:Y:S02]  /*13280*/  F2FP.F16.F32.PACK_AB R176, R33, R176 ;  /* 0x000000b021b0723e */ /* 0x000fe400000000ff */
[----:B------:R-:W0:Y:S01]  /*13290*/  MUFU.EX2 R14, R14 ;  /* 0x0000000e000e7308 */ /* 0x000e220000000800 */
[----:B-1----:R-:W-:Y:S01]  /*132a0*/  FADD.FTZ R36, R12, R3 ;  /* 0x000000030c247221 */ /* 0x002fe20000010000 */
[----:B------:R-:W-:Y:S01]  /*132b0*/  FADD.FTZ R3, R47, R38 ;  /* 0x000000262f037221 */ /* 0x000fe20000010000 */
[----:B------:R-:W-:-:S02]  /*132c0*/  F2FP.F16.F32.PACK_AB R178, R37, R178 ;  /* 0x000000b225b2723e */ /* 0x000fc400000000ff */
[----:B------:R-:W-:Y:S01]  /*132d0*/  F2FP.F16.F32.PACK_AB R172, R43, R172 ;  /* 0x000000ac2bac723e */ /* 0x000fe200000000ff */
[----:B------:R-:W-:Y:S01]  /*132e0*/  FADD.FTZ R38, R168, R3 ;  /* 0x00000003a8267221 */ /* 0x000fe20000010000 */
[----:B------:R-:W-:Y:S01]  /*132f0*/  @!P1 IADD3 R3, R0, 0x34840, RZ ;  /* 0x0003484000039810 */ /* 0x000fe20007ffe0ff */
[----:B------:R-:W1:Y:S01]  /*13300*/  MUFU.EX2 R173, R173 ;  /* 0x000000ad00ad7308 */ /* 0x000e620000000800 */
[----:B--2---:R-:W-:Y:S01]  /*13310*/  FADD.FTZ R5, R179, R36 ;  /* 0x00000024b3057221 */ /* 0x004fe20000010000 */
[----:B------:R-:W-:Y:S01]  /*13320*/  FADD.FTZ R11, R49, R38 ;  /* 0x00000026310b7221 */ /* 0x000fe20000010000 */
[----:B------:R-:W-:Y:S02]  /*13330*/  @!P1 PRMT R3, RZ, 0x654, R3 ;  /* 0x00000654ff039816 */ /* 0x000fe40000000003 */
[----:B------:R-:W-:Y:S02]  /*13340*/  F2FP.F16.F32.PACK_AB R174, R47, R174 ;  /* 0x000000ae2fae723e */ /* 0x000fe400000000ff */
[----:B------:R2:W-:Y:S01]  /*13350*/  @!P1 SYNCS.ARRIVE.TRANS64.RED.A1T0 RZ, [R3+URZ], RZ ;  /* 0x000000ff03ff99a7 */ /* 0x0005e2000810043f */
[----:B------:R-:W3:Y:S01]  /*13360*/  MUFU.EX2 R20, R20 ;  /* 0x0000001400147308 */ /* 0x000ee20000000800 */
[----:B0-----:R-:W-:Y:S01]  /*13370*/  FADD.FTZ R36, R14, R5 ;  /* 0x000000050e247221 */ /* 0x001fe20000010000 */
[----:B------:R-:W-:-:S02]  /*13380*/  F2FP.F16.F32.PACK_AB R168, R49, R168 ;  /* 0x000000a831a8723e */ /* 0x000fc400000000ff */
[----:B------:R-:W-:Y:S02]  /*13390*/  F2FP.F16.F32.PACK_AB R177, R12, R177 ;  /* 0x000000b10cb1723e */ /* 0x000fe400000000ff */
[----:B------:R-:W-:Y:S02]  /*133a0*/  F2FP.F16.F32.PACK_AB R179, R14, R179 ;  /* 0x000000b30eb3723e */ /* 0x000fe400000000ff */
[----:B------:R-:W2:Y:S01]  /*133b0*/  MUFU.EX2 R175, R175 ;  /* 0x000000af00af7308 */ /* 0x000ea20000000800 */
[----:B-1----:R-:W-:Y:S01]  /*133c0*/  FADD.FTZ R5, R173, R36 ;  /* 0x00000024ad057221 */ /* 0x002fe20000010000 */
[----:B------:R-:W-:Y:S01]  /*133d0*/  FADD.FTZ R36, R170, R11 ;  /* 0x0000000baa247221 */ /* 0x000fe20000010000 */
[----:B------:R-:W-:-:S05]  /*133e0*/  F2FP.F16.F32.PACK_AB R170, R83, R170 ;  /* 0x000000aa53aa723e */ /* 0x000fca00000000ff */
[----:B------:R-:W0:Y:S01]  /*133f0*/  MUFU.EX2 R26, R26 ;  /* 0x0000001a001a7308 */ /* 0x000e220000000800 */
[C---:B---3--:R-:W-:Y:S01]  /*13400*/  FADD.FTZ R38, R20.reuse, R5 ;  /* 0x0000000514267221 */ /* 0x048fe20000010000 */
[----:B------:R-:W-:Y:S01]  /*13410*/  FADD.FTZ R5, R83, R36 ;  /* 0x0000002453057221 */ /* 0x000fe20000010000 */
[----:B------:R-:W-:Y:S01]  /*13420*/  FFMA.FTZ R36, R71, R8, -R24 ;  /* 0x0000000847247223 */ /* 0x000fe20000010818 */
[----:B------:R-:W-:Y:S02]  /*13430*/  F2FP.F16.F32.PACK_AB R173, R20, R173 ;  /* 0x000000ad14ad723e */ /* 0x000fe400000000ff */
        /* <DEDUP_REMOVED lines=11> */
[----:B------:R-:W-:Y:S02]  /*134f0*/  F2FP.F16.F32.PACK_AB R175, R26, R175 ;  /* 0x000000af1aaf723e */ /* 0x000fe400000000ff */
[----:B------:R-:W-:Y:S01]  /*13500*/  MOV R97, R151 ;  /* 0x0000009700617202 */ /* 0x000fe20000000f00 */
[----:B------:R-:W-:Y:S01]  /*13510*/  FADD.FTZ R40, R156, R5 ;  /* 0x000000059c287221 */ /* 0x000fe20000010000 */
[----:B------:R-:W-:Y:S01]  /*13520*/  F2FP.F16.F32.PACK_AB R156, R99, R156 ;  /* 0x0000009c639c723e */ /* 0x000fe200000000ff */
[----:B------:R-:W0:Y:S01]  /*13530*/  MUFU.EX2 R171, R171 ;  /* 0x000000ab00ab7308 */ /* 0x000e220000000800 */
[----:B-1----:R-:W-:Y:S01]  /*13540*/  FADD.FTZ R3, R169, R38 ;  /* 0x00000026a9037221 */ /* 0x002fe20000010000 */
[----:B------:R-:W-:Y:S01]  /*13550*/  FADD.FTZ R5, R99, R40 ;  /* 0x0000002863057221 */ /* 0x000fe20000010000 */
[----:B------:R-:W-:-:S05]  /*13560*/  IMAD.MOV.U32 R99, RZ, RZ, R151 ;  /* 0x000000ffff637224 */ /* 0x000fca00078e0097 */
        /* <DEDUP_REMOVED lines=19> */
[----:B------:R-:W-:-:S06]  /*136a0*/  F2FP.F16.F32.PACK_AB R158, R81, R158 ;  /* 0x0000009e519e723e */ /* 0x000fcc00000000ff */
        /* <DEDUP_REMOVED lines=9> */
[----:B------:R-:W-:Y:S02]  /*13740*/  F2FP.F16.F32.PACK_AB R160, R103, R160 ;  /* 0x000000a067a0723e */ /* 0x000fe400000000ff */
[----:B------:R-:W-:-:S04]  /*13750*/  MOV R103, R151 ;  /* 0x0000009700677202 */ /* 0x000fc80000000f00 */
        /* <DEDUP_REMOVED lines=9> */
[----:B------:R-:W-:Y:S02]  /*137f0*/  F2FP.F16.F32.PACK_AB R162, R85, R162 ;  /* 0x000000a255a2723e */ /* 0x000fe400000000ff */
[----:B------:R-:W-:-:S04]  /*13800*/  MOV R85, 0x3f800000 ;  /* 0x3f80000000557802 */ /* 0x000fc80000000f00 */
        /* <DEDUP_REMOVED lines=14> */
[----:B------:R1:W3:Y:S01]  /*138f0*/  MUFU.EX2 R38, R87 ;  /* 0x0000005700267308 */ /* 0x0002e20000000800 */
[----:B--2---:R-:W-:-:S07]  /*13900*/  FADD.FTZ R44, R166, R5 ;  /* 0x00000005a62c7221 */ /* 0x004fce0000010000 */
[----:B------:R-:W2:Y:S01]  /*13910*/  MUFU.EX2 R91, R91 ;  /* 0x0000005b005b7308 */ /* 0x000ea20000000800 */
[----:B0-----:R-:W-:Y:S01]  /*13920*/  FADD.FTZ R5, R77, R42 ;  /* 0x0000002a4d057221 */ /* 0x001fe20000010000 */
[----:B-1----:R-:W-:-:S06]  /*13930*/  IMAD.MOV.U32 R87, RZ, RZ, 0x3f800000 ;  /* 0x3f800000ff577424 */ /* 0x002fcc00078e00ff */
[----:B------:R0:W1:Y:S01]  /*13940*/  MUFU.EX2 R40, R93 ;  /* 0x0000005d00287308 */ /* 0x0000620000000800 */
[C---:B---3--:R-:W-:Y:S01]  /*13950*/  FADD.FTZ R10, R38.reuse, R5 ;  /* 0x00000005260a7221 */ /* 0x048fe20000010000 */
[----:B------:R-:W-:-:S06]  /*13960*/  F2FP.F16.F32.PACK_AB R163, R38, R77 ;  /* 0x0000004d26a3723e */ /* 0x000fcc00000000ff */
[----:B------:R-:W3:Y:S01]  /*13970*/  MUFU.EX2 R95, R95 ;  /* 0x0000005f005f7308 */ /* 0x000ee20000000800 */
[----:B--2---:R-:W-:Y:S01]  /*13980*/  FADD.FTZ R5, R91, R10 ;  /* 0x0000000a5b057221 */ /* 0x004fe20000010000 */
[----:B0-----:R-:W-:-:S06]  /*13990*/  IMAD.MOV.U32 R93, RZ, RZ, R151 ;  /* 0x000000ffff5d7224 */ /* 0x001fcc00078e0097 */
[----:B------:R0:W2:Y:S01]  /*139a0*/  MUFU.EX2 R6, R101 ;  /* 0x0000006500067308 */ /* 0x0000a20000000800 */
[C---:B-1----:R-:W-:Y:S01]  /*139b0*/  FADD.FTZ R10, R40.reuse, R5 ;  /* 0x00000005280a7221 */ /* 0x042fe20000010000 */
[----:B------:R-:W-:Y:S02]  /*139c0*/  F2FP.F16.F32.PACK_AB R165, R40, R91 ;  /* 0x0000005b28a5723e */ /* 0x000fe400000000ff */
[----:B------:R-:W-:-:S04]  /*139d0*/  MOV R91, R151 ;  /* 0x00000097005b7202 */ /* 0x000fc80000000f00 */
[----:B------:R-:W1:Y:S01]  /*139e0*/  MUFU.EX2 R107, R107 ;  /* 0x0000006b006b7308 */ /* 0x000e620000000800 */
[----:B---3--:R-:W-:Y:S01]  /*139f0*/  FADD.FTZ R5, R95, R10 ;  /* 0x0000000a5f057221 */ /* 0x008fe20000010000 */
[----:B0-----:R-:W-:-:S03]  /*13a00*/  IMAD.MOV.U32 R101, RZ, RZ, R151 ;  /* 0x000000ffff657224 */ /* 0x001fc600078e0097 */
[C---:B--2---:R-:W-:Y:S01]  /*13a10*/  FADD.FTZ R0, R6.reuse, R5 ;  /* 0x0000000506007221 */ /* 0x044fe20000010000 */
[----:B------:R-:W-:Y:S01]  /*13a20*/  VIADD R5, R149, 0xfffffffe ;  /* 0xfffffffe95057836 */ /* 0x000fe20000000000 */
[----:B------:R-:W-:Y:S01]  /*13a30*/  F2FP.F16.F32.PACK_AB R167, R6, R95 ;  /* 0x0000005f06a7723e */ /* 0x000fe200000000ff */
[--C-:B------:R-:W-:Y:S02]  /*13a40*/  IMAD.MOV.U32 R149, RZ, RZ, R151.reuse ;  /* 0x000000ffff957224 */ /* 0x100fe400078e0097 */
[--C-:B------:R-:W-:Y:S01]  /*13a50*/  IMAD.MOV.U32 R95, RZ, RZ, R151.reuse ;  /* 0x000000ffff5f7224 */ /* 0x100fe200078e0097 */
[----:B------:R-:W-:Y:S01]  /*13a60*/  ISETP.GE.AND P2, PT, R5, R197, PT ;  /* 0x000000c50500720c */ /* 0x000fe20003f46270 */
[C---:B-1----:R-:W-:Y:S01]  /*13a70*/  FADD.FTZ R3, R107.reuse, R44 ;  /* 0x0000002c6b037221 */ /* 0x042fe20000010000 */
[----:B------:R-:W-:Y:S01]  /*13a80*/  F2FP.F16.F32.PACK_AB R166, R107, R166 ;  /* 0x000000a66ba6723e */ /* 0x000fe200000000ff */
[----:B------:R-:W-:-:S10]  /*13a90*/  IMAD.MOV.U32 R107, RZ, RZ, R151 ;  /* 0x000000ffff6b7224 */ /* 0x000fd400078e0097 */
[----:B------:R-:W-:Y:S05]  /*13aa0*/  @!P2 BRA `(.L_x_595) ;  /* 0x0000002c009ca947 */ /* 0x000fea0003800000 */
[----:B------:R-:W-:Y:S01]  /*13ab0*/  IMAD.MOV.U32 R10, RZ, RZ, R9 ;  /* 0x000000ffff0a7224 */ /* 0x000fe200078e0009 */
[----:B------:R-:W-:Y:S01]  /*13ac0*/  MOV R13, R196 ;  /* 0x000000c4000d7202 */ /* 0x000fe20000000f00 */
[----:B------:R-:W-:Y:S01]  /*13ad0*/  IMAD.MOV.U32 R11, RZ, RZ, R7 ;  /* 0x000000ffff0b7224 */ /* 0x000fe200078e0007 */
[----:B------:R-:W-:Y:S01]  /*13ae0*/  CS2R R150, SRZ ;  /* 0x0000000000967805 */ /* 0x000fe2000001ff00 */
[----:B------:R-:W-:Y:S01]  /*13af0*/  IMAD.MOV.U32 R6, RZ, RZ, R194 ;  /* 0x000000ffff067224 */ /* 0x000fe200078e00c2 */
[----:B------:R-:W-:Y:S01]  /*13b00*/  CS2R R146, SRZ ;  /* 0x0000000000927805 */ /* 0x000fe2000001ff00 */
[----:B------:R-:W-:Y:S01]  /*13b10*/  IMAD.MOV.U32 R87, RZ, RZ, 0x3f800000 ;  /* 0x3f800000ff577424 */ /* 0x000fe200078e00ff */
        /* <DEDUP_REMOVED lines=29> */
[----:B------:R-:W-:-:S07]  /*13cf0*/  CS2R R88, SRZ ;  /* 0x0000000000587805 */ /* 0x000fce000001ff00 */
.L_x_606:
[----:B------:R-:W-:-:S04]  /*13d00*/  IADD3 R7, R6, 0x1, RZ ;  /* 0x0000000106077810 */ /* 0x000fc80007ffe0ff */
[----:B------:R-:W-:-:S04]  /*13d10*/  ISETP.NE.AND P2, PT, R7, 0x2, PT ;  /* 0x000000020700780c */ /* 0x000fc80003f45270 */
[----:B------:R-:W-:Y:S02]  /*13d20*/  SEL R196, RZ, 0x1, P2 ;  /* 0x00000001ffc47807 */ /* 0x000fe40001000000 */
[----:B------:R-:W-:Y:S02]  /*13d30*/  SEL R194, R7, RZ, P2 ;  /* 0x000000ff07c27207 */ /* 0x000fe40001000000 */
[----:B------:R-:W-:Y:S01]  /*13d40*/  LOP3.LUT R196, R13, R196, RZ, 0x3c, !PT ;  /* 0x000000c40dc47212 */ /* 0x000fe200078e3cff */
[----:B------:R-:W-:Y:S06]  /*13d50*/  @!P0 BRA `(.L_x_596) ;  /* 0x0000000000048947 */ /* 0x000fec0003800000 */
[----:B------:R-:W-:Y:S01]  /*13d60*/  BPT.TRAP 0x1 ;  /* 0x000000040000795c */ /* 0x000fe20000300000 */
.L_x_596:
[----:B------:R-:W-:Y:S01]  /*13d70*/  IMAD R12, R194, 0x8, R2 ;  /* 0x00000008c20c7824 */ /* 0x000fe200078e0202 */
[----:B------:R-:W-:-:S04]  /*13d80*/  SHF.L.U32 R9, R196, 0x1f, RZ ;  /* 0x0000001fc4097819 */ /* 0x000fc800000006ff */
[----:B------:R0:W1:Y:S01]  /*13d90*/  SYNCS.PHASECHK.TRANS64.TRYWAIT P2, [R12+URZ+0x34830], R9 ;  /* 0x034830090c0075a7 */ /* 0x000062000804017f */
[----:B------:R-:W-:Y:S05]  /*13da0*/  @!P0 BRA `(.L_x_597) ;  /* 0x0000000000048947 */ /* 0x000fea0003800000 */
[----:B------:R-:W-:Y:S01]  /*13db0*/  BPT.TRAP 0x1 ;  /* 0x000000040000795c */ /* 0x000fe20000300000 */
.L_x_597:
[----:B------:R-:W-:Y:S01]  /*13dc0*/  IMAD R7, R194, 0xc00, R4 ;  /* 0x00000c00c2077824 */ /* 0x000fe200078e0204 */
[----:B------:R-:W-:Y:S03]  /*13dd0*/  BSSY B1, `(.L_x_598) ;  /* 0x0000006000017945 */ /* 0x000fe60003800000 */
[C---:B------:R-:W-:Y:S01]  /*13de0*/  VIADD R14, R7.reuse, 0x2 ;  /* 0x00000002070e7836 */ /* 0x040fe20000000000 */
[----:B------:R-:W-:Y:S01]  /*13df0*/  IADD3 R20, R7, 0x4, RZ ;  /* 0x0000000407147810 */ /* 0x000fe20007ffe0ff */
[----:B-1----:R-:W-:Y:S06]  /*13e00*/  @P2 BRA `(.L_x_599) ;  /* 0x0000000000082947 */ /* 0x002fec0003800000 */
[----:B------:R-:W1:Y:S02]  /*13e10*/  SYNCS.PHASECHK.TRANS64.TRYWAIT P2, [R12+URZ+0x34830], R9 ;  /* 0x034830090c0075a7 */ /* 0x000e64000804017f */
[----:B-1----:R-:W-:Y:S05]  /*13e20*/  @!P2 BRA `(.L_x_600) ;  /* 0x000000ec0060a947 */ /* 0x002fea0003800000 */
.L_x_599:
[----:B------:R-:W-:Y:S05]  /*13e30*/  BSYNC B1 ;  /* 0x0000000000017941 */ /* 0x000fea0003800000 */
.L_x_598:
[----:B------:R-:W2:Y:S01]  /*13e40*/  LDL.64 R24, [R1+0x40] ;  /* 0x0000400001187983 */ /* 0x000ea20000100a00 */
[----:B------:R-:W-:Y:S02]  /*13e50*/  IMAD.MOV.U32 R8, RZ, RZ, R7 ;  /* 0x000000ffff087224 */ /* 0x000fe400078e0007 */
[----:B01----:R-:W-:Y:S01]  /*13e60*/  IMAD.MOV.U32 R9, RZ, RZ, 0x40000040 ;  /* 0x40000040ff097424 */ /* 0x003fe200078e00ff */
[----:B------:R0:W-:Y:S02]  /*13e70*/  STL.64 [R1+0xa0], R10 ;  /* 0x0000a00a01007387 */ /* 0x0001e40000100a00 */
[----:B------:R-:W-:Y:S01]  /*13e80*/  R2UR UR6, R8 ;  /* 0x00000000080672ca */ /* 0x000fe200000e0000 */
[----:B------:R-:W-:-:S05]  /*13e90*/  VIADD R8, R7, 0x6 ;  /* 0x0000000607087836 */ /* 0x000fca0000000000 */
[----:B------:R-:W-:Y:S01]  /*13ea0*/  R2UR UR18, R8 ;  /* 0x00000000081272ca */ /* 0x000fe200000e0000 */
[C---:B------:R-:W-:Y:S01]  /*13eb0*/  VIADD R8, R7.reuse, 0x404 ;  /* 0x0000040407087836 */ /* 0x040fe20000000000 */
[----:B0-----:R-:W3:Y:S04]  /*13ec0*/  LDL.64 R10, [R1+0x30] ;  /* 0x00003000010a7983 */ /* 0x001ee80000100a00 */
[----:B------:R-:W-:Y:S02]  /*13ed0*/  R2UR UR30, R8 ;  /* 0x00000000081e72ca */ /* 0x000fe400000e0000 */
[C---:B------:R-:W-:Y:S01]  /*13ee0*/  IADD3 R8, R7.reuse, 0x802, RZ ;  /* 0x0000080207087810 */ /* 0x040fe20007ffe0ff */
[----:B------:R0:W-:Y:S03]  /*13ef0*/  STL.64 [R1+0x98], R4 ;  /* 0x0000980401007387 */ /* 0x0001e60000100a00 */
[----:B------:R-:W-:Y:S01]  /*13f00*/  R2UR UR46, R8 ;  /* 0x00000000082e72ca */ /* 0x000fe200000e0000 */
[----:B------:R-:W-:Y:S01]  /*13f10*/  VIADD R8, R7, 0x806 ;  /* 0x0000080607087836 */ /* 0x000fe20000000000 */
[----:B------:R-:W-:-:S02]  /*13f20*/  R2UR UR7, R9 ;  /* 0x00000000090772ca */ /* 0x000fc400000e0000 */
[C---:B------:R-:W-:Y:S02]  /*13f30*/  R2UR UR19, R9.reuse ;  /* 0x00000000091372ca */ /* 0x040fe400000e0000 */
[C---:B------:R-:W-:Y:S02]  /*13f40*/  R2UR UR31, R9.reuse ;  /* 0x00000000091f72ca */ /* 0x040fe400000e0000 */
[C---:B------:R-:W-:Y:S01]  /*13f50*/  R2UR UR47, R9.reuse ;  /* 0x00000000092f72ca */ /* 0x040fe200000e0000 */
[----:B0-----:R-:W4:Y:S01]  /*13f60*/  LDL.64 R4, [R1+0x28] ;  /* 0x0000280001047983 */ /* 0x001f220000100a00 */
[----:B------:R-:W-:Y:S02]  /*13f70*/  R2UR UR54, R8 ;  /* 0x00000000083672ca */ /* 0x000fe400000e0000 */
[----:B------:R-:W-:Y:S01]  /*13f80*/  R2UR UR55, R9 ;  /* 0x00000000093772ca */ /* 0x000fe200000e0000 */
[----:B------:R0:W-:Y:S04]  /*13f90*/  STL.64 [R1+0x90], R2 ;  /* 0x0000900201007387 */ /* 0x0001e80000100a00 */
[----:B------:R-:W3:Y:S01]  /*13fa0*/  LDL.64 R8, [R1+0x38] ;  /* 0x0000380001087983 */ /* 0x000ee20000100a00 */
        /* <DEDUP_REMOVED lines=64> */
[----:B------:R-:W-:Y:S01]  /*143b0*/  MOV R15, 0x40000040 ;  /* 0x40000040000f7802 */ /* 0x000fe20000000f00 */
[----:B0-----:R-:W4:Y:S01]  /*143c0*/  LDL.64 R2, [R1+0x20] ;  /* 0x0000200001027983 */ /* 0x001f220000100a00 */
[----:B------:R-:W-:Y:S01]  /*143d0*/  R2UR UR10, R14 ;  /* 0x000000000e0a72ca */ /* 0x000fe200000e0000 */
[----:B------:R-:W-:Y:S01]  /*143e0*/  IMAD.MOV.U32 R14, RZ, RZ, R20 ;  /* 0x000000ffff0e7224 */ /* 0x000fe200078e0014 */
[----:B------:R-:W-:Y:S01]  /*143f0*/  R2UR UR11, R15 ;  /* 0x000000000f0b72ca */ /* 0x000fe200000e0000 */
[----:B------:R-:W-:Y:S01]  /*14400*/  VIADD R20, R7, 0x402 ;  /* 0x0000040207147836 */ /* 0x000fe20000000000 */
[----:B------:R-:W-:-:S02]  /*14410*/  R2UR UR15, R15 ;  /* 0x000000000f0f72ca */ /* 0x000fc400000e0000 */
[----:B------:R-:W-:Y:S02]  /*14420*/  R2UR UR14, R14 ;  /* 0x000000000e0e72ca */ /* 0x000fe400000e0000 */
[----:B------:R-:W-:Y:S01]  /*14430*/  R2UR UR26, R20 ;  /* 0x00000000141a72ca */ /* 0x000fe200000e0000 */
[C---:B------:R-:W-:Y:S01]  /*14440*/  VIADD R20, R7.reuse, 0x800 ;  /* 0x0000080007147836 */ /* 0x040fe20000000000 */
[----:B------:R-:W-:Y:S02]  /*14450*/  MOV R21, 0x40000040 ;  /* 0x4000004000157802 */ /* 0x000fe40000000f00 */
[----:B------:R-:W-:Y:S02]  /*14460*/  IADD3 R14, R7, 0x400, RZ ;  /* 0x00000400070e7810 */ /* 0x000fe40007ffe0ff */
[----:B------:R-:W-:Y:S02]  /*14470*/  R2UR UR27, R21 ;  /* 0x00000000151b72ca */ /* 0x000fe400000e0000 */
[----:B------:R-:W-:-:S02]  /*14480*/  R2UR UR42, R20 ;  /* 0x00000000142a72ca */ /* 0x000fc400000e0000 */
[----:B------:R-:W-:Y:S02]  /*14490*/  R2UR UR43, R21 ;  /* 0x00000000152b72ca */ /* 0x000fe400000e0000 */
[----:B------:R-:W4:Y:S01]  /*144a0*/  LDL.64 R20, [R1+0x18] ;  /* 0x0000180001147983 */ /* 0x000f220000100a00 */
[----:B------:R-:W-:Y:S01]  /*144b0*/  R2UR UR22, R14 ;  /* 0x000000000e1672ca */ /* 0x000fe200000e0000 */
[----:B------:R-:W-:Y:S01]  /*144c0*/  VIADD R14, R7, 0x406 ;  /* 0x00000406070e7836 */ /* 0x000fe20000000000 */
[C---:B------:R-:W-:Y:S02]  /*144d0*/  R2UR UR23, R15.reuse ;  /* 0x000000000f1772ca */ /* 0x040fe400000e0000 */
[----:B------:R-:W-:Y:S02]  /*144e0*/  R2UR UR35, R15 ;  /* 0x000000000f2372ca */ /* 0x000fe400000e0000 */
[----:B------:R-:W-:Y:S01]  /*144f0*/  R2UR UR34, R14 ;  /* 0x000000000e2272ca */ /* 0x000fe200000e0000 */
[----:B------:R-:W-:Y:S01]  /*14500*/  VIADD R14, R7, 0x804 ;  /* 0x00000804070e7836 */ /* 0x000fe20000000000 */
[----:B------:R-:W-:-:S04]  /*14510*/  R2UR UR51, R15 ;  /* 0x000000000f3372ca */ /* 0x000fc800000e0000 */
[----:B------:R-:W-:Y:S02]  /*14520*/  R2UR UR50, R14 ;  /* 0x000000000e3272ca */ /* 0x000fe400000e0000 */
[----:B------:R-:W4:Y:S01]  /*14530*/  LDL.64 R14, [R1+0x8] ;  /* 0x00000800010e7983 */ /* 0x000f220000100a00 */
[----:B--2---:R-:W-:Y:S02]  /*14540*/  R2UR UR4, R24 ;  /* 0x00000000180472ca */ /* 0x004fe400000e0000 */
[----:B------:R-:W-:Y:S02]  /*14550*/  R2UR UR5, R25 ;  /* 0x00000000190572ca */ /* 0x000fe400000e0000 */
[----:B------:R-:W-:-:S11]  /*14560*/  WARPGROUP.ARRIVE ;  /* 0x00000000000079c5 */ /* 0x000fd60000000000 */
[----:B------:R-:W-:Y:S01]  /*14570*/  HGMMA.64x128x16.F32 R24, gdesc[UR4], RZ, !UPT, gsb0 ;  /* 0x01e00000041879f0 */ /* 0x000fe2000c0008ff */
[----:B---3--:R-:W-:Y:S02]  /*14580*/  R2UR UR8, R8 ;  /* 0x00000000080872ca */ /* 0x008fe400000e0000 */
[----:B------:R-:W-:Y:S02]  /*14590*/  R2UR UR9, R9 ;  /* 0x00000000090972ca */ /* 0x000fe400000e0000 */
[----:B------:R-:W-:Y:S01]  /*145a0*/  R2UR UR12, R10 ;  /* 0x000000000a0c72ca */ /* 0x000fe200000e0000 */
[----:B------:R-:W2:Y:S01]  /*145b0*/  LDL.64 R8, [R1] ;  /* 0x0000000001087983 */ /* 0x000ea20000100a00 */
[----:B------:R-:W-:Y:S02]  /*145c0*/  WARPGROUP.DEPBAR.LE gsb0, 0x0 ;  /* 0x00008000000079c5 */ /* 0x000fe40000010000 */
[----:B------:R-:W-:-:S07]  /*145d0*/  WARPGROUP.ARRIVE ;  /* 0x00000000000079c5 */ /* 0x000fce0000000000 */
[----:B------:R-:W-:Y:S01]  /*145e0*/  HGMMA.64x128x16.F32 R24, gdesc[UR8], R24, gsb0 ;  /* 0x01e00000081879f0 */ /* 0x000fe20008000818 */
[----:B------:R-:W-:Y:S02]  /*145f0*/  R2UR UR13, R11 ;  /* 0x000000000b0d72ca */ /* 0x000fe400000e0000 */
[----:B----4-:R-:W-:Y:S01]  /*14600*/  R2UR UR16, R4 ;  /* 0x00000000041072ca */ /* 0x010fe200000e0000 */
[----:B------:R0:W5:Y:S01]  /*14610*/  LDL.LU.64 R10, [R1+0xa0] ;  /* 0x0000a000010a7983 */ /* 0x0001620000300a00 */
[----:B------:R-:W-:Y:S02]  /*14620*/  R2UR UR17, R5 ;  /* 0x00000000051172ca */ /* 0x000fe400000e0000 */
[----:B------:R-:W-:Y:S01]  /*14630*/  R2UR UR20, R2 ;  /* 0x00000000021472ca */ /* 0x000fe200000e0000 */
[----:B------:R0:W5:Y:S01]  /*14640*/  LDL.LU.64 R4, [R1+0x98] ;  /* 0x0000980001047983 */ /* 0x0001620000300a00 */
[----:B------:R-:W-:Y:S02]  /*14650*/  WARPGROUP.DEPBAR.LE gsb0, 0x0 ;  /* 0x00008000000079c5 */ /* 0x000fe40000010000 */
[----:B------:R-:W-:-:S06]  /*14660*/  WARPGROUP.ARRIVE ;  /* 0x00000000000079c5 */ /* 0x000fcc0000000000 */
[----:B------:R-:W-:Y:S01]  /*14670*/  HGMMA.64x128x16.F32 R24, gdesc[UR12], R24, gsb0 ;  /* 0x01e000000c1879f0 */ /* 0x000fe20008000818 */
[----:B------:R-:W-:Y:S02]  /*14680*/  R2UR UR21, R3 ;  /* 0x00000000031572ca */ /* 0x000fe400000e0000 */
[----:B------:R-:W-:Y:S01]  /*14690*/  R2UR UR24, R20 ;  /* 0x00000000141872ca */ /* 0x000fe200000e0000 */
[----:B------:R0:W5:Y:S01]  /*146a0*/  LDL.LU.64 R2, [R1+0x90] ;  /* 0x0000900001027983 */ /* 0x0001620000300a00 */
[----:B------:R-:W-:Y:S02]  /*146b0*/  WARPGROUP.DEPBAR.LE gsb0, 0x0 ;  /* 0x00008000000079c5 */ /* 0x000fe40000010000 */
[----:B------:R-:W-:-:S06]  /*146c0*/  WARPGROUP.ARRIVE ;  /* 0x00000000000079c5 */ /* 0x000fcc0000000000 */
[----:B------:R-:W-:Y:S01]  /*146d0*/  HGMMA.64x128x16.F32 R24, gdesc[UR16], R24, gsb0 ;  /* 0x01e00000101879f0 */ /* 0x000fe20008000818 */
[----:B------:R-:W-:Y:S02]  /*146e0*/  R2UR UR25, R21 ;  /* 0x00000000151972ca */ /* 0x000fe400000e0000 */
[----:B------:R-:W-:Y:S02]  /*146f0*/  WARPGROUP.DEPBAR.LE gsb0, 0x0 ;  /* 0x00008000000079c5 */ /* 0x000fe40000010000 */
[----:B------:R-:W-:-:S07]  /*14700*/  WARPGROUP.ARRIVE ;  /* 0x00000000000079c5 */ /* 0x000fce0000000000 */
[----:B------:R-:W-:Y:S01]  /*14710*/  HGMMA.64x128x16.F32 R24, gdesc[UR20], R24, gsb0 ;  /* 0x01e00000141879f0 */ /* 0x000fe20008000818 */
[----:B------:R-:W-:Y:S02]  /*14720*/  R2UR UR28, R14 ;  /* 0x000000000e1c72ca */ /* 0x000fe400000e0000 */
[----:B------:R-:W-:Y:S01]  /*14730*/  R2UR UR29, R15 ;  /* 0x000000000f1d72ca */ /* 0x000fe200000e0000 */
[----:B------:R-:W-:Y:S02]  /*14740*/  WARPGROUP.DEPBAR.LE gsb0, 0x0 ;  /* 0x00008000000079c5 */ /* 0x000fe40000010000 */
[----:B------:R-:W-:-:S06]  /*14750*/  WARPGROUP.ARRIVE ;  /* 0x00000000000079c5 */ /* 0x000fcc0000000000 */
[----:B------:R-:W-:Y:S01]  /*14760*/  HGMMA.64x128x16.F32 R24, gdesc[UR24], R24, gsb0 ;  /* 0x01e00000181879f0 */ /* 0x000fe20008000818 */
[----:B--2---:R-:W-:Y:S02]  /*14770*/  R2UR UR32, R8 ;  /* 0x00000000082072ca */ /* 0x004fe400000e0000 */
[----:B------:R-:W-:Y:S01]  /*14780*/  R2UR UR33, R9 ;  /* 0x00000000092172ca */ /* 0x000fe200000e0000 */
        /* <DEDUP_REMOVED lines=19> */
[----:B0-----:R-:W-:Y:S05]  /*148c0*/  @!P0 BRA `(.L_x_601) ;  /* 0x0000000000048947 */ /* 0x001fea0003800000 */
[----:B------:R-:W-:Y:S01]  /*148d0*/  BPT.TRAP 0x1 ;  /* 0x000000040000795c */ /* 0x000fe20000300000 */
.L_x_601:
[----:B------:R-:W-:Y:S02]  /*148e0*/  SHF.L.U32 R7, R13, 0x1f, RZ ;  /* 0x0000001f0d077819 */ /* 0x000fe400000006ff */
[----:B-----5:R-:W-:-:S04]  /*148f0*/  LEA R13, R6, R2, 0x3 ;  /* 0x00000002060d7211 */ /* 0x020fc800078e18ff */
[----:B------:R0:W1:Y:S01]  /*14900*/  SYNCS.PHASECHK.TRANS64.TRYWAIT P2, [R13+URZ+0x34850], R7 ;  /* 0x034850070d0075a7 */ /* 0x000062000804017f */
[----:B------:R-:W-:Y:S05]  /*14910*/  @!P0 BRA `(.L_x_602) ;  /* 0x0000000000048947 */ /* 0x000fea0003800000 */
[----:B------:R-:W-:Y:S01]  /*14920*/  BPT.TRAP 0x1 ;  /* 0x000000040000795c */ /* 0x000fe20000300000 */
.L_x_602:
[----:B------:R-:W-:Y:S04]  /*14930*/  BSSY B1, `(.L_x_603) ;  /* 0x0000004000017945 */ /* 0x000fe80003800000 */
[----:B-1----:R-:W-:Y:S05]  /*14940*/  @P2 BRA `(.L_x_604) ;  /* 0x0000000000082947 */ /* 0x002fea0003800000 */
[----:B------:R-:W1:Y:S02]  /*14950*/  SYNCS.PHASECHK.TRANS64.TRYWAIT P2, [R13+URZ+0x34850], R7 ;  /* 0x034850070d0075a7 */ /* 0x000e64000804017f */
[----:B-1----:R-:W-:Y:S05]  /*14960*/  @!P2 BRA `(.L_x_605) ;  /* 0x000000e000a4a947 */ /* 0x002fea0003800000 */
.L_x_604:
[----:B------:R-:W-:Y:S05]  /*14970*/  BSYNC B1 ;  /* 0x0000000000017941 */ /* 0x000fea0003800000 */
.L_x_603:
[----:B01----:R-:W-:Y:S01]  /*14980*/  VIADD R7, R2, 0x400 ;  /* 0x0000040002077836 */ /* 0x003fe20000000000 */
[----:B------:R-:W-:Y:S01]  /*14990*/  WARPGROUP.ARRIVE ;  /* 0x00000000000079c5 */ /* 0x000fe20000000000 */
[----:B------:R-:W-:Y:S02]  /*149a0*/  IMAD.MOV.U32 R9, RZ, RZ, 0x40000040 ;  /* 0x40000040ff097424 */ /* 0x000fe400078e00ff */
[----:B------:R-:W-:Y:S01]  /*149b0*/  FMUL.FTZ R20, R25, UR56 ;  /* 0x0000003819147c20 */ /* 0x000fe20008410000 */
[----:B------:R-:W-:Y:S01]  /*149c0*/  FMUL.FTZ R14, R26, UR56 ;  /* 0x000000381a0e7c20 */ /* 0x000fe20008410000 */
[----:B------:R-:W-:Y:S01]  /*149d0*/  SHF.R.U32.HI R7, RZ, 0x4, R7 ;  /* 0x00000004ff077819 */ /* 0x000fe20000011607 */
[----:B------:R-:W-:Y:S01]  /*149e0*/  FMUL.FTZ R26, R29, UR56 ;  /* 0x000000381d1a7c20 */ /* 0x000fe20008410000 */
[----:B------:R-:W-:Y:S01]  /*149f0*/  FMUL.FTZ R29, R33, UR56 ;  /* 0x00000038211d7c20 */ /* 0x000fe20008410000 */
[----:B------:R-:W-:Y:S01]  /*14a00*/  FMUL.FTZ R15, R27, UR56 ;  /* 0x000000381b0f7c20 */ /* 0x000fe20008410000 */
[----:B------:R-:W-:Y:S01]  /*14a10*/  LOP3.LUT R7, R7, 0x3fff, RZ, 0xc0, !PT ;  /* 0x00003fff07077812 */ /* 0x000fe200078ec0ff */
[----:B------:R-:W-:Y:S01]  /*14a20*/  MUFU.TANH R20, R20 ;  /* 0x0000001400147308 */ /* 0x000fe20000002400 */
[----:B------:R-:W-:Y:S01]  /*14a30*/  FMUL.FTZ R27, R34, UR56 ;  /* 0x00000038221b7c20 */ /* 0x000fe20008410000 */
[----:B------:R-:W-:Y:S01]  /*14a40*/  FMUL.FTZ R34, R37, UR56 ;  /* 0x0000003825227c20 */ /* 0x000fe20008410000 */
[----:B------:R-:W-:Y:S01]  /*14a50*/  LOP3.LUT R7, R7, 0x4000000, RZ, 0xfc, !PT ;  /* 0x0400000007077812 */ /* 0x000fe200078efcff */
[----:B------:R-:W-:Y:S01]  /*14a60*/  FMUL.FTZ R37, R41, UR56 ;  /* 0x0000003829257c20 */ /* 0x000fe20008410000 */
[----:B------:R-:W-:Y:S01]  /*14a70*/  FMUL.FTZ R21, R30, UR56 ;  /* 0x000000381e157c20 */ /* 0x000fe20008410000 */
[----:B------:R-:W-:Y:S01]  /*14a80*/  FMUL.FTZ R30, R35, UR56 ;  /* 0x00000038231e7c20 */ /* 0x000fe20008410000 */
[----:B------:R-:W-:Y:S01]  /*14a90*/  FMUL.FTZ R35, R42, UR56 ;  /* 0x000000382a237c20 */ /* 0x000fe20008410000 */
[----:B------:R-:W-:Y:S01]  /*14aa0*/  IMAD R6, R6, 0x800, R7 ;  /* 0x0000080006067824 */ /* 0x000fe200078e0207 */
[----:B------:R-:W-:Y:S01]  /*14ab0*/  MOV R7, 0x40000040 ;  /* 0x4000004000077802 */ /* 0x000fe20000000f00 */
[----:B------:R-:W-:Y:S01]  /*14ac0*/  MUFU.TANH R26, R26 ;  /* 0x0000001a001a7308 */ /* 0x000fe20000002400 */
[----:B------:R-:W-:Y:S01]  /*14ad0*/  FMUL.FTZ R42, R44, UR56 ;  /* 0x000000382c2a7c20 */ /* 0x000fe20008410000 */
[C---:B------:R-:W-:Y:S01]  /*14ae0*/  VIADD R8, R6.reuse, 0x80 ;  /* 0x0000008006087836 */ /* 0x040fe20000000000 */
[----:B------:R-:W-:Y:S01]  /*14af0*/  R2UR UR6, R6 ;  /* 0x00000000060672ca */ /* 0x000fe200000e0000 */
[----:B------:R-:W-:Y:S01]  /*14b00*/  FMUL.FTZ R25, R31, UR56 ;  /* 0x000000381f197c20 */ /* 0x000fe20008410000 */
[----:B------:R-:W-:Y:S01]  /*14b10*/  R2UR UR7, R7 ;  /* 0x00000000070772ca */ /* 0x000fe200000e0000 */
        /* <DEDUP_REMOVED lines=12> */
[----:B------:R-:W-:Y:S01]  /*14be0*/  HGMMA.64x128x16.F32 R88, R180, gdesc[UR4].tnspB, R88, gsb0 ;  /* 0x41e00004b4587df0 */ /* 0x000fe20008000858 */
[----:B------:R-:W-:Y:S01]  /*14bf0*/  R2UR UR6, R8 ;  /* 0x00000000080672ca */ /* 0x000fe200000e0000 */
[----:B------:R-:W-:Y:S01]  /*14c00*/  FMUL.FTZ R49, R54, UR56 ;  /* 0x0000003836317c20 */ /* 0x000fe20008410000 */
[----:B------:R-:W-:Y:S01]  /*14c10*/  R2UR UR7, R9 ;  /* 0x00000000090772ca */ /* 0x000fe200000e0000 */
[----:B------:R-:W-:Y:S01]  /*14c20*/  IMAD.MOV.U32 R9, RZ, RZ, 0x40000040 ;  /* 0x40000040ff097424 */ /* 0x000fe200078e00ff */
[----:B------:R-:W-:Y:S01]  /*14c30*/  IADD3 R8, R6, 0x100, RZ ;  /* 0x0000010006087810 */ /* 0x000fe20007ffe0ff */
        /* <DEDUP_REMOVED lines=34> */
[----:B------:R-:W-:-:S02]  /*14e60*/  IMAD.MOV.U32 R41, RZ, RZ, 0x40000040 ;  /* 0x40000040ff297424 */ /* 0x000fc400078e00ff */
[----:B------:R-:W-:Y:S01]  /*14e70*/  FMUL.FTZ R78, R78, UR56 ;  /* 0x000000384e4e7c20 */ /* 0x000fe20008410000 */
[----:B------:R-:W-:Y:S01]  /*14e80*/  FMUL.FTZ R79, R79, UR56 ;  /* 0x000000384f4f7c20 */ /* 0x000fe20008410000 */
[----:B------:R-:W-:Y:S01]  /*14e90*/  FMUL.FTZ R81, R82, UR56 ;  /* 0x0000003852517c20 */ /* 0x000fe20008410000 */
[----:B------:R-:W-:Y:S01]  /*14ea0*/  FMUL.FTZ R82, R83, UR56 ;  /* 0x0000003853527c20 */ /* 0x000fe20008410000 */
[----:B------:R-:W-:Y:S01]  /*14eb0*/  FMUL.FTZ R83, R86, UR56 ;  /* 0x0000003856537c20 */ /* 0x000fe20008410000 */
[----:B------:R-:W-:Y:S01]  /*14ec0*/  MUFU.TANH R50, R50 ;  /* 0x0000003200327308 */ /* 0x000fe20000002400 */
[----:B------:R-:W-:Y:S01]  /*14ed0*/  FMUL.FTZ R87, R87, UR56 ;  /* 0x0000003857577c20 */ /* 0x000fe20008410000 */
[----:B------:R-:W-:Y:S01]  /*14ee0*/  @!P1 VIADD R12, R12, 0x34840 ;  /* 0x000348400c0c9836 */ /* 0x000fe20000000000 */
[----:B------:R-:W-:Y:S01]  /*14ef0*/  ISETP.GT.AND P2, PT, R5, R197, PT ;  /* 0x000000c50500720c */ /* 0x000fe20003f44270 */
[----:B------:R-:W-:Y:S01]  /*14f00*/  @!P1 VIADD R13, R13, 0x34860 ;  /* 0x000348600d0d9836 */ /* 0x000fe20000000000 */
[----:B------:R-:W-:-:S02]  /*14f10*/  IADD3 R5, R5, -0x1, RZ ;  /* 0xffffffff05057810 */ /* 0x000fc40007ffe0ff */
[----:B------:R-:W-:Y:S01]  /*14f20*/  @!P1 PRMT R12, RZ, 0x654, R12 ;  /* 0x00000654ff0c9816 */ /* 0x000fe2000000000c */
[----:B------:R-:W-:Y:S01]  /*14f30*/  MUFU.TANH R52, R52 ;  /* 0x0000003400347308 */ /* 0x000fe20000002400 */
[----:B------:R-:W-:-:S07]  /*14f40*/  @!P1 PRMT R13, RZ, 0x654, R13 ;  /* 0x00000654ff0d9816 */ /* 0x000fce000000000d */
        /* <DEDUP_REMOVED lines=11> */
[----:B------:R-:W-:-:S05]  /*15000*/  WARPGROUP.ARRIVE ;  /* 0x00000000000079c5 */ /* 0x000fca0000000000 */
[----:B------:R-:W-:Y:S01]  /*15010*/  MUFU.TANH R69, R69 ;  /* 0x0000004500457308 */ /* 0x000fe20000002400 */
[----:B------:R-:W-:Y:S01]  /*15020*/  HGMMA.64x128x16.F32 R88, R176, gdesc[UR4].tnspB, R88, gsb0 ;  /* 0x41e00004b0587df0 */ /* 0x000fe20008000858 */
[----:B------:R-:W-:Y:S01]  /*15030*/  R2UR UR6, R8 ;  /* 0x00000000080672ca */ /* 0x000fe200000e0000 */
[----:B------:R-:W-:Y:S01]  /*15040*/  VIADD R8, R6, 0x180 ;  /* 0x0000018006087836 */ /* 0x000fe20000000000 */
[----:B------:R-:W-:-:S04]  /*15050*/  R2UR UR7, R9 ;  /* 0x00000000090772ca */ /* 0x000fc800000e0000 */
[----:B------:R-:W-:Y:S01]  /*15060*/  MUFU.TANH R72, R72 ;  /* 0x0000004800487308 */ /* 0x000fe20000002400 */
[----:B------:R-:W-:-:S07]  /*15070*/  MOV R9, 0x40000040 ;  /* 0x4000004000097802 */ /* 0x000fce0000000f00 */
        /* <DEDUP_REMOVED lines=23> */
[----:B------:R-:W-:Y:S01]  /*151f0*/  R2UR UR7, R9 ;  /* 0x00000000090772ca */ /* 0x000fe200000e0000 */
[----:B------:R-:W-:-:S03]  /*15200*/  IMAD.MOV.U32 R9, RZ, RZ, 0x40000040 ;  /* 0x40000040ff097424 */ /* 0x000fc600078e00ff */
        /* <DEDUP_REMOVED lines=18> */
[----:B------:R-:W-:-:S06]  /*15330*/  WARPGROUP.ARRIVE ;  /* 0x00000000000079c5 */ /* 0x000fcc0000000000 */
[----:B------:R-:W-:Y:S01]  /*15340*/  HGMMA.64x128x16.F32 R88, R168, gdesc[UR4].tnspB, R88, gsb0 ;  /* 0x41e00004a8587df0 */ /* 0x000fe20008000858 */
[----:B------:R-:W-:Y:S01]  /*15350*/  R2UR UR7, R9 ;  /* 0x00000000090772ca */ /* 0x000fe200000e0000 */
[----:B------:R-:W-:Y:S01]  /*15360*/  FMUL.FTZ R9, R24, UR56 ;  /* 0x0000003818097c20 */ /* 0x000fe20008410000 */
[----:B------:R-:W-:Y:S01]  /*15370*/  FMUL.FTZ R24, R28, UR56 ;  /* 0x000000381c187c20 */ /* 0x000fe20008410000 */
[----:B------:R-:W-:Y:S01]  /*15380*/  FMUL.FTZ R28, R32, UR56 ;  /* 0x00000038201c7c20 */ /* 0x000fe20008410000 */
[----:B------:R-:W-:Y:S01]  /*15390*/  FMUL.FTZ R32, R36, UR56 ;  /* 0x0000003824207c20 */ /* 0x000fe20008410000 */
[----:B------:R-:W-:Y:S01]  /*153a0*/  FMUL.FTZ R36, R40, UR56 ;  /* 0x0000003828247c20 */ /* 0x000fe20008410000 */
[----:B------:R-:W-:Y:S01]  /*153b0*/  R2UR UR6, R8 ;  /* 0x00000000080672ca */ /* 0x000fe200000e0000 */
[----:B------:R-:W0:Y:S01]  /*153c0*/  MUFU.TANH R9, R9 ;  /* 0x0000000900097308 */ /* 0x000e220000002400 */
[----:B------:R-:W-:-:S07]  /*153d0*/  IADD3 R40, R6, 0x280, RZ ;  /* 0x0000028006287810 */ /* 0x000fce0007ffe0ff */
[----:B------:R-:W1:Y:S08]  /*153e0*/  MUFU.TANH R24, R24 ;  /* 0x0000001800187308 */ /* 0x000e700000002400 */
[----:B------:R-:W2:Y:S01]  /*153f0*/  MUFU.TANH R28, R28 ;  /* 0x0000001c001c7308 */ /* 0x000ea20000002400 */
[----:B0-----:R-:W-:-:S04]  /*15400*/  FMNMX.FTZ R7, R9, R11, !PT ;  /* 0x0000000b09077209 */ /* 0x001fc80007810000 */
[----:B------:R-:W-:-:S03]  /*15410*/  FMNMX.FTZ R7, R20, R7, !PT ;  /* 0x0000000714077209 */ /* 0x000fc60007810000 */
[----:B------:R-:W0:Y:S01]  /*15420*/  MUFU.TANH R32, R32 ;  /* 0x0000002000207308 */ /* 0x000e220000002400 */
[----:B-1----:R-:W-:-:S04]  /*15430*/  FMNMX.FTZ R7, R24, R7, !PT ;  /* 0x0000000718077209 */ /* 0x002fc80007810000 */
[----:B------:R-:W-:-:S03]  /*15440*/  FMNMX.FTZ R7, R26, R7, !PT ;  /* 0x000000071a077209 */ /* 0x000fc60007810000 */
[----:B------:R-:W1:Y:S01]  /*15450*/  MUFU.TANH R36, R36 ;  /* 0x0000002400247308 */ /* 0x000e620000002400 */
[----:B--2---:R-:W-:-:S04]  /*15460*/  FMNMX.FTZ R7, R28, R7, !PT ;  /* 0x000000071c077209 */ /* 0x004fc80007810000 */
[----:B------:R-:W-:-:S04]  /*15470*/  FMNMX.FTZ R7, R29, R7, !PT ;  /* 0x000000071d077209 */ /* 0x000fc80007810000 */
        /* <DEDUP_REMOVED lines=23> */
[----:B------:R-:W-:Y:S01]  /*155f0*/  FMNMX.FTZ R7, R80, R7, !PT ;  /* 0x0000000750077209 */ /* 0x000fe20007810000 */
[----:B------:R-:W-:Y:S02]  /*15600*/  WARPGROUP.DEPBAR.LE gsb0, 0x0 ;  /* 0x00008000000079c5 */ /* 0x000fe40000010000 */
[----:B------:R-:W-:Y:S01]  /*15610*/  WARPGROUP.ARRIVE ;  /* 0x00000000000079c5 */ /* 0x000fe20000000000 */
[----:B------:R-:W-:-:S04]  /*15620*/  FMNMX.FTZ R7, R76, R7, !PT ;  /* 0x000000074c077209 */ /* 0x000fc80007810000 */
[----:B------:R-:W-:Y:S01]  /*15630*/  FMNMX.FTZ R7, R77, R7, !PT ;  /* 0x000000074d077209 */ /* 0x000fe20007810000 */
[----:B------:R-:W-:Y:S01]  /*15640*/  HGMMA.64x128x16.F32 R88, R152, gdesc[UR4].tnspB, R88, gsb0 ;  /* 0x41e0000498587df0 */ /* 0x000fe20008000858 */
[----:B------:R-:W-:Y:S02]  /*15650*/  R2UR UR6, R40 ;  /* 0x00000000280672ca */ /* 0x000fe400000e0000 */
[----:B------:R-:W-:Y:S01]  /*15660*/  R2UR UR7, R41 ;  /* 0x00000000290772ca */ /* 0x000fe200000e0000 */
[----:B------:R-:W0:Y:S01]  /*15670*/  SHFL.BFLY PT, R8, R7, 0x2, 0x1f ;  /* 0x0c401f0007087f89 */ /* 0x000e2200000e0000 */
[----:B------:R-:W-:Y:S01]  /*15680*/  MUFU.TANH R40, R87 ;  /* 0x0000005700287308 */ /* 0x000fe20000002400 */
[----:B0-----:R-:W-:-:S05]  /*15690*/  FMNMX.FTZ R7, R7, R8, !PT ;  /* 0x0000000807077209 */ /* 0x001fca0007810000 */
[----:B------:R-:W0:Y:S02]  /*156a0*/  SHFL.BFLY PT, R8, R7, 0x1, 0x1f ;  /* 0x0c201f0007087f89 */ /* 0x000e2400000e0000 */
[----:B0-----:R-:W-:Y:S01]  /*156b0*/  FMNMX.FTZ R7, R7, R8, !PT ;  /* 0x0000000807077209 */ /* 0x001fe20007810000 */
[----:B------:R-:W-:-:S04]  /*156c0*/  IMAD.U32 R8, RZ, RZ, UR61 ;  /* 0x0000003dff087e24 */ /* 0x000fc8000f8e00ff */
[----:B------:R-:W-:-:S04]  /*156d0*/  FADD.FTZ R11, -R7, R11 ;  /* 0x0000000b070b7221 */ /* 0x000fc80000010100 */
[----:B------:R-:W-:-:S04]  /*156e0*/  FMUL.FTZ R11, R11, R8 ;  /* 0x000000080b0b7220 */ /* 0x000fc80000410000 */
[----:B------:R0:W-:Y:S02]  /*156f0*/  MUFU.EX2 R85, R11 ;  /* 0x0000000b00557308 */ /* 0x0001e40000000800 */
[----:B0-----:R-:W-:-:S04]  /*15700*/  FMUL.FTZ R11, R7, R8 ;  /* 0x00000008070b7220 */ /* 0x001fc80000410000 */
[--C-:B------:R-:W-:Y:S01]  /*15710*/  FFMA.FTZ R180, R9, R8, -R11.reuse ;  /* 0x0000000809b47223 */ /* 0x100fe2000001080b */
[----:B------:R-:W-:Y:S01]  /*15720*/  FMNMX.FTZ R9, R14, R10, !PT ;  /* 0x0000000a0e097209 */ /* 0x000fe20007810000 */
[-CC-:B------:R-:W-:Y:S01]  /*15730*/  FFMA.FTZ R176, R28, R8.reuse, -R11.reuse ;  /* 0x000000081cb07223 */ /* 0x180fe2000001080b */
[-CC-:B------:R-:W-:Y:S01]  /*15740*/  FFMA.FTZ R41, R29, R8.reuse, -R11.reuse ;  /* 0x000000081d297223 */ /* 0x180fe2000001080b */
[-CC-:B------:R-:W-:Y:S01]  /*15750*/  FFMA.FTZ R86, R26, R8.reuse, -R11.reuse ;  /* 0x000000081a567223 */ /* 0x180fe2000001080b */
        /* <DEDUP_REMOVED lines=27> */
[----:B------:R-:W-:Y:S01]  /*15910*/  FFMA.FTZ R56, R80, R8, -R11 ;  /* 0x0000000850387223 */ /* 0x000fe2000001080b */
[----:B------:R-:W-:Y:S01]  /*15920*/  FMNMX.FTZ R9, R35, R9, !PT ;  /* 0x0000000923097209 */ /* 0x000fe20007810000 */
[----:B------:R-:W0:Y:S03]  /*15930*/  MUFU.EX2 R180, R180 ;  /* 0x000000b400b47308 */ /* 0x000e260000000800 */
[----:B------:R-:W-:-:S04]  /*15940*/  FMNMX.FTZ R9, R38, R9, !PT ;  /* 0x0000000926097209 */ /* 0x000fc80007810000 */
[----:B------:R-:W-:Y:S01]  /*15950*/  FMNMX.FTZ R9, R39, R9, !PT ;  /* 0x0000000927097209 */ /* 0x000fe20007810000 */
[----:B------:R-:W1:Y:S03]  /*15960*/  MUFU.EX2 R20, R20 ;  /* 0x0000001400147308 */ /* 0x000e660000000800 */
[----:B------:R-:W-:-:S04]  /*15970*/  FMNMX.FTZ R9, R44, R9, !PT ;  /* 0x000000092c097209 */ /* 0x000fc80007810000 */
[----:B------:R-:W-:Y:S01]  /*15980*/  FMNMX.FTZ R9, R45, R9, !PT ;  /* 0x000000092d097209 */ /* 0x000fe20007810000 */
[----:B------:R-:W2:Y:S01]  /*15990*/  MUFU.EX2 R182, R182 ;  /* 0x000000b600b67308 */ /* 0x000ea20000000800 */
[----:B0-----:R-:W-:Y:S02]  /*159a0*/  FFMA.FTZ R3, R85, R3, R180 ;  /* 0x0000000355037223 */ /* 0x001fe400000100b4 */
[----:B------:R-:W-:-:S04]  /*159b0*/  FMNMX.FTZ R9, R47, R9, !PT ;  /* 0x000000092f097209 */ /* 0x000fc80007810000 */
[----:B------:R-:W-:Y:S01]  /*159c0*/  FMNMX.FTZ R9, R49, R9, !PT ;  /* 0x0000000931097209 */ /* 0x000fe20007810000 */
[----:B------:R-:W0:Y:S01]  /*159d0*/  MUFU.EX2 R86, R86 ;  /* 0x0000005600567308 */ /* 0x000e220000000800 */
[----:B------:R-:W-:Y:S02]  /*159e0*/  WARPGROUP.DEPBAR.LE gsb0, 0x0 ;  /* 0x00008000000079c5 */ /* 0x000fe40000010000 */
[----:B------:R-:W-:Y:S01]  /*159f0*/  FMNMX.FTZ R9, R51, R9, !PT ;  /* 0x0000000933097209 */ /* 0x000fe20007810000 */
[----:B------:R-:W-:Y:S01]  /*15a00*/  WARPGROUP.ARRIVE ;  /* 0x00000000000079c5 */ /* 0x000fe20000000000 */
[-CC-:B------:R-:W-:Y:S01]  /*15a10*/  FFMA.FTZ R152, R54, R8.reuse, -R11.reuse ;  /* 0x0000000836987223 */ /* 0x180fe2000001080b */
[-CC-:B------:R-:W-:Y:S01]  /*15a20*/  FFMA.FTZ R154, R58, R8.reuse, -R11.reuse ;  /* 0x000000083a9a7223 */ /* 0x180fe2000001080b */
[----:B------:R-:W-:Y:S01]  /*15a30*/  FMNMX.FTZ R9, R53, R9, !PT ;  /* 0x0000000935097209 */ /* 0x000fe20007810000 */
[-CC-:B------:R-:W-:Y:S01]  /*15a40*/  FFMA.FTZ R54, R73, R8.reuse, -R11.reuse ;  /* 0x0000000849367223 */ /* 0x180fe2000001080b */
[----:B------:R-:W-:Y:S01]  /*15a50*/  FFMA.FTZ R58, R76, R8, -R11 ;  /* 0x000000084c3a7223 */ /* 0x000fe2000001080b */
[----:B------:R-:W-:Y:S01]  /*15a60*/  HGMMA.64x128x16.F32 R88, R156, gdesc[UR4].tnspB, R88, gsb0 ;  /* 0x41e000049c587df0 */ /* 0x000fe20008000858 */
[----:B------:R-:W-:Y:S01]  /*15a70*/  FMNMX.FTZ R9, R55, R9, !PT ;  /* 0x0000000937097209 */ /* 0x000fe20007810000 */
[----:B------:R-:W-:Y:S01]  /*15a80*/  MUFU.EX2 R176, R176 ;  /* 0x000000b000b07308 */ /* 0x000fe20000000800 */
[C---:B-1----:R-:W-:Y:S01]  /*15a90*/  FADD.FTZ R3, R20.reuse, R3 ;  /* 0x0000000314037221 */ /* 0x042fe20000010000 */
[----:B------:R-:W-:-:S02]  /*15aa0*/  F2FP.F16.F32.PACK_AB R180, R20, R180 ;  /* 0x000000b414b4723e */ /* 0x000fc400000000ff */
[----:B------:R-:W-:Y:S01]  /*15ab0*/  FMNMX.FTZ R9, R57, R9, !PT ;  /* 0x0000000939097209 */ /* 0x000fe20007810000 */
[----:B--2---:R-:W-:Y:S01]  /*15ac0*/  FADD.FTZ R3, R182, R3 ;  /* 0x00000003b6037221 */ /* 0x004fe20000010000 */
[C---:B0-----:R-:W-:Y:S02]  /*15ad0*/  F2FP.F16.F32.PACK_AB R182, R86.reuse, R182 ;  /* 0x000000b656b6723e */ /* 0x041fe400000000ff */
[----:B------:R-:W-:Y:S01]  /*15ae0*/  FMNMX.FTZ R9, R63, R9, !PT ;  /* 0x000000093f097209 */ /* 0x000fe20007810000 */
[----:B------:R-:W-:Y:S01]  /*15af0*/  MUFU.EX2 R41, R41 ;  /* 0x0000002900297308 */ /* 0x000fe20000000800 */
[----:B------:R-:W-:Y:S02]  /*15b00*/  FADD.FTZ R3, R86, R3 ;  /* 0x0000000356037221 */ /* 0x000fe40000010000 */
        /* <DEDUP_REMOVED lines=17> */
[----:B------:R-:W-:Y:S04]  /*15c20*/  MUFU.EX2 R36, R36 ;  /* 0x0000002400247308 */ /* 0x000fe80000000800 */
[----:B------:R-:W0:Y:S04]  /*15c30*/  SHFL.BFLY PT, R28, R9, 0x2, 0x1f ;  /* 0x0c401f00091c7f89 */ /* 0x000e2800000e0000 */
[----:B------:R-:W-:Y:S08]  /*15c40*/  MUFU.EX2 R168, R168 ;  /* 0x000000a800a87308 */ /* 0x000ff00000000800 */
[----:B------:R-:W-:Y:S08]  /*15c50*/  MUFU.EX2 R48, R48 ;  /* 0x0000003000307308 */ /* 0x000ff00000000800 */
[----:B------:R-:W-:Y:S01]  /*15c60*/  MUFU.EX2 R170, R170 ;  /* 0x000000aa00aa7308 */ /* 0x000fe20000000800 */
[----:B0-----:R-:W-:-:S02]  /*15c70*/  FMNMX.FTZ R9, R9, R28, !PT ;  /* 0x0000001c09097209 */ /* 0x001fc40007810000 */
[----:B------:R-:W-:-:S05]  /*15c80*/  IADD3 R28, R6, 0x300, RZ ;  /* 0x00000300061c7810 */ /* 0x000fca0007ffe0ff */
[----:B------:R-:W-:Y:S01]  /*15c90*/  MUFU.EX2 R32, R32 ;  /* 0x0000002000207308 */ /* 0x000fe20000000800 */
[----:B------:R-:W0:Y:S01]  /*15ca0*/  SHFL.BFLY PT, R29, R9, 0x1, 0x1f ;  /* 0x0c201f00091d7f89 */ /* 0x000e2200000e0000 */
[----:B------:R-:W-:Y:S01]  /*15cb0*/  R2UR UR6, R28 ;  /* 0x000000001c0672ca */ /* 0x000fe200000e0000 */
[----:B------:R-:W-:-:S05]  /*15cc0*/  FFMA.FTZ R28, R77, R8, -R11 ;  /* 0x000000084d1c7223 */ /* 0x000fca000001080b */
[----:B------:R-:W-:Y:S08]  /*15cd0*/  MUFU.EX2 R152, R152 ;  /* 0x0000009800987308 */ /* 0x000ff00000000800 */
[----:B------:R-:W-:Y:S08]  /*15ce0*/  MUFU.EX2 R37, R37 ;  /* 0x0000002500257308 */ /* 0x000ff00000000800 */
[----:B------:R-:W-:Y:S01]  /*15cf0*/  MUFU.EX2 R154, R154 ;  /* 0x0000009a009a7308 */ /* 0x000fe20000000800 */
[----:B0-----:R-:W-:Y:S01]  /*15d00*/  FMNMX.FTZ R9, R9, R29, !PT ;  /* 0x0000001d09097209 */ /* 0x001fe20007810000 */
[----:B------:R-:W-:-:S04]  /*15d10*/  IMAD.MOV.U32 R29, RZ, RZ, 0x40000040 ;  /* 0x40000040ff1d7424 */ /* 0x000fc800078e00ff */
[----:B------:R-:W-:Y:S01]  /*15d20*/  FADD.FTZ R10, -R9, R10 ;  /* 0x0000000a090a7221 */ /* 0x000fe20000010100 */
[----:B------:R-:W-:Y:S01]  /*15d30*/  R2UR UR7, R29 ;  /* 0x000000001d0772ca */ /* 0x000fe200000e0000 */
[----:B------:R-:W-:Y:S02]  /*15d40*/  MUFU.EX2 R46, R46 ;  /* 0x0000002e002e7308 */ /* 0x000fe40000000800 */
[----:B------:R-:W-:-:S06]  /*15d50*/  FMUL.FTZ R10, R10, R8 ;  /* 0x000000080a0a7220 */ /* 0x000fcc0000410000 */
[----:B------:R0:W-:Y:S08]  /*15d60*/  MUFU.EX2 R87, R10 ;  /* 0x0000000a00577308 */ /* 0x0001f00000000800 */
[----:B------:R-:W-:Y:S01]  /*15d70*/  MUFU.EX2 R34, R34 ;  /* 0x0000002200227308 */ /* 0x000fe20000000800 */
[----:B0-----:R-:W-:Y:S01]  /*15d80*/  VIADD R10, R6, 0x380 ;  /* 0x00000380060a7836 */ /* 0x001fe20000000000 */
[----:B------:R-:W-:-:S02]  /*15d90*/  WARPGROUP.DEPBAR.LE gsb0, 0x0 ;  /* 0x00008000000079c5 */ /* 0x000fc40000010000 */
[----:B------:R-:W-:Y:S01]  /*15da0*/  WARPGROUP.ARRIVE ;  /* 0x00000000000079c5 */ /* 0x000fe20000000000 */
[-CC-:B------:R-:W-:Y:S01]  /*15db0*/  FFMA.FTZ R156, R60, R8.reuse, -R11.reuse ;  /* 0x000000083c9c7223 */ /* 0x180fe2000001080b */
[-C--:B------:R-:W-:Y:S01]  /*15dc0*/  FFMA.FTZ R158, R62, R8.reuse, -R11 ;  /* 0x000000083e9e7223 */ /* 0x080fe2000001080b */
[----:B------:R-:W-:Y:S01]  /*15dd0*/  MOV R11, 0x40000040 ;  /* 0x40000040000b7802 */ /* 0x000fe20000000f00 */
[-C--:B------:R-:W-:Y:S01]  /*15de0*/  FMUL.FTZ R60, R9, R8.reuse ;  /* 0x00000008093c7220 */ /* 0x080fe20000410000 */
[----:B------:R-:W-:Y:S01]  /*15df0*/  MUFU.EX2 R42, R42 ;  /* 0x0000002a002a7308 */ /* 0x000fe20000000800 */
[----:B------:R-:W-:Y:S01]  /*15e00*/  HGMMA.64x128x16.F32 R88, R160, gdesc[UR4].tnspB, R88, gsb0 ;  /* 0x41e00004a0587df0 */ /* 0x000fe20008000858 */
[----:B------:R-:W-:Y:S01]  /*15e10*/  R2UR UR6, R10 ;  /* 0x000000000a0672ca */ /* 0x000fe200000e0000 */
[-CC-:B------:R-:W-:Y:S01]  /*15e20*/  FFMA.FTZ R181, R14, R8.reuse, -R60.reuse ;  /* 0x000000080eb57223 */ /* 0x180fe2000001083c */
[----:B------:R-:W-:Y:S01]  /*15e30*/  R2UR UR7, R11 ;  /* 0x000000000b0772ca */ /* 0x000fe200000e0000 */
[-CC-:B------:R-:W-:Y:S01]  /*15e40*/  FFMA.FTZ R14, R15, R8.reuse, -R60.reuse ;  /* 0x000000080f0e7223 */ /* 0x180fe2000001083c */
[-CC-:B------:R-:W-:Y:S01]  /*15e50*/  FFMA.FTZ R183, R21, R8.reuse, -R60.reuse ;  /* 0x0000000815b77223 */ /* 0x180fe2000001083c */
[-CC-:B------:R-:W-:Y:S01]  /*15e60*/  FFMA.FTZ R15, R25, R8.reuse, -R60.reuse ;  /* 0x00000008190f7223 */ /* 0x180fe2000001083c */
[-CC-:B------:R-:W-:Y:S01]  /*15e70*/  FFMA.FTZ R177, R27, R8.reuse, -R60.reuse ;  /* 0x000000081bb17223 */ /* 0x180fe2000001083c */
[----:B------:R-:W0:Y:S01]  /*15e80*/  MUFU.EX2 R181, R181 ;  /* 0x000000b500b57308 */ /* 0x000e220000000800 */
[-CC-:B------:R-:W-:Y:S01]  /*15e90*/  FFMA.FTZ R21, R30, R8.reuse, -R60.reuse ;  /* 0x000000081e157223 */ /* 0x180fe2000001083c */
[-CC-:B------:R-:W-:Y:S01]  /*15ea0*/  FFMA.FTZ R179, R31, R8.reuse, -R60.reuse ;  /* 0x000000081fb37223 */ /* 0x180fe2000001083c */
[-CC-:B------:R-:W-:Y:S01]  /*15eb0*/  FFMA.FTZ R25, R33, R8.reuse, -R60.reuse ;  /* 0x0000000821197223 */ /* 0x180fe2000001083c */
[-CC-:B------:R-:W-:Y:S01]  /*15ec0*/  FFMA.FTZ R173, R35, R8.reuse, -R60.reuse ;  /* 0x0000000823ad7223 */ /* 0x180fe2000001083c */
[-CC-:B------:R-:W-:Y:S01]  /*15ed0*/  FFMA.FTZ R27, R38, R8.reuse, -R60.reuse ;  /* 0x00000008261b7223 */ /* 0x180fe2000001083c */
[-CC-:B------:R-:W-:Y:S01]  /*15ee0*/  FFMA.FTZ R175, R39, R8.reuse, -R60.reuse ;  /* 0x0000000827af7223 */ /* 0x180fe2000001083c */
[-CC-:B------:R-:W-:Y:S01]  /*15ef0*/  FFMA.FTZ R29, R44, R8.reuse, -R60.reuse ;  /* 0x000000082c1d7223 */ /* 0x180fe2000001083c */
[----:B------:R-:W1:Y:S01]  /*15f00*/  MUFU.EX2 R14, R14 ;  /* 0x0000000e000e7308 */ /* 0x000e620000000800 */
[-CC-:B------:R-:W-:Y:S01]  /*15f10*/  FFMA.FTZ R169, R45, R8.reuse, -R60.reuse ;  /* 0x000000082da97223 */ /* 0x180fe2000001083c */
[-CC-:B------:R-:W-:Y:S01]  /*15f20*/  FFMA.FTZ R30, R47, R8.reuse, -R60.reuse ;  /* 0x000000082f1e7223 */ /* 0x180fe2000001083c */
[-CC-:B------:R-:W-:Y:S01]  /*15f30*/  FFMA.FTZ R171, R49, R8.reuse, -R60.reuse ;  /* 0x0000000831ab7223 */ /* 0x180fe2000001083c */
[-CC-:B------:R-:W-:Y:S01]  /*15f40*/  FFMA.FTZ R6, R51, R8.reuse, -R60.reuse ;  /* 0x0000000833067223 */ /* 0x180fe2000001083c */
[-CC-:B------:R-:W-:Y:S01]  /*15f50*/  FFMA.FTZ R153, R53, R8.reuse, -R60.reuse ;  /* 0x0000000835997223 */ /* 0x180fe2000001083c */
[-CC-:B------:R-:W-:Y:S01]  /*15f60*/  FFMA.FTZ R10, R55, R8.reuse, -R60.reuse ;  /* 0x00000008370a7223 */ /* 0x180fe2000001083c */
[--C-:B------:R-:W-:Y:S01]  /*15f70*/  FFMA.FTZ R155, R57, R8, -R60.reuse ;  /* 0x00000008399b7223 */ /* 0x100fe2000001083c */
[----:B------:R-:W2:Y:S01]  /*15f80*/  MUFU.EX2 R183, R183 ;  /* 0x000000b700b77308 */ /* 0x000ea20000000800 */
[----:B0-----:R-:W-:Y:S01]  /*15f90*/  FFMA.FTZ R0, R87, R0, R181 ;  /* 0x0000000057007223 */ /* 0x001fe200000100b5 */
[-CC-:B------:R-:W-:Y:S01]  /*15fa0*/  FFMA.FTZ R63, R63, R8.reuse, -R60.reuse ;  /* 0x000000083f3f7223 */ /* 0x180fe2000001083c */
[-CC-:B------:R-:W-:Y:S01]  /*15fb0*/  FFMA.FTZ R157, R66, R8.reuse, -R60.reuse ;  /* 0x00000008429d7223 */ /* 0x180fe2000001083c */
[-CC-:B------:R-:W-:Y:S01]  /*15fc0*/  FFMA.FTZ R159, R70, R8.reuse, -R60.reuse ;  /* 0x00000008469f7223 */ /* 0x180fe2000001083c */
[-CC-:B------:R-:W-:Y:S01]  /*15fd0*/  FFMA.FTZ R75, R75, R8.reuse, -R60.reuse ;  /* 0x000000084b4b7223 */ /* 0x180fe2000001083c */
[-CC-:B------:R-:W-:Y:S01]  /*15fe0*/  FFMA.FTZ R78, R78, R8.reuse, -R60.reuse ;  /* 0x000000084e4e7223 */ /* 0x180fe2000001083c */
[-C--:B------:R-:W-:Y:S01]  /*15ff0*/  FFMA.FTZ R79, R79, R8.reuse, -R60 ;  /* 0x000000084f4f7223 */ /* 0x080fe2000001083c */
[----:B------:R-:W0:Y:S01]  /*16000*/  MUFU.EX2 R15, R15 ;  /* 0x0000000f000f7308 */ /* 0x000e220000000800 */
[----:B-1----:R-:W-:Y:S01]  /*16010*/  FADD.FTZ R0, R14, R0 ;  /* 0x000000000e007221 */ /* 0x002fe20000010000 */
[-CC-:B------:R-:W-:Y:S01]  /*16020*/  FFMA.FTZ R81, R81, R8.reuse, -R60.reuse ;  /* 0x0000000851517223 */ /* 0x180fe2000001083c */
[-CC-:B------:R-:W-:Y:S01]  /*16030*/  FFMA.FTZ R82, R82, R8.reuse, -R60.reuse ;  /* 0x0000000852527223 */ /* 0x180fe2000001083c */
[-CC-:B------:R-:W-:Y:S01]  /*16040*/  FFMA.FTZ R83, R83, R8.reuse, -R60.reuse ;  /* 0x0000000853537223 */ /* 0x180fe2000001083c */
[----:B------:R-:W-:Y:S01]  /*16050*/  FFMA.FTZ R40, R40, R8, -R60 ;  /* 0x0000000828287223 */ /* 0x000fe2000001083c */
[----:B------:R-:W-:-:S02]  /*16060*/  F2FP.F16.F32.PACK_AB R181, R14, R181 ;  /* 0x000000b50eb5723e */ /* 0x000fc400000000ff */
[----:B------:R-:W1:Y:S01]  /*16070*/  MUFU.EX2 R177, R177 ;  /* 0x000000b100b17308 */ /* 0x000e620000000800 */
[----:B--2---:R-:W-:-:S07]  /*16080*/  FADD.FTZ R11, R183, R0 ;  /* 0x00000000b70b7221 */ /* 0x004fce0000010000 */
[----:B------:R-:W2:Y:S01]  /*16090*/  MUFU.EX2 R21, R21 ;  /* 0x0000001500157308 */ /* 0x000ea20000000800 */
[C---:B0-----:R-:W-:Y:S01]  /*160a0*/  FADD.FTZ R11, R15.reuse, R11 ;  /* 0x0000000b0f0b7221 */ /* 0x041fe20000010000 */
[----:B------:R-:W-:-:S06]  /*160b0*/  F2FP.F16.F32.PACK_AB R183, R15, R183 ;  /* 0x000000b70fb7723e */ /* 0x000fcc00000000ff */
[----:B------:R-:W-:Y:S01]  /*160c0*/  MUFU.EX2 R179, R179 ;  /* 0x000000b300b37308 */ /* 0x000fe20000000800 */
[----:B-1----:R-:W-:-:S07]  /*160d0*/  FADD.FTZ R11, R177, R11 ;  /* 0x0000000bb10b7221 */ /* 0x002fce0000010000 */
        /* <DEDUP_REMOVED lines=12> */
[----:B------:R-:W-:-:S05]  /*161a0*/  WARPGROUP.ARRIVE ;  /* 0x00000000000079c5 */ /* 0x000fca0000000000 */
[----:B------:R-:W-:Y:S01]  /*161b0*/  MUFU.EX2 R10, R10 ;  /* 0x0000000a000a7308 */ /* 0x000fe20000000800 */
[----:B------:R-:W-:Y:S01]  /*161c0*/  FFMA.FTZ R161, R74, R8, -R60 ;  /* 0x000000084aa17223 */ /* 0x000fe2000001083c */
[----:B------:R-:W-:Y:S06]  /*161d0*/  HGMMA.64x128x16.F32 R88, R164, gdesc[UR4].tnspB, R88, gsb0 ;  /* 0x41e00004a4587df0 */ /* 0x000fec0008000858 */
        /* <DEDUP_REMOVED lines=12> */
[----:B------:R-:W-:Y:S08]  /*162a0*/  MUFU.EX2 R78, R78 ;  /* 0x0000004e004e7308 */ /* 0x000ff00000000800 */
[----:B------:R-:W0:Y:S08]  /*162b0*/  MUFU.EX2 R52, R52 ;  /* 0x0000003400347308 */ /* 0x000e300000000800 */
[----:B------:R-:W1:Y:S08]  /*162c0*/  MUFU.EX2 R79, R79 ;  /* 0x0000004f004f7308 */ /* 0x000e700000000800 */
[----:B------:R-:W-:Y:S01]  /*162d0*/  MUFU.EX2 R54, R54 ;  /* 0x0000003600367308 */ /* 0x000fe20000000800 */
[----:B0-----:R-:W-:-:S07]  /*162e0*/  F2FP.F16.F32.PACK_AB R162, R52, R50 ;  /* 0x0000003234a2723e */ /* 0x001fce00000000ff */
[----:B------:R-:W-:Y:S01]  /*162f0*/  MUFU.EX2 R81, R81 ;  /* 0x0000005100517308 */ /* 0x000fe20000000800 */
[----:B-1----:R-:W-:-:S07]  /*16300*/  F2FP.F16.F32.PACK_AB R163, R79, R78 ;  /* 0x0000004e4fa3723e */ /* 0x002fce00000000ff */
[----:B------:R-:W0:Y:S08]  /*16310*/  MUFU.EX2 R56, R56 ;  /* 0x0000003800387308 */ /* 0x000e300000000800 */
[----:B------:R-:W1:Y:S01]  /*16320*/  MUFU.EX2 R82, R82 ;  /* 0x0000005200527308 */ /* 0x000e620000000800 */
[----:B------:R-:W-:Y:S02]  /*16330*/  WARPGROUP.DEPBAR.LE gsb0, 0x0 ;  /* 0x00008000000079c5 */ /* 0x000fe40000010000 */
[----:B------:R2:W-:Y:S05]  /*16340*/  @!P1 SYNCS.ARRIVE.TRANS64.RED.A1T0 RZ, [R12+URZ], RZ ;  /* 0x000000ff0cff99a7 */ /* 0x0005ea000810043f */
[----:B------:R-:W-:Y:S01]  /*16350*/  MUFU.EX2 R58, R58 ;  /* 0x0000003a003a7308 */ /* 0x000fe20000000800 */
[----:B0-----:R-:W-:Y:S01]  /*16360*/  F2FP.F16.F32.PACK_AB R164, R56, R54 ;  /* 0x0000003638a4723e */ /* 0x001fe200000000ff */
[----:B--2---:R-:W-:Y:S01]  /*16370*/  FADD.FTZ R12, R176, R3 ;  /* 0x00000003b00c7221 */ /* 0x004fe20000010000 */
[----:B------:R0:W-:Y:S01]  /*16380*/  @!P1 SYNCS.ARRIVE.TRANS64.RED.A1T0 RZ, [R13+URZ], RZ ;  /* 0x000000ff0dff99a7 */ /* 0x0001e2000810043f */
[----:B------:R-:W-:-:S04]  /*16390*/  FFMA.FTZ R3, R67, R8, -R60 ;  /* 0x0000000843037223 */ /* 0x000fc8000001083c */
[----:B------:R-:W-:Y:S01]  /*163a0*/  MUFU.EX2 R83, R83 ;  /* 0x0000005300537308 */ /* 0x000fe20000000800 */
[C---:B------:R-:W-:Y:S01]  /*163b0*/  FADD.FTZ R12, R41.reuse, R12 ;  /* 0x0000000c290c7221 */ /* 0x040fe20000010000 */
[----:B------:R-:W-:Y:S02]  /*163c0*/  F2FP.F16.F32.PACK_AB R176, R41, R176 ;  /* 0x000000b029b0723e */ /* 0x000fe400000000ff */
[----:B-1----:R-:W-:Y:S01]  /*163d0*/  F2FP.F16.F32.PACK_AB R165, R82, R81 ;  /* 0x0000005152a5723e */ /* 0x002fe200000000ff */
[----:B------:R-:W-:Y:S01]  /*163e0*/  FADD.FTZ R12, R178, R12 ;  /* 0x0000000cb20c7221 */ /* 0x000fe20000010000 */
[----:B0-----:R-:W-:Y:S01]  /*163f0*/  FADD.FTZ R13, R21, R11 ;  /* 0x0000000b150d7221 */ /* 0x001fe20000010000 */
[----:B------:R-:W-:Y:S01]  /*16400*/  FFMA.FTZ R11, R71, R8, -R60 ;  /* 0x00000008470b7223 */ /* 0x000fe2000001083c */
[----:B------:R-:W0:Y:S01]  /*16410*/  MUFU.EX2 R3, R3 ;  /* 0x0000000300037308 */ /* 0x000e220000000800 */
[C---:B------:R-:W-:Y:S01]  /*16420*/  FADD.FTZ R12, R84.reuse, R12 ;  /* 0x0000000c540c7221 */ /* 0x040fe20000010000 */
[----:B------:R-:W-:Y:S01]  /*16430*/  FADD.FTZ R13, R179, R13 ;  /* 0x0000000db30d7221 */ /* 0x000fe20000010000 */
[----:B------:R-:W-:-:S02]  /*16440*/  F2FP.F16.F32.PACK_AB R178, R84, R178 ;  /* 0x000000b254b2723e */ /* 0x000fc400000000ff */
[----:B------:R-:W-:Y:S01]  /*16450*/  FADD.FTZ R12, R172, R12 ;  /* 0x0000000cac0c7221 */ /* 0x000fe20000010000 */
[C---:B------:R-:W-:Y:S01]  /*16460*/  FADD.FTZ R13, R25.reuse, R13 ;  /* 0x0000000d190d7221 */ /* 0x040fe20000010000 */
[----:B------:R-:W-:Y:S01]  /*16470*/  F2FP.F16.F32.PACK_AB R179, R25, R179 ;  /* 0x000000b319b3723e */ /* 0x000fe200000000ff */
[----:B------:R-:W1:Y:S01]  /*16480*/  MUFU.EX2 R11, R11 ;  /* 0x0000000b000b7308 */ /* 0x000e620000000800 */
[C---:B------:R-:W-:Y:S01]  /*16490*/  FADD.FTZ R12, R26.reuse, R12 ;  /* 0x0000000c1a0c7221 */ /* 0x040fe20000010000 */
[----:B------:R-:W-:Y:S01]  /*164a0*/  FADD.FTZ R13, R173, R13 ;  /* 0x0000000dad0d7221 */ /* 0x000fe20000010000 */
[----:B------:R-:W-:Y:S02]  /*164b0*/  F2FP.F16.F32.PACK_AB R172, R26, R172 ;  /* 0x000000ac1aac723e */ /* 0x000fe400000000ff */
[----:B------:R-:W-:Y:S01]  /*164c0*/  FADD.FTZ R12, R174, R12 ;  /* 0x0000000cae0c7221 */ /* 0x000fe20000010000 */
[C---:B------:R-:W-:Y:S01]  /*164d0*/  FADD.FTZ R13, R27.reuse, R13 ;  /* 0x0000000d1b0d7221 */ /* 0x040fe20000010000 */
[----:B------:R-:W-:Y:S01]  /*164e0*/  F2FP.F16.F32.PACK_AB R173, R27, R173 ;  /* 0x000000ad1bad723e */ /* 0x000fe200000000ff */
[----:B------:R-:W2:Y:S01]  /*164f0*/  MUFU.EX2 R28, R28 ;  /* 0x0000001c001c7308 */ /* 0x000ea20000000800 */
[C---:B------:R-:W-:Y:S01]  /*16500*/  FADD.FTZ R12, R36.reuse, R12 ;  /* 0x0000000c240c7221 */ /* 0x040fe20000010000 */
[----:B------:R-:W-:Y:S01]  /*16510*/  FADD.FTZ R13, R175, R13 ;  /* 0x0000000daf0d7221 */ /* 0x000fe20000010000 */
[----:B------:R-:W-:-:S02]  /*16520*/  F2FP.F16.F32.PACK_AB R174, R36, R174 ;  /* 0x000000ae24ae723e */ /* 0x000fc400000000ff */
[----:B------:R-:W-:Y:S01]  /*16530*/  FADD.FTZ R12, R168, R12 ;  /* 0x0000000ca80c7221 */ /* 0x000fe20000010000 */
[C---:B------:R-:W-:Y:S01]  /*16540*/  FADD.FTZ R13, R29.reuse, R13 ;  /* 0x0000000d1d0d7221 */ /* 0x040fe20000010000 */
[----:B------:R-:W-:Y:S01]  /*16550*/  F2FP.F16.F32.PACK_AB R175, R29, R175 ;  /* 0x000000af1daf723e */ /* 0x000fe200000000ff */
[----:B------:R-:W3:Y:S01]  /*16560*/  MUFU.EX2 R40, R40 ;  /* 0x0000002800287308 */ /* 0x000ee20000000800 */
[C---:B------:R-:W-:Y:S01]  /*16570*/  FADD.FTZ R12, R48.reuse, R12 ;  /* 0x0000000c300c7221 */ /* 0x040fe20000010000 */
[----:B------:R-:W-:Y:S01]  /*16580*/  FADD.FTZ R13, R169, R13 ;  /* 0x0000000da90d7221 */ /* 0x000fe20000010000 */
[----:B------:R-:W-:Y:S02]  /*16590*/  F2FP.F16.F32.PACK_AB R168, R48, R168 ;  /* 0x000000a830a8723e */ /* 0x000fe400000000ff */
[----:B------:R-:W-:Y:S01]  /*165a0*/  FADD.FTZ R12, R170, R12 ;  /* 0x0000000caa0c7221 */ /* 0x000fe20000010000 */
[C---:B------:R-:W-:Y:S01]  /*165b0*/  FADD.FTZ R13, R30.reuse, R13 ;  /* 0x0000000d1e0d7221 */ /* 0x040fe20000010000 */
[----:B------:R-:W-:-:S02]  /*165c0*/  F2FP.F16.F32.PACK_AB R169, R30, R169 ;  /* 0x000000a91ea9723e */ /* 0x000fc400000000ff */
[----:B------:R-:W-:Y:S01]  /*165d0*/  FADD.FTZ R12, R32, R12 ;  /* 0x0000000c200c7221 */ /* 0x000fe20000010000 */
[----:B------:R-:W-:Y:S01]  /*165e0*/  FADD.FTZ R13, R171, R13 ;  /* 0x0000000dab0d7221 */ /* 0x000fe20000010000 */
[----:B------:R-:W-:Y:S02]  /*165f0*/  F2FP.F16.F32.PACK_AB R171, R6, R171 ;  /* 0x000000ab06ab723e */ /* 0x000fe400000000ff */
[----:B------:R-:W-:Y:S01]  /*16600*/  FADD.FTZ R12, R152, R12 ;  /* 0x0000000c980c7221 */ /* 0x000fe20000010000 */
[----:B------:R-:W-:Y:S01]  /*16610*/  FADD.FTZ R13, R6, R13 ;  /* 0x0000000d060d7221 */ /* 0x000fe20000010000 */
[----:B------:R-:W-:Y:S02]  /*16620*/  F2FP.F16.F32.PACK_AB R170, R32, R170 ;  /* 0x000000aa20aa723e */ /* 0x000fe400000000ff */
[----:B------:R-:W-:Y:S01]  /*16630*/  FADD.FTZ R12, R37, R12 ;  /* 0x0000000c250c7221 */ /* 0x000fe20000010000 */
[----:B------:R-:W-:Y:S01]  /*16640*/  FADD.FTZ R13, R153, R13 ;  /* 0x0000000d990d7221 */ /* 0x000fe20000010000 */
        /* <DEDUP_REMOVED lines=12> */
[C---:B0-----:R-:W-:Y:S02]  /*16710*/  F2FP.F16.F32.PACK_AB R157, R3.reuse, R157 ;  /* 0x0000009d039d723e */ /* 0x041fe400000000ff */
[----:B------:R-:W-:Y:S01]  /*16720*/  FADD.FTZ R15, R158, R15 ;  /* 0x0000000f9e0f7221 */ /* 0x000fe20000010000 */
[----:B------:R-:W-:Y:S01]  /*16730*/  FADD.FTZ R12, R3, R12 ;  /* 0x0000000c030c7221 */ /* 0x000fe20000010000 */
[----:B------:R-:W-:Y:S02]  /*16740*/  F2FP.F16.F32.PACK_AB R156, R34, R156 ;  /* 0x0000009c229c723e */ /* 0x000fe400000000ff */
[----:B------:R-:W-:Y:S01]  /*16750*/  FADD.FTZ R15, R42, R15 ;  /* 0x0000000f2a0f7221 */ /* 0x000fe20000010000 */
[----:B------:R-:W-:Y:S01]  /*16760*/  FADD.FTZ R12, R159, R12 ;  /* 0x0000000c9f0c7221 */ /* 0x000fe20000010000 */
[----:B-1----:R-:W-:-:S02]  /*16770*/  F2FP.F16.F32.PACK_AB R159, R11, R159 ;  /* 0x0000009f0b9f723e */ /* 0x002fc400000000ff */
[----:B------:R-:W-:Y:S01]  /*16780*/  FADD.FTZ R6, R24, R15 ;  /* 0x0000000f18067221 */ /* 0x000fe20000010000 */
[----:B------:R-:W-:Y:S01]  /*16790*/  FADD.FTZ R12, R11, R12 ;  /* 0x0000000c0b0c7221 */ /* 0x000fe20000010000 */
[----:B------:R-:W-:Y:S02]  /*167a0*/  F2FP.F16.F32.PACK_AB R158, R42, R158 ;  /* 0x0000009e2a9e723e */ /* 0x000fe400000000ff */
[----:B------:R-:W-:Y:S01]  /*167b0*/  FADD.FTZ R13, R43, R6 ;  /* 0x000000062b0d7221 */ /* 0x000fe20000010000 */
[----:B------:R-:W-:Y:S01]  /*167c0*/  FADD.FTZ R12, R161, R12 ;  /* 0x0000000ca10c7221 */ /* 0x000fe20000010000 */
[C---:B------:R-:W-:Y:S01]  /*167d0*/  F2FP.F16.F32.PACK_AB R161, R75.reuse, R161 ;  /* 0x000000a14ba1723e */ /* 0x040fe200000000ff */
[----:B------:R-:W-:Y:S02]  /*167e0*/  IMAD.MOV.U32 R6, RZ, RZ, R194 ;  /* 0x000000ffff067224 */ /* 0x000fe400078e00c2 */
[----:B------:R-:W-:Y:S01]  /*167f0*/  FADD.FTZ R13, R50, R13 ;  /* 0x0000000d320d7221 */ /* 0x000fe20000010000 */
[----:B------:R-:W-:Y:S01]  /*16800*/  FADD.FTZ R15, R75, R12 ;  /* 0x0000000c4b0f7221 */ /* 0x000fe20000010000 */
[----:B--2---:R-:W-:-:S02]  /*16810*/  F2FP.F16.F32.PACK_AB R166, R28, R58 ;  /* 0x0000003a1ca6723e */ /* 0x004fc400000000ff */
[----:B------:R-:W-:Y:S01]  /*16820*/  FADD.FTZ R13, R52, R13 ;  /* 0x0000000d340d7221 */ /* 0x000fe20000010000 */
[----:B------:R-:W-:Y:S01]  /*16830*/  FADD.FTZ R0, R78, R15 ;  /* 0x0000000f4e007221 */ /* 0x000fe20000010000 */
[----:B---3--:R-:W-:Y:S02]  /*16840*/  F2FP.F16.F32.PACK_AB R167, R40, R83 ;  /* 0x0000005328a7723e */ /* 0x008fe400000000ff */
[----:B------:R-:W-:Y:S01]  /*16850*/  FADD.FTZ R13, R54, R13 ;  /* 0x0000000d360d7221 */ /* 0x000fe20000010000 */
[----:B------:R-:W-:Y:S01]  /*16860*/  FADD.FTZ R0, R79, R0 ;  /* 0x000000004f007221 */ /* 0x000fe20000010000 */
[----:B------:R-:W-:Y:S02]  /*16870*/  MOV R10, R9 ;  /* 0x00000009000a7202 */ /* 0x000fe40000000f00 */
[----:B------:R-:W-:Y:S01]  /*16880*/  FADD.FTZ R13, R56, R13 ;  /* 0x0000000d380d7221 */ /* 0x000fe20000010000 */
[----:B------:R-:W-:-:S03]  /*16890*/  FADD.FTZ R3, R81, R0 ;  /* 0x0000000051037221 */ /* 0x000fc60000010000 */
[----:B------:R-:W-:Y:S01]  /*168a0*/  FADD.FTZ R13, R58, R13 ;  /* 0x0000000d3a0d7221 */ /* 0x000fe20000010000 */
[----:B------:R-:W-:-:S03]  /*168b0*/  FADD.FTZ R0, R82, R3 ;  /* 0x0000000352007221 */ /* 0x000fc60000010000 */
[----:B------:R-:W-:Y:S01]  /*168c0*/  FADD.FTZ R3, R28, R13 ;  /* 0x0000000d1c037221 */ /* 0x000fe20000010000 */
[----:B------:R-:W-:Y:S01]  /*168d0*/  FADD.FTZ R11, R83, R0 ;  /* 0x00000000530b7221 */ /* 0x000fe20000010000 */
[----:B------:R-:W-:-:S03]  /*168e0*/  IMAD.MOV.U32 R13, RZ, RZ, R196 ;  /* 0x000000ffff0d7224 */ /* 0x000fc600078e00c4 */
[----:B------:R-:W-:Y:S01]  /*168f0*/  FADD.FTZ R0, R40, R11 ;  /* 0x0000000b28007221 */ /* 0x000fe20000010000 */
[----:B------:R-:W-:Y:S01]  /*16900*/  IMAD.MOV.U32 R11, RZ, RZ, R7 ;  /* 0x000000ffff0b7224 */ /* 0x000fe200078e0007 */
[----:B------:R-:W-:Y:S06]  /*16910*/  @P2 BRA `(.L_x_606) ;  /* 0xffffffd000f82947 */ /* 0x000fec000383ffff */
.L_x_595:
[----:B------:R-:W-:Y:S05]  /*16920*/  BSYNC B0 ;  /* 0x0000000000007941 */ /* 0x000fea0003800000 */
.L_x_594:
        /* <DEDUP_REMOVED lines=63> */
[----:B------:R-:W-:Y:S01]  /*16d20*/  FMUL.FTZ R85, R149, R85 ;  /* 0x0000005595557220 */ /* 0x000fe20000410000 */
[----:B------:R-:W-:Y:S01]  /*16d30*/  FMUL.FTZ R87, R151, R87 ;  /* 0x0000005797577220 */ /* 0x000fe20000410000 */
[----:B------:R-:W-:Y:S06]  /*16d40*/  @!P0 BRA `(.L_x_607) ;  /* 0x0000000000048947 */ /* 0x000fec0003800000 */
[----:B------:R-:W-:Y:S01]  /*16d50*/  BPT.TRAP 0x1 ;  /* 0x000000040000795c */ /* 0x000fe20000300000 */
.L_x_607:
[----:B------:R-:W-:Y:S01]  /*16d60*/  IMAD R6, R194, 0x8, R2 ;  /* 0x00000008c2067824 */ /* 0x000fe200078e0202 */
[----:B------:R-:W-:-:S04]  /*16d70*/  SHF.L.U32 R5, R196, 0x1f, RZ ;  /* 0x0000001fc4057819 */ /* 0x000fc800000006ff */
[----:B------:R0:W1:Y:S01]  /*16d80*/  SYNCS.PHASECHK.TRANS64.TRYWAIT P2, [R6+URZ+0x34850], R5 ;  /* 0x03485005060075a7 */ /* 0x000062000804017f */
[----:B------:R-:W-:Y:S05]  /*16d90*/  @!P0 BRA `(.L_x_608) ;  /* 0x0000000000048947 */ /* 0x000fea0003800000 */
[----:B------:R-:W-:Y:S01]  /*16da0*/  BPT.TRAP 0x1 ;  /* 0x000000040000795c */ /* 0x000fe20000300000 */
.L_x_608:
[----:B------:R-:W-:Y:S01]  /*16db0*/  IADD3 R2, R2, 0x400, RZ ;  /* 0x0000040002027810 */ /* 0x000fe20007ffe0ff */
[----:B------:R-:W-:Y:S03]  /*16dc0*/  BSSY B0, `(.L_x_609) ;  /* 0x0000008000007945 */ /* 0x000fe60003800000 */
[----:B------:R-:W-:-:S04]  /*16dd0*/  SHF.R.U32.HI R2, RZ, 0x4, R2 ;  /* 0x00000004ff027819 */ /* 0x000fc80000011602 */
[----:B------:R-:W-:-:S04]  /*16de0*/  LOP3.LUT R2, R2, 0x3fff, RZ, 0xc0, !PT ;  /* 0x00003fff02027812 */ /* 0x000fc800078ec0ff */
[----:B------:R-:W-:-:S05]  /*16df0*/  LOP3.LUT R11, R2, 0x4000000, RZ, 0xfc, !PT ;  /* 0x04000000020b7812 */ /* 0x000fca00078efcff */
[----:B------:R-:W-:Y:S01]  /*16e00*/  IMAD R2, R194, 0x800, R11 ;  /* 0x00000800c2027824 */ /* 0x000fe200078e020b */
[----:B-1----:R-:W-:Y:S06]  /*16e10*/  @P2 BRA `(.L_x_610) ;  /* 0x0000000000082947 */ /* 0x002fec0003800000 */
[----:B------:R-:W1:Y:S02]  /*16e20*/  SYNCS.PHASECHK.TRANS64.TRYWAIT P0, [R6+URZ+0x34850], R5 ;  /* 0x03485005060075a7 */ /* 0x000e64000800017f */
[----:B-1----:R-:W-:Y:S05]  /*16e30*/  @!P0 BRA `(.L_x_611) ;  /* 0x000000bc00848947 */ /* 0x002fea0003800000 */
.L_x_610:
[----:B------:R-:W-:Y:S05]  /*16e40*/  BSYNC B0 ;  /* 0x0000000000007941 */ /* 0x000fea0003800000 */
.L_x_609:
[----:B------:R-:W-:Y:S01]  /*16e50*/  IMAD.MOV.U32 R4, RZ, RZ, R2 ;  /* 0x000000ffff047224 */ /* 0x000fe200078e0002 */
[----:B01----:R-:W-:Y:S01]  /*16e60*/  MOV R5, 0x40000040 ;  /* 0x4000004000057802 */ /* 0x003fe20000000f00 */
[----:B------:R-:W-:Y:S01]  /*16e70*/  WARPGROUP.ARRIVE ;  /* 0x00000000000079c5 */ /* 0x000fe20000000000 */
[----:B------:R-:W-:Y:S01]  /*16e80*/  @!P1 VIADD R6, R6, 0x34860 ;  /* 0x0003486006069836 */ /* 0x000fe20000000000 */
[----:B------:R-:W-:Y:S02]  /*16e90*/  IADD3 R194, R194, 0x1, RZ ;  /* 0x00000001c2c27810 */ /* 0x000fe40007ffe0ff */
[----:B------:R-:W-:Y:S01]  /*16ea0*/  R2UR UR6, R4 ;  /* 0x00000000040672ca */ /* 0x000fe200000e0000 */
[----:B------:R-:W-:Y:S01]  /*16eb0*/  VIADD R4, R2, 0x80 ;  /* 0x0000008002047836 */ /* 0x000fe20000000000 */
[----:B------:R-:W-:Y:S01]  /*16ec0*/  R2UR UR7, R5 ;  /* 0x00000000050772ca */ /* 0x000fe200000e0000 */
[----:B------:R-:W-:Y:S01]  /*16ed0*/  IMAD.MOV.U32 R5, RZ, RZ, 0x40000040 ;  /* 0x40000040ff057424 */ /* 0x000fe200078e00ff */
[----:B------:R-:W-:-:S02]  /*16ee0*/  @!P1 PRMT R6, RZ, 0x654, R6 ;  /* 0x00000654ff069816 */ /* 0x000fc40000000006 */
[----:B------:R-:W-:Y:S02]  /*16ef0*/  ISETP.NE.AND P2, PT, R194, 0x2, PT ;  /* 0x00000002c200780c */ /* 0x000fe40003f45270 */
[----:B------:R-:W-:Y:S02]  /*16f00*/  IADD3 R206, R206, 0x1, RZ ;  /* 0x00000001cece7810 */ /* 0x000fe40007ffe0ff */
[----:B------:R-:W-:-:S05]  /*16f10*/  SEL R194, R194, RZ, P2 ;  /* 0x000000ffc2c27207 */ /* 0x000fca0001000000 */
[----:B------:R-:W-:Y:S01]  /*16f20*/  HGMMA.64x128x16.F32 R24, R180, gdesc[UR4].tnspB, R24, gsb0 ;  /* 0x41e00004b4187df0 */ /* 0x000fe20008000818 */
[----:B------:R-:W-:Y:S02]  /*16f30*/  R2UR UR6, R4 ;  /* 0x00000000040672ca */ /* 0x000fe400000e0000 */
[----:B------:R-:W-:Y:S01]  /*16f40*/  R2UR UR7, R5 ;  /* 0x00000000050772ca */ /* 0x000fe200000e0000 */
[----:B------:R-:W-:Y:S01]  /*16f50*/  IMAD.MOV.U32 R5, RZ, RZ, 0x40000040 ;  /* 0x40000040ff057424 */ /* 0x000fe200078e00ff */
[----:B------:R-:W-:Y:S01]  /*16f60*/  IADD3 R4, R2, 0x100, RZ ;  /* 0x0000010002047810 */ /* 0x000fe20007ffe0ff */
[----:B------:R-:W-:Y:S02]  /*16f70*/  WARPGROUP.DEPBAR.LE gsb0, 0x0 ;  /* 0x00008000000079c5 */ /* 0x000fe40000010000 */
[----:B------:R-:W-:-:S08]  /*16f80*/  WARPGROUP.ARRIVE ;  /* 0x00000000000079c5 */ /* 0x000fd00000000000 */
[----:B------:R-:W-:Y:S01]  /*16f90*/  HGMMA.64x128x16.F32 R24, R176, gdesc[UR4].tnspB, R24, gsb0 ;  /* 0x41e00004b0187df0 */ /* 0x000fe20008000818 */
[----:B------:R-:W-:Y:S01]  /*16fa0*/  R2UR UR6, R4 ;  /* 0x00000000040672ca */ /* 0x000fe200000e0000 */
[----:B------:R-:W-:Y:S01]  /*16fb0*/  VIADD R4, R2, 0x180 ;  /* 0x0000018002047836 */ /* 0x000fe20000000000 */
[----:B------:R-:W-:Y:S02]  /*16fc0*/  R2UR UR7, R5 ;  /* 0x00000000050772ca */ /* 0x000fe400000e0000 */
[----:B------:R-:W-:Y:S01]  /*16fd0*/  MOV R5, 0x40000040 ;  /* 0x4000004000057802 */ /* 0x000fe20000000f00 */
[----:B------:R-:W-:Y:S02]  /*16fe0*/  WARPGROUP.DEPBAR.LE gsb0, 0x0 ;  /* 0x00008000000079c5 */ /* 0x000fe40000010000 */
[----:B------:R-:W-:-:S08]  /*16ff0*/  WARPGROUP.ARRIVE ;  /* 0x00000000000079c5 */ /* 0x000fd00000000000 */
        /* <DEDUP_REMOVED lines=26> */
[----:B------:R-:W0:Y:S02]  /*171a0*/  SHFL.BFLY PT, R2, R3, 0x2, 0x1f ;  /* 0x0c401f0003027f89 */ /* 0x000e2400000e0000 */
[----:B0-----:R-:W-:Y:S01]  /*171b0*/  FADD.FTZ R2, R2, R3 ;  /* 0x0000000302027221 */ /* 0x001fe20000010000 */
[----:B------:R-:W-:-:S04]  /*171c0*/  SEL R3, RZ, 0x1, P2 ;  /* 0x00000001ff037807 */ /* 0x000fc80001000000 */
[----:B------:R-:W-:Y:S02]  /*171d0*/  LOP3.LUT R196, R196, R3, RZ, 0x3c, !PT ;  /* 0x00000003c4c47212 */ /* 0x000fe400078e3cff */
[----:B------:R-:W-:Y:S01]  /*171e0*/  MOV R3, 0xff800000 ;  /* 0xff80000000037802 */ /* 0x000fe20000000f00 */
[----:B------:R-:W-:Y:S02]  /*171f0*/  WARPGROUP.DEPBAR.LE gsb0, 0x0 ;  /* 0x00008000000079c5 */ /* 0x000fe40000010000 */
[----:B------:R-:W-:-:S06]  /*17200*/  WARPGROUP.ARRIVE ;  /* 0x00000000000079c5 */ /* 0x000fcc0000000000 */
[----:B------:R-:W-:Y:S01]  /*17210*/  HGMMA.64x128x16.F32 R24, R160, gdesc[UR4].tnspB, R24, gsb0 ;  /* 0x41e00004a0187df0 */ /* 0x000fe20008000818 */
[----:B------:R-:W-:Y:S02]  /*17220*/  R2UR UR6, R4 ;  /* 0x00000000040672ca */ /* 0x000fe400000e0000 */
[----:B------:R-:W-:Y:S02]  /*17230*/  R2UR UR7, R5 ;  /* 0x00000000050772ca */ /* 0x000fe400000e0000 */
[----:B------:R-:W0:Y:S02]  /*17240*/  SHFL.BFLY PT, R5, R0, 0x2, 0x1f ;  /* 0x0c401f0000057f89 */ /* 0x000e2400000e0000 */
[----:B0-----:R-:W-:Y:S01]  /*17250*/  FADD.FTZ R4, R5, R0 ;  /* 0x0000000005047221 */ /* 0x001fe20000010000 */
[----:B------:R-:W-:Y:S01]  /*17260*/  IMAD.MOV.U32 R0, RZ, RZ, -0x800000 ;  /* 0xff800000ff007424 */ /* 0x000fe200078e00ff */
[----:B------:R-:W0:Y:S04]  /*17270*/  SHFL.BFLY PT, R5, R2, 0x1, 0x1f ;  /* 0x0c201f0002057f89 */ /* 0x000e2800000e0000 */
[----:B------:R-:W1:Y:S01]  /*17280*/  SHFL.BFLY PT, R11, R4, 0x1, 0x1f ;  /* 0x0c201f00040b7f89 */ /* 0x000e6200000e0000 */
[----:B0-----:R-:W-:Y:S01]  /*17290*/  FADD.FTZ R13, R2, R5 ;  /* 0x00000005020d7221 */ /* 0x001fe20000010000 */
[----:B------:R-:W-:-:S02]  /*172a0*/  IMAD.MOV.U32 R5, RZ, RZ, RZ ;  /* 0x000000ffff057224 */ /* 0x000fc400078e00ff */
[----:B------:R-:W-:Y:S02]  /*172b0*/  IMAD.MOV.U32 R2, RZ, RZ, RZ ;  /* 0x000000ffff027224 */ /* 0x000fe400078e00ff */
[----:B-1----:R-:W-:Y:S01]  /*172c0*/  FADD.FTZ R14, R4, R11 ;  /* 0x0000000b040e7221 */ /* 0x002fe20000010000 */
[----:B------:R-:W-:-:S04]  /*172d0*/  FSETP.NE.FTZ.AND P0, PT, R13, RZ, PT ;  /* 0x000000ff0d00720b */ /* 0x000fc80003f15000 */
[----:B------:R-:W-:-:S09]  /*172e0*/  FSETP.NE.FTZ.AND P3, PT, R14, RZ, PT ;  /* 0x000000ff0e00720b */ /* 0x000fd20003f75000 */
        /* <DEDUP_REMOVED lines=80> */
.L_x_537:
[----:B------:R-:W1:Y:S08]  /*177f0*/  S2UR UR5, SR_CgaCtaId ;  /* 0x00000000000579c3 */ /* 0x000e700000008800 */
[----:B------:R-:W-:Y:S06]  /*17800*/  BAR.SYNC.DEFER_BLOCKING 0x5, 0x180 ;  /* 0x0146000000007b1d */ /* 0x000fec0000010000 */
[----:B------:R-:W-:Y:S01]  /*17810*/  UMOV UR4, 0x400 ;  /* 0x0000040000047882 */ /* 0x000fe20000000000 */
[----:B------:R-:W-:Y:S01]  /*17820*/  BSSY B0, `(.L_x_612) ;  /* 0x00002dc000007945 */ /* 0x000fe20003800000 */
[----:B-1----:R-:W-:-:S06]  /*17830*/  ULEA UR4, UR5, UR4, 0x18 ;  /* 0x0000000405047291 */ /* 0x002fcc000f8ec03f */
[----:B------:R-:W-:-:S05]  /*17840*/  IMAD.U32 R2, RZ, RZ, UR4 ;  /* 0x00000004ff027e24 */ /* 0x000fca000f8e00ff */
[----:B------:R1:W2:Y:S01]  /*17850*/  LDS.128 R144, [R2+0x348d0] ;  /* 0x0348d00002907984 */ /* 0x0002a20000000c00 */
[----:B------:R-:W-:Y:S06]  /*17860*/  BAR.ARV 0x4, 0x180 ;  /* 0x0106000000007b1d */ /* 0x000fec0000002000 */
[----:B------:R-:W-:Y:S05]  /*17870*/  @P0 BRA `(.L_x_613) ;  /* 0x00000020006c0947 */ /* 0x000fea0003800000 */
[----:B------:R-:W3:Y:S01]  /*17880*/  LDL R4, [R1+0x84] ;  /* 0x0000840001047983 */ /* 0x000ee20000100800 */
[----:B------:R-:W4:Y:S01]  /*17890*/  S2R R5, SR_SWINHI ;  /* 0x0000000000057919 */ /* 0x000f220000002f00 */
[----:B------:R-:W-:Y:S01]  /*178a0*/  F2FP.F16.F32.PACK_AB R32, R73, R72 ;  /* 0x000000484920723e */ /* 0x000fe200000000ff */
[----:B------:R-:W-:Y:S01]  /*178b0*/  ULDC.64 UR6, c[0x0][0xc00] ;  /* 0x0003000000067ab9 */ /* 0x000fe20000000a00 */
[----:B------:R-:W-:Y:S01]  /*178c0*/  ULDC.64 UR4, c[0x0][0xc08] ;  /* 0x0003020000047ab9 */ /* 0x000fe20000000a00 */
[----:B------:R-:W2:Y:S01]  /*178d0*/  LDL R104, [R1+0x80] ;  /* 0x0000800001687983 */ /* 0x000ea20000100800 */
[----:B------:R-:W-:Y:S02]  /*178e0*/  MOV R98, R2 ;  /* 0x0000000200627202 */ /* 0x000fe40000000f00 */
[----:B----4-:R-:W-:Y:S01]  /*178f0*/  MOV R99, R5 ;  /* 0x0000000500637202 */ /* 0x010fe20000000f00 */
[----:B------:R-:W-:Y:S02]  /*17900*/  BAR.SYNC.DEFER_BLOCKING 0x1, 0x100 ;  /* 0x0044000000007b1d */ /* 0x000fe40000010000 */
[----:B---3--:R-:W-:-:S03]  /*17910*/  IMAD.WIDE R8, R4, 0x2, R98 ;  /* 0x0000000204087825 */ /* 0x008fc600078e0262 */
[C---:B------:R-:W-:Y:S02]  /*17920*/  LOP3.LUT R11, R8.reuse, 0x380, RZ, 0xc0, !PT ;  /* 0x00000380080b7812 */ /* 0x040fe400078ec0ff */
[C---:B------:R-:W-:Y:S02]  /*17930*/  IADD3 R35, P4, R8.reuse, 0x60, RZ ;  /* 0x0000006008237810 */ /* 0x040fe40007f9e0ff */
[----:B------:R-:W-:Y:S02]  /*17940*/  SHF.R.U64 R11, R11, 0x3, RZ ;  /* 0x000000030b0b7819 */ /* 0x000fe400000012ff */
[C---:B------:R-:W-:Y:S02]  /*17950*/  IADD3 R14, P3, R8.reuse, 0x4000, RZ ;  /* 0x00004000080e7810 */ /* 0x040fe40007f7e0ff */
[C---:B------:R-:W-:Y:S02]  /*17960*/  IADD3 R31, P6, R8.reuse, 0x20, RZ ;  /* 0x00000020081f7810 */ /* 0x040fe40007fde0ff */
[----:B------:R-:W-:-:S02]  /*17970*/  IADD3 R33, P5, R8, 0x40, RZ ;  /* 0x0000004008217810 */ /* 0x000fc40007fbe0ff */
[C---:B------:R-:W-:Y:S02]  /*17980*/  IADD3 R101, P2, R8.reuse, 0x4020, RZ ;  /* 0x0000402008657810 */ /* 0x040fe40007f5e0ff */
[C---:B------:R-:W-:Y:S02]  /*17990*/  IADD3 R103, P1, R8.reuse, 0x4040, RZ ;  /* 0x0000404008677810 */ /* 0x040fe40007f3e0ff */
[----:B------:R-:W-:Y:S02]  /*179a0*/  IADD3 R105, P0, R8, 0x4060, RZ ;  /* 0x0000406008697810 */ /* 0x000fe40007f1e0ff */
[----:B------:R-:W-:Y:S02]  /*179b0*/  LOP3.LUT R8, R11, R8, RZ, 0x3c, !PT ;  /* 0x000000080b087212 */ /* 0x000fe400078e3cff */
[----:B------:R-:W-:Y:S02]  /*179c0*/  LOP3.LUT R10, R35, 0x380, RZ, 0xc0, !PT ;  /* 0x00000380230a7812 */ /* 0x000fe400078ec0ff */
[----:B------:R-:W-:-:S02]  /*179d0*/  LOP3.LUT R11, R14, 0x380, RZ, 0xc0, !PT ;  /* 0x000003800e0b7812 */ /* 0x000fc400078ec0ff */
[----:B------:R-:W-:Y:S02]  /*179e0*/  LOP3.LUT R4, R31, 0x380, RZ, 0xc0, !PT ;  /* 0x000003801f047812 */ /* 0x000fe400078ec0ff */
[----:B0-----:R-:W-:Y:S02]  /*179f0*/  LOP3.LUT R6, R33, 0x380, RZ, 0xc0, !PT ;  /* 0x0000038021067812 */ /* 0x001fe400078ec0ff */
[----:B------:R-:W-:Y:S02]  /*17a00*/  SHF.R.U64 R10, R10, 0x3, RZ ;  /* 0x000000030a0a7819 */ /* 0x000fe400000012ff */
[----:B------:R-:W-:Y:S02]  /*17a10*/  SHF.R.U64 R11, R11, 0x3, RZ ;  /* 0x000000030b0b7819 */ /* 0x000fe400000012ff */
[----:B------:R-:W-:Y:S02]  /*17a20*/  SHF.R.U64 R4, R4, 0x3, RZ ;  /* 0x0000000304047819 */ /* 0x000fe400000012ff */
[----:B------:R-:W-:Y:S01]  /*17a30*/  SHF.R.U64 R6, R6, 0x3, RZ ;  /* 0x0000000306067819 */ /* 0x000fe200000012ff */
[--C-:B------:R-:W-:Y:S01]  /*17a40*/  IMAD.X R5, RZ, RZ, R9.reuse, P6 ;  /* 0x000000ffff057224 */ /* 0x100fe200030e0609 */
[----:B------:R-:W-:Y:S01]  /*17a50*/  LOP3.LUT R24, R101, 0x380, RZ, 0xc0, !PT ;  /* 0x0000038065187812 */ /* 0x000fe200078ec0ff */
[--C-:B------:R-:W-:Y:S01]  /*17a60*/  IMAD.X R13, RZ, RZ, R9.reuse, P4 ;  /* 0x000000ffff0d7224 */ /* 0x100fe200020e0609 */
[----:B------:R-:W-:Y:S01]  /*17a70*/  LOP3.LUT R26, R103, 0x380, RZ, 0xc0, !PT ;  /* 0x00000380671a7812 */ /* 0x000fe200078ec0ff */
[--C-:B------:R-:W-:Y:S01]  /*17a80*/  IMAD.X R15, RZ, RZ, R9.reuse, P3 ;  /* 0x000000ffff0f7224 */ /* 0x100fe200018e0609 */
[-C--:B------:R-:W-:Y:S01]  /*17a90*/  IADD3.X R7, RZ, R9.reuse, RZ, P5, !PT ;  /* 0x00000009ff077210 */ /* 0x080fe20002ffe4ff */
[--C-:B------:R-:W-:Y:S01]  /*17aa0*/  IMAD.X R27, RZ, RZ, R9.reuse, P1 ;  /* 0x000000ffff1b7224 */ /* 0x100fe200008e0609 */
[----:B------:R-:W-:Y:S01]  /*17ab0*/  IADD3.X R25, RZ, R9, RZ, P2, !PT ;  /* 0x00000009ff197210 */ /* 0x000fe200017fe4ff */
[----:B------:R-:W-:Y:S01]  /*17ac0*/  IMAD.X R29, RZ, RZ, R9, P0 ;  /* 0x000000ffff1d7224 */ /* 0x000fe200000e0609 */
[----:B------:R-:W-:-:S02]  /*17ad0*/  LOP3.LUT R12, R10, R35, RZ, 0x3c, !PT ;  /* 0x000000230a0c7212 */ /* 0x000fc400078e3cff */
[----:B------:R-:W-:Y:S02]  /*17ae0*/  LOP3.LUT R14, R11, R14, RZ, 0x3c, !PT ;  /* 0x0000000e0b0e7212 */ /* 0x000fe400078e3cff */
[----:B------:R-:W-:Y:S02]  /*17af0*/  MOV R30, R8 ;  /* 0x00000008001e7202 */ /* 0x000fe40000000f00 */
[----:B------:R-:W-:Y:S02]  /*17b00*/  LOP3.LUT R28, R105, 0x380, RZ, 0xc0, !PT ;  /* 0x00000380691c7812 */ /* 0x000fe400078ec0ff */
[----:B------:R-:W-:Y:S02]  /*17b10*/  LOP3.LUT R4, R4, R31, RZ, 0x3c, !PT ;  /* 0x0000001f04047212 */ /* 0x000fe400078e3cff */
[----:B------:R-:W-:Y:S02]  /*17b20*/  LOP3.LUT R6, R6, R33, RZ, 0x3c, !PT ;  /* 0x0000002106067212 */ /* 0x000fe400078e3cff */
[----:B------:R-:W-:-:S02]  /*17b30*/  F2FP.F16.F32.PACK_AB R8, R21, R20 ;  /* 0x000000141508723e */ /* 0x000fc400000000ff */
[----:B------:R-:W-:Y:S02]  /*17b40*/  F2FP.F16.F32.PACK_AB R9, R93, R92 ;  /* 0x0000005c5d09723e */ /* 0x000fe400000000ff */
[----:B------:R-:W-:Y:S02]  /*17b50*/  F2FP.F16.F32.PACK_AB R10, R89, R88 ;  /* 0x00000058590a723e */ /* 0x000fe400000000ff */
[----:B------:R-:W-:Y:S02]  /*17b60*/  F2FP.F16.F32.PACK_AB R11, R95, R94 ;  /* 0x0000005e5f0b723e */ /* 0x000fe400000000ff */
[----:B------:R-:W-:Y:S02]  /*17b70*/  SHF.R.U64 R24, R24, 0x3, RZ ;  /* 0x0000000318187819 */ /* 0x000fe400000012ff */
[----:B------:R-:W-:Y:S02]  /*17b80*/  SHF.R.U64 R26, R26, 0x3, RZ ;  /* 0x000000031a1a7819 */ /* 0x000fe400000012ff */
[----:B------:R-:W-:Y:S01]  /*17b90*/  SHF.R.U64 R28, R28, 0x3, RZ ;  /* 0x000000031c1c7819 */ /* 0x000fe200000012ff */
[----:B------:R0:W-:Y:S01]  /*17ba0*/  STSM.16.M88.4 [R30], R8 ;  /* 0x000000081e007844 */ /* 0x0001e20000000200 */
[----:B------:R-:W-:-:S02]  /*17bb0*/  MOV R33, R4 ;  /* 0x0000000400217202 */ /* 0x000fc40000000f00 */
[----:B------:R-:W-:Y:S02]  /*17bc0*/  MOV R34, R6 ;  /* 0x0000000600227202 */ /* 0x000fe40000000f00 */
[----:B------:R-:W-:Y:S02]  /*17bd0*/  F2FP.F16.F32.PACK_AB R4, R91, R90 ;  /* 0x0000005a5b04723e */ /* 0x000fe400000000ff */
[----:B------:R-:W-:Y:S02]  /*17be0*/  F2FP.F16.F32.PACK_AB R5, R97, R96 ;  /* 0x000000606105723e */ /* 0x000fe400000000ff */
[----:B------:R-:W-:Y:S02]  /*17bf0*/  F2FP.F16.F32.PACK_AB R6, R37, R36 ;  /* 0x000000242506723e */ /* 0x000fe400000000ff */
[----:B------:R-:W-:Y:S02]  /*17c00*/  F2FP.F16.F32.PACK_AB R7, R39, R38 ;  /* 0x000000262707723e */ /* 0x000fe400000000ff */
[----:B------:R-:W-:-:S02]  /*17c10*/  LOP3.LUT R24, R24, R101, RZ, 0x3c, !PT ;  /* 0x0000006518187212 */ /* 0x000fc400078e3cff */
[----:B------:R-:W-:Y:S02]  /*17c20*/  LOP3.LUT R26, R26, R103, RZ, 0x3c, !PT ;  /* 0x000000671a1a7212 */ /* 0x000fe400078e3cff */
[----:B------:R-:W-:Y:S02]  /*17c30*/  MOV R35, R12 ;  /* 0x0000000c00237202 */ /* 0x000fe40000000f00 */
[----:B------:R-:W-:Y:S02]  /*17c40*/  MOV R100, R14 ;  /* 0x0000000e00647202 */ /* 0x000fe40000000f00 */
[----:B0-----:R-:W-:Y:S02]  /*17c50*/  F2FP.F16.F32.PACK_AB R8, R41, R40 ;  /* 0x000000282908723e */ /* 0x001fe400000000ff */
[----:B------:R-:W-:Y:S02]  /*17c60*/  F2FP.F16.F32.PACK_AB R9, R43, R42 ;  /* 0x0000002a2b09723e */ /* 0x000fe400000000ff */
[----:B------:R-:W-:-:S02]  /*17c70*/  F2FP.F16.F32.PACK_AB R10, R45, R44 ;  /* 0x0000002c2d0a723e */ /* 0x000fc400000000ff */
[----:B------:R-:W-:Y:S02]  /*17c80*/  F2FP.F16.F32.PACK_AB R11, R47, R46 ;  /* 0x0000002e2f0b723e */ /* 0x000fe400000000ff */
[----:B------:R-:W-:Y:S02]  /*17c90*/  LOP3.LUT R28, R28, R105, RZ, 0x3c, !PT ;  /* 0x000000691c1c7212 */ /* 0x000fe400078e3cff */
[----:B------:R-:W-:Y:S02]  /*17ca0*/  F2FP.F16.F32.PACK_AB R12, R49, R48 ;  /* 0x00000030310c723e */ /* 0x000fe400000000ff */
[----:B------:R-:W-:Y:S02]  /*17cb0*/  F2FP.F16.F32.PACK_AB R13, R51, R50 ;  /* 0x00000032330d723e */ /* 0x000fe400000000ff */
[----:B------:R-:W-:Y:S02]  /*17cc0*/  F2FP.F16.F32.PACK_AB R14, R53, R52 ;  /* 0x00000034350e723e */ /* 0x000fe400000000ff */
[----:B------:R-:W-:Y:S01]  /*17cd0*/  F2FP.F16.F32.PACK_AB R15, R55, R54 ;  /* 0x00000036370f723e */ /* 0x000fe200000000ff */
[----:B------:R0:W-:Y:S01]  /*17ce0*/  STSM.16.M88.4 [R33], R4 ;  /* 0x0000000421007844 */ /* 0x0001e20000000200 */
[----:B------:R-:W-:-:S02]  /*17cf0*/  MOV R102, R24 ;  /* 0x0000001800667202 */ /* 0x000fc40000000f00 */
[----:B------:R-:W-:Y:S01]  /*17d00*/  MOV R103, R26 ;  /* 0x0000001a00677202 */ /* 0x000fe20000000f00 */
[----:B------:R-:W-:Y:S01]  /*17d10*/  STSM.16.M88.4 [R34], R8 ;  /* 0x0000000822007844 */ /* 0x000fe20000000200 */
[----:B------:R-:W-:Y:S02]  /*17d20*/  F2FP.F16.F32.PACK_AB R24, R57, R56 ;  /* 0x000000383918723e */ /* 0x000fe400000000ff */
[----:B------:R-:W-:Y:S01]  /*17d30*/  F2FP.F16.F32.PACK_AB R25, R59, R58 ;  /* 0x0000003a3b19723e */ /* 0x000fe200000000ff */
[----:B------:R3:W-:Y:S01]  /*17d40*/  STSM.16.M88.4 [R35], R12 ;  /* 0x0000000c23007844 */ /* 0x0007e20000000200 */
[----:B------:R-:W-:Y:S02]  /*17d50*/  F2FP.F16.F32.PACK_AB R26, R61, R60 ;  /* 0x0000003c3d1a723e */ /* 0x000fe400000000ff */
[----:B------:R-:W-:Y:S02]  /*17d60*/  F2FP.F16.F32.PACK_AB R27, R63, R62 ;  /* 0x0000003e3f1b723e */ /* 0x000fe400000000ff */
[----:B------:R-:W-:-:S02]  /*17d70*/  MOV R101, R28 ;  /* 0x0000001c00657202 */ /* 0x000fc40000000f00 */
[----:B------:R-:W-:Y:S02]  /*17d80*/  F2FP.F16.F32.PACK_AB R28, R65, R64 ;  /* 0x00000040411c723e */ /* 0x000fe400000000ff */
[----:B------:R-:W-:Y:S02]  /*17d90*/  F2FP.F16.F32.PACK_AB R29, R67, R66 ;  /* 0x00000042431d723e */ /* 0x000fe400000000ff */
[----:B------:R-:W-:Y:S02]  /*17da0*/  F2FP.F16.F32.PACK_AB R30, R69, R68 ;  /* 0x00000044451e723e */ /* 0x000fe400000000ff */
[----:B------:R-:W-:Y:S02]  /*17db0*/  F2FP.F16.F32.PACK_AB R31, R71, R70 ;  /* 0x00000046471f723e */ /* 0x000fe400000000ff */
[----:B0-----:R-:W-:Y:S01]  /*17dc0*/  F2FP.F16.F32.PACK_AB R33, R75, R74 ;  /* 0x0000004a4b21723e */ /* 0x001fe200000000ff */
[----:B---3--:R-:W0:Y:S01]  /*17dd0*/  LDC.64 R14, c[0x0][0xba8] ;  /* 0x0002ea00ff0e7b82 */ /* 0x008e220000000a00 */
[----:B------:R-:W-:-:S02]  /*17de0*/  F2FP.F16.F32.PACK_AB R34, R77, R76 ;  /* 0x0000004c4d22723e */ /* 0x000fc400000000ff */
[----:B------:R-:W-:Y:S02]  /*17df0*/  F2FP.F16.F32.PACK_AB R35, R79, R78 ;  /* 0x0000004e4f23723e */ /* 0x000fe400000000ff */
[----:B------:R-:W-:Y:S02]  /*17e00*/  F2FP.F16.F32.PACK_AB R4, R81, R80 ;  /* 0x000000505104723e */ /* 0x000fe400000000ff */
[----:B------:R-:W-:Y:S02]  /*17e10*/  F2FP.F16.F32.PACK_AB R5, R83, R82 ;  /* 0x000000525305723e */ /* 0x000fe400000000ff */
[----:B------:R-:W-:Y:S02]  /*17e20*/  F2FP.F16.F32.PACK_AB R6, R85, R84 ;  /* 0x000000545506723e */ /* 0x000fe400000000ff */
[----:B------:R-:W-:Y:S01]  /*17e30*/  F2FP.F16.F32.PACK_AB R7, R87, R86 ;  /* 0x000000565707723e */ /* 0x000fe200000000ff */
[----:B------:R3:W-:Y:S04]  /*17e40*/  STSM.16.M88.4 [R100], R24 ;  /* 0x0000001864007844 */ /* 0x0007e80000000200 */
[----:B------:R-:W-:Y:S04]  /*17e50*/  STSM.16.M88.4 [R102], R28 ;  /* 0x0000001c66007844 */ /* 0x000fe80000000200 */
[----:B------:R-:W-:Y:S04]  /*17e60*/  STSM.16.M88.4 [R103], R32 ;  /* 0x0000002067007844 */ /* 0x000fe80000000200 */
[----:B------:R4:W-:Y:S01]  /*17e70*/  STSM.16.M88.4 [R101], R4 ;  /* 0x0000000465007844 */ /* 0x0009e20000000200 */
[----:B------:R-:W-:Y:S01]  /*17e80*/  BAR.SYNC.DEFER_BLOCKING 0x1, 0x100 ;  /* 0x0044000000007b1d */ /* 0x000fe20000010000 */
[----:B------:R-:W-:-:S04]  /*17e90*/  ISETP.NE.U32.AND P0, PT, RZ, UR6, PT ;  /* 0x00000006ff007c0c */ /* 0x000fc8000bf05070 */
[----:B------:R-:W-:Y:S02]  /*17ea0*/  ISETP.NE.AND.EX P0, PT, RZ, UR7, PT, P0 ;  /* 0x00000007ff007c0c */ /* 0x000fe4000bf05300 */
[----:B------:R-:W-:Y:S02]  /*17eb0*/  IADD3 R8, P1, R204, UR6, RZ ;  /* 0x00000006cc087c10 */ /* 0x000fe4000ff3e0ff */
[----:B---3--:R-:W-:Y:S02]  /*17ec0*/  MOV R100, RZ ;  /* 0x000000ff00647202 */ /* 0x008fe40000000f00 */
[----:B------:R-:W-:Y:S01]  /*17ed0*/  IADD3.X R9, R205, UR7, RZ, P1, !PT ;  /* 0x00000007cd097c10 */ /* 0x000fe20008ffe4ff */
[----:B------:R-:W-:Y:S01]  /*17ee0*/  IMAD.MOV.U32 R26, RZ, RZ, 0x9b8 ;  /* 0x000009b8ff1a7424 */ /* 0x000fe200078e00ff */
[----:B----4-:R-:W3:Y:S05]  /*17ef0*/  LDC R101, c[0x0][0xbe8] ;  /* 0x0002fa00ff657b82 */ /* 0x010eea0000000800 */
[----:B------:R-:W4:Y:S01]  /*17f00*/  @P0 LDG.E R100, desc[UR58][R8.64] ;  /* 0x0000003a08640981 */ /* 0x000f22000c1e1900 */
[----:B------:R-:W-:-:S04]  /*17f10*/  ISETP.NE.U32.AND P1, PT, RZ, UR4, PT ;  /* 0x00000004ff007c0c */ /* 0x000fc8000bf25070 */
[----:B------:R-:W-:-:S13]  /*17f20*/  ISETP.NE.AND.EX P1, PT, RZ, UR5, PT, P1 ;  /* 0x00000005ff007c0c */ /* 0x000fda000bf25310 */
[----:B------:R-:W-:Y:S01]  /*17f30*/  @P1 IADD3 R204, P2, R204, UR4, RZ ;  /* 0x00000004cccc1c10 */ /* 0x000fe2000ff5e0ff */
[----:B------:R-:W-:Y:S02]  /*17f40*/  ULDC UR4, c[0x0][0xa88] ;  /* 0x0002a20000047ab9 */ /* 0x000fe40000000800 */
[----:B------:R-:W-:Y:S01]  /*17f50*/  IMAD.U32 R102, RZ, RZ, UR4 ;  /* 0x00000004ff667e24 */ /* 0x000fe2000f8e00ff */
[----:B------:R-:W-:Y:S01]  /*17f60*/  @P1 IADD3.X R205, R205, UR5, RZ, P2, !PT ;  /* 0x00000005cdcd1c10 */ /* 0x000fe200097fe4ff */
[----:B------:R-:W-:-:S04]  /*17f70*/  ULDC UR4, c[0x0][0xad4] ;  /* 0x0002b50000047ab9 */ /* 0x000fc80000000800 */
[----:B------:R0:W5:Y:S01]  /*17f80*/  @P1 LDG.E R102, desc[UR58][R204.64] ;  /* 0x0000003acc661981 */ /* 0x000162000c1e1900 */
[----:B------:R-:W-:-:S04]  /*17f90*/  ISETP.NE.AND P2, PT, R202, RZ, PT ;  /* 0x000000ffca00720c */ /* 0x000fc80003f45270 */
[----:B------:R-:W-:-:S04]  /*17fa0*/  SEL R202, R202, UR4, P2 ;  /* 0x00000004caca7c07 */ /* 0x000fc80009000000 */
[----:B------:R-:W-:-:S04]  /*17fb0*/  ISETP.GT.AND P3, PT, R202, 0x1, PT ;  /* 0x00000001ca00780c */ /* 0x000fc80003f64270 */
[----:B------:R-:W-:-:S04]  /*17fc0*/  SEL R26, R26, 0x978, P3 ;  /* 0x000009781a1a7807 */ /* 0x000fc80001800000 */
[----:B------:R-:W1:Y:S08]  /*17fd0*/  LDC.64 R6, c[0x0][R26+0x220] ;  /* 0x000088001a067b82 */ /* 0x000e700000000a00 */
[----:B------:R-:W0:Y:S01]  /*17fe0*/  LDC.64 R10, c[0x0][R26+0x218] ;  /* 0x000086001a0a7b82 */ /* 0x000e220000000a00 */
[----:B---3--:R-:W-:-:S07]  /*17ff0*/  ISETP.NE.AND P4, PT, R101, 0x1, PT ;  /* 0x000000016500780c */ /* 0x008fce0003f85270 */
[----:B------:R-:W3:Y:S01]  /*18000*/  LDC.64 R12, c[0x0][R26+0x228] ;  /* 0x00008a001a0c7b82 */ /* 0x000ee20000000a00 */
[----:B------:R-:W-:-:S07]  /*18010*/  ISETP.NE.U32.AND P2, PT, RZ, UR6, PT ;  /* 0x00000006ff007c0c */ /* 0x000fce000bf45070 */
[----:B------:R-:W4:Y:S01]  /*18020*/  LDC.64 R4, c[0x0][R26+0x210] ;  /* 0x000084001a047b82 */ /* 0x000f220000000a00 */
[----:B------:R-:W-:-:S07]  /*18030*/  ISETP.NE.AND.EX P2, PT, RZ, UR7, PT, P2 ;  /* 0x00000007ff007c0c */ /* 0x000fce000bf45320 */
[----:B------:R-:W4:Y:S01]  /*18040*/  @P4 LDC R29, c[0x0][0xbec] ;  /* 0x0002fb00ff1d4b82 */ /* 0x000f220000000800 */
[----:B------:R-:W-:-:S07]  /*18050*/  SEL R203, R203, RZ, !P2 ;  /* 0x000000ffcbcb7207 */ /* 0x000fce0005000000 */
[----:B------:R-:W4:Y:S01]  /*18060*/  @P4 LDC R31, c[0x0][0xbf0] ;  /* 0x0002fc00ff1f4b82 */ /* 0x000f220000000800 */
[----:B------:R-:W-:Y:S01]  /*18070*/  SEL R225, R225, RZ, !P2 ;  /* 0x000000ffe1e17207 */ /* 0x000fe20005000000 */
[----:B-1----:R-:W-:Y:S01]  /*18080*/  IMAD R7, R7, R203, RZ ;  /* 0x000000cb07077224 */ /* 0x002fe200078e02ff */
[----:B--2---:R-:W-:-:S05]  /*18090*/  LEA R24, R208, R104, 0x7 ;  /* 0x00000068d0187211 */ /* 0x004fca00078e38ff */
[----:B0-----:R-:W0:Y:S01]  /*180a0*/  @!P3 LDC R14, c[0x0][0xb50] ;  /* 0x0002d400ff0ebb82 */ /* 0x001e220000000800 */
[C---:B------:R-:W-:Y:S02]  /*180b0*/  IMAD R225, R6.reuse, R225, R7 ;  /* 0x000000e106e17224 */ /* 0x040fe400078e0207 */
[----:B------:R-:W-:-:S04]  /*180c0*/  IMAD.WIDE.U32 R6, R6, R203, RZ ;  /* 0x000000cb06067225 */ /* 0x000fc800078e00ff */
[-C--:B------:R-:W-:Y:S01]  /*180d0*/  IMAD R27, R11, R199.reuse, RZ ;  /* 0x000000c70b1b7224 */ /* 0x080fe200078e02ff */
[----:B------:R-:W1:Y:S01]  /*180e0*/  @!P3 LDC R15, c[0x0][0xb54] ;  /* 0x0002d500ff0fbb82 */ /* 0x000e620000000800 */
[----:B------:R-:W-:Y:S01]  /*180f0*/  IMAD.WIDE.U32 R10, R10, R199, RZ ;  /* 0x000000c70a0a7225 */ /* 0x000fe200078e00ff */
[----:B------:R-:W-:-:S03]  /*18100*/  SEL R25, R210, RZ, P3 ;  /* 0x000000ffd2197207 */ /* 0x000fc60001800000 */
[----:B------:R-:W-:Y:S02]  /*18110*/  IMAD.IADD R28, R11, 0x1, R27 ;  /* 0x000000010b1c7824 */ /* 0x000fe400078e021b */
[----:B------:R-:W-:Y:S01]  /*18120*/  IMAD.IADD R11, R7, 0x1, R225 ;  /* 0x00000001070b7824 */ /* 0x000fe200078e02e1 */
[----:B------:R-:W-:Y:S01]  /*18130*/  MOV R7, R24 ;  /* 0x0000001800077202 */ /* 0x000fe20000000f00 */
[-C--:B---3--:R-:W-:Y:S02]  /*18140*/  IMAD R27, R13, R25.reuse, RZ ;  /* 0x000000190d1b7224 */ /* 0x088fe400078e02ff */
[----:B------:R-:W-:-:S04]  /*18150*/  IMAD.WIDE.U32 R12, R12, R25, RZ ;  /* 0x000000190c0c7225 */ /* 0x000fc800078e00ff */
[----:B------:R-:W-:Y:S01]  /*18160*/  IMAD.IADD R27, R13, 0x1, R27 ;  /* 0x000000010d1b7824 */ /* 0x000fe200078e021b */
[--C-:B----4-:R-:W-:Y:S01]  /*18170*/  IADD3 R10, P2, P5, R6, R10, R100.reuse ;  /* 0x0000000a060a7210 */ /* 0x110fe20007d5e064 */
[----:B------:R-:W-:Y:S01]  /*18180*/  @P4 IMAD.HI.U32 R6, R24, R29, RZ ;  /* 0x0000001d18064227 */ /* 0x000fe200078e00ff */
[----:B------:R-:W-:-:S04]  /*18190*/  SHF.R.S32.HI R103, RZ, 0x1f, R100 ;  /* 0x0000001fff677819 */ /* 0x000fc80000011464 */
[----:B------:R-:W-:Y:S02]  /*181a0*/  @P4 SHF.R.U32.HI R7, RZ, R31, R6 ;  /* 0x0000001fff074219 */ /* 0x000fe40000011606 */
[----:B------:R-:W-:-:S03]  /*181b0*/  IADD3.X R11, R11, R28, R103, P2, P5 ;  /* 0x0000001c0b0b7210 */ /* 0x000fc600017ea467 */
[--C-:B------:R-:W-:Y:S01]  /*181c0*/  IMAD.MOV R25, RZ, RZ, -R7.reuse ;  /* 0x000000ffff197224 */ /* 0x100fe200078e0a07 */
[----:B------:R-:W-:Y:S02]  /*181d0*/  IADD3 R12, P2, P5, R7, R10, R12 ;  /* 0x0000000a070c7210 */ /* 0x000fe40007d5e00c */
[----:B------:R-:W-:Y:S01]  /*181e0*/  SHF.R.S32.HI R6, RZ, 0x1f, R7 ;  /* 0x0000001fff067819 */ /* 0x000fe20000011407 */
[----:B------:R-:W-:-:S03]  /*181f0*/  IMAD R7, R101, R25, R24 ;  /* 0x0000001965077224 */ /* 0x000fc600078e0218 */
[----:B------:R-:W-:Y:S01]  /*18200*/  IADD3.X R13, R6, R11, R27, P2, P5 ;  /* 0x0000000b060d7210 */ /* 0x000fe200017ea41b */
[-C--:B------:R-:W-:Y:S01]  /*18210*/  IMAD R5, R5, R7.reuse, RZ ;  /* 0x0000000705057224 */ /* 0x080fe200078e02ff */
[----:B------:R-:W-:Y:S01]  /*18220*/  SHF.R.S32.HI R11, RZ, 0x1f, R7 ;  /* 0x0000001fff0b7819 */ /* 0x000fe20000011407 */
[----:B------:R-:W-:-:S04]  /*18230*/  IMAD.WIDE.U32 R12, R4, R7, R12 ;  /* 0x00000007040c7225 */ /* 0x000fc800078e000c */
[----:B------:R-:W-:Y:S01]  /*18240*/  IMAD R5, R4, R11, R5 ;  /* 0x0000000b04057224 */ /* 0x000fe200078e0205 */
[----:B0-----:R-:W-:-:S04]  /*18250*/  LEA R14, P2, R12, R14, 0x2 ;  /* 0x0000000e0c0e7211 */ /* 0x001fc800078410ff */
[----:B------:R-:W-:-:S04]  /*18260*/  IADD3 R4, R13, R5, RZ ;  /* 0x000000050d047210 */ /* 0x000fc80007ffe0ff */
[----:B-1----:R-:W-:Y:S01]  /*18270*/  LEA.HI.X R15, R12, R15, R4, 0x2, P2 ;  /* 0x0000000f0c0f7211 */ /* 0x002fe200010f1404 */
[----:B------:R-:W-:Y:S06]  /*18280*/  @P1 BRA `(.L_x_614) ;  /* 0x0000000000101947 */ /* 0x000fec0003800000 */
[----:B------:R-:W-:Y:S05]  /*18290*/  @!P0 BRA `(.L_x_614) ;  /* 0x00000000000c8947 */ /* 0x000fea0003800000 */
[----:B------:R-:W2:Y:S04]  /*182a0*/  LDG.E R5, desc[UR58][R8.64] ;  /* 0x0000003a08057981 */ /* 0x000ea8000c1e1900 */
[----:B-----5:R-:W2:Y:S02]  /*182b0*/  LDG.E R102, desc[UR58][R8.64+0x4] ;  /* 0x0000043a08667981 */ /* 0x020ea4000c1e1900 */
[----:B--2---:R-:W-:-:S07]  /*182c0*/  IMAD.IADD R102, R102, 0x1, -R5 ;  /* 0x0000000166667824 */ /* 0x004fce00078e0a05 */
.L_x_614:
[----:B------:R-:W2:Y:S01]  /*182d0*/  LDL R8, [R1+0x7c] ;  /* 0x00007c0001087983 */ /* 0x000ea20000100800 */
[----:B-----5:R-:W-:Y:S01]  /*182e0*/  IMAD R102, R102, R101, RZ ;  /* 0x0000006566667224 */ /* 0x020fe200078e02ff */
[----:B------:R-:W-:Y:S02]  /*182f0*/  LOP3.LUT P0, RZ, R230, 0x3, RZ, 0xc0, !PT ;  /* 0x00000003e6ff7812 */ /* 0x000fe4000780c0ff */
[----:B------:R-:W-:Y:S04]  /*18300*/  SHFL.IDX PT, R4, R14, RZ, 0x1c1f ;  /* 0x001c1fff0e047589 */ /* 0x000fe800000e0000 */
[----:B------:R-:W0:Y:S04]  /*18310*/  SHFL.IDX PT, R5, R15, RZ, 0x1c1f ;  /* 0x001c1fff0f057589 */ /* 0x000e2800000e0000 */
[----:B------:R-:W-:Y:S04]  /*18320*/  SHFL.IDX PT, R6, R14, 0x1, 0x1c1f ;  /* 0x003c1f000e067f89 */ /* 0x000fe800000e0000 */
[----:B------:R-:W1:Y:S01]  /*18330*/  SHFL.IDX PT, R7, R15, 0x1, 0x1c1f ;  /* 0x003c1f000f077f89 */ /* 0x000e6200000e0000 */
[----:B--2---:R-:W-:-:S05]  /*18340*/  IMAD R9, R208, 0x80, R8 ;  /* 0x00000080d0097824 */ /* 0x004fca00078e0208 */
[C---:B------:R-:W-:Y:S02]  /*18350*/  IADD3 R25, R9.reuse, 0x8, RZ ;  /* 0x0000000809197810 */ /* 0x040fe40007ffe0ff */
[-C--:B------:R-:W-:Y:S02]  /*18360*/  ISETP.GE.OR P1, PT, R9, R102.reuse, P0 ;  /* 0x000000660900720c */ /* 0x080fe40000726670 */
[----:B------:R-:W-:-:S11]  /*18370*/  ISETP.GE.OR P0, PT, R25, R102, P0 ;  /* 0x000000661900720c */ /* 0x000fd60000706670 */
[----:B0-----:R0:W-:Y:S04]  /*18380*/  @!P1 ST.E desc[UR58][R4.64], R3 ;  /* 0x0000000304009985 */ /* 0x0011e8000c10193a */
[----:B-1----:R0:W-:Y:S01]  /*18390*/  @!P0 ST.E desc[UR58][R6.64], R0 ;  /* 0x0000000006008985 */ /* 0x0021e2000c10193a */
[----:B------:R-:W-:Y:S05]  /*183a0*/  @P3 BRA `(.L_x_615) ;  /* 0x0000000800843947 */ /* 0x000fea0003800000 */
[----:B0-----:R-:W-:Y:S01]  /*183b0*/  IMAD R3, R224, 0x40, R198 ;  /* 0x00000040e0037824 */ /* 0x001fe200078e02c6 */
[----:B------:R-:W0:Y:S01]  /*183c0*/  @P4 LDC R45, c[0x0][0xbec] ;  /* 0x0002fb00ff2d4b82 */ /* 0x000e220000000800 */
[----:B------:R-:W-:Y:S02]  /*183d0*/  ULDC.64 UR4, c[0x0][0xaa0] ;  /* 0x0002a80000047ab9 */ /* 0x000fe40000000a00 */
[----:B------:R-:W-:-:S03]  /*183e0*/  IMAD.WIDE R98, R3, 0x2, R98 ;  /* 0x0000000203627825 */ /* 0x000fc600078e0262 */
[C---:B------:R-:W-:Y:S02]  /*183f0*/  IADD3 R9, P6, R98.reuse, 0x1000, RZ ;  /* 0x0000100062097810 */ /* 0x040fe40007fde0ff */
[----:B------:R-:W1:Y:S01]  /*18400*/  @P4 LDC R47, c[0x0][0xbf0] ;  /* 0x0002fc00ff2f4b82 */ /* 0x000e620000000800 */
[----:B------:R-:W-:Y:S01]  /*18410*/  IMAD R103, R103, UR4, RZ ;  /* 0x0000000467677c24 */ /* 0x000fe2000f8e02ff */
[----:B------:R-:W-:Y:S02]  /*18420*/  IADD3 R13, P5, R98, 0x2000, RZ ;  /* 0x00002000620d7810 */ /* 0x000fe40007fbe0ff */
[----:B------:R-:W-:Y:S01]  /*18430*/  LOP3.LUT R8, R9, 0x380, RZ, 0xc0, !PT ;  /* 0x0000038009087812 */ /* 0x000fe200078ec0ff */
[----:B------:R-:W-:Y:S01]  /*18440*/  IMAD R103, R100, UR5, R103 ;  /* 0x0000000564677c24 */ /* 0x000fe2000f8e0267 */
[----:B------:R-:W-:Y:S02]  /*18450*/  IADD3 R25, P3, R98, 0x3000, RZ ;  /* 0x0000300062197810 */ /* 0x000fe40007f7e0ff */
[----:B------:R-:W-:Y:S01]  /*18460*/  SHF.R.U64 R8, R8, 0x3, RZ ;  /* 0x0000000308087819 */ /* 0x000fe200000012ff */
[----:B------:R-:W-:Y:S01]  /*18470*/  IMAD.WIDE.U32 R20, R100, UR4, RZ ;  /* 0x0000000464147c25 */ /* 0x000fe2000f8e00ff */
[----:B------:R-:W-:Y:S01]  /*18480*/  ULDC.64 UR4, c[0x0][0xae8] ;  /* 0x0002ba0000047ab9 */ /* 0x000fe20000000a00 */
[----:B------:R-:W-:-:S02]  /*18490*/  IADD3 R29, P2, R98, 0x4000, RZ ;  /* 0x00004000621d7810 */ /* 0x000fc40007f5e0ff */
[----:B------:R-:W-:Y:S01]  /*184a0*/  LOP3.LUT R8, R8, R9, RZ, 0x3c, !PT ;  /* 0x0000000908087212 */ /* 0x000fe200078e3cff */
[--C-:B------:R-:W-:Y:S01]  /*184b0*/  IMAD.X R9, RZ, RZ, R99.reuse, P6 ;  /* 0x000000ffff097224 */ /* 0x100fe200030e0663 */
[C---:B------:R-:W-:Y:S02]  /*184c0*/  IADD3 R3, P6, R98.reuse, 0x7000, RZ ;  /* 0x0000700062037810 */ /* 0x040fe40007fde0ff */
[----:B------:R-:W-:Y:S02]  /*184d0*/  IADD3 R21, R21, R103, RZ ;  /* 0x0000006715157210 */ /* 0x000fe40007ffe0ff */
[----:B------:R-:W-:Y:S01]  /*184e0*/  LOP3.LUT R0, R3, 0x380, RZ, 0xc0, !PT ;  /* 0x0000038003007812 */ /* 0x000fe200078ec0ff */
[----:B------:R-:W-:Y:S01]  /*184f0*/  IMAD.X R41, RZ, RZ, R99, P6 ;  /* 0x000000ffff297224 */ /* 0x000fe200030e0663 */
[----:B------:R-:W-:Y:S01]  /*18500*/  IADD3 R33, P1, R98, 0x5000, RZ ;  /* 0x0000500062217810 */ /* 0x000fe20007f3e0ff */
[----:B------:R-:W5:Y:S01]  /*18510*/  LD.E.128 R8, desc[UR58][R8.64] ;  /* 0x0000003a08087980 */ /* 0x000f62000c101d00 */
[----:B------:R-:W-:Y:S01]  /*18520*/  SHF.R.U64 R0, R0, 0x3, RZ ;  /* 0x0000000300007819 */ /* 0x000fe200000012ff */
[----:B------:R-:W-:Y:S01]  /*18530*/  IMAD.WIDE.U32 R20, R199, UR4, R20 ;  /* 0x00000004c7147c25 */ /* 0x000fe2000f8e0014 */
[----:B------:R-:W-:-:S02]  /*18540*/  IADD3 R37, P0, R98, 0x6000, RZ ;  /* 0x0000600062257810 */ /* 0x000fc40007f1e0ff */
[----:B------:R-:W-:Y:S01]  /*18550*/  LOP3.LUT R40, R0, R3, RZ, 0x3c, !PT ;  /* 0x0000000300287212 */ /* 0x000fe200078e3cff */
[----:B------:R-:W-:Y:S01]  /*18560*/  IMAD R3, R201, 0x20, R224 ;  /* 0x00000020c9037824 */ /* 0x000fe200078e02e0 */
[----:B------:R-:W-:Y:S01]  /*18570*/  SHF.R.S32.HI R44, RZ, 0x1f, R203 ;  /* 0x0000001fff2c7819 */ /* 0x000fe200000114cb */
[----:B------:R-:W-:Y:S01]  /*18580*/  IMAD R21, R199, UR5, R21 ;  /* 0x00000005c7157c24 */ /* 0x000fe2000f8e0215 */
[----:B------:R-:W-:Y:S01]  /*18590*/  LOP3.LUT R12, R13, 0x380, RZ, 0xc0, !PT ;  /* 0x000003800d0c7812 */ /* 0x000fe200078ec0ff */
[----:B------:R-:W-:Y:S01]  /*185a0*/  IMAD R46, R208, 0x80, R3 ;  /* 0x00000080d02e7824 */ /* 0x000fe200078e0203 */
[----:B------:R-:W-:Y:S01]  /*185b0*/  LOP3.LUT R24, R25, 0x380, RZ, 0xc0, !PT ;  /* 0x0000038019187812 */ /* 0x000fe200078ec0ff */
[----:B------:R-:W-:Y:S01]  /*185c0*/  ULDC.64 UR4, c[0x0][0xaf0] ;  /* 0x0002bc0000047ab9 */ /* 0x000fe20000000a00 */
[----:B------:R-:W-:Y:S01]  /*185d0*/  LOP3.LUT R28, R29, 0x380, RZ, 0xc0, !PT ;  /* 0x000003801d1c7812 */ /* 0x000fe200078ec0ff */
[----:B0-----:R-:W-:Y:S01]  /*185e0*/  @P4 IMAD.HI.U32 R0, R46, R45, RZ ;  /* 0x0000002d2e004227 */ /* 0x001fe200078e00ff */
[----:B------:R-:W-:Y:S01]  /*185f0*/  LOP3.LUT R32, R33, 0x380, RZ, 0xc0, !PT ;  /* 0x0000038021207812 */ /* 0x000fe200078ec0ff */
[----:B------:R-:W5:Y:S01]  /*18600*/  LD.E.128 R40, desc[UR58][R40.64] ;  /* 0x0000003a28287980 */ /* 0x000f62000c101d00 */
[----:B------:R-:W-:Y:S01]  /*18610*/  LOP3.LUT R36, R37, 0x380, RZ, 0xc0, !PT ;  /* 0x0000038025247812 */ /* 0x000fe200078ec0ff */
[----:B------:R-:W-:Y:S01]  /*18620*/  IMAD R44, R44, UR4, RZ ;  /* 0x000000042c2c7c24 */ /* 0x000fe2000f8e02ff */
[----:B------:R-:W-:-:S02]  /*18630*/  LOP3.LUT R5, R98, 0x380, RZ, 0xc0, !PT ;  /* 0x0000038062057812 */ /* 0x000fc400078ec0ff */
[----:B------:R-:W-:Y:S02]  /*18640*/  MOV R3, R46 ;  /* 0x0000002e00037202 */ /* 0x000fe40000000f00 */
[----:B-1----:R-:W-:Y:S02]  /*18650*/  @P4 SHF.R.U32.HI R3, RZ, R47, R0 ;  /* 0x0000002fff034219 */ /* 0x002fe40000011600 */
[----:B------:R-:W-:Y:S02]  /*18660*/  SHF.R.U64 R12, R12, 0x3, RZ ;  /* 0x000000030c0c7819 */ /* 0x000fe400000012ff */
[----:B------:R-:W-:Y:S02]  /*18670*/  SHF.R.U64 R24, R24, 0x3, RZ ;  /* 0x0000000318187819 */ /* 0x000fe400000012ff */
[----:B------:R-:W-:Y:S02]  /*18680*/  SHF.R.U64 R28, R28, 0x3, RZ ;  /* 0x000000031c1c7819 */ /* 0x000fe400000012ff */
[----:B------:R-:W-:-:S02]  /*18690*/  SHF.R.U64 R32, R32, 0x3, RZ ;  /* 0x0000000320207819 */ /* 0x000fc400000012ff */
[----:B------:R-:W-:Y:S01]  /*186a0*/  SHF.R.U64 R36, R36, 0x3, RZ ;  /* 0x0000000324247819 */ /* 0x000fe200000012ff */
[----:B------:R-:W-:Y:S01]  /*186b0*/  IMAD R45, R203, UR5, R44 ;  /* 0x00000005cb2d7c24 */ /* 0x000fe2000f8e022c */
[----:B------:R-:W-:Y:S01]  /*186c0*/  SHF.R.U64 R5, R5, 0x3, RZ ;  /* 0x0000000305057819 */ /* 0x000fe200000012ff */
[--C-:B------:R-:W-:Y:S01]  /*186d0*/  IMAD.MOV R44, RZ, RZ, -R3.reuse ;  /* 0x000000ffff2c7224 */ /* 0x100fe200078e0a03 */
[----:B------:R-:W-:Y:S01]  /*186e0*/  SHF.R.S32.HI R0, RZ, 0x1f, R3 ;  /* 0x0000001fff007819 */ /* 0x000fe20000011403 */
[----:B------:R-:W-:Y:S01]  /*186f0*/  IMAD.WIDE.U32 R20, R203, UR4, R20 ;  /* 0x00000004cb147c25 */ /* 0x000fe2000f8e0014 */
[----:B------:R-:W-:Y:S01]  /*18700*/  LOP3.LUT R12, R12, R13, RZ, 0x3c, !PT ;  /* 0x0000000d0c0c7212 */ /* 0x000fe200078e3cff */
[----:B------:R-:W-:Y:S01]  /*18710*/  ULDC.64 UR4, c[0x0][0xae0] ;  /* 0x0002b80000047ab9 */ /* 0x000fe20000000a00 */
[----:B------:R-:W-:Y:S01]  /*18720*/  LOP3.LUT R24, R24, R25, RZ, 0x3c, !PT ;  /* 0x0000001918187212 */ /* 0x000fe200078e3cff */
[--C-:B------:R-:W-:Y:S01]  /*18730*/  IMAD.X R25, RZ, RZ, R99.reuse, P3 ;  /* 0x000000ffff197224 */ /* 0x100fe200018e0663 */
[----:B------:R-:W-:Y:S01]  /*18740*/  LOP3.LUT R28, R28, R29, RZ, 0x3c, !PT ;  /* 0x0000001d1c1c7212 */ /* 0x000fe200078e3cff */
[----:B------:R-:W-:Y:S01]  /*18750*/  IMAD.X R29, RZ, RZ, R99, P2 ;  /* 0x000000ffff1d7224 */ /* 0x000fe200010e0663 */
[----:B------:R-:W-:-:S02]  /*18760*/  LOP3.LUT R32, R32, R33, RZ, 0x3c, !PT ;  /* 0x0000002120207212 */ /* 0x000fc400078e3cff */
[----:B------:R-:W-:Y:S01]  /*18770*/  LOP3.LUT R36, R36, R37, RZ, 0x3c, !PT ;  /* 0x0000002524247212 */ /* 0x000fe200078e3cff */
[----:B------:R-:W-:Y:S01]  /*18780*/  IMAD.X R37, RZ, RZ, R99, P0 ;  /* 0x000000ffff257224 */ /* 0x000fe200000e0663 */
[-C--:B------:R-:W-:Y:S02]  /*18790*/  IADD3.X R13, RZ, R99.reuse, RZ, P5, !PT ;  /* 0x00000063ff0d7210 */ /* 0x080fe40002ffe4ff */
[----:B------:R-:W-:Y:S01]  /*187a0*/  LOP3.LUT R98, R5, R98, RZ, 0x3c, !PT ;  /* 0x0000006205627212 */ /* 0x000fe200078e3cff */
[----:B------:R-:W-:Y:S01]  /*187b0*/  IMAD R0, R0, UR4, RZ ;  /* 0x0000000400007c24 */ /* 0x000fe2000f8e02ff */
[----:B------:R-:W-:Y:S01]  /*187c0*/  IADD3.X R33, RZ, R99, RZ, P1, !PT ;  /* 0x00000063ff217210 */ /* 0x000fe20000ffe4ff */
[----:B------:R-:W-:Y:S01]  /*187d0*/  IMAD R101, R101, R44, R46 ;  /* 0x0000002c65657224 */ /* 0x000fe200078e022e */
[----:B------:R-:W5:Y:S01]  /*187e0*/  LD.E.128 R12, desc[UR58][R12.64] ;  /* 0x0000003a0c0c7980 */ /* 0x000f62000c101d00 */
[----:B------:R-:W-:Y:S02]  /*187f0*/  IMAD.IADD R21, R21, 0x1, R45 ;  /* 0x0000000115157824 */ /* 0x000fe400078e022d */
[----:B------:R-:W-:Y:S01]  /*18800*/  IMAD R45, R3, UR5, R0 ;  /* 0x00000005032d7c24 */ /* 0x000fe2000f8e0200 */
[----:B------:R0:W5:Y:S01]  /*18810*/  LD.E.128 R4, desc[UR58][R98.64] ;  /* 0x0000003a62047980 */ /* 0x000162000c101d00 */
[----:B------:R-:W-:-:S03]  /*18820*/  SHF.R.S32.HI R0, RZ, 0x1f, R101 ;  /* 0x0000001fff007819 */ /* 0x000fc60000011465 */
[----:B------:R-:W5:Y:S01]  /*18830*/  LD.E.128 R24, desc[UR58][R24.64] ;  /* 0x0000003a18187980 */ /* 0x000f62000c101d00 */
[----:B------:R-:W-:Y:S01]  /*18840*/  IMAD.WIDE.U32 R20, R3, UR4, R20 ;  /* 0x0000000403147c25 */ /* 0x000fe2000f8e0014 */
[----:B------:R-:W-:Y:S02]  /*18850*/  ULDC.64 UR4, c[0x0][0xad8] ;  /* 0x0002b60000047ab9 */ /* 0x000fe40000000a00 */
        /* <DEDUP_REMOVED lines=9> */
[----:B------:R-:W-:Y:S01]  /*188f0*/  IMAD.IADD R21, R21, 0x1, R45 ;  /* 0x0000000115157824 */ /* 0x000fe200078e022d */
[----:B------:R-:W-:Y:S01]  /*18900*/  LEA R49, R208, R224, 0x7 ;  /* 0x000000e0d0317211 */ /* 0x000fe200078e38ff */
[----:B------:R-:W-:-:S02]  /*18910*/  IMAD R0, R0, UR4, RZ ;  /* 0x0000000400007c24 */ /* 0x000fc4000f8e02ff */
[----:B------:R-:W-:Y:S01]  /*18920*/  IMAD.WIDE.U32 R20, R101, UR4, R20 ;  /* 0x0000000465147c25 */ /* 0x000fe2000f8e0014 */
[----:B------:R-:W-:-:S03]  /*18930*/  ISETP.GE.AND P2, PT, R49, R102, PT ;  /* 0x000000663100720c */ /* 0x000fc60003f46270 */
[----:B------:R-:W-:Y:S01]  /*18940*/  IMAD R45, R101, UR5, R0 ;  /* 0x00000005652d7c24 */ /* 0x000fe2000f8e0200 */
[----:B------:R-:W-:Y:S01]  /*18950*/  ULDC.64 UR4, c[0x0][0xa80] ;  /* 0x0002a00000047ab9 */ /* 0x000fe20000000a00 */
[----:B------:R-:W-:Y:S01]  /*18960*/  VIADD R3, R49, 0x20 ;  /* 0x0000002031037836 */ /* 0x000fe20000000000 */
[----:B------:R-:W-:Y:S01]  /*18970*/  LEA R46, P3, R20, UR4, 0x1 ;  /* 0x00000004142e7c11 */ /* 0x000fe2000f8608ff */
[----:B------:R-:W-:Y:S01]  /*18980*/  IMAD.IADD R21, R21, 0x1, R45 ;  /* 0x0000000115157824 */ /* 0x000fe200078e022d */
[----:B------:R-:W-:Y:S02]  /*18990*/  IADD3 R0, R2, 0x34820, RZ ;  /* 0x0003482002007810 */ /* 0x000fe40007ffe0ff */
        /* <DEDUP_REMOVED lines=8> */
[----:B------:R0:W2:Y:S01]  /*18a20*/  SHFL.IDX PT, R3, R47, RZ, 0x181f ;  /* 0x00181fff2f037589 */ /* 0x0000a200000e0000 */
[----:B------:R-:W-:-:S02]  /*18a30*/  SHF.R.S32.HI R104, RZ, 0x1f, R200 ;  /* 0x0000001fff687819 */ /* 0x000fc400000114c8 */
[----:B------:R-:W-:Y:S01]  /*18a40*/  SHF.R.S32.HI R105, RZ, 0x1f, R198 ;  /* 0x0000001fff697819 */ /* 0x000fe200000114c6 */
[----:B------:R-:W-:Y:S06]  /*18a50*/  @P2 BRA `(.L_x_617) ;  /* 0x0000000000242947 */ /* 0x000fec0003800000 */
        /* <DEDUP_REMOVED lines=9> */
.L_x_617:
[----:B------:R-:W-:Y:S05]  /*18af0*/  BSYNC B1 ;  /* 0x0000000000017941 */ /* 0x000fea0003800000 */
.L_x_616:
        /* <DEDUP_REMOVED lines=13> */
.L_x_619:
[----:B------:R-:W-:Y:S05]  /*18bd0*/  BSYNC B1 ;  /* 0x0000000000017941 */ /* 0x000fea0003800000 */
.L_x_618:
        /* <DEDUP_REMOVED lines=13> */
.L_x_621:
[----:B------:R-:W-:Y:S05]  /*18cb0*/  BSYNC B1 ;  /* 0x0000000000017941 */ /* 0x000fea0003800000 */
.L_x_620:
        /* <DEDUP_REMOVED lines=16> */
.L_x_615:
[----:B------:R-:W-:Y:S01]  /*18dc0*/  ULDC.64 UR4, c[0x0][0xb08] ;  /* 0x0002c20000047ab9 */ /* 0x000fe20000000a00 */
[----:B0-----:R-:W0:Y:S01]  /*18dd0*/  @P4 LDC R3, c[0x0][0xbec] ;  /* 0x0002fb00ff034b82 */ /* 0x001e220000000800 */
[----:B------:R-:W-:Y:S01]  /*18de0*/  IMAD R103, R103, UR4, RZ ;  /* 0x0000000467677c24 */ /* 0x000fe2000f8e02ff */
[----:B------:R-:W-:Y:S01]  /*18df0*/  SHF.R.S32.HI R0, RZ, 0x1f, R203 ;  /* 0x0000001fff007819 */ /* 0x000fe200000114cb */
[C---:B------:R-:W-:Y:S01]  /*18e00*/  IMAD.WIDE.U32 R4, R100.reuse, UR4, RZ ;  /* 0x0000000464047c25 */ /* 0x040fe2000f8e00ff */
[----:B------:R-:W-:Y:S01]  /*18e10*/  ULDC.64 UR6, c[0x0][0xb30] ;  /* 0x0002cc0000067ab9 */ /* 0x000fe20000000a00 */
[----:B------:R-:W-:Y:S01]  /*18e20*/  ISETP.GE.AND P0, PT, R9, R102, PT ;  /* 0x000000660900720c */ /* 0x000fe20003f06270 */
[----:B------:R-:W-:Y:S01]  /*18e30*/  BSSY B1, `(.L_x_623) ;  /* 0x0000079000017945 */ /* 0x000fe20003800000 */
[----:B------:R-:W-:Y:S01]  /*18e40*/  IMAD R103, R100, UR5, R103 ;  /* 0x0000000564677c24 */ /* 0x000fe2000f8e0267 */
[----:B------:R-:W1:Y:S01]  /*18e50*/  @P4 LDC R11, c[0x0][0xbf0] ;  /* 0x0002fc00ff0b4b82 */ /* 0x000e620000000800 */
[----:B------:R-:W-:Y:S01]  /*18e60*/  ULDC.64 UR4, c[0x0][0xb38] ;  /* 0x0002ce0000047ab9 */ /* 0x000fe20000000a00 */
[C---:B------:R-:W-:Y:S01]  /*18e70*/  VIADD R27, R209.reuse, 0x8 ;  /* 0x00000008d11b7836 */ /* 0x040fe20000000000 */
[----:B------:R-:W-:Y:S01]  /*18e80*/  IADD3 R29, R209, 0x10, RZ ;  /* 0x00000010d11d7810 */ /* 0x000fe20007ffe0ff */
[----:B------:R-:W-:Y:S01]  /*18e90*/  IMAD.IADD R5, R5, 0x1, R103 ;  /* 0x0000000105057824 */ /* 0x000fe200078e0267 */
[----:B------:R-:W-:-:S02]  /*18ea0*/  SHF.R.S32.HI R28, RZ, 0x1f, R211 ;  /* 0x0000001fff1c7819 */ /* 0x000fc400000114d3 */
[----:B------:R-:W-:Y:S01]  /*18eb0*/  SHF.R.S32.HI R26, RZ, 0x1f, R29 ;  /* 0x0000001fff1a7819 */ /* 0x000fe2000001141d */
[C---:B------:R-:W-:Y:S01]  /*18ec0*/  IMAD.WIDE.U32 R4, R199.reuse, UR4, R4 ;  /* 0x00000004c7047c25 */ /* 0x040fe2000f8e0004 */
[----:B------:R-:W-:Y:S02]  /*18ed0*/  SHF.R.S32.HI R30, RZ, 0x1f, R212 ;  /* 0x0000001fff1e7819 */ /* 0x000fe400000114d4 */
[----:B------:R-:W-:Y:S01]  /*18ee0*/  SHF.R.S32.HI R31, RZ, 0x1f, R213 ;  /* 0x0000001fff1f7819 */ /* 0x000fe200000114d5 */
[----:B------:R-:W-:Y:S01]  /*18ef0*/  IMAD R5, R199, UR5, R5 ;  /* 0x00000005c7057c24 */ /* 0x000fe2000f8e0205 */
[----:B------:R-:W-:Y:S01]  /*18f00*/  ULDC.64 UR4, c[0x0][0xb40] ;  /* 0x0002d00000047ab9 */ /* 0x000fe20000000a00 */
[----:B------:R-:W-:Y:S01]  /*18f10*/  SHF.R.S32.HI R32, RZ, 0x1f, R214 ;  /* 0x0000001fff207819 */ /* 0x000fe200000114d6 */
[----:B------:R-:W-:Y:S01]  /*18f20*/  IMAD R0, R0, UR4, RZ ;  /* 0x0000000400007c24 */ /* 0x000fe2000f8e02ff */
[----:B------:R-:W-:Y:S01]  /*18f30*/  SHF.R.S32.HI R33, RZ, 0x1f, R215 ;  /* 0x0000001fff217819 */ /* 0x000fe200000114d7 */
[----:B------:R-:W-:Y:S01]  /*18f40*/  IMAD.WIDE.U32 R4, R203, UR4, R4 ;  /* 0x00000004cb047c25 */ /* 0x000fe2000f8e0004 */
[----:B------:R-:W-:-:S02]  /*18f50*/  SHF.R.S32.HI R34, RZ, 0x1f, R216 ;  /* 0x0000001fff227819 */ /* 0x000fc400000114d8 */
[----:B------:R-:W-:Y:S01]  /*18f60*/  SHF.R.S32.HI R35, RZ, 0x1f, R217 ;  /* 0x0000001fff237819 */ /* 0x000fe200000114d9 */
[----:B------:R-:W-:Y:S01]  /*18f70*/  IMAD R7, R203, UR5, R0 ;  /* 0x00000005cb077c24 */ /* 0x000fe2000f8e0200 */
[----:B------:R-:W-:Y:S01]  /*18f80*/  ULDC.64 UR4, c[0x0][0xb48] ;  /* 0x0002d20000047ab9 */ /* 0x000fe20000000a00 */
[----:B0-----:R-:W-:Y:S01]  /*18f90*/  @P4 IMAD.HI.U32 R0, R24, R3, RZ ;  /* 0x0000000318004227 */ /* 0x001fe200078e00ff */
[----:B------:R-:W-:Y:S02]  /*18fa0*/  SHF.R.S32.HI R98, RZ, 0x1f, R218 ;  /* 0x0000001fff627819 */ /* 0x000fe400000114da */
[----:B------:R-:W-:Y:S01]  /*18fb0*/  IADD3 R5, R5, R7, RZ ;  /* 0x0000000705057210 */ /* 0x000fe20007ffe0ff */
[----:B------:R-:W-:Y:S01]  /*18fc0*/  IMAD.MOV.U32 R3, RZ, RZ, R24 ;  /* 0x000000ffff037224 */ /* 0x000fe200078e0018 */
[----:B-1----:R-:W-:Y:S02]  /*18fd0*/  @P4 SHF.R.U32.HI R3, RZ, R11, R0 ;  /* 0x0000000bff034219 */ /* 0x002fe40000011600 */
[----:B------:R-:W-:Y:S01]  /*18fe0*/  SHF.R.S32.HI R99, RZ, 0x1f, R219 ;  /* 0x0000001fff637819 */ /* 0x000fe200000114db */
[----:B------:R-:W-:Y:S01]  /*18ff0*/  IMAD.WIDE.U32 R4, R210, UR4, R4 ;  /* 0x00000004d2047c25 */ /* 0x000fe2000f8e0004 */
[----:B------:R-:W-:-:S02]  /*19000*/  SHF.R.S32.HI R0, RZ, 0x1f, R3 ;  /* 0x0000001fff007819 */ /* 0x000fc40000011403 */
[----:B------:R-:W-:Y:S01]  /*19010*/  SHF.R.S32.HI R104, RZ, 0x1f, R220 ;  /* 0x0000001fff687819 */ /* 0x000fe200000114dc */
[----:B------:R-:W-:Y:S01]  /*19020*/  IMAD.MOV R6, RZ, RZ, -R3 ;  /* 0x000000ffff067224 */ /* 0x000fe200078e0a03 */
[----:B------:R-:W-:Y:S01]  /*19030*/  SHF.R.S32.HI R105, RZ, 0x1f, R221 ;  /* 0x0000001fff697819 */ /* 0x000fe200000114dd */
[----:B------:R-:W-:Y:S01]  /*19040*/  IMAD R0, R0, UR6, RZ ;  /* 0x0000000600007c24 */ /* 0x000fe2000f8e02ff */
[----:B------:R-:W-:Y:S01]  /*19050*/  SHF.R.S32.HI R106, RZ, 0x1f, R222 ;  /* 0x0000001fff6a7819 */ /* 0x000fe200000114de */
[----:B------:R-:W-:Y:S01]  /*19060*/  IMAD R101, R101, R6, R24 ;  /* 0x0000000665657224 */ /* 0x000fe200078e0218 */
[----:B------:R-:W-:Y:S01]  /*19070*/  IADD3 R6, R2, 0x34820, RZ ;  /* 0x0003482002067810 */ /* 0x000fe20007ffe0ff */
[----:B------:R-:W-:Y:S01]  /*19080*/  IMAD R5, R210, UR5, R5 ;  /* 0x00000005d2057c24 */ /* 0x000fe2000f8e0205 */
[----:B------:R-:W-:Y:S01]  /*19090*/  ULDC.64 UR4, c[0x0][0xb28] ;  /* 0x0002ca0000047ab9 */ /* 0x000fe20000000a00 */
[C---:B------:R-:W-:Y:S01]  /*190a0*/  IMAD R7, R3.reuse, UR7, R0 ;  /* 0x0000000703077c24 */ /* 0x040fe2000f8e0200 */
[----:B------:R-:W-:Y:S01]  /*190b0*/  SHF.R.S32.HI R0, RZ, 0x1f, R101 ;  /* 0x0000001fff007819 */ /* 0x000fe20000011465 */
[----:B------:R-:W-:Y:S01]  /*190c0*/  IMAD.WIDE.U32 R4, R3, UR6, R4 ;  /* 0x0000000603047c25 */ /* 0x000fe2000f8e0004 */
[----:B------:R-:W-:-:S02]  /*190d0*/  PRMT R6, RZ, 0x654, R6 ;  /* 0x00000654ff067816 */ /* 0x000fc40000000006 */
[----:B------:R-:W-:Y:S01]  /*190e0*/  SHF.R.S32.HI R24, RZ, 0x1f, R27 ;  /* 0x0000001fff187819 */ /* 0x000fe2000001141b */
[----:B------:R-:W-:Y:S01]  /*190f0*/  IMAD R0, R0, UR4, RZ ;  /* 0x0000000400007c24 */ /* 0x000fe2000f8e02ff */
[----:B------:R0:W-:Y:S01]  /*19100*/  SYNCS.ARRIVE.TRANS64.RED.A1T0 RZ, [R6+URZ], RZ ;  /* 0x000000ff06ff79a7 */ /* 0x0001e2000810043f */
[----:B------:R-:W-:Y:S01]  /*19110*/  IMAD.IADD R5, R5, 0x1, R7 ;  /* 0x0000000105057824 */ /* 0x000fe200078e0207 */
[----:B------:R-:W-:Y:S01]  /*19120*/  SHF.R.S32.HI R107, RZ, 0x1f, R223 ;  /* 0x0000001fff6b7819 */ /* 0x000fe200000114df */
[C---:B------:R-:W-:Y:S02]  /*19130*/  IMAD R3, R101.reuse, UR5, R0 ;  /* 0x0000000565037c24 */ /* 0x040fe4000f8e0200 */
[----:B------:R-:W-:Y:S01]  /*19140*/  IMAD.WIDE.U32 R4, R101, UR4, R4 ;  /* 0x0000000465047c25 */ /* 0x000fe2000f8e0004 */
[----:B------:R-:W-:-:S03]  /*19150*/  ULDC.64 UR4, c[0x0][0xb00] ;  /* 0x0002c00000047ab9 */ /* 0x000fc60000000a00 */
[----:B------:R-:W-:Y:S01]  /*19160*/  IMAD.IADD R3, R5, 0x1, R3 ;  /* 0x0000000105037824 */ /* 0x000fe200078e0203 */
[----:B------:R-:W-:-:S04]  /*19170*/  LEA R0, P1, R4, UR4, 0x2 ;  /* 0x0000000404007c11 */ /* 0x000fc8000f8210ff */
[----:B------:R-:W-:Y:S02]  /*19180*/  LEA.HI.X R3, R4, UR5, R3, 0x2, P1 ;  /* 0x0000000504037c11 */ /* 0x000fe400088f1403 */
[----:B------:R0:W1:Y:S04]  /*19190*/  SHFL.IDX PT, R4, R0, RZ, 0x1c1f ;  /* 0x001c1fff00047589 */ /* 0x00006800000e0000 */
[----:B------:R0:W2:Y:S01]  /*191a0*/  SHFL.IDX PT, R5, R3, RZ, 0x1c1f ;  /* 0x001c1fff03057589 */ /* 0x0000a200000e0000 */
[----:B------:R-:W-:Y:S05]  /*191b0*/  @P0 BRA `(.L_x_624) ;  /* 0x0000000400000947 */ /* 0x000fea0003800000 */
[----:B------:R-:W-:Y:S02]  /*191c0*/  ULDC UR4, c[0x0][0xac8] ;  /* 0x0002b20000047ab9 */ /* 0x000fe40000000800 */
[----:B------:R-:W-:Y:S02]  /*191d0*/  ISETP.GE.AND P3, PT, R209, UR4, PT ;  /* 0x00000004d1007c0c */ /* 0x000fe4000bf66270 */
[----:B------:R-:W-:Y:S02]  /*191e0*/  ISETP.GE.AND P2, PT, R27, UR4, PT ;  /* 0x000000041b007c0c */ /* 0x000fe4000bf46270 */
[----:B------:R-:W-:Y:S02]  /*191f0*/  ISETP.GE.AND P1, PT, R29, UR4, PT ;  /* 0x000000041d007c0c */ /* 0x000fe4000bf26270 */
[----:B------:R-:W-:Y:S02]  /*19200*/  ISETP.GE.AND P0, PT, R211, UR4, PT ;  /* 0x00000004d3007c0c */ /* 0x000fe4000bf06270 */
[----:B------:R-:W-:-:S05]  /*19210*/  ISETP.GE.AND P4, PT, R222, UR4, PT ;  /* 0x00000004de007c0c */ /* 0x000fca000bf86270 */
[----:B012---:R-:W-:-:S04]  /*19220*/  @!P3 IMAD.WIDE R6, R209, 0x4, R4 ;  /* 0x00000004d106b825 */ /* 0x007fc800078e0204 */
[-C--:B------:R-:W-:Y:S01]  /*19230*/  @!P1 LEA R8, P5, R29, R4.reuse, 0x2 ;  /* 0x000000041d089211 */ /* 0x080fe200078a10ff */
[----:B------:R0:W-:Y:S01]  /*19240*/  @!P3 ST.E.64 desc[UR58][R6.64], R20 ;  /* 0x000000140600b985 */ /* 0x0001e2000c101b3a */
[----:B------:R-:W-:Y:S02]  /*19250*/  ISETP.GE.AND P3, PT, R223, UR4, PT ;  /* 0x00000004df007c0c */ /* 0x000fe4000bf66270 */
[----:B------:R-:W-:Y:S02]  /*19260*/  @!P1 LEA.HI.X R9, R29, R5, R26, 0x2, P5 ;  /* 0x000000051d099211 */ /* 0x000fe400028f141a */
[----:B------:R-:W-:Y:S02]  /*19270*/  ISETP.GE.AND P5, PT, R221, UR4, PT ;  /* 0x00000004dd007c0c */ /* 0x000fe4000bfa6270 */
[----:B0-----:R-:W-:-:S04]  /*19280*/  @!P2 LEA R6, P6, R27, R4, 0x2 ;  /* 0x000000041b06a211 */ /* 0x001fc800078c10ff */
[----:B------:R-:W-:Y:S02]  /*19290*/  @!P2 LEA.HI.X R7, R27, R5, R24, 0x2, P6 ;  /* 0x000000051b07a211 */ /* 0x000fe400030f1418 */
[----:B------:R-:W-:-:S03]  /*192a0*/  @!P0 LEA R10, P6, R211, R4, 0x2 ;  /* 0x00000004d30a8211 */ /* 0x000fc600078c10ff */
[----:B------:R0:W-:Y:S01]  /*192b0*/  @!P2 ST.E.64 desc[UR58][R6.64], R88 ;  /* 0x000000580600a985 */ /* 0x0001e2000c101b3a */
[----:B------:R-:W-:Y:S02]  /*192c0*/  @!P0 LEA.HI.X R11, R211, R5, R28, 0x2, P6 ;  /* 0x00000005d30b8211 */ /* 0x000fe400030f141c */
[----:B------:R-:W-:Y:S01]  /*192d0*/  ISETP.GE.AND P2, PT, R220, UR4, PT ;  /* 0x00000004dc007c0c */ /* 0x000fe2000bf46270 */
[----:B------:R1:W-:Y:S01]  /*192e0*/  @!P1 ST.E.64 desc[UR58][R8.64], R90 ;  /* 0x0000005a08009985 */ /* 0x0003e2000c101b3a */
[----:B------:R-:W-:-:S03]  /*192f0*/  ISETP.GE.AND P1, PT, R219, UR4, PT ;  /* 0x00000004db007c0c */ /* 0x000fc6000bf26270 */
[----:B------:R2:W-:Y:S01]  /*19300*/  @!P0 ST.E.64 desc[UR58][R10.64], R36 ;  /* 0x000000240a008985 */ /* 0x0005e2000c101b3a */
[CC--:B0-----:R-:W-:Y:S02]  /*19310*/  @!P3 LEA R6, P6, R223.reuse, R4.reuse, 0x2 ;  /* 0x00000004df06b211 */ /* 0x0c1fe400078c10ff */
[CC--:B-1----:R-:W-:Y:S02]  /*19320*/  @!P4 LEA R8, P0, R222.reuse, R4.reuse, 0x2 ;  /* 0x00000004de08c211 */ /* 0x0c2fe400078010ff */
[-C--:B------:R-:W-:Y:S02]  /*19330*/  @!P3 LEA.HI.X R7, R223, R5.reuse, R107, 0x2, P6 ;  /* 0x00000005df07b211 */ /* 0x080fe400030f146b */
[----:B------:R-:W-:Y:S02]  /*19340*/  @!P4 LEA.HI.X R9, R222, R5, R106, 0x2, P0 ;  /* 0x00000005de09c211 */ /* 0x000fe400000f146a */
[----:B------:R-:W-:Y:S01]  /*19350*/  ISETP.GE.AND P0, PT, R218, UR4, PT ;  /* 0x00000004da007c0c */ /* 0x000fe2000bf06270 */
[----:B------:R0:W-:Y:S01]  /*19360*/  @!P3 ST.E.64 desc[UR58][R6.64], R40 ;  /* 0x000000280600b985 */ /* 0x0001e2000c101b3a */
[----:B--2---:R-:W-:-:S02]  /*19370*/  @!P5 LEA R10, P6, R221, R4, 0x2 ;  /* 0x00000004dd0ad211 */ /* 0x004fc400078c10ff */
[----:B------:R-:W-:Y:S01]  /*19380*/  ISETP.GE.AND P3, PT, R217, UR4, PT ;  /* 0x00000004d9007c0c */ /* 0x000fe2000bf66270 */
[----:B------:R1:W-:Y:S01]  /*19390*/  @!P4 ST.E.64 desc[UR58][R8.64], R44 ;  /* 0x0000002c0800c985 */ /* 0x0003e2000c101b3a */
[----:B------:R-:W-:-:S05]  /*193a0*/  @!P5 LEA.HI.X R11, R221, R5, R105, 0x2, P6 ;  /* 0x00000005dd0bd211 */ /* 0x000fca00030f1469 */
[----:B------:R2:W-:Y:S01]  /*193b0*/  @!P5 ST.E.64 desc[UR58][R10.64], R48 ;  /* 0x000000300a00d985 */ /* 0x0005e2000c101b3a */
[CC--:B0-----:R-:W-:Y:S02]  /*193c0*/  @!P2 LEA R6, P4, R220.reuse, R4.reuse, 0x2 ;  /* 0x00000004dc06a211 */ /* 0x0c1fe400078810ff */
[CC--:B-1----:R-:W-:Y:S02]  /*193d0*/  @!P1 LEA R8, P5, R219.reuse, R4.reuse, 0x2 ;  /* 0x00000004db089211 */ /* 0x0c2fe400078a10ff */
[-C--:B------:R-:W-:Y:S02]  /*193e0*/  @!P2 LEA.HI.X R7, R220, R5.reuse, R104, 0x2, P4 ;  /* 0x00000005dc07a211 */ /* 0x080fe400020f1468 */
[----:B------:R-:W-:Y:S02]  /*193f0*/  ISETP.GE.AND P4, PT, R216, UR4, PT ;  /* 0x00000004d8007c0c */ /* 0x000fe4000bf86270 */
[----:B--2---:R-:W-:Y:S01]  /*19400*/  @!P0 LEA R10, P6, R218, R4, 0x2 ;  /* 0x00000004da0a8211 */ /* 0x004fe200078c10ff */
[----:B------:R0:W-:Y:S01]  /*19410*/  @!P2 ST.E.64 desc[UR58][R6.64], R52 ;  /* 0x000000340600a985 */ /* 0x0001e2000c101b3a */
[----:B------:R-:W-:-:S02]  /*19420*/  @!P1 LEA.HI.X R9, R219, R5, R99, 0x2, P5 ;  /* 0x00000005db099211 */ /* 0x000fc400028f1463 */
[-C--:B------:R-:W-:Y:S02]  /*19430*/  @!P0 LEA.HI.X R11, R218, R5.reuse, R98, 0x2, P6 ;  /* 0x00000005da0b8211 */ /* 0x080fe400030f1462 */
[----:B------:R-:W-:Y:S01]  /*19440*/  ISETP.GE.AND P2, PT, R215, UR4, PT ;  /* 0x00000004d7007c0c */ /* 0x000fe2000bf46270 */
[----:B------:R-:W-:Y:S01]  /*19450*/  @!P1 ST.E.64 desc[UR58][R8.64], R56 ;  /* 0x0000003808009985 */ /* 0x000fe2000c101b3a */
[----:B------:R-:W-:Y:S02]  /*19460*/  @!P3 LEA R14, P5, R217, R4, 0x2 ;  /* 0x00000004d90eb211 */ /* 0x000fe400078a10ff */
[----:B------:R-:W-:Y:S01]  /*19470*/  ISETP.GE.AND P1, PT, R214, UR4, PT ;  /* 0x00000004d6007c0c */ /* 0x000fe2000bf26270 */
[----:B------:R1:W-:Y:S01]  /*19480*/  @!P0 ST.E.64 desc[UR58][R10.64], R60 ;  /* 0x0000003c0a008985 */ /* 0x0003e2000c101b3a */
[----:B------:R-:W-:Y:S02]  /*19490*/  ISETP.GE.AND P0, PT, R213, UR4, PT ;  /* 0x00000004d5007c0c */ /* 0x000fe4000bf06270 */
[----:B------:R-:W-:-:S02]  /*194a0*/  @!P3 LEA.HI.X R15, R217, R5, R35, 0x2, P5 ;  /* 0x00000005d90fb211 */ /* 0x000fc400028f1423 */
[----:B------:R-:W-:Y:S02]  /*194b0*/  ISETP.GE.AND P5, PT, R212, UR4, PT ;  /* 0x00000004d4007c0c */ /* 0x000fe4000bfa6270 */
[CC--:B------:R-:W-:Y:S01]  /*194c0*/  @!P4 LEA R12, P6, R216.reuse, R4.reuse, 0x2 ;  /* 0x00000004d80cc211 */ /* 0x0c0fe200078c10ff */
[----:B------:R3:W-:Y:S01]  /*194d0*/  @!P3 ST.E.64 desc[UR58][R14.64], R64 ;  /* 0x000000400e00b985 */ /* 0x0007e2000c101b3a */
[CC--:B0-----:R-:W-:Y:S02]  /*194e0*/  @!P2 LEA R6, P3, R215.reuse, R4.reuse, 0x2 ;  /* 0x00000004d706a211 */ /* 0x0c1fe400078610ff */
[-C--:B------:R-:W-:Y:S02]  /*194f0*/  @!P4 LEA.HI.X R13, R216, R5.reuse, R34, 0x2, P6 ;  /* 0x00000005d80dc211 */ /* 0x080fe400030f1422 */
[----:B------:R-:W-:Y:S02]  /*19500*/  @!P2 LEA.HI.X R7, R215, R5, R33, 0x2, P3 ;  /* 0x00000005d707a211 */ /* 0x000fe400018f1421 */
[-C--:B-1----:R-:W-:Y:S01]  /*19510*/  @!P1 LEA R10, P6, R214, R4.reuse, 0x2 ;  /* 0x00000004d60a9211 */ /* 0x082fe200078c10ff */
[----:B------:R3:W-:Y:S01]  /*19520*/  @!P4 ST.E.64 desc[UR58][R12.64], R68 ;  /* 0x000000440c00c985 */ /* 0x0007e2000c101b3a */
[----:B------:R-:W-:-:S02]  /*19530*/  @!P0 LEA R8, P4, R213, R4, 0x2 ;  /* 0x00000004d5088211 */ /* 0x000fc400078810ff */
        /* <DEDUP_REMOVED lines=8> */
.L_x_624:
[----:B------:R-:W-:Y:S05]  /*195c0*/  BSYNC B1 ;  /* 0x0000000000017941 */ /* 0x000fea0003800000 */
.L_x_623:
[----:B------:R-:W-:Y:S01]  /*195d0*/  ISETP.GE.AND P0, PT, R25, R102, PT ;  /* 0x000000661900720c */ /* 0x000fe20003f06270 */
[----:B--23--:R2:W3:Y:S04]  /*195e0*/  SHFL.IDX PT, R5, R3, 0x1, 0x1c1f ;  /* 0x003c1f0003057f89 */ /* 0x00c4e800000e0000 */
[----:B-1----:R2:W1:Y:S08]  /*195f0*/  SHFL.IDX PT, R4, R0, 0x1, 0x1c1f ;  /* 0x003c1f0000047f89 */ /* 0x00247000000e0000 */
[----:B--2---:R-:W-:Y:S05]  /*19600*/  @P0 BRA `(.L_x_622) ;  /* 0x0000000c00f40947 */ /* 0x004fea0003800000 */
[----:B------:R-:W-:Y:S02]  /*19610*/  ULDC UR4, c[0x0][0xac8] ;  /* 0x0002b20000047ab9 */ /* 0x000fe40000000800 */
[----:B------:R-:W-:Y:S02]  /*19620*/  ISETP.GE.AND P1, PT, R27, UR4, PT ;  /* 0x000000041b007c0c */ /* 0x000fe4000bf26270 */
[----:B------:R-:W-:Y:S02]  /*19630*/  ISETP.GE.AND P0, PT, R29, UR4, PT ;  /* 0x000000041d007c0c */ /* 0x000fe4000bf06270 */
[----:B------:R-:W-:Y:S02]  /*19640*/  ISETP.GE.AND P2, PT, R209, UR4, PT ;  /* 0x00000004d1007c0c */ /* 0x000fe4000bf46270 */
[----:B------:R-:W-:Y:S02]  /*19650*/  ISETP.GE.AND P4, PT, R223, UR4, PT ;  /* 0x00000004df007c0c */ /* 0x000fe4000bf86270 */
[----:B------:R-:W-:-:S05]  /*19660*/  ISETP.GE.AND P3, PT, R211, UR4, PT ;  /* 0x00000004d3007c0c */ /* 0x000fca000bf66270 */
[-C--:B-1----:R-:W-:Y:S02]  /*19670*/  @!P1 LEA R8, P5, R27, R4.reuse, 0x2 ;  /* 0x000000041b089211 */ /* 0x082fe400078a10ff */
[-C--:B------:R-:W-:Y:S02]  /*19680*/  @!P0 LEA R10, P6, R29, R4.reuse, 0x2 ;  /* 0x000000041d0a8211 */ /* 0x080fe400078c10ff */
[-C--:B---3--:R-:W-:Y:S01]  /*19690*/  @!P1 LEA.HI.X R9, R27, R5.reuse, R24, 0x2, P5 ;  /* 0x000000051b099211 */ /* 0x088fe200028f1418 */
[----:B0-----:R-:W-:Y:S01]  /*196a0*/  @!P2 IMAD.WIDE R6, R209, 0x4, R4 ;  /* 0x00000004d106a825 */ /* 0x001fe200078e0204 */
        /* <DEDUP_REMOVED lines=26> */
[----:B--2---:R-:W-:Y:S01]  /*19850*/  @!P3 LEA R12, P5, R218, R4, 0x2 ;  /* 0x00000004da0cb211 */ /* 0x004fe200078a10ff */
[----:B------:R0:W-:Y:S01]  /*19860*/  @!P1 ST.E.64 desc[UR58][R8.64], R54 ;  /* 0x0000003608009985 */ /* 0x0001e2000c101b3a */
[----:B------:R-:W-:Y:S02]  /*19870*/  ISETP.GE.AND P1, PT, R215, UR4, PT ;  /* 0x00000004d7007c0c */ /* 0x000fe4000bf26270 */
[----:B------:R-:W-:Y:S01]  /*19880*/  ISETP.GE.AND P0, PT, R214, UR4, PT ;  /* 0x00000004d6007c0c */ /* 0x000fe2000bf06270 */
[----:B------:R1:W-:Y:S01]  /*19890*/  @!P2 ST.E.64 desc[UR58][R10.64], R58 ;  /* 0x0000003a0a00a985 */ /* 0x0003e2000c101b3a */
[----:B------:R-:W-:-:S02]  /*198a0*/  ISETP.GE.AND P2, PT, R216, UR4, PT ;  /* 0x00000004d8007c0c */ /* 0x000fc4000bf46270 */
[-C--:B------:R-:W-:Y:S02]  /*198b0*/  @!P3 LEA.HI.X R13, R218, R5.reuse, R98, 0x2, P5 ;  /* 0x00000005da0db211 */ /* 0x080fe400028f1462 */
[----:B------:R-:W-:Y:S02]  /*198c0*/  ISETP.GE.AND P5, PT, R213, UR4, PT ;  /* 0x00000004d5007c0c */ /* 0x000fe4000bfa6270 */
[CC--:B---3--:R-:W-:Y:S01]  /*198d0*/  @!P4 LEA R14, P6, R217.reuse, R4.reuse, 0x2 ;  /* 0x00000004d90ec211 */ /* 0x0c8fe200078c10ff */
        /* <DEDUP_REMOVED lines=17> */
[----:B------:R-:W-:-:S04]  /*199f0*/  LEA R4, P0, R212, R4, 0x2 ;  /* 0x00000004d4047211 */ /* 0x000fc800078010ff */
[----:B------:R-:W-:-:S05]  /*19a00*/  LEA.HI.X R5, R212, R5, R30, 0x2, P0 ;  /* 0x00000005d4057211 */ /* 0x000fca00000f141e */
[----:B------:R4:W-:Y:S01]  /*19a10*/  ST.E.64 desc[UR58][R4.64], R86 ;  /* 0x0000005604007985 */ /* 0x0009e2000c101b3a */
[----:B------:R-:W-:Y:S05]  /*19a20*/  BRA `(.L_x_622) ;  /* 0x0000000800ec7947 */ /* 0x000fea0003800000 */
.L_x_613:
[----:B------:R-:W-:Y:S01]  /*19a30*/  ULDC.64 UR6, c[0x0][0xc08] ;  /* 0x0003020000067ab9 */ /* 0x000fe20000000a00 */
[----:B------:R-:W-:Y:S01]  /*19a40*/  ULDC.64 UR4, c[0x0][0xc00] ;  /* 0x0003000000047ab9 */ /* 0x000fe20000000a00 */
[----:B------:R-:W-:Y:S01]  /*19a50*/  ISETP.NE.U32.AND P1, PT, RZ, UR6, PT ;  /* 0x00000006ff007c0c */ /* 0x000fe2000bf25070 */
[----:B------:R-:W-:Y:S01]  /*19a60*/  IMAD.MOV.U32 R3, RZ, RZ, RZ ;  /* 0x000000ffff037224 */ /* 0x000fe200078e00ff */
[----:B------:R-:W-:Y:S02]  /*19a70*/  ISETP.NE.U32.AND P0, PT, RZ, UR4, PT ;  /* 0x00000004ff007c0c */ /* 0x000fe4000bf05070 */
[----:B------:R-:W-:Y:S02]  /*19a80*/  ISETP.NE.AND.EX P1, PT, RZ, UR7, PT, P1 ;  /* 0x00000007ff007c0c */ /* 0x000fe4000bf25310 */
[----:B------:R-:W-:Y:S02]  /*19a90*/  IADD3 R4, P2, R204, UR4, RZ ;  /* 0x00000004cc047c10 */ /* 0x000fe4000ff5e0ff */
[----:B------:R-:W-:-:S02]  /*19aa0*/  ISETP.NE.AND.EX P0, PT, RZ, UR5, PT, P0 ;  /* 0x00000005ff007c0c */ /* 0x000fc4000bf05300 */
[----:B------:R-:W-:Y:S01]  /*19ab0*/  IADD3.X R5, R205, UR5, RZ, P2, !PT ;  /* 0x00000005cd057c10 */ /* 0x000fe200097fe4ff */
[----:B------:R-:W-:Y:S02]  /*19ac0*/  ULDC UR4, c[0x0][0xa88] ;  /* 0x0002a20000047ab9 */ /* 0x000fe40000000800 */
[----:B------:R-:W-:-:S04]  /*19ad0*/  IMAD.U32 R0, RZ, RZ, UR4 ;  /* 0x00000004ff007e24 */ /* 0x000fc8000f8e00ff */
[----:B------:R-:W-:-:S04]  /*19ae0*/  @P1 IADD3 R204, P2, R204, UR6, RZ ;  /* 0x00000006cccc1c10 */ /* 0x000fc8000ff5e0ff */
[----:B------:R-:W-:Y:S01]  /*19af0*/  @P1 IADD3.X R205, R205, UR7, RZ, P2, !PT ;  /* 0x00000007cdcd1c10 */ /* 0x000fe200097fe4ff */
[----:B------:R3:W5:Y:S04]  /*19b00*/  @P0 LDG.E R3, desc[UR58][R4.64] ;  /* 0x0000003a04030981 */ /* 0x000768000c1e1900 */
[----:B------:R3:W5:Y:S01]  /*19b10*/  @P1 LDG.E R0, desc[UR58][R204.64] ;  /* 0x0000003acc001981 */ /* 0x000762000c1e1900 */
[----:B------:R-:W-:Y:S01]  /*19b20*/  ISETP.NE.AND P2, PT, R202, RZ, PT ;  /* 0x000000ffca00720c */ /* 0x000fe20003f45270 */
[----:B0-----:R-:W0:-:S12]  /*19b30*/  S2R R6, SR_TID.X ;  /* 0x0000000000067919 */ /* 0x001e180000002100 */
[----:B------:R-:W4:Y:S01]  /*19b40*/  @!P2 LDC R202, c[0x0][0xad4] ;  /* 0x0002b500ffcaab82 */ /* 0x000f220000000800 */
[----:B0-----:R-:W-:Y:S02]  /*19b50*/  IADD3 R6, R6, -0x80, RZ ;  /* 0xffffff8006067810 */ /* 0x001fe40007ffe0ff */
[----:B----4-:R-:W-:Y:S02]  /*19b60*/  ISETP.GT.AND P2, PT, R202, 0x1, PT ;  /* 0x00000001ca00780c */ /* 0x010fe40003f44270 */
[----:B------:R-:W-:Y:S01]  /*19b70*/  ISETP.GT.AND P3, PT, R6, 0x7f, PT ;  /* 0x0000007f0600780c */ /* 0x000fe20003f64270 */
[----:B---3--:R-:W-:-:S12]  /*19b80*/  @P1 BRA `(.L_x_625) ;  /* 0x0000000000101947 */ /* 0x008fd80003800000 */
[----:B------:R-:W-:Y:S05]  /*19b90*/  @!P0 BRA `(.L_x_625) ;  /* 0x00000000000c8947 */ /* 0x000fea0003800000 */
[----:B------:R-:W3:Y:S04]  /*19ba0*/  LDG.E R7, desc[UR58][R4.64] ;  /* 0x0000003a04077981 */ /* 0x000ee8000c1e1900 */
[----:B-----5:R-:W3:Y:S02]  /*19bb0*/  LDG.E R0, desc[UR58][R4.64+0x4] ;  /* 0x0000043a04007981 */ /* 0x020ee4000c1e1900 */
[----:B---3--:R-:W-:-:S07]  /*19bc0*/  IMAD.IADD R0, R0, 0x1, -R7 ;  /* 0x0000000100007824 */ /* 0x008fce00078e0a07 */
.L_x_625:
[----:B------:R-:W-:Y:S01]  /*19bd0*/  BSSY B1, `(.L_x_626) ;  /* 0x0000037000017945 */ /* 0x000fe20003800000 */
[----:B------:R-:W-:Y:S02]  /*19be0*/  SEL R203, R203, RZ, !P0 ;  /* 0x000000ffcbcb7207 */ /* 0x000fe40004000000 */
[----:B------:R-:W-:Y:S02]  /*19bf0*/  SEL R225, R225, RZ, !P0 ;  /* 0x000000ffe1e17207 */ /* 0x000fe40004000000 */
[----:B-----5:R-:W-:Y:S01]  /*19c00*/  SHF.R.S32.HI R26, RZ, 0x1f, R3 ;  /* 0x0000001fff1a7819 */ /* 0x020fe20000011403 */
[----:B------:R-:W-:Y:S06]  /*19c10*/  @P3 BRA `(.L_x_627) ;  /* 0x0000000000c83947 */ /* 0x000fec0003800000 */
[----:B------:R-:W0:Y:S01]  /*19c20*/  S2R R5, SR_TID.X ;  /* 0x0000000000057919 */ /* 0x000e220000002100 */
[----:B------:R-:W3:Y:S01]  /*19c30*/  LDC R29, c[0x0][0xbe8] ;  /* 0x0002fa00ff1d7b82 */ /* 0x000ee20000000800 */
[----:B0-----:R-:W-:Y:S02]  /*19c40*/  IMAD R4, R208, 0x80, R5 ;  /* 0x00000080d0047824 */ /* 0x001fe400078e0205 */
[----:B---3--:R-:W-:-:S03]  /*19c50*/  IMAD R5, R0, R29, RZ ;  /* 0x0000001d00057224 */ /* 0x008fc600078e02ff */
[----:B------:R-:W-:-:S04]  /*19c60*/  IADD3 R28, R4, -0x80, RZ ;  /* 0xffffff80041c7810 */ /* 0x000fc80007ffe0ff */
[----:B------:R-:W-:-:S13]  /*19c70*/  ISETP.GE.AND P0, PT, R28, R5, PT ;  /* 0x000000051c00720c */ /* 0x000fda0003f06270 */
[----:B------:R-:W-:Y:S05]  /*19c80*/  @P0 BRA `(.L_x_627) ;  /* 0x0000000000ac0947 */ /* 0x000fea0003800000 */
[----:B------:R-:W-:Y:S01]  /*19c90*/  IMAD.MOV.U32 R24, RZ, RZ, 0x9b8 ;  /* 0x000009b8ff187424 */ /* 0x000fe200078e00ff */
[----:B------:R-:W-:Y:S01]  /*19ca0*/  ISETP.GT.AND P0, PT, R202, 0x1, PT ;  /* 0x00000001ca00780c */ /* 0x000fe20003f04270 */
[----:B------:R-:W0:Y:S01]  /*19cb0*/  LDC.64 R4, c[0x0][0xba8] ;  /* 0x0002ea00ff047b82 */ /* 0x000e220000000a00 */
[----:B------:R-:W-:Y:S01]  /*19cc0*/  ISETP.NE.AND P1, PT, R29, 0x1, PT ;  /* 0x000000011d00780c */ /* 0x000fe20003f25270 */
[----:B------:R-:W-:Y:S01]  /*19cd0*/  IMAD.MOV.U32 R21, RZ, RZ, R28 ;  /* 0x000000ffff157224 */ /* 0x000fe200078e001c */
[----:B------:R-:W-:-:S05]  /*19ce0*/  SEL R24, R24, 0x978, P0 ;  /* 0x0000097818187807 */ /* 0x000fca0000000000 */
[----:B------:R-:W3:Y:S08]  /*19cf0*/  LDC.64 R12, c[0x0][R24+0x220] ;  /* 0x00008800180c7b82 */ /* 0x000ef00000000a00 */
[----:B------:R-:W4:Y:S08]  /*19d00*/  LDC.64 R10, c[0x0][R24+0x218] ;  /* 0x00008600180a7b82 */ /* 0x000f300000000a00 */
[----:B------:R-:W5:Y:S08]  /*19d10*/  LDC.64 R8, c[0x0][R24+0x228] ;  /* 0x00008a0018087b82 */ /* 0x000f700000000a00 */
[----:B------:R-:W1:Y:S08]  /*19d20*/  LDC.64 R6, c[0x0][R24+0x210] ;  /* 0x0000840018067b82 */ /* 0x000e700000000a00 */
[----:B------:R-:W2:Y:S08]  /*19d30*/  @P1 LDC R15, c[0x0][0xbec] ;  /* 0x0002fb00ff0f1b82 */ /* 0x000eb00000000800 */
[----:B------:R-:W5:Y:S01]  /*19d40*/  @P1 LDC R27, c[0x0][0xbf0] ;  /* 0x0002fc00ff1b1b82 */ /* 0x000f620000000800 */
[----:B---3--:R-:W-:-:S07]  /*19d50*/  IMAD R13, R13, R203, RZ ;  /* 0x000000cb0d0d7224 */ /* 0x008fce00078e02ff */
[----:B0-----:R-:W0:Y:S01]  /*19d60*/  @!P0 LDC R4, c[0x0][0xb50] ;  /* 0x0002d400ff048b82 */ /* 0x001e220000000800 */
[----:B--2---:R-:W-:-:S07]  /*19d70*/  @P1 IMAD.HI.U32 R20, R28, R15, RZ ;  /* 0x0000000f1c141227 */ /* 0x004fce00078e00ff */
[----:B------:R-:W2:Y:S01]  /*19d80*/  @!P0 LDC R5, c[0x0][0xb54] ;  /* 0x0002d500ff058b82 */ /* 0x000ea20000000800 */
[-C--:B----4-:R-:W-:Y:S02]  /*19d90*/  IMAD R25, R11, R199.reuse, RZ ;  /* 0x000000c70b197224 */ /* 0x090fe400078e02ff */
[----:B------:R-:W-:Y:S01]  /*19da0*/  IMAD.WIDE.U32 R10, R10, R199, RZ ;  /* 0x000000c70a0a7225 */ /* 0x000fe200078e00ff */
[----:B-----5:R-:W-:-:S03]  /*19db0*/  @P1 SHF.R.U32.HI R21, RZ, R27, R20 ;  /* 0x0000001bff151219 */ /* 0x020fc60000011614 */
[----:B------:R-:W-:Y:S01]  /*19dc0*/  IMAD R27, R12, R225, R13 ;  /* 0x000000e10c1b7224 */ /* 0x000fe200078e020d */
[----:B------:R-:W-:Y:S01]  /*19dd0*/  SEL R13, R210, RZ, P0 ;  /* 0x000000ffd20d7207 */ /* 0x000fe20000000000 */
[----:B------:R-:W-:Y:S01]  /*19de0*/  IMAD.WIDE.U32 R14, R12, R203, RZ ;  /* 0x000000cb0c0e7225 */ /* 0x000fe200078e00ff */
[----:B------:R-:W-:-:S03]  /*19df0*/  IADD3 R25, R11, R25, RZ ;  /* 0x000000190b197210 */ /* 0x000fc60007ffe0ff */
[----:B------:R-:W-:Y:S01]  /*19e00*/  IMAD.IADD R12, R15, 0x1, R27 ;  /* 0x000000010f0c7824 */ /* 0x000fe200078e021b */
[----:B------:R-:W-:Y:S01]  /*19e10*/  IADD3 R10, P1, P3, R14, R10, R3 ;  /* 0x0000000a0e0a7210 */ /* 0x000fe20007b3e003 */
[----:B------:R-:W-:Y:S02]  /*19e20*/  IMAD R15, R9, R13, RZ ;  /* 0x0000000d090f7224 */ /* 0x000fe400078e02ff */
[----:B------:R-:W-:Y:S01]  /*19e30*/  IMAD.MOV R11, RZ, RZ, -R21 ;  /* 0x000000ffff0b7224 */ /* 0x000fe200078e0a15 */
[----:B------:R-:W-:Y:S01]  /*19e40*/  IADD3.X R12, R12, R25, R26, P1, P3 ;  /* 0x000000190c0c7210 */ /* 0x000fe20000fe641a */
[----:B------:R-:W-:-:S04]  /*19e50*/  IMAD.WIDE.U32 R8, R8, R13, RZ ;  /* 0x0000000d08087225 */ /* 0x000fc800078e00ff */
[----:B------:R-:W-:Y:S01]  /*19e60*/  IMAD R11, R29, R11, R28 ;  /* 0x0000000b1d0b7224 */ /* 0x000fe200078e021c */
[----:B------:R-:W-:Y:S02]  /*19e70*/  IADD3 R8, P0, P1, R21, R10, R8 ;  /* 0x0000000a15087210 */ /* 0x000fe4000791e008 */
[----:B------:R-:W-:Y:S01]  /*19e80*/  IADD3 R15, R9, R15, RZ ;  /* 0x0000000f090f7210 */ /* 0x000fe20007ffe0ff */
[----:B-1----:R-:W-:Y:S01]  /*19e90*/  IMAD R7, R7, R11, RZ ;  /* 0x0000000b07077224 */ /* 0x002fe200078e02ff */
[----:B------:R-:W-:Y:S02]  /*19ea0*/  SHF.R.S32.HI R21, RZ, 0x1f, R21 ;  /* 0x0000001fff157819 */ /* 0x000fe40000011415 */
[----:B------:R-:W-:Y:S02]  /*19eb0*/  SHF.R.S32.HI R13, RZ, 0x1f, R11 ;  /* 0x0000001fff0d7819 */ /* 0x000fe4000001140b */
[----:B------:R-:W-:-:S03]  /*19ec0*/  IADD3.X R9, R21, R12, R15, P0, P1 ;  /* 0x0000000c15097210 */ /* 0x000fc600007e240f */
[C---:B------:R-:W-:Y:S02]  /*19ed0*/  IMAD R13, R6.reuse, R13, R7 ;  /* 0x0000000d060d7224 */ /* 0x040fe400078e0207 */
[----:B------:R-:W-:-:S04]  /*19ee0*/  IMAD.WIDE.U32 R6, R6, R11, R8 ;  /* 0x0000000b06067225 */ /* 0x000fc800078e0008 */
[----:B------:R-:W-:Y:S01]  /*19ef0*/  IMAD.IADD R7, R7, 0x1, R13 ;  /* 0x0000000107077824 */ /* 0x000fe200078e020d */
[----:B0-----:R-:W-:-:S04]  /*19f00*/  LEA R4, P0, R6, R4, 0x2 ;  /* 0x0000000406047211 */ /* 0x001fc800078010ff */
[----:B--2---:R-:W-:Y:S01]  /*19f10*/  LEA.HI.X R5, R6, R5, R7, 0x2, P0 ;  /* 0x0000000506057211 */ /* 0x004fe200000f1407 */
[----:B------:R-:W-:-:S05]  /*19f20*/  IMAD.MOV.U32 R7, RZ, RZ, -0x800000 ;  /* 0xff800000ff077424 */ /* 0x000fca00078e00ff */
[----:B------:R0:W-:Y:S03]  /*19f30*/  STG.E desc[UR58][R4.64], R7 ;  /* 0x0000000704007986 */ /* 0x0001e6000c10193a */
.L_x_627:
[----:B------:R-:W-:Y:S05]  /*19f40*/  BSYNC B1 ;  /* 0x0000000000017941 */ /* 0x000fea0003800000 */
.L_x_626:
[----:B------:R-:W-:Y:S05]  /*19f50*/  @P2 BRA `(.L_x_622) ;  /* 0x0000000400a02947 */ /* 0x000fea0003800000 */
[----:B------:R-:W3:Y:S01]  /*19f60*/  LDC R11, c[0x0][0xbe8] ;  /* 0x0002fa00ff0b7b82 */ /* 0x000ee20000000800 */
[----:B------:R-:W-:Y:S01]  /*19f70*/  ULDC.64 UR4, c[0x0][0xaa0] ;  /* 0x0002a80000047ab9 */ /* 0x000fe20000000a00 */
[----:B------:R-:W-:Y:S01]  /*19f80*/  ULDC.64 UR6, c[0x0][0xaf0] ;  /* 0x0002bc0000067ab9 */ /* 0x000fe20000000a00 */
[----:B0-----:R-:W-:Y:S01]  /*19f90*/  IMAD R4, R26, UR4, RZ ;  /* 0x000000041a047c24 */ /* 0x001fe2000f8e02ff */
[----:B------:R-:W-:Y:S01]  /*19fa0*/  BSSY B1, `(.L_x_628) ;  /* 0x0000039000017945 */ /* 0x000fe20003800000 */
[----:B------:R-:W-:Y:S02]  /*19fb0*/  SHF.R.S32.HI R10, RZ, 0x1f, R200 ;  /* 0x0000001fff0a7819 */ /* 0x000fe400000114c8 */
[C---:B------:R-:W-:Y:S01]  /*19fc0*/  IMAD R7, R3.reuse, UR5, R4 ;  /* 0x0000000503077c24 */ /* 0x040fe2000f8e0204 */
[----:B------:R-:W-:Y:S01]  /*19fd0*/  SHF.R.S32.HI R14, RZ, 0x1f, R198 ;  /* 0x0000001fff0e7819 */ /* 0x000fe200000114c6 */
[----:B------:R-:W-:Y:S01]  /*19fe0*/  IMAD.WIDE.U32 R4, R3, UR4, RZ ;  /* 0x0000000403047c25 */ /* 0x000fe2000f8e00ff */
[----:B------:R-:W-:Y:S01]  /*19ff0*/  LEA R3, R201, R224, 0x5 ;  /* 0x000000e0c9037211 */ /* 0x000fe200078e28ff */
[----:B------:R-:W-:-:S02]  /*1a000*/  ULDC.64 UR4, c[0x0][0xae8] ;  /* 0x0002ba0000047ab9 */ /* 0x000fc40000000a00 */
[----:B------:R-:W-:Y:S02]  /*1a010*/  IMAD.IADD R5, R5, 0x1, R7 ;  /* 0x0000000105057824 */ /* 0x000fe400078e0207 */
[----:B------:R-:W-:Y:S02]  /*1a020*/  IMAD R9, R208, 0x80, R3 ;  /* 0x00000080d0097824 */ /* 0x000fe400078e0203 */
[----:B------:R-:W-:-:S03]  /*1a030*/  IMAD.WIDE.U32 R4, R199, UR4, R4 ;  /* 0x00000004c7047c25 */ /* 0x000fc6000f8e0004 */
[----:B------:R-:W-:Y:S01]  /*1a040*/  MOV R3, R9 ;  /* 0x0000000900037202 */ /* 0x000fe20000000f00 */
[----:B------:R-:W-:Y:S02]  /*1a050*/  IMAD R7, R225, UR6, RZ ;  /* 0x00000006e1077c24 */ /* 0x000fe4000f8e02ff */
[----:B------:R-:W-:Y:S01]  /*1a060*/  IMAD R5, R199, UR5, R5 ;  /* 0x00000005c7057c24 */ /* 0x000fe2000f8e0205 */
[----:B---3--:R-:W-:Y:S01]  /*1a070*/  ISETP.NE.AND P0, PT, R11, 0x1, PT ;  /* 0x000000010b00780c */ /* 0x008fe20003f05270 */
[C---:B------:R-:W-:Y:S01]  /*1a080*/  IMAD R7, R203.reuse, UR7, R7 ;  /* 0x00000007cb077c24 */ /* 0x040fe2000f8e0207 */
[----:B------:R-:W-:Y:S01]  /*1a090*/  ULDC.64 UR4, c[0x0][0xae0] ;  /* 0x0002b80000047ab9 */ /* 0x000fe20000000a00 */
[----:B------:R-:W-:-:S04]  /*1a0a0*/  IMAD.WIDE.U32 R4, R203, UR6, R4 ;  /* 0x00000006cb047c25 */ /* 0x000fc8000f8e0004 */
[----:B------:R-:W-:-:S06]  /*1a0b0*/  IMAD.IADD R5, R5, 0x1, R7 ;  /* 0x0000000105057824 */ /* 0x000fcc00078e0207 */
[----:B------:R-:W0:Y:S08]  /*1a0c0*/  @P0 LDC R6, c[0x0][0xbec] ;  /* 0x0002fb00ff060b82 */ /* 0x000e300000000800 */
[----:B------:R-:W3:Y:S01]  /*1a0d0*/  @P0 LDC R13, c[0x0][0xbf0] ;  /* 0x0002fc00ff0d0b82 */ /* 0x000ee20000000800 */
[----:B0-----:R-:W-:-:S05]  /*1a0e0*/  @P0 IMAD.HI.U32 R6, R9, R6, RZ ;  /* 0x0000000609060227 */ /* 0x001fca00078e00ff */
[----:B---3--:R-:W-:-:S04]  /*1a0f0*/  @P0 SHF.R.U32.HI R3, RZ, R13, R6 ;  /* 0x0000000dff030219 */ /* 0x008fc80000011606 */
[--C-:B------:R-:W-:Y:S01]  /*1a100*/  SHF.R.S32.HI R6, RZ, 0x1f, R3.reuse ;  /* 0x0000001fff067819 */ /* 0x100fe20000011403 */
[----:B------:R-:W-:Y:S02]  /*1a110*/  IMAD.MOV R8, RZ, RZ, -R3 ;  /* 0x000000ffff087224 */ /* 0x000fe400078e0a03 */
[----:B------:R-:W-:-:S04]  /*1a120*/  IMAD.WIDE.U32 R4, R3, UR4, R4 ;  /* 0x0000000403047c25 */ /* 0x000fc8000f8e0004 */
[----:B------:R-:W-:Y:S02]  /*1a130*/  IMAD R6, R6, UR4, RZ ;  /* 0x0000000406067c24 */ /* 0x000fe4000f8e02ff */
[----:B------:R-:W-:Y:S02]  /*1a140*/  IMAD R7, R11, R8, R9 ;  /* 0x000000080b077224 */ /* 0x000fe400078e0209 */
[----:B------:R-:W-:Y:S01]  /*1a150*/  IMAD R9, R3, UR5, R6 ;  /* 0x0000000503097c24 */ /* 0x000fe2000f8e0206 */
[----:B------:R-:W-:Y:S01]  /*1a160*/  ULDC.64 UR4, c[0x0][0xad8] ;  /* 0x0002b60000047ab9 */ /* 0x000fe20000000a00 */
[----:B------:R-:W-:Y:S01]  /*1a170*/  IMAD R8, R208, 0x80, R224 ;  /* 0x00000080d0087824 */ /* 0x000fe200078e02e0 */
[----:B------:R-:W-:Y:S01]  /*1a180*/  SHF.R.S32.HI R3, RZ, 0x1f, R7 ;  /* 0x0000001fff037819 */ /* 0x000fe20000011407 */
[----:B------:R-:W-:Y:S01]  /*1a190*/  IMAD R11, R0, R11, RZ ;  /* 0x0000000b000b7224 */ /* 0x000fe200078e02ff */
[----:B------:R-:W-:Y:S01]  /*1a1a0*/  IADD3 R5, R5, R9, RZ ;  /* 0x0000000905057210 */ /* 0x000fe20007ffe0ff */
[----:B------:R-:W-:-:S02]  /*1a1b0*/  VIADD R0, R8, 0x20 ;  /* 0x0000002008007836 */ /* 0x000fc40000000000 */
[----:B------:R-:W-:Y:S01]  /*1a1c0*/  IMAD R6, R3, UR4, RZ ;  /* 0x0000000403067c24 */ /* 0x000fe2000f8e02ff */
[-C--:B------:R-:W-:Y:S01]  /*1a1d0*/  ISETP.GE.AND P2, PT, R8, R11.reuse, PT ;  /* 0x0000000b0800720c */ /* 0x080fe20003f46270 */
[C---:B------:R-:W-:Y:S01]  /*1a1e0*/  IMAD.WIDE.U32 R4, R7.reuse, UR4, R4 ;  /* 0x0000000407047c25 */ /* 0x040fe2000f8e0004 */
[-C--:B------:R-:W-:Y:S02]  /*1a1f0*/  ISETP.GE.AND P1, PT, R0, R11.reuse, PT ;  /* 0x0000000b0000720c */ /* 0x080fe40003f26270 */
[----:B------:R-:W-:Y:S01]  /*1a200*/  IADD3 R0, R8, 0x40, RZ ;  /* 0x0000004008007810 */ /* 0x000fe20007ffe0ff */
[----:B------:R-:W-:Y:S01]  /*1a210*/  IMAD R3, R7, UR5, R6 ;  /* 0x0000000507037c24 */ /* 0x000fe2000f8e0206 */
[----:B------:R-:W-:Y:S02]  /*1a220*/  ULDC.64 UR4, c[0x0][0xa80] ;  /* 0x0002a00000047ab9 */ /* 0x000fe40000000a00 */
[----:B------:R-:W-:Y:S01]  /*1a230*/  LEA R6, P3, R4, UR4, 0x1 ;  /* 0x0000000404067c11 */ /* 0x000fe2000f8608ff */
[----:B------:R-:W-:Y:S01]  /*1a240*/  IMAD.IADD R3, R5, 0x1, R3 ;  /* 0x0000000105037824 */ /* 0x000fe200078e0203 */
[----:B------:R-:W-:-:S03]  /*1a250*/  ISETP.GE.AND P0, PT, R0, R11, PT ;  /* 0x0000000b0000720c */ /* 0x000fc60003f06270 */
[----:B------:R0:W3:Y:S01]  /*1a260*/  SHFL.IDX PT, R7, R6, RZ, 0x181f ;  /* 0x00181fff06077589 */ /* 0x0000e200000e0000 */
[----:B------:R-:W-:-:S05]  /*1a270*/  LEA.HI.X R3, R4, UR5, R3, 0x1, P3 ;  /* 0x0000000504037c11 */ /* 0x000fca00098f0c03 */
[----:B------:R0:W4:Y:S01]  /*1a280*/  SHFL.IDX PT, R5, R3, RZ, 0x181f ;  /* 0x00181fff03057589 */ /* 0x00012200000e0000 */
        /* <DEDUP_REMOVED lines=8> */
[----:B------:R3:W-:Y:S04]  /*1a310*/  @!P4 ST.E.128 desc[UR58][R12.64], RZ ;  /* 0x000000ff0c00c985 */ /* 0x0007e8000c101d3a */
[----:B------:R3:W-:Y:S02]  /*1a320*/  @!P5 ST.E.128 desc[UR58][R4.64], RZ ;  /* 0x000000ff0400d985 */ /* 0x0007e4000c101d3a */
.L_x_629:
[----:B------:R-:W-:Y:S05]  /*1a330*/  BSYNC B1 ;  /* 0x0000000000017941 */ /* 0x000fea0003800000 */
.L_x_628:
[----:B---34-:R3:W4:Y:S01]  /*1a340*/  SHFL.IDX PT, R5, R3, 0x1, 0x181f ;  /* 0x00381f0003057f89 */ /* 0x01872200000e0000 */
[----:B------:R-:W-:Y:S03]  /*1a350*/  BSSY B1, `(.L_x_630) ;  /* 0x000000c000017945 */ /* 0x000fe60003800000 */
[----:B------:R3:W0:Y:S01]  /*1a360*/  SHFL.IDX PT, R7, R6, 0x1, 0x181f ;  /* 0x00381f0006077f89 */ /* 0x00062200000e0000 */
[----:B------:R-:W-:Y:S05]  /*1a370*/  @P1 BRA `(.L_x_631) ;  /* 0x0000000000241947 */ /* 0x000fea0003800000 */
[----:B------:R-:W-:Y:S02]  /*1a380*/  ULDC UR4, c[0x0][0xac8] ;  /* 0x0002b20000047ab9 */ /* 0x000fe40000000800 */
[----:B------:R-:W-:Y:S02]  /*1a390*/  ISETP.GE.AND P3, PT, R198, UR4, PT ;  /* 0x00000004c6007c0c */ /* 0x000fe4000bf66270 */
[----:B------:R-:W-:-:S11]  /*1a3a0*/  ISETP.GE.AND P4, PT, R200, UR4, PT ;  /* 0x00000004c8007c0c */ /* 0x000fd6000bf86270 */
[-C--:B0-----:R-:W-:Y:S02]  /*1a3b0*/  @!P3 LEA R12, P1, R198, R7.reuse, 0x1 ;  /* 0x00000007c60cb211 */ /* 0x081fe400078208ff */
[----:B------:R-:W-:Y:S02]  /*1a3c0*/  @!P4 LEA R4, P2, R200, R7, 0x1 ;  /* 0x00000007c804c211 */ /* 0x000fe400078408ff */
[-C--:B----4-:R-:W-:Y:S02]  /*1a3d0*/  @!P3 LEA.HI.X R13, R198, R5.reuse, R14, 0x1, P1 ;  /* 0x00000005c60db211 */ /* 0x090fe400008f0c0e */
[----:B------:R-:W-:-:S03]  /*1a3e0*/  @!P4 LEA.HI.X R5, R200, R5, R10, 0x1, P2 ;  /* 0x00000005c805c211 */ /* 0x000fc600010f0c0a */
[----:B------:R0:W-:Y:S04]  /*1a3f0*/  @!P3 ST.E.128 desc[UR58][R12.64], RZ ;  /* 0x000000ff0c00b985 */ /* 0x0001e8000c101d3a */
[----:B------:R0:W-:Y:S02]  /*1a400*/  @!P4 ST.E.128 desc[UR58][R4.64], RZ ;  /* 0x000000ff0400c985 */ /* 0x0001e4000c101d3a */
.L_x_631:
[----:B------:R-:W-:Y:S05]  /*1a410*/  BSYNC B1 ;  /* 0x0000000000017941 */ /* 0x000fea0003800000 */
.L_x_630:
[----:B0---4-:R0:W4:Y:S01]  /*1a420*/  SHFL.IDX PT, R5, R3, 0x2, 0x181f ;  /* 0x00581f0003057f89 */ /* 0x01112200000e0000 */
        /* <DEDUP_REMOVED lines=12> */
.L_x_633:
[----:B------:R-:W-:Y:S05]  /*1a4f0*/  BSYNC B1 ;  /* 0x0000000000017941 */ /* 0x000fea0003800000 */
.L_x_632:
[----:B------:R-:W-:Y:S01]  /*1a500*/  VIADD R0, R8, 0x60 ;  /* 0x0000006008007836 */ /* 0x000fe20000000000 */
[----:B0--3--:R-:W0:Y:S04]  /*1a510*/  SHFL.IDX PT, R3, R3, 0x3, 0x181f ;  /* 0x00781f0003037f89 */ /* 0x009e2800000e0000 */
[----:B------:R-:W-:Y:S01]  /*1a520*/  ISETP.GE.AND P0, PT, R0, R11, PT ;  /* 0x0000000b0000720c */ /* 0x000fe20003f06270 */
[----:B----4-:R3:W4:-:S12]  /*1a530*/  SHFL.IDX PT, R5, R6, 0x3, 0x181f ;  /* 0x00781f0006057f89 */ /* 0x01071800000e0000 */
[----:B---3--:R-:W-:Y:S05]  /*1a540*/  @P0 BRA `(.L_x_622) ;  /* 0x0000000000240947 */ /* 0x008fea0003800000 */
[----:B------:R-:W-:Y:S02]  /*1a550*/  ULDC UR4, c[0x0][0xac8] ;  /* 0x0002b20000047ab9 */ /* 0x000fe40000000800 */
[----:B------:R-:W-:Y:S02]  /*1a560*/  ISETP.GE.AND P2, PT, R198, UR4, PT ;  /* 0x00000004c6007c0c */ /* 0x000fe4000bf46270 */
[----:B------:R-:W-:-:S11]  /*1a570*/  ISETP.GE.AND P3, PT, R200, UR4, PT ;  /* 0x00000004c8007c0c */ /* 0x000fd6000bf66270 */
[-C--:B----4-:R-:W-:Y:S02]  /*1a580*/  @!P2 LEA R6, P0, R198, R5.reuse, 0x1 ;  /* 0x00000005c606a211 */ /* 0x090fe400078008ff */
[----:B------:R-:W-:Y:S02]  /*1a590*/  @!P3 LEA R4, P1, R200, R5, 0x1 ;  /* 0x00000005c804b211 */ /* 0x000fe400078208ff */
[-C--:B0-----:R-:W-:Y:S02]  /*1a5a0*/  @!P2 LEA.HI.X R7, R198, R3.reuse, R14, 0x1, P0 ;  /* 0x00000003c607a211 */ /* 0x081fe400000f0c0e */
[----:B------:R-:W-:-:S03]  /*1a5b0*/  @!P3 LEA.HI.X R5, R200, R3, R10, 0x1, P1 ;  /* 0x00000003c805b211 */ /* 0x000fc600008f0c0a */
[----:B------:R0:W-:Y:S04]  /*1a5c0*/  @!P2 ST.E.128 desc[UR58][R6.64], RZ ;  /* 0x000000ff0600a985 */ /* 0x0001e8000c101d3a */
[----:B------:R0:W-:Y:S02]  /*1a5d0*/  @!P3 ST.E.128 desc[UR58][R4.64], RZ ;  /* 0x000000ff0400b985 */ /* 0x0001e4000c101d3a */
.L_x_622:
[----:B------:R-:W-:Y:S05]  /*1a5e0*/  BSYNC B0 ;  /* 0x0000000000007941 */ /* 0x000fea0003800000 */
.L_x_612:
[----:B------:R-:W-:Y:S02]  /*1a5f0*/  ULDC UR4, c[0x0][0xc3c] ;  /* 0x00030f0000047ab9 */ /* 0x000fe40000000800 */
[----:B--2---:R-:W-:-:S13]  /*1a600*/  ISETP.GE.AND P0, PT, R147, UR4, PT ;  /* 0x0000000493007c0c */ /* 0x004fda000bf06270 */
[----:B------:R-:W-:Y:S05]  /*1a610*/  @!P0 BRA `(.L_x_634) ;  /* 0xfffffe6c00e08947 */ /* 0x000fea000383ffff */
[----:B------:R-:W-:Y:S05]  /*1a620*/  BRA `(.L_x_422) ;  /* 0x0000007c00e47947 */ /* 0x000fea0003800000 */
.L_x_420:
[----:B------:R-:W-:-:S08]  /*1a630*/  NOP ;  /* 0x0000000000007918 */ /* 0x000fd00000000000 */
[----:B0-----:R-:W0:-:S00]  /*1a640*/  USETMAXREG.DEALLOC.CTAPOOL 0x18 ;  /* 0x00000018000079c8 */ /* 0x001e0000080e0500 */
[----:B0-----:R-:W2:Y:S01]  /*1a650*/  LDL.LU R2, [R1+0x14] ;  /* 0x0000140001027983 */ /* 0x001ea20000300800 */
[----:B------:R-:W-:Y:S02]  /*1a660*/  LOP3.LUT R0, R0, 0x3, RZ, 0xc0, !PT ;  /* 0x0000000300007812 */ /* 0x000fe400078ec0ff */
[----:B------:R-:W-:-:S04]  /*1a670*/  MOV R7, RZ ;  /* 0x000000ff00077202 */ /* 0x000fc80000000f00 */
[----:B------:R-:W0:Y:S02]  /*1a680*/  SHFL.IDX PT, R0, R0, RZ, 0x1f ;  /* 0x00001fff00007589 */ /* 0x000e2400000e0000 */
[----:B0-----:R-:W-:Y:S02]  /*1a690*/  ISETP.NE.AND P0, PT, R0, RZ, PT ;  /* 0x000000ff0000720c */ /* 0x001fe40003f05270 */
[----:B--2---:R-:W-:-:S11]  /*1a6a0*/  LOP3.LUT R2, R2, 0xfffffffd, RZ, 0xc0, !PT ;  /* 0xfffffffd02027812 */ /* 0x004fd600078ec0ff */
[----:B------:R-:W-:-:S05]  /*1a6b0*/  @P0 LOP3.LUT R2, R2, 0x2, RZ, 0xfc, !PT ;  /* 0x0000000202020812 */ /* 0x000fca00078efcff */
[----:B------:R0:W-:Y:S01]  /*1a6c0*/  STL [R1+0x14], R2 ;  /* 0x0000140201007387 */ /* 0x0001e20000100800 */
        /* <DEDUP_REMOVED lines=10> */
.L_x_635:
[----:B------:R-:W-:Y:S01]  /*1a770*/  LOP3.LUT R0, R6, 0x1f, RZ, 0xc0, !PT ;  /* 0x0000001f06007812 */ /* 0x000fe200078ec0ff */
[----:B------:R-:W-:Y:S01]  /*1a780*/  ULDC UR4, c[0x0][0xc3c] ;  /* 0x00030f0000047ab9 */ /* 0x000fe20000000800 */
[----:B------:R-:W-:Y:S01]  /*1a790*/  IMAD.MOV.U32 R10, RZ, RZ, RZ ;  /* 0x000000ffff0a7224 */ /* 0x000fe200078e00ff */
[----:B------:R-:W1:Y:S01]  /*1a7a0*/  S2UR UR6, SR_CTAID.X ;  /* 0x00000000000679c3 */ /* 0x000e620000002500 */
[----:B------:R-:W-:Y:S01]  /*1a7b0*/  ISETP.NE.AND P0, PT, R0, 0x1f, PT ;  /* 0x0000001f0000780c */ /* 0x000fe20003f05270 */
[----:B------:R-:W-:-:S03]  /*1a7c0*/  ULDC UR5, c[0x0][0xc38] ;  /* 0x00030e0000057ab9 */ /* 0x000fc60000000800 */
[----:B------:R-:W-:-:S13]  /*1a7d0*/  ISETP.GE.OR P1, PT, R0, UR4, !P0 ;  /* 0x0000000400007c0c */ /* 0x000fda000c726670 */
[----:B0-----:R-:W0:Y:S08]  /*1a7e0*/  @!P1 LDC.64 R2, c[0x0][0xc80] ;  /* 0x00032000ff029b82 */ /* 0x001e300000000a00 */
        /* <DEDUP_REMOVED lines=35> */
.L_x_639:
[----:B------:R-:W0:Y:S01]  /*1aa20*/  LDC R2, c[0x0][0xc3c] ;  /* 0x00030f00ff027b82 */ /* 0x000e220000000800 */
[----:B------:R-:W-:Y:S01]  /*1aa30*/  ULDC UR7, c[0x0][0xc3c] ;  /* 0x00030f0000077ab9 */ /* 0x000fe20000000800 */
[----:B------:R-:W-:Y:S01]  /*1aa40*/  UIADD3 UR4, UR4, 0x1f, URZ ;  /* 0x0000001f04047890 */ /* 0x000fe2000fffe03f */
[----:B------:R-:W-:-:S05]  /*1aa50*/  MOV R3, UR7 ;  /* 0x0000000700037c02 */ /* 0x000fca0008000f00 */
        /* <DEDUP_REMOVED lines=8> */
[----:B------:R-:W-:Y:S01]  /*1aae0*/  MOV R10, RZ ;  /* 0x000000ff000a7202 */ /* 0x000fe20000000f00 */
[----:B0-----:R-:W-:-:S05]  /*1aaf0*/  @!P6 IMAD.WIDE R2, R9, 0x4, R2 ;  /* 0x000000040902e825 */ /* 0x001fca00078e0202 */
[----:B------:R1:W2:Y:S02]  /*1ab00*/  @!P6 LDG.E R7, desc[UR58][R2.64] ;  /* 0x0000003a0207e981 */ /* 0x0002a4000c1e1900 */
[----:B-1----:R-:W-:-:S05]  /*1ab10*/  @!P6 IMAD.WIDE R2, R9, 0x4, R4 ;  /* 0x000000040902e825 */ /* 0x002fca00078e0204 */
        /* <DEDUP_REMOVED lines=18> */
[----:B0-----:R-:W-:-:S05]  /*1ac40*/  IMAD R11, R4, UR5, RZ ;  /* 0x00000005040b7c24 */ /* 0x001fca000f8e02ff */
[----:B------:R-:W-:-:S04]  /*1ac50*/  IADD3 R8, R11, R8, RZ ;  /* 0x000000080b087210 */ /* 0x000fc80007ffe0ff */
[----:B------:R-:W-:-:S13]  /*1ac60*/  ISETP.GT.AND P6, PT, R8, UR6, PT ;  /* 0x0000000608007c0c */ /* 0x000fda000bfc4270 */
[----:B------:R-:W-:Y:S05]  /*1ac70*/  @!P6 BRA `(.L_x_639) ;  /* 0xfffffffc0068e947 */ /* 0x000fea000383ffff */
.L_x_637:
        /* <DEDUP_REMOVED lines=16> */
[----:B0-----:R-:W-:Y:S01]  /*1ad80*/  IADD3 R16, RZ, -R3, RZ ;  /* 0x80000003ff107210 */ /* 0x001fe20007ffe0ff */
[----:B------:R-:W-:Y:S06]  /*1ad90*/  @!P0 BRA `(.L_x_640) ;  /* 0x0000000000088947 */ /* 0x000fec0003800000 */
[----:B------:R-:W-:-:S05]  /*1ada0*/  VIADD R13, R4, 0xffffffff ;  /* 0xffffffff040d7836 */ /* 0x000fca0000000000 */
[----:B------:R0:W1:Y:S02]  /*1adb0*/  SHFL.IDX PT, R14, R2, R13, 0x1f ;  /* 0x00001f0d020e7589 */ /* 0x00006400000e0000 */
.L_x_640:
[----:B-1----:R-:W-:Y:S01]  /*1adc0*/  IMAD R10, R14, UR5, R11 ;  /* 0x000000050e0a7c24 */ /* 0x002fe2000f8e020b */
[----:B0-----:R-:W-:Y:S01]  /*1add0*/  MOV R2, RZ ;  /* 0x000000ff00027202 */ /* 0x001fe20000000f00 */
[----:B------:R-:W-:Y:S01]  /*1ade0*/  IMAD R11, R16, R5, RZ ;  /* 0x00000005100b7224 */ /* 0x000fe200078e02ff */
[----:B------:R-:W0:Y:S02]  /*1adf0*/  MUFU.RCP R12, R12 ;  /* 0x0000000c000c7308 */ /* 0x000e240000001000 */
[----:B------:R1:W-:Y:S01]  /*1ae00*/  STL [R1], R10 ;  /* 0x0000000a01007387 */ /* 0x0003e20000100800 */
[----:B------:R-:W-:Y:S01]  /*1ae10*/  IMAD.HI.U32 R2, R3, R11, R2 ;  /* 0x0000000b03027227 */ /* 0x000fe200078e0002 */
[----:B------:R-:W-:-:S05]  /*1ae20*/  IABS R11, R7 ;  /* 0x00000007000b7213 */ /* 0x000fca0000000000 */
[----:B------:R-:W-:Y:S01]  /*1ae30*/  IMAD.MOV R14, RZ, RZ, -R11 ;  /* 0x000000ffff0e7224 */ /* 0x000fe200078e0a0b */
[----:B-1----:R-:W-:-:S04]  /*1ae40*/  IADD3 R10, -R10, UR6, RZ ;  /* 0x000000060a0a7c10 */ /* 0x002fc8000fffe1ff */
[----:B------:R-:W-:-:S05]  /*1ae50*/  IABS R3, R10 ;  /* 0x0000000a00037213 */ /* 0x000fca0000000000 */
[----:B------:R-:W-:-:S04]  /*1ae60*/  IMAD.HI.U32 R11, R2, R3, RZ ;  /* 0x00000003020b7227 */ /* 0x000fc800078e00ff */
[----:B------:R-:W-:Y:S02]  /*1ae70*/  IMAD R2, R11, R14, R3 ;  /* 0x0000000e0b027224 */ /* 0x000fe400078e0203 */
[----:B0-----:R-:W-:-:S03]  /*1ae80*/  VIADD R3, R12, 0xffffffe ;  /* 0x0ffffffe0c037836 */ /* 0x001fc60000000000 */
[----:B------:R-:W-:-:S03]  /*1ae90*/  ISETP.GT.U32.AND P1, PT, R5, R2, PT ;  /* 0x000000020500720c */ /* 0x000fc60003f24070 */
[----:B------:R-:W0:Y:S10]  /*1aea0*/  F2I.FTZ.U32.TRUNC.NTZ R3, R3 ;  /* 0x0000000300037305 */ /* 0x000e34000021f000 */
[----:B------:R-:W-:-:S02]  /*1aeb0*/  @!P1 IADD3 R2, R2, -R5, RZ ;  /* 0x8000000502029210 */ /* 0x000fc40007ffe0ff */
[----:B------:R-:W-:Y:S02]  /*1aec0*/  @!P1 IADD3 R11, R11, 0x1, RZ ;  /* 0x000000010b0b9810 */ /* 0x000fe40007ffe0ff */
[----:B------:R-:W-:Y:S01]  /*1aed0*/  ISETP.GE.U32.AND P0, PT, R2, R5, PT ;  /* 0x000000050200720c */ /* 0x000fe20003f06070 */
[----:B0-----:R-:W-:Y:S01]  /*1aee0*/  IMAD.MOV R5, RZ, RZ, -R3 ;  /* 0x000000ffff057224 */ /* 0x001fe200078e0a03 */
[----:B------:R-:W-:Y:S01]  /*1aef0*/  ISETP.NE.AND P1, PT, R7, RZ, PT ;  /* 0x000000ff0700720c */ /* 0x000fe20003f25270 */
[----:B------:R-:W-:Y:S02]  /*1af00*/  IMAD.MOV.U32 R2, RZ, RZ, RZ ;  /* 0x000000ffff027224 */ /* 0x000fe400078e00ff */
[----:B------:R-:W-:-:S04]  /*1af10*/  IMAD R5, R5, R8, RZ ;  /* 0x0000000805057224 */ /* 0x000fc800078e02ff */
[----:B------:R-:W-:Y:S01]  /*1af20*/  IMAD.HI.U32 R5, R3, R5, R2 ;  /* 0x0000000503057227 */ /* 0x000fe200078e0002 */
[----:B------:R-:W-:Y:S02]  /*1af30*/  LOP3.LUT R2, R10, R7, RZ, 0x3c, !PT ;  /* 0x000000070a027212 */ /* 0x000fe400078e3cff */
[----:B------:R-:W-:Y:S01]  /*1af40*/  IABS R3, R9 ;  /* 0x0000000900037213 */ /* 0x000fe20000000000 */
[----:B------:R-:W-:Y:S01]  /*1af50*/  @P0 VIADD R11, R11, 0x1 ;  /* 0x000000010b0b0836 */ /* 0x000fe20000000000 */
[----:B------:R-:W-:Y:S02]  /*1af60*/  ISETP.GE.AND P2, PT, R2, RZ, PT ;  /* 0x000000ff0200720c */ /* 0x000fe40003f46270 */
[----:B------:R-:W-:-:S11]  /*1af70*/  IADD3 R3, RZ, -R3, RZ ;  /* 0x80000003ff037210 */ /* 0x000fd60007ffe0ff */
[----:B------:R-:W-:Y:S01]  /*1af80*/  @!P2 IMAD.MOV R11, RZ, RZ, -R11 ;  /* 0x000000ffff0ba224 */ /* 0x000fe200078e0a0b */
[----:B------:R-:W-:-:S04]  /*1af90*/  @!P1 LOP3.LUT R11, RZ, R7, RZ, 0x33, !PT ;  /* 0x00000007ff0b9212 */ /* 0x000fc800078e33ff */
[-C--:B------:R-:W-:Y:S01]  /*1afa0*/  IABS R2, R11.reuse ;  /* 0x0000000b00027213 */ /* 0x080fe20000000000 */
[----:B------:R-:W-:-:S04]  /*1afb0*/  IMAD R7, R7, R11, RZ ;  /* 0x0000000b07077224 */ /* 0x000fc800078e02ff */
[----:B------:R-:W-:-:S04]  /*1afc0*/  IMAD.HI.U32 R5, R5, R2, RZ ;  /* 0x0000000205057227 */ /* 0x000fc800078e00ff */
[----:B------:R-:W-:Y:S01]  /*1afd0*/  IMAD R3, R5, R3, R2 ;  /* 0x0000000305037224 */ /* 0x000fe200078e0202 */
[----:B------:R-:W-:-:S04]  /*1afe0*/  LOP3.LUT R2, R11, R9, RZ, 0x3c, !PT ;  /* 0x000000090b027212 */ /* 0x000fc800078e3cff */
[----:B------:R-:W-:Y:S02]  /*1aff0*/  ISETP.GT.U32.AND P1, PT, R8, R3, PT ;  /* 0x000000030800720c */ /* 0x000fe40003f24070 */
[----:B------:R-:W-:-:S11]  /*1b000*/  ISETP.GE.AND P2, PT, R2, RZ, PT ;  /* 0x000000ff0200720c */ /* 0x000fd60003f46270 */
[----:B------:R-:W-:Y:S02]  /*1b010*/  @!P1 IMAD.IADD R3, R3, 0x1, -R8 ;  /* 0x0000000103039824 */ /* 0x000fe400078e0a08 */
[----:B------:R-:W-:Y:S01]  /*1b020*/  @!P1 VIADD R5, R5, 0x1 ;  /* 0x0000000105059836 */ /* 0x000fe20000000000 */
[----:B------:R-:W-:Y:S02]  /*1b030*/  ISETP.NE.AND P1, PT, R9, RZ, PT ;  /* 0x000000ff0900720c */ /* 0x000fe40003f25270 */
[----:B------:R-:W-:-:S13]  /*1b040*/  ISETP.GE.U32.AND P0, PT, R3, R8, PT ;  /* 0x000000080300720c */ /* 0x000fda0003f06070 */
[----:B------:R-:W-:-:S05]  /*1b050*/  @P0 IADD3 R5, R5, 0x1, RZ ;  /* 0x0000000105050810 */ /* 0x000fca0007ffe0ff */
[----:B------:R-:W-:Y:S01]  /*1b060*/  @!P2 IMAD.MOV R5, RZ, RZ, -R5 ;  /* 0x000000ffff05a224 */ /* 0x000fe200078e0a05 */
[----:B------:R-:W-:-:S05]  /*1b070*/  @!P1 LOP3.LUT R5, RZ, R9, RZ, 0x33, !PT ;  /* 0x00000009ff059212 */ /* 0x000fca00078e33ff */
[----:B------:R-:W-:-:S04]  /*1b080*/  IMAD.MOV R2, RZ, RZ, -R5 ;  /* 0x000000ffff027224 */ /* 0x000fc800078e0a05 */
[C---:B------:R-:W-:Y:S01]  /*1b090*/  IMAD R11, R9.reuse, R2, R11 ;  /* 0x00000002090b7224 */ /* 0x040fe200078e020b */
[----:B------:R-:W-:Y:S01]  /*1b0a0*/  LEA R2, R9, R5, 0x18 ;  /* 0x0000000509027211 */ /* 0x000fe200078ec0ff */
[----:B------:R-:W-:-:S04]  /*1b0b0*/  IMAD.IADD R5, R10, 0x1, -R7 ;  /* 0x000000010a057824 */ /* 0x000fc800078e0a07 */
[----:B------:R-:W-:Y:S01]  /*1b0c0*/  IMAD R3, R11, 0x10000, R2 ;  /* 0x000100000b037824 */ /* 0x000fe200078e0202 */
[----:B------:R-:W-:Y:S01]  /*1b0d0*/  IADD3 R2, R4, UR4, RZ ;  /* 0x0000000404027c10 */ /* 0x000fe2000fffe0ff */
[----:B------:R1:W-:Y:S04]  /*1b0e0*/  STL [R1+0x4], R5 ;  /* 0x0000040501007387 */ /* 0x0003e80000100800 */
[----:B------:R1:W-:Y:S04]  /*1b0f0*/  STL [R1+0xc], R2 ;  /* 0x00000c0201007387 */ /* 0x0003e80000100800 */
[----:B------:R1:W-:Y:S01]  /*1b100*/  STL [R1+0x8], R3 ;  /* 0x0000080301007387 */ /* 0x0003e20000100800 */
[----:B------:R-:W-:Y:S05]  /*1b110*/  BRA `(.L_x_641) ;  /* 0x0000000000107947 */ /* 0x000fea0003800000 */
.L_x_638:
[----:B------:R-:W-:Y:S01]  /*1b120*/  IMAD.U32 R2, RZ, RZ, UR6 ;  /* 0x00000006ff027e24 */ /* 0x000fe2000f8e00ff */
[----:B------:R0:W-:Y:S04]  /*1b130*/  STL [R1+0x4], RZ ;  /* 0x000004ff01007387 */ /* 0x0001e80000100800 */
[----:B------:R0:W-:Y:S04]  /*1b140*/  STL [R1+0x8], RZ ;  /* 0x000008ff01007387 */ /* 0x0001e80000100800 */
[----:B------:R0:W-:Y:S02]  /*1b150*/  STL [R1], R2 ;  /* 0x0000000201007387 */ /* 0x0001e40000100800 */
.L_x_641:
[----:B------:R-:W2:Y:S04]  /*1b160*/  LDL R8, [R1] ;  /* 0x0000000001087983 */ /* 0x000ea80000100800 */
[----:B------:R-:W2:Y:S04]  /*1b170*/  LDL R9, [R1+0x4] ;  /* 0x0000040001097983 */ /* 0x000ea80000100800 */
[----:B------:R-:W2:Y:S04]  /*1b180*/  LDL R10, [R1+0x8] ;  /* 0x00000800010a7983 */ /* 0x000ea80000100800 */
[----:B------:R-:W2:Y:S01]  /*1b190*/  LDL R11, [R1+0xc] ;  /* 0x00000c00010b7983 */ /* 0x000ea20000100800 */
[----:B------:R-:W-:-:S13]  /*1b1a0*/  ISETP.NE.AND P0, PT, R0, RZ, PT ;  /* 0x000000ff0000720c */ /* 0x000fda0003f05270 */
[----:B-1----:R-:W1:Y:S01]  /*1b1b0*/  @!P0 S2R R3, SR_CgaCtaId ;  /* 0x0000000000038919 */ /* 0x002e620000008800 */
[----:B------:R-:W-:-:S04]  /*1b1c0*/  @!P0 MOV R0, 0x400 ;  /* 0x0000040000008802 */ /* 0x000fc80000000f00 */
[----:B-1----:R-:W-:-:S05]  /*1b1d0*/  @!P0 LEA R0, R3, R0, 0x18 ;  /* 0x0000000003008211 */ /* 0x002fca00078ec0ff */
[----:B--2---:R2:W-:Y:S01]  /*1b1e0*/  @!P0 STS.128 [R0+0x348d0], R8 ;  /* 0x0348d00800008388 */ /* 0x0045e20000000c00 */
[----:B------:R-:W-:Y:S06]  /*1b1f0*/  BAR.ARV 0x5, 0x180 ;  /* 0x0146000000007b1d */ /* 0x000fec0000002000 */
.L_x_636:
[----:B--2---:R-:W2:Y:S01]  /*1b200*/  LDL R0, [R1+0xc] ;  /* 0x00000c0001007983 */ /* 0x004ea20000100800 */
[----:B------:R-:W-:Y:S01]  /*1b210*/  ULDC UR4, c[0x0][0xc3c] ;  /* 0x00030f0000047ab9 */ /* 0x000fe20000000800 */
[----:B------:R-:W-:Y:S02]  /*1b220*/  MOV R19, RZ ;  /* 0x000000ff00137202 */ /* 0x000fe40000000f00 */
[----:B--2---:R-:W-:Y:S01]  /*1b230*/  ISETP.GE.AND P0, PT, R0, UR4, PT ;  /* 0x0000000400007c0c */ /* 0x004fe2000bf06270 */
[----:B------:R-:W-:-:S05]  /*1b240*/  IMAD.MOV.U32 R0, RZ, RZ, 0x1 ;  /* 0x00000001ff007424 */ /* 0x000fca00078e00ff */
[----:B------:R2:W-:Y:S04]  /*1b250*/  STL [R1+0x1c], R0 ;  /* 0x00001c0001007387 */ /* 0x0005e80000100800 */
[----:B------:R2:W-:Y:S03]  /*1b260*/  STL [R1+0x64], RZ ;  /* 0x000064ff01007387 */ /* 0x0005e60000100800 */
[----:B------:R-:W-:Y:S05]  /*1b270*/  @P0 BRA `(.L_x_642) ;  /* 0x0000006c00e80947 */ /* 0x000fea0003800000 */
[----:B------:R-:W3:Y:S01]  /*1b280*/  S2UR UR5, SR_CgaCtaId ;  /* 0x00000000000579c3 */ /* 0x000ee20000008800 */
[C---:B--2---:R-:W-:Y:S01]  /*1b290*/  IMAD.SHL.U32 R0, R6.reuse, 0x8, RZ ;  /* 0x0000000806007824 */ /* 0x044fe200078e00ff */
[----:B------:R-:W-:Y:S01]  /*1b2a0*/  LOP3.LUT R4, R6, 0x7f, RZ, 0xc0, !PT ;  /* 0x0000007f06047812 */ /* 0x000fe200078ec0ff */
[----:B------:R-:W-:Y:S01]  /*1b2b0*/  UMOV UR4, 0x400 ;  /* 0x0000040000047882 */ /* 0x000fe20000000000 */
[----:B------:R-:W-:Y:S01]  /*1b2c0*/  BSSY B8, `(.L_x_642) ;  /* 0x00006f5000087945 */ /* 0x000fe20003800000 */
[----:B------:R-:W-:Y:S01]  /*1b2d0*/  IMAD.MOV.U32 R19, RZ, RZ, RZ ;  /* 0x000000ffff137224 */ /* 0x000fe200078e00ff */
[----:B------:R-:W-:Y:S01]  /*1b2e0*/  LOP3.LUT R3, R0, 0x1f8, RZ, 0xc0, !PT ;  /* 0x000001f800037812 */ /* 0x000fe200078ec0ff */
[----:B0-----:R-:W-:Y:S01]  /*1b2f0*/  IMAD.SHL.U32 R2, R4, 0x8, RZ ;  /* 0x0000000804027824 */ /* 0x001fe200078e00ff */
[----:B------:R-:W-:Y:S01]  /*1b300*/  LOP3.LUT R0, R0, 0x38, RZ, 0xc0, !PT ;  /* 0x0000003800007812 */ /* 0x000fe200078ec0ff */
[----:B------:R-:W-:Y:S01]  /*1b310*/  ULDC.64 UR36, c[0x0][0x198] ;  /* 0x0000660000247ab9 */ /* 0x000fe20000000a00 */
[----:B------:R-:W-:Y:S01]  /*1b320*/  LOP3.LUT R3, R3, 0x38, R6, 0x78, !PT ;  /* 0x0000003803037812 */ /* 0x000fe200078e7806 */
[----:B------:R-:W-:Y:S01]  /*1b330*/  ULDC UR38, c[0x0][0xc] ;  /* 0x0000030000267ab9 */ /* 0x000fe20000000800 */
[----:B------:R-:W-:-:S02]  /*1b340*/  SHF.L.U32 R6, R6, 0x4, RZ ;  /* 0x0000000406067819 */ /* 0x000fc400000006ff */
[----:B------:R-:W-:Y:S02]  /*1b350*/  LOP3.LUT R3, R3, 0x200, R2, 0xf8, !PT ;  /* 0x0000020003037812 */ /* 0x000fe400078ef802 */
[----:B------:R-:W-:-:S04]  /*1b360*/  SHF.R.U32.HI R2, RZ, 0x3, R4 ;  /* 0x00000003ff027819 */ /* 0x000fc80000011604 */
[----:B------:R-:W-:Y:S02]  /*1b370*/  LOP3.LUT R4, R2, 0x70, R6, 0xf8, !PT ;  /* 0x0000007002047812 */ /* 0x000fe400078ef806 */
[----:B------:R-:W-:Y:S01]  /*1b380*/  MOV R2, 0x1 ;  /* 0x0000000100027802 */ /* 0x000fe20000000f00 */
[----:B---3--:R-:W-:-:S06]  /*1b390*/  ULEA UR4, UR5, UR4, 0x18 ;  /* 0x0000000405047291 */ /* 0x008fcc000f8ec03f */
[----:B------:R-:W-:-:S04]  /*1b3a0*/  IMAD.U32 R18, RZ, RZ, UR4 ;  /* 0x00000004ff127e24 */ /* 0x000fc8000f8e00ff */
[----:B------:R-:W-:-:S05]  /*1b3b0*/  IMAD R3, R3, 0x2, R18 ;  /* 0x0000000203037824 */ /* 0x000fca00078e0212 */
[----:B------:R0:W-:Y:S04]  /*1b3c0*/  STL [R1+0x2c], R3 ;  /* 0x00002c0301007387 */ /* 0x0001e80000100800 */
[----:B------:R-:W-:Y:S04]  /*1b3d0*/  STL [R1+0x64], RZ ;  /* 0x000064ff01007387 */ /* 0x000fe80000100800 */
[----:B------:R2:W-:Y:S01]  /*1b3e0*/  STL [R1+0x24], R2 ;  /* 0x0000240201007387 */ /* 0x0005e20000100800 */
[----:B0-----:R-:W-:-:S03]  /*1b3f0*/  IMAD.MOV.U32 R3, RZ, RZ, 0x1 ;  /* 0x00000001ff037424 */ /* 0x001fc600078e00ff */
[----:B------:R0:W-:Y:S04]  /*1b400*/  STL [R1+0x10], RZ ;  /* 0x000010ff01007387 */ /* 0x0001e80000100800 */
[----:B------:R0:W-:Y:S01]  /*1b410*/  STL [R1+0x1c], R3 ;  /* 0x00001c0301007387 */ /* 0x0001e20000100800 */
[C---:B--2---:R-:W-:Y:S02]  /*1b420*/  LOP3.LUT R2, R0.reuse, 0x40, RZ, 0xfc, !PT ;  /* 0x0000004000027812 */ /* 0x044fe400078efcff */
[----:B------:R-:W-:-:S07]  /*1b430*/  LOP3.LUT R0, R0, 0x80, RZ, 0xfc, !PT ;  /* 0x0000008000007812 */ /* 0x000fce00078efcff */
.L_x_784:
[----:B------:R-:W2:Y:S01]  /*1b440*/  LDL R0, [R1+0xc] ;  /* 0x00000c0001007983 */ /* 0x000ea20000100800 */
[----:B0-----:R-:W2:Y:S01]  /*1b450*/  LDC.64 R2, c[0x0][0xc88] ;  /* 0x00032200ff027b82 */ /* 0x001ea20000000a00 */
[----:B------:R-:W-:Y:S05]  /*1b460*/  YIELD ;  /* 0x0000000000007946 */ /* 0x000fea0003800000 */
[----:B------:R-:W-:Y:S01]  /*1b470*/  ULDC.64 UR4, c[0x0][0xa28] ;  /* 0x00028a0000047ab9 */ /* 0x000fe20000000a00 */
[----:B-1----:R-:W-:Y:S01]  /*1b480*/  IMAD.MOV.U32 R8, RZ, RZ, RZ ;  /* 0x000000ffff087224 */ /* 0x002fe200078e00ff */
[----:B------:R-:W-:Y:S01]  /*1b490*/  ISETP.NE.U32.AND P0, PT, RZ, UR4, PT ;  /* 0x00000004ff007c0c */ /* 0x000fe2000bf05070 */
[----:B------:R-:W-:Y:S01]  /*1b4a0*/  ULDC.64 UR10, c[0x0][0xa18] ;  /* 0x00028600000a7ab9 */ /* 0x000fe20000000a00 */
[----:B------:R-:W-:Y:S01]  /*1b4b0*/  ULDC.64 UR8, c[0x0][0xa10] ;  /* 0x0002840000087ab9 */ /* 0x000fe20000000a00 */
[----:B------:R-:W-:Y:S01]  /*1b4c0*/  ULDC.64 UR6, c[0x0][0xa08] ;  /* 0x0002820000067ab9 */ /* 0x000fe20000000a00 */
[----:B--2---:R-:W-:-:S05]  /*1b4d0*/  IMAD.WIDE R2, R0, 0x4, R2 ;  /* 0x0000000400027825 */ /* 0x004fca00078e0202 */
[----:B------:R-:W2:Y:S01]  /*1b4e0*/  LDG.E R15, desc[UR58][R2.64] ;  /* 0x0000003a020f7981 */ /* 0x000ea2000c1e1900 */
[----:B------:R-:W-:Y:S02]  /*1b4f0*/  ISETP.NE.AND.EX P0, PT, RZ, UR5, PT, P0 ;  /* 0x00000005ff007c0c */ /* 0x000fe4000bf05300 */
[----:B------:R-:W-:Y:S02]  /*1b500*/  MOV R0, RZ ;  /* 0x000000ff00007202 */ /* 0x000fe40000000f00 */
[----:B--2---:R-:W-:Y:S01]  /*1b510*/  SHF.R.S32.HI R4, RZ, 0x1f, R15 ;  /* 0x0000001fff047819 */ /* 0x004fe2000001140f */
[----:B------:R-:W-:-:S08]  /*1b520*/  IMAD.SHL.U32 R14, R15, 0x4, RZ ;  /* 0x000000040f0e7824 */ /* 0x000fd000078e00ff */
[C---:B------:R-:W-:Y:S01]  /*1b530*/  @P0 LEA R2, P1, R15.reuse, UR4, 0x2 ;  /* 0x000000040f020c11 */ /* 0x040fe2000f8210ff */
[----:B------:R-:W-:Y:S03]  /*1b540*/  STL [R1+0x34], R15 ;  /* 0x0000340f01007387 */ /* 0x000fe60000100800 */
[C-C-:B------:R-:W-:Y:S01]  /*1b550*/  @P0 LEA.HI.X R3, R15.reuse, UR5, R4.reuse, 0x2, P1 ;  /* 0x000000050f030c11 */ /* 0x140fe200088f1404 */
[----:B------:R-:W-:Y:S01]  /*1b560*/  ULDC.64 UR4, c[0x0][0xa00] ;  /* 0x0002800000047ab9 */ /* 0x000fe20000000a00 */
[----:B------:R-:W-:Y:S01]  /*1b570*/  SHF.L.U64.HI R13, R15, 0x2, R4 ;  /* 0x000000020f0d7819 */ /* 0x000fe20000010204 */
[----:B------:R0:W-:Y:S01]  /*1b580*/  STL [R1+0x58], R4 ;  /* 0x0000580401007387 */ /* 0x0001e20000100800 */
[----:B------:R-:W-:-:S03]  /*1b590*/  ISETP.NE.U32.AND P1, PT, RZ, UR4, PT ;  /* 0x00000004ff007c0c */ /* 0x000fc6000bf25070 */
[----:B------:R1:W5:Y:S01]  /*1b5a0*/  @P0 LDG.E R0, desc[UR58][R2.64] ;  /* 0x0000003a02000981 */ /* 0x000362000c1e1900 */
[----:B------:R-:W-:Y:S02]  /*1b5b0*/  ISETP.NE.AND.EX P1, PT, RZ, UR5, PT, P1 ;  /* 0x00000005ff007c0c */ /* 0x000fe4000bf25310 */
[----:B------:R-:W-:Y:S02]  /*1b5c0*/  CS2R R10, SRZ ;  /* 0x00000000000a7805 */ /* 0x000fe4000001ff00 */
[----:B------:R-:W-:Y:S01]  /*1b5d0*/  ISETP.NE.U32.AND P3, PT, RZ, UR10, PT ;  /* 0x0000000aff007c0c */ /* 0x000fe2000bf65070 */
[----:B------:R-:W-:Y:S01]  /*1b5e0*/  STL [R1+0x28], R14 ;  /* 0x0000280e01007387 */ /* 0x000fe20000100800 */
[----:B------:R-:W-:Y:S02]  /*1b5f0*/  ISETP.NE.U32.AND P0, PT, RZ, UR6, PT ;  /* 0x00000006ff007c0c */ /* 0x000fe4000bf05070 */
[----:B------:R-:W-:Y:S01]  /*1b600*/  ISETP.NE.U32.AND P2, PT, RZ, UR8, PT ;  /* 0x00000008ff007c0c */ /* 0x000fe2000bf45070 */
[----:B------:R-:W-:Y:S01]  /*1b610*/  STL [R1+0x38], R13 ;  /* 0x0000380d01007387 */ /* 0x000fe20000100800 */
[----:B------:R-:W-:-:S02]  /*1b620*/  IADD3 R6, P5, R14, UR6, RZ ;  /* 0x000000060e067c10 */ /* 0x000fc4000ffbe0ff */
[C---:B-1----:R-:W-:Y:S02]  /*1b630*/  IADD3 R2, P4, R14.reuse, UR4, RZ ;  /* 0x000000040e027c10 */ /* 0x042fe4000ff9e0ff */
[----:B------:R-:W-:Y:S02]  /*1b640*/  ISETP.NE.AND.EX P3, PT, RZ, UR11, PT, P3 ;  /* 0x0000000bff007c0c */ /* 0x000fe4000bf65330 */
[C---:B------:R-:W-:Y:S02]  /*1b650*/  IADD3.X R3, R13.reuse, UR5, RZ, P4, !PT ;  /* 0x000000050d037c10 */ /* 0x040fe4000a7fe4ff */
[----:B0-----:R-:W-:Y:S02]  /*1b660*/  IADD3 R4, P4, R14, UR8, RZ ;  /* 0x000000080e047c10 */ /* 0x001fe4000ff9e0ff */
[----:B------:R-:W-:Y:S01]  /*1b670*/  ISETP.NE.AND.EX P0, PT, RZ, UR7, PT, P0 ;  /* 0x00000007ff007c0c */ /* 0x000fe2000bf05300 */
[----:B------:R-:W2:Y:S01]  /*1b680*/  @P1 LDG.E R8, desc[UR58][R2.64] ;  /* 0x0000003a02081981 */ /* 0x000ea2000c1e1900 */
[----:B------:R-:W-:Y:S01]  /*1b690*/  IADD3.X R5, R13, UR9, RZ, P4, !PT ;  /* 0x000000090d057c10 */ /* 0x000fe2000a7fe4ff */
[----:B------:R-:W-:Y:S01]  /*1b6a0*/  ULDC UR4, c[0x0][0x288] ;  /* 0x0000a20000047ab9 */ /* 0x000fe20000000800 */
[----:B------:R-:W-:-:S02]  /*1b6b0*/  ISETP.NE.AND.EX P2, PT, RZ, UR9, PT, P2 ;  /* 0x00000009ff007c0c */ /* 0x000fc4000bf45320 */
[----:B------:R-:W-:Y:S01]  /*1b6c0*/  MOV R12, UR4 ;  /* 0x00000004000c7c02 */ /* 0x000fe20008000f00 */
[----:B------:R-:W-:Y:S01]  /*1b6d0*/  ULDC.64 UR4, c[0x0][0x418] ;  /* 0x0001060000047ab9 */ /* 0x000fe20000000a00 */
[----:B------:R-:W-:-:S05]  /*1b6e0*/  IADD3.X R7, R13, UR7, RZ, P5, !PT ;  /* 0x000000070d077c10 */ /* 0x000fca000affe4ff */
[----:B------:R-:W5:Y:S04]  /*1b6f0*/  @P0 LDG.E R11, desc[UR58][R6.64] ;  /* 0x0000003a060b0981 */ /* 0x000f68000c1e1900 */
        /* <DEDUP_REMOVED lines=10> */
[----:B------:R-:W-:-:S03]  /*1b7a0*/  UIMAD UR4, UR4, UR5, URZ ;  /* 0x00000005040472a4 */ /* 0x000fc6000f8e023f */
[----:B------:R-:W-:Y:S02]  /*1b7b0*/  ULDC UR5, c[0x0][0x348] ;  /* 0x0000d20000057ab9 */ /* 0x000fe40000000800 */
[----:B0-----:R-:W-:Y:S02]  /*1b7c0*/  IMAD.U32 R9, RZ, RZ, UR5 ;  /* 0x00000005ff097e24 */ /* 0x001fe4000f8e00ff */
[----:B------:R-:W-:Y:S01]  /*1b7d0*/  IMAD.U32 R8, RZ, RZ, UR4 ;  /* 0x00000004ff087e24 */ /* 0x000fe2000f8e00ff */
[----:B--2---:R0:W-:Y:S01]  /*1b7e0*/  STL [R1+0x5c], R12 ;  /* 0x00005c0c01007387 */ /* 0x0041e20000100800 */
[----:B------:R-:W-:Y:S05]  /*1b7f0*/  @P3 BRA `(.L_x_643) ;  /* 0x0000000000143947 */ /* 0x000fea0003800000 */
[----:B------:R-:W-:Y:S05]  /*1b800*/  @!P1 BRA `(.L_x_643) ;  /* 0x0000000000109947 */ /* 0x000fea0003800000 */
[----:B0-----:R-:W2:Y:S04]  /*1b810*/  LDG.E R12, desc[UR58][R2.64] ;  /* 0x0000003a020c7981 */ /* 0x001ea8000c1e1900 */
[----:B------:R-:W2:Y:S02]  /*1b820*/  LDG.E R2, desc[UR58][R2.64+0x4] ;  /* 0x0000043a02027981 */ /* 0x000ea4000c1e1900 */
[----:B--2---:R-:W-:-:S05]  /*1b830*/  IADD3 R2, -R12, R2, RZ ;  /* 0x000000020c027210 */ /* 0x004fca0007ffe1ff */
[----:B------:R1:W-:Y:S02]  /*1b840*/  STL [R1+0x5c], R2 ;  /* 0x00005c0201007387 */ /* 0x0003e40000100800 */
.L_x_643:
[----:B------:R-:W2:Y:S01]  /*1b850*/  LDL.LU R3, [R1+0x8] ;  /* 0x0000080001037983 */ /* 0x000ea20000300800 */
[----:B0-----:R-:W-:Y:S01]  /*1b860*/  IMAD.MOV.U32 R12, RZ, RZ, R15 ;  /* 0x000000ffff0c7224 */ /* 0x001fe200078e000f */
[----:B------:R-:W-:Y:S02]  /*1b870*/  ULDC.64 UR4, c[0x0][0xa20] ;  /* 0x0002880000047ab9 */ /* 0x000fe40000000a00 */
[----:B------:R-:W-:Y:S02]  /*1b880*/  ISETP.NE.U32.AND P1, PT, RZ, UR4, PT ;  /* 0x00000004ff007c0c */ /* 0x000fe4000bf25070 */
[----:B------:R0:W-:Y:S02]  /*1b890*/  STL [R1+0x18], R12 ;  /* 0x0000180c01007387 */ /* 0x0001e40000100800 */
[----:B------:R-:W-:Y:S02]  /*1b8a0*/  ISETP.NE.AND.EX P1, PT, RZ, UR5, PT, P1 ;  /* 0x00000005ff007c0c */ /* 0x000fe4000bf25310 */
[----:B--2---:R-:W-:-:S02]  /*1b8b0*/  LOP3.LUT R17, R3, 0xff000000, RZ, 0xc0, !PT ;  /* 0xff00000003117812 */ /* 0x004fc400078ec0ff */
[C---:B-1----:R-:W-:Y:S02]  /*1b8c0*/  LOP3.LUT R2, R3.reuse, 0xff0000, RZ, 0xc0, !PT ;  /* 0x00ff000003027812 */ /* 0x042fe400078ec0ff */
[----:B------:R-:W-:Y:S02]  /*1b8d0*/  SHF.R.U32.HI R17, RZ, 0x8, R17 ;  /* 0x00000008ff117819 */ /* 0x000fe40000011611 */
[----:B------:R-:W-:Y:S02]  /*1b8e0*/  LOP3.LUT R16, R3, 0xffff, RZ, 0xc0, !PT ;  /* 0x0000ffff03107812 */ /* 0x000fe400078ec0ff */
[----:B------:R-:W-:Y:S01]  /*1b8f0*/  LEA.HI R17, R2, R17, RZ, 0x10 ;  /* 0x0000001102117211 */ /* 0x000fe200078f80ff */
[----:B-----5:R-:W-:-:S05]  /*1b900*/  IMAD.IADD R2, R11, 0x1, R0 ;  /* 0x000000010b027824 */ /* 0x020fca00078e0200 */
[----:B------:R0:W-:Y:S01]  /*1b910*/  STL [R1+0x20], R2 ;  /* 0x0000200201007387 */ /* 0x0001e20000100800 */
[----:B------:R-:W-:Y:S05]  /*1b920*/  @!P1 BRA `(.L_x_644) ;  /* 0x0000000000109947 */ /* 0x000fea0003800000 */
[----:B0-----:R-:W-:-:S04]  /*1b930*/  IADD3 R2, P0, R14, UR4, RZ ;  /* 0x000000040e027c10 */ /* 0x001fc8000ff1e0ff */
[----:B------:R-:W-:-:S05]  /*1b940*/  IADD3.X R3, R13, UR5, RZ, P0, !PT ;  /* 0x000000050d037c10 */ /* 0x000fca00087fe4ff */
[----:B------:R0:W5:Y:S01]  /*1b950*/  LDG.E R8, desc[UR58][R2.64] ;  /* 0x0000003a02087981 */ /* 0x000162000c1e1900 */
[----:B------:R-:W-:Y:S05]  /*1b960*/  BRA `(.L_x_645) ;  /* 0x0000000000107947 */ /* 0x000fea0003800000 */
.L_x_644:
[----:B------:R-:W-:Y:S05]  /*1b970*/  @!P0 BRA `(.L_x_645) ;  /* 0x00000000000c8947 */ /* 0x000fea0003800000 */
[----:B------:R-:W2:Y:S04]  /*1b980*/  LDG.E R8, desc[UR58][R6.64] ;  /* 0x0000003a06087981 */ /* 0x000ea8000c1e1900 */
[----:B------:R-:W2:Y:S02]  /*1b990*/  LDG.E R6, desc[UR58][R6.64+0x4] ;  /* 0x0000043a06067981 */ /* 0x000ea4000c1e1900 */
[----:B--2---:R-:W-:-:S07]  /*1b9a0*/  IADD3 R8, -R8, R6, RZ ;  /* 0x0000000608087210 */ /* 0x004fce0007ffe1ff */
.L_x_645:
[----:B-----5:R-:W-:Y:S02]  /*1b9b0*/  IMAD.IADD R6, R8, 0x1, -R0 ;  /* 0x0000000108067824 */ /* 0x020fe400078e0a00 */
[----:B------:R-:W2:Y:S04]  /*1b9c0*/  @P2 LDG.E R0, desc[UR58][R4.64] ;  /* 0x0000003a04002981 */ /* 0x000ea8000c1e1900 */
[----:B------:R-:W2:Y:S01]  /*1b9d0*/  @P2 LDG.E R4, desc[UR58][R4.64+0x4] ;  /* 0x0000043a04042981 */ /* 0x000ea2000c1e1900 */
[----:B------:R-:W-:Y:S01]  /*1b9e0*/  LOP3.LUT R13, R17, 0xff, RZ, 0xc0, !PT ;  /* 0x000000ff110d7812 */ /* 0x000fe200078ec0ff */
[----:B------:R-:W-:Y:S01]  /*1b9f0*/  BSSY B0, `(.L_x_646) ;  /* 0x000002a000007945 */ /* 0x000fe20003800000 */
[----:B------:R-:W-:Y:S01]  /*1ba00*/  SHF.R.U32.HI R17, RZ, 0x10, R17 ;  /* 0x00000010ff117819 */ /* 0x000fe20000011611 */
[----:B--2---:R-:W-:-:S05]  /*1ba10*/  @P2 IMAD.IADD R9, R4, 0x1, -R0 ;  /* 0x0000000104092824 */ /* 0x004fca00078e0a00 */
[----:B0-----:R-:W-:-:S04]  /*1ba20*/  IADD3 R2, R6, R9, RZ ;  /* 0x0000000906027210 */ /* 0x001fc80007ffe0ff */
[C---:B------:R-:W-:Y:S01]  /*1ba30*/  ISETP.GE.AND P1, PT, R2.reuse, 0x1, PT ;  /* 0x000000010200780c */ /* 0x040fe20003f26270 */
[----:B------:R-:W-:-:S05]  /*1ba40*/  VIADD R0, R2, 0x7f ;  /* 0x0000007f02007836 */ /* 0x000fca0000000000 */
[----:B------:R-:W-:-:S04]  /*1ba50*/  SHF.R.S32.HI R2, RZ, 0x1f, R0 ;  /* 0x0000001fff027819 */ /* 0x000fc80000011400 */
[----:B------:R-:W-:Y:S01]  /*1ba60*/  LEA.HI R2, R2, R0, RZ, 0x7 ;  /* 0x0000000002027211 */ /* 0x000fe200078f38ff */
[----:B------:R-:W-:-:S03]  /*1ba70*/  IMAD.MOV.U32 R0, RZ, RZ, RZ ;  /* 0x000000ffff007224 */ /* 0x000fc600078e00ff */
[----:B------:R-:W-:-:S05]  /*1ba80*/  SHF.R.S32.HI R11, RZ, 0x7, R2 ;  /* 0x00000007ff0b7819 */ /* 0x000fca0000011402 */
[----:B------:R0:W-:Y:S04]  /*1ba90*/  STL [R1+0x40], R11 ;  /* 0x0000400b01007387 */ /* 0x0001e80000100800 */
[----:B------:R0:W-:Y:S01]  /*1baa0*/  STL [R1+0x60], R13 ;  /* 0x0000600d01007387 */ /* 0x0001e20000100800 */
[----:B------:R-:W-:Y:S05]  /*1bab0*/  @!P1 BRA `(.L_x_647) ;  /* 0x0000000000749947 */ /* 0x000fea0003800000 */
[----:B------:R-:W-:Y:S01]  /*1bac0*/  ISETP.NE.AND P0, PT, R17, RZ, PT ;  /* 0x000000ff1100720c */ /* 0x000fe20003f05270 */
[----:B------:R-:W-:-:S03]  /*1bad0*/  ULDC UR4, c[0x0][0x9f0] ;  /* 0x00027c0000047ab9 */ /* 0x000fc60000000800 */
[----:B------:R-:W-:-:S04]  /*1bae0*/  SEL R2, R17, UR4, P0 ;  /* 0x0000000411027c07 */ /* 0x000fc80008000000 */
[----:B------:R-:W-:Y:S02]  /*1baf0*/  IABS R3, R2 ;  /* 0x0000000200037213 */ /* 0x000fe40000000000 */
[----:B------:R-:W-:Y:S02]  /*1bb00*/  IADD3 R0, R2, -0x1, R11 ;  /* 0xffffffff02007810 */ /* 0x000fe40007ffe00b */
[----:B------:R-:W1:Y:S08]  /*1bb10*/  I2F.RP R4, R3 ;  /* 0x0000000300047306 */ /* 0x000e700000209400 */
[----:B-1----:R-:W1:Y:S02]  /*1bb20*/  MUFU.RCP R4, R4 ;  /* 0x0000000400047308 */ /* 0x002e640000001000 */
[----:B-1----:R-:W-:-:S06]  /*1bb30*/  IADD3 R4, R4, 0xffffffe, RZ ;  /* 0x0ffffffe04047810 */ /* 0x002fcc0007ffe0ff */
[----:B------:R1:W2:Y:S02]  /*1bb40*/  F2I.FTZ.U32.TRUNC.NTZ R5, R4 ;  /* 0x0000000400057305 */ /* 0x0002a4000021f000 */
[----:B-1----:R-:W-:-:S04]  /*1bb50*/  LOP3.LUT R4, R0, R2, RZ, 0x3c, !PT ;  /* 0x0000000200047212 */ /* 0x002fc800078e3cff */
[----:B------:R-:W-:Y:S01]  /*1bb60*/  ISETP.GE.AND P4, PT, R4, RZ, PT ;  /* 0x000000ff0400720c */ /* 0x000fe20003f86270 */
[----:B--2---:R-:W-:-:S04]  /*1bb70*/  IMAD.MOV R4, RZ, RZ, -R5 ;  /* 0x000000ffff047224 */ /* 0x004fc800078e0a05 */
[----:B------:R-:W-:Y:S02]  /*1bb80*/  IMAD R7, R4, R3, RZ ;  /* 0x0000000304077224 */ /* 0x000fe400078e02ff */
[----:B------:R-:W-:-:S04]  /*1bb90*/  IMAD.MOV.U32 R4, RZ, RZ, RZ ;  /* 0x000000ffff047224 */ /* 0x000fc800078e00ff */
[----:B------:R-:W-:Y:S01]  /*1bba0*/  IMAD.HI.U32 R7, R5, R7, R4 ;  /* 0x0000000705077227 */ /* 0x000fe200078e0004 */
[----:B------:R-:W-:Y:S02]  /*1bbb0*/  IABS R4, R0 ;  /* 0x0000000000047213 */ /* 0x000fe40000000000 */
[----:B------:R-:W-:-:S04]  /*1bbc0*/  IABS R0, R2 ;  /* 0x0000000200007213 */ /* 0x000fc80000000000 */
[----:B------:R-:W-:-:S05]  /*1bbd0*/  IADD3 R0, RZ, -R0, RZ ;  /* 0x80000000ff007210 */ /* 0x000fca0007ffe0ff */
[----:B------:R-:W-:Y:S02]  /*1bbe0*/  IMAD.MOV.U32 R5, RZ, RZ, R0 ;  /* 0x000000ffff057224 */ /* 0x000fe400078e0000 */
[----:B------:R-:W-:-:S04]  /*1bbf0*/  IMAD.HI.U32 R0, R7, R4, RZ ;  /* 0x0000000407007227 */ /* 0x000fc800078e00ff */
[----:B------:R-:W-:-:S05]  /*1bc00*/  IMAD R4, R0, R5, R4 ;  /* 0x0000000500047224 */ /* 0x000fca00078e0204 */
[----:B------:R-:W-:-:S13]  /*1bc10*/  ISETP.GT.U32.AND P3, PT, R3, R4, PT ;  /* 0x000000040300720c */ /* 0x000fda0003f64070 */
[----:B------:R-:W-:Y:S01]  /*1bc20*/  @!P3 IMAD.IADD R4, R4, 0x1, -R3 ;  /* 0x000000010404b824 */ /* 0x000fe200078e0a03 */
[----:B------:R-:W-:Y:S02]  /*1bc30*/  @!P3 IADD3 R0, R0, 0x1, RZ ;  /* 0x000000010000b810 */ /* 0x000fe40007ffe0ff */
[----:B------:R-:W-:Y:S02]  /*1bc40*/  ISETP.NE.AND P3, PT, R2, RZ, PT ;  /* 0x000000ff0200720c */ /* 0x000fe40003f65270 */
[----:B------:R-:W-:-:S13]  /*1bc50*/  ISETP.GE.U32.AND P0, PT, R4, R3, PT ;  /* 0x000000030400720c */ /* 0x000fda0003f06070 */
[----:B------:R-:W-:-:S04]  /*1bc60*/  @P0 VIADD R0, R0, 0x1 ;  /* 0x0000000100000836 */ /* 0x000fc80000000000 */
[----:B------:R-:W-:Y:S01]  /*1bc70*/  @!P4 IMAD.MOV R0, RZ, RZ, -R0 ;  /* 0x000000ffff00c224 */ /* 0x000fe200078e0a00 */
[----:B------:R-:W-:-:S07]  /*1bc80*/  @!P3 LOP3.LUT R0, RZ, R2, RZ, 0x33, !PT ;  /* 0x00000002ff00b212 */ /* 0x000fce00078e33ff */
.L_x_647:
[----:B------:R-:W-:Y:S05]  /*1bc90*/  BSYNC B0 ;  /* 0x0000000000007941 */ /* 0x000fea0003800000 */
.L_x_646:
[-C--:B------:R-:W-:Y:S01]  /*1bca0*/  IMAD R2, R13, R0.reuse, RZ ;  /* 0x000000000d027224 */ /* 0x080fe200078e02ff */
[----:B------:R-:W-:Y:S04]  /*1bcb0*/  BSSY B0, `(.L_x_648) ;  /* 0x0000146000007945 */ /* 0x000fe80003800000 */
[C---:B------:R-:W-:Y:S02]  /*1bcc0*/  VIADDMNMX R0, R2.reuse, R0, R11, PT ;  /* 0x0000000002007246 */ /* 0x040fe4000380010b */
[----:B------:R-:W-:-:S03]  /*1bcd0*/  LEA R2, R2, -R6, 0x7 ;  /* 0x8000000602027211 */ /* 0x000fc600078e38ff */
[----:B------:R-:W-:Y:S01]  /*1bce0*/  IMAD R6, R0, 0x80, -R6 ;  /* 0x0000008000067824 */ /* 0x000fe200078e0a06 */
[----:B------:R-:W-:-:S04]  /*1bcf0*/  VIMNMX R2, RZ, R2, !PT ;  /* 0x00000002ff027248 */ /* 0x000fc80007fe0100 */
[----:B------:R-:W-:-:S04]  /*1bd00*/  VIMNMX R9, R6, R9, PT ;  /* 0x0000000906097248 */ /* 0x000fc80003fe0100 */
[----:B------:R-:W-:Y:S02]  /*1bd10*/  ISETP.GT.AND P0, PT, R9, R2, PT ;  /* 0x000000020900720c */ /* 0x000fe40003f04270 */
[----:B------:R-:W-:-:S04]  /*1bd20*/  SHF.R.U32.HI R2, RZ, 0x7, R2 ;  /* 0x00000007ff027819 */ /* 0x000fc80000011602 */
[----:B------:R-:W-:-:S07]  /*1bd30*/  MOV R7, R2 ;  /* 0x0000000200077202 */ /* 0x000fce0000000f00 */
[----:B------:R-:W-:-:S05]  /*1bd40*/  @P0 VIADD R9, R9, 0x7f ;  /* 0x0000007f09090836 */ /* 0x000fca0000000000 */
[----:B------:R-:W-:-:S04]  /*1bd50*/  @P0 SHF.R.S32.HI R0, RZ, 0x1f, R9 ;  /* 0x0000001fff000819 */ /* 0x000fc80000011409 */
[----:B------:R-:W-:-:S04]  /*1bd60*/  @P0 LEA.HI R9, R0, R9, RZ, 0x7 ;  /* 0x0000000900090211 */ /* 0x000fc800078f38ff */
[----:B------:R-:W-:Y:S02]  /*1bd70*/  @P0 SHF.R.S32.HI R7, RZ, 0x7, R9 ;  /* 0x00000007ff070819 */ /* 0x000fe40000011409 */
[----:B------:R-:W-:Y:S02]  /*1bd80*/  PLOP3.LUT P0, PT, PT, PT, PT, 0x80, 0x0 ;  /* 0x000000000000781c */ /* 0x000fe40003f0f070 */
[----:B------:R-:W-:-:S13]  /*1bd90*/  ISETP.GT.AND P3, PT, R7, R2, PT ;  /* 0x000000020700720c */ /* 0x000fda0003f64270 */
[----:B------:R-:W-:Y:S05]  /*1bda0*/  @!P3 BRA `(.L_x_649) ;  /* 0x0000001000d8b947 */ /* 0x000fea0003800000 */
[----:B------:R-:W-:Y:S01]  /*1bdb0*/  UMOV UR4, 0xffffffff ;  /* 0xffffffff00047882 */ /* 0x000fe20000000000 */
[----:B------:R-:W-:Y:S02]  /*1bdc0*/  SEL R0, R12, RZ, !P2 ;  /* 0x000000ff0c007207 */ /* 0x000fe40005000000 */
[----:B------:R-:W-:Y:S05]  /*1bdd0*/  BRA.DIV UR4, `(.L_x_650) ;  /* 0x0000006e04b07947 */ /* 0x000fea000b800000 */
[----:B------:R-:W1:Y:S02]  /*1bde0*/  S2R R3, SR_TID.X ;  /* 0x0000000000037919 */ /* 0x000e640000002100 */
[----:B-1----:R-:W-:-:S04]  /*1bdf0*/  SHF.R.U32.HI R3, RZ, 0x5, R3 ;  /* 0x00000005ff037819 */ /* 0x002fc80000011603 */
[----:B------:R-:W-:-:S05]  /*1be00*/  LOP3.LUT R3, R3, 0x3, RZ, 0xc0, !PT ;  /* 0x0000000303037812 */ /* 0x000fca00078ec0ff */
[----:B------:R1:W2:Y:S02]  /*1be10*/  SHFL.IDX PT, R14, R3, RZ, 0x1f ;  /* 0x00001fff030e7589 */ /* 0x0002a400000e0000 */
.L_x_815:
[----:B--2---:R-:W-:Y:S02]  /*1be20*/  ISETP.NE.AND P0, PT, R14, RZ, PT ;  /* 0x000000ff0e00720c */ /* 0x004fe40003f05270 */
[----:B------:R-:W-:-:S11]  /*1be30*/  PLOP3.LUT P6, PT, PT, PT, PT, 0x8, 0x0 ;  /* 0x000000000000781c */ /* 0x000fd60003fce170 */
[----:B------:R-:W-:Y:S05]  /*1be40*/  @P0 BRA `(.L_x_651) ;  /* 0x00000000000c0947 */ /* 0x000fea0003800000 */
[----:B------:R-:W-:-:S03]  /*1be50*/  UMOV UR4, 0xffffffff ;  /* 0xffffffff00047882 */ /* 0x000fc60000000000 */
[----:B------:R-:W-:Y:S05]  /*1be60*/  BRA.DIV UR4, `(.L_x_652) ;  /* 0x0000006e04c07947 */ /* 0x000fea000b800000 */
[----:B------:R-:W-:-:S13]  /*1be70*/  ELECT P6, URZ, PT ;  /* 0x00000000003f782f */ /* 0x000fda00038c0000 */
.L_x_651:
[----:B-1----:R-:W2:Y:S01]  /*1be80*/  LDL R3, [R1+0x64] ;  /* 0x0000640001037983 */ /* 0x002ea20000100800 */
[----:B------:R-:W-:Y:S01]  /*1be90*/  BSSY B1, `(.L_x_653) ;  /* 0x0000008000017945 */ /* 0x000fe20003800000 */
[----:B--2---:R-:W-:-:S05]  /*1bea0*/  VIADD R3, R3, 0x1 ;  /* 0x0000000103037836 */ /* 0x004fca0000000000 */
[----:B------:R-:W-:-:S04]  /*1beb0*/  LEA.HI R4, R3, R3, RZ, 0x1 ;  /* 0x0000000303047211 */ /* 0x000fc800078f08ff */
[----:B------:R-:W-:-:S05]  /*1bec0*/  LOP3.LUT R4, R4, 0xfffffffe, RZ, 0xc0, !PT ;  /* 0xfffffffe04047812 */ /* 0x000fca00078ec0ff */
[----:B------:R-:W-:-:S05]  /*1bed0*/  IMAD.IADD R3, R3, 0x1, -R4 ;  /* 0x0000000103037824 */ /* 0x000fca00078e0a04 */
[----:B------:R-:W-:-:S04]  /*1bee0*/  SHF.L.U32 R3, R3, 0x1f, RZ ;  /* 0x0000001f03037819 */ /* 0x000fc800000006ff */
[----:B------:R-:W1:Y:S02]  /*1bef0*/  SYNCS.PHASECHK.TRANS64.TRYWAIT P0, [R18+URZ+0x34820], R3 ;  /* 0x03482003120075a7 */ /* 0x000e64000800017f */
[----:B-1----:R-:W-:Y:S05]  /*1bf00*/  @!P0 BRA `(.L_x_654) ;  /* 0x0000006c00b88947 */ /* 0x002fea0003800000 */
.L_x_818:
[----:B------:R-:W-:Y:S05]  /*1bf10*/  BSYNC B1 ;  /* 0x0000000000017941 */ /* 0x000fea0003800000 */
.L_x_653:
[----:B------:R-:W-:Y:S04]  /*1bf20*/  BSSY B1, `(.L_x_655) ;  /* 0x0000084000017945 */ /* 0x000fe80003800000 */
[----:B------:R-:W-:Y:S05]  /*1bf30*/  @!P6 BRA `(.L_x_656) ;  /* 0x000000080008e947 */ /* 0x000fea0003800000 */
[----:B------:R-:W2:Y:S04]  /*1bf40*/  LDL R5, [R1+0x10] ;  /* 0x0000100001057983 */ /* 0x000ea80000100800 */
[----:B------:R-:W3:Y:S01]  /*1bf50*/  LDL R6, [R1+0x24] ;  /* 0x0000240001067983 */ /* 0x000ee20000100800 */
[----:B------:R-:W-:Y:S01]  /*1bf60*/  BSSY B2, `(.L_x_657) ;  /* 0x0000008000027945 */ /* 0x000fe20003800000 */
[----:B------:R-:W4:Y:S02]  /*1bf70*/  S2R R4, SR_TID.X ;  /* 0x0000000000047919 */ /* 0x000f240000002100 */
[----:B----4-:R-:W-:-:S04]  /*1bf80*/  LOP3.LUT R4, R4, 0x7f, RZ, 0xc0, !PT ;  /* 0x0000007f04047812 */ /* 0x010fc800078ec0ff */
[----:B------:R-:W-:Y:S02]  /*1bf90*/  ISETP.NE.AND P2, PT, R4, RZ, PT ;  /* 0x000000ff0400720c */ /* 0x000fe40003f45270 */
[----:B--2---:R-:W-:Y:S02]  /*1bfa0*/  LEA R5, R5, R18, 0x3 ;  /* 0x0000001205057211 */ /* 0x004fe400078e18ff */
[----:B---3--:R-:W-:-:S04]  /*1bfb0*/  SHF.L.U32 R9, R6, 0x1f, RZ ;  /* 0x0000001f06097819 */ /* 0x008fc800000006ff */
[----:B------:R-:W2:Y:S02]  /*1bfc0*/  SYNCS.PHASECHK.TRANS64.TRYWAIT P0, [R5+URZ+0x348a0], R9 ;  /* 0x0348a009050075a7 */ /* 0x000ea4000800017f */
[----:B--2---:R-:W-:Y:S05]  /*1bfd0*/  @!P0 BRA `(.L_x_658) ;  /* 0x0000006c00988947 */ /* 0x004fea0003800000 */
.L_x_819:
[----:B------:R-:W-:Y:S05]  /*1bfe0*/  BSYNC B2 ;  /* 0x0000000000027941 */ /* 0x000fea0003800000 */
.L_x_657:
[----:B------:R-:W-:Y:S04]  /*1bff0*/  BSSY B2, `(.L_x_659) ;  /* 0x0000009000027945 */ /* 0x000fe80003800000 */
[----:B------:R-:W-:Y:S05]  /*1c000*/  @P2 BRA `(.L_x_660) ;  /* 0x00000000001c2947 */ /* 0x000fea0003800000 */
[----:B------:R-:W3:Y:S01]  /*1c010*/  S2R R4, SR_TID.X ;  /* 0x0000000000047919 */ /* 0x000ee20000002100 */
[----:B-1----:R-:W-:-:S04]  /*1c020*/  IMAD.MOV.U32 R3, RZ, RZ, 0xc000 ;  /* 0x0000c000ff037424 */ /* 0x002fc800078e00ff */
[----:B------:R4:W-:Y:S01]  /*1c030*/  SYNCS.ARRIVE.TRANS64 RZ, [R5+URZ+0x34890], R3 ;  /* 0x0348900305ff79a7 */ /* 0x0009e2000800003f */
[----:B---3--:R-:W-:-:S04]  /*1c040*/  LOP3.LUT R4, R4, 0x1f, RZ, 0xc0, !PT ;  /* 0x0000001f04047812 */ /* 0x008fc800078ec0ff */
[----:B------:R-:W-:-:S13]  /*1c050*/  ISETP.NE.AND P0, PT, R4, RZ, PT ;  /* 0x000000ff0400720c */ /* 0x000fda0003f05270 */
[----:B----4-:R-:W-:Y:S05]  /*1c060*/  @!P0 BRA `(.L_x_660) ;  /* 0x0000000000048947 */ /* 0x010fea0003800000 */
[----:B------:R-:W-:Y:S01]  /*1c070*/  BPT.TRAP 0x1 ;  /* 0x000000040000795c */ /* 0x000fe20000300000 */
.L_x_660:
[----:B------:R-:W-:Y:S05]  /*1c080*/  BSYNC B2 ;  /* 0x0000000000027941 */ /* 0x000fea0003800000 */
.L_x_659:
[----:B-1----:R-:W3:Y:S01]  /*1c090*/  LDL R3, [R1+0x10] ;  /* 0x0000100001037983 */ /* 0x002ee20000100800 */
[----:B0-----:R-:W-:Y:S01]  /*1c0a0*/  IMAD.MOV.U32 R11, RZ, RZ, RZ ;  /* 0x000000ffff0b7224 */ /* 0x001fe200078e00ff */
[----:B------:R-:W-:Y:S01]  /*1c0b0*/  LEA R4, R7, R10, 0x7 ;  /* 0x0000000a07047211 */ /* 0x000fe200078e38ff */
[----:B------:R-:W-:Y:S01]  /*1c0c0*/  UIADD3 UR4, UP0, UR36, 0x570, URZ ;  /* 0x0000057024047890 */ /* 0x000fe2000ff1e03f */
[----:B------:R-:W-:Y:S01]  /*1c0d0*/  PLOP3.LUT P0, PT, PT, PT, PT, 0x80, 0x0 ;  /* 0x000000000000781c */ /* 0x000fe20003f0f070 */
[----:B------:R-:W-:Y:S01]  /*1c0e0*/  UMOV UR6, 0x0 ;  /* 0x0000000000067882 */ /* 0x000fe20000000000 */
[----:B------:R-:W-:Y:S01]  /*1c0f0*/  R2UR UR10, R11 ;  /* 0x000000000b0a72ca */ /* 0x000fe200000e0000 */
[----:B------:R-:W-:Y:S01]  /*1c100*/  VIADD R4, R4, 0xffffff80 ;  /* 0xffffff8004047836 */ /* 0x000fe20000000000 */
[----:B------:R-:W-:Y:S01]  /*1c110*/  UIADD3.X UR5, URZ, UR37, URZ, UP0, !UPT ;  /* 0x000000253f057290 */ /* 0x000fe200087fe43f */
[----:B------:R-:W-:Y:S01]  /*1c120*/  UMOV UR7, 0x12f00000 ;  /* 0x12f0000000077882 */ /* 0x000fe20000000000 */
[----:B---3--:R-:W-:-:S02]  /*1c130*/  IMAD R8, R3, 0xc000, R18 ;  /* 0x0000c00003087824 */ /* 0x008fc400078e0212 */
[----:B------:R-:W-:-:S03]  /*1c140*/  VIADD R3, R5, 0x34890 ;  /* 0x0003489005037836 */ /* 0x000fc60000000000 */
[----:B------:R-:W-:-:S07]  /*1c150*/  IADD3 R6, R8, 0x1c400, RZ ;  /* 0x0001c40008067810 */ /* 0x000fce0007ffe0ff */
.L_x_661:
        /* <DEDUP_REMOVED lines=16> */
.L_x_662:
        /* <DEDUP_REMOVED lines=11> */
[----:B------:R-:W-:Y:S01]  /*1c310*/  UMOV UR6, 0x0 ;  /* 0x0000000000067882 */ /* 0x000fe20000000000 */
[----:B------:R-:W-:Y:S01]  /*1c320*/  IADD3 R6, R8, 0x24400, RZ ;  /* 0x0002440008067810 */ /* 0x000fe20007ffe0ff */
[----:B------:R-:W-:Y:S01]  /*1c330*/  UMOV UR7, 0x12f00000 ;  /* 0x12f0000000077882 */ /* 0x000fe20000000000 */
[----:B------:R-:W-:-:S09]  /*1c340*/  UMOV UR10, 0x80 ;  /* 0x00000080000a7882 */ /* 0x000fd20000000000 */
.L_x_663:
        /* <DEDUP_REMOVED lines=10> */
[----:B------:R-:W0:Y:S01]  /*1c3f0*/  SYNCS.PHASECHK.TRANS64.TRYWAIT P0, [R5+URZ+0x348c0], R9 ;  /* 0x0348c009050075a7 */ /* 0x000e22000800017f */
[----:B------:R-:W-:Y:S04]  /*1c400*/  BSSY B2, `(.L_x_664) ;  /* 0x0000002000027945 */ /* 0x000fe80003800000 */
[----:B0-----:R-:W-:Y:S05]  /*1c410*/  @!P0 BRA `(.L_x_665) ;  /* 0x00000068009c8947 */ /* 0x001fea0003800000 */
.L_x_820:
[----:B------:R-:W-:Y:S05]  /*1c420*/  BSYNC B2 ;  /* 0x0000000000027941 */ /* 0x000fea0003800000 */
.L_x_664:
[----:B------:R-:W-:Y:S01]  /*1c430*/  BSSY B2, `(.L_x_666) ;  /* 0x000000b000027945 */ /* 0x000fe20003800000 */
[----:B------:R-:W-:Y:S02]  /*1c440*/  IMAD.MOV.U32 R8, RZ, RZ, 0x0 ;  /* 0x00000000ff087424 */ /* 0x000fe400078e00ff */
[----:B0-2---:R-:W-:Y:S01]  /*1c450*/  IMAD.MOV.U32 R9, RZ, RZ, 0x12f00000 ;  /* 0x12f00000ff097424 */ /* 0x005fe200078e00ff */
[----:B------:R-:W-:Y:S06]  /*1c460*/  @P2 BRA `(.L_x_667) ;  /* 0x00000000001c2947 */ /* 0x000fec0003800000 */
[----:B------:R-:W0:Y:S01]  /*1c470*/  S2R R6, SR_TID.X ;  /* 0x0000000000067919 */ /* 0x000e220000002100 */
[----:B------:R-:W-:-:S04]  /*1c480*/  MOV R3, 0x8000 ;  /* 0x0000800000037802 */ /* 0x000fc80000000f00 */
[----:B------:R1:W-:Y:S01]  /*1c490*/  SYNCS.ARRIVE.TRANS64 RZ, [R5+URZ+0x348b0], R3 ;  /* 0x0348b00305ff79a7 */ /* 0x0003e2000800003f */
[----:B0-----:R-:W-:-:S04]  /*1c4a0*/  LOP3.LUT R6, R6, 0x1f, RZ, 0xc0, !PT ;  /* 0x0000001f06067812 */ /* 0x001fc800078ec0ff */
[----:B------:R-:W-:-:S13]  /*1c4b0*/  ISETP.NE.AND P0, PT, R6, RZ, PT ;  /* 0x000000ff0600720c */ /* 0x000fda0003f05270 */
[----:B-1----:R-:W-:Y:S05]  /*1c4c0*/  @!P0 BRA `(.L_x_667) ;  /* 0x0000000000048947 */ /* 0x002fea0003800000 */
[----:B------:R-:W-:Y:S01]  /*1c4d0*/  BPT.TRAP 0x1 ;  /* 0x000000040000795c */ /* 0x000fe20000300000 */
.L_x_667:
[----:B------:R-:W-:Y:S05]  /*1c4e0*/  BSYNC B2 ;  /* 0x0000000000027941 */ /* 0x000fea0003800000 */
.L_x_666:
[----:B------:R-:W2:Y:S01]  /*1c4f0*/  LDL R3, [R1+0x10] ;  /* 0x0000100001037983 */ /* 0x000ea20000100800 */
[----:B------:R-:W-:Y:S01]  /*1c500*/  R2UR UR10, R11 ;  /* 0x000000000b0a72ca */ /* 0x000fe200000e0000 */
[----:B------:R-:W-:Y:S01]  /*1c510*/  VIADD R6, R18, 0x400 ;  /* 0x0000040012067836 */ /* 0x000fe20000000000 */
[----:B------:R-:W-:Y:S01]  /*1c520*/  R2UR UR6, R8 ;  /* 0x00000000080672ca */ /* 0x000fe200000e0000 */
[----:B------:R-:W-:Y:S01]  /*1c530*/  UIADD3 UR4, UP0, UR36, 0x670, URZ ;  /* 0x0000067024047890 */ /* 0x000fe2000ff1e03f */
[----:B------:R-:W-:Y:S01]  /*1c540*/  R2UR UR7, R9 ;  /* 0x00000000090772ca */ /* 0x000fe200000e0000 */
[----:B------:R-:W-:Y:S01]  /*1c550*/  VIADD R5, R5, 0x348b0 ;  /* 0x000348b005057836 */ /* 0x000fe20000000000 */
[----:B------:R-:W-:Y:S01]  /*1c560*/  PLOP3.LUT P0, PT, PT, PT, PT, 0x80, 0x0 ;  /* 0x000000000000781c */ /* 0x000fe20003f0f070 */
[----:B------:R-:W-:Y:S01]  /*1c570*/  UIADD3.X UR5, URZ, UR37, URZ, UP0, !UPT ;  /* 0x000000253f057290 */ /* 0x000fe200087fe43f */
[----:B--2---:R-:W-:-:S11]  /*1c580*/  LEA R3, R3, R6, 0xf ;  /* 0x0000000603037211 */ /* 0x004fd600078e78ff */
.L_x_668:
        /* <DEDUP_REMOVED lines=10> */
[----:B------:R-:W2:Y:S01]  /*1c630*/  LDL R11, [R1+0x10] ;  /* 0x00001000010b7983 */ /* 0x000ea20000100800 */
[----:B------:R-:W-:Y:S01]  /*1c640*/  IMAD.MOV.U32 R3, RZ, RZ, 0x6000 ;  /* 0x00006000ff037424 */ /* 0x000fe200078e00ff */
[----:B------:R-:W-:Y:S02]  /*1c650*/  R2UR UR10, R12 ;  /* 0x000000000c0a72ca */ /* 0x000fe400000e0000 */
[----:B------:R-:W-:Y:S02]  /*1c660*/  R2UR UR6, R8 ;  /* 0x00000000080672ca */ /* 0x000fe400000e0000 */
[----:B------:R-:W-:Y:S02]  /*1c670*/  R2UR UR7, R9 ;  /* 0x00000000090772ca */ /* 0x000fe400000e0000 */
[----:B------:R-:W-:Y:S01]  /*1c680*/  PLOP3.LUT P0, PT, PT, PT, PT, 0x80, 0x0 ;  /* 0x000000000000781c */ /* 0x000fe20003f0f070 */
[----:B--2---:R-:W-:-:S04]  /*1c690*/  IMAD R3, R11, R3, 0x2000 ;  /* 0x000020000b037424 */ /* 0x004fc800078e0203 */
[----:B------:R-:W-:-:S04]  /*1c6a0*/  IMAD R3, R11, -0x2000, R3 ;  /* 0xffffe0000b037824 */ /* 0x000fc800078e0203 */
[----:B------:R-:W-:-:S07]  /*1c6b0*/  IMAD R3, R3, 0x2, R6 ;  /* 0x0000000203037824 */ /* 0x000fce00078e0206 */
.L_x_669:
        /* <DEDUP_REMOVED lines=9> */
[----:B--2---:R-:W-:Y:S05]  /*1c750*/  @P0 BRA.U.ANY `(.L_x_669) ;  /* 0xfffffffd00d80947 */ /* 0x004fea000393ffff */
.L_x_656:
[----:B------:R-:W-:Y:S05]  /*1c760*/  BSYNC B1 ;  /* 0x0000000000017941 */ /* 0x000fea0003800000 */
.L_x_655:
[----:B------:R-:W1:Y:S04]  /*1c770*/  LDL.LU R8, [R1+0x10] ;  /* 0x0000100001087983 */ /* 0x000e680000300800 */
[----:B------:R-:W2:Y:S01]  /*1c780*/  LDL.LU R6, [R1+0x24] ;  /* 0x0000240001067983 */ /* 0x000ea20000300800 */
[----:B------:R-:W-:Y:S02]  /*1c790*/  PLOP3.LUT P0, PT, PT, PT, PT, 0x8, 0x0 ;  /* 0x000000000000781c */ /* 0x000fe40003f0e170 */
[----:B-1----:R-:W-:Y:S01]  /*1c7a0*/  IADD3 R3, R8, 0x1, RZ ;  /* 0x0000000108037810 */ /* 0x002fe20007ffe0ff */
[----:B------:R-:W-:-:S03]  /*1c7b0*/  VIADD R8, R7, 0xfffffffe ;  /* 0xfffffffe07087836 */ /* 0x000fc60000000000 */
[C---:B------:R-:W-:Y:S02]  /*1c7c0*/  ISETP.NE.AND P2, PT, R3.reuse, 0x2, PT ;  /* 0x000000020300780c */ /* 0x040fe40003f45270 */
[----:B------:R-:W-:Y:S02]  /*1c7d0*/  ISETP.GE.AND P3, PT, R8, R2, PT ;  /* 0x000000020800720c */ /* 0x000fe40003f66270 */
[----:B------:R-:W-:Y:S02]  /*1c7e0*/  SEL R4, RZ, 0x1, P2 ;  /* 0x00000001ff047807 */ /* 0x000fe40001000000 */
[----:B------:R-:W-:Y:S02]  /*1c7f0*/  SEL R3, R3, RZ, P2 ;  /* 0x000000ff03037207 */ /* 0x000fe40001000000 */
[----:B--2---:R-:W-:-:S03]  /*1c800*/  LOP3.LUT R6, R6, R4, RZ, 0x3c, !PT ;  /* 0x0000000406067212 */ /* 0x004fc600078e3cff */
[----:B------:R1:W-:Y:S04]  /*1c810*/  STL [R1+0x10], R3 ;  /* 0x0000100301007387 */ /* 0x0003e80000100800 */
[----:B------:R1:W-:Y:S01]  /*1c820*/  STL [R1+0x24], R6 ;  /* 0x0000240601007387 */ /* 0x0003e20000100800 */
[----:B------:R-:W-:Y:S05]  /*1c830*/  @!P3 BRA `(.L_x_649) ;  /* 0x000000080034b947 */ /* 0x000fea0003800000 */
.L_x_685:
[----:B------:R-:W-:Y:S05]  /*1c840*/  YIELD ;  /* 0x0000000000007946 */ /* 0x000fea0003800000 */
[----:B------:R-:W-:Y:S04]  /*1c850*/  BSSY B1, `(.L_x_670) ;  /* 0x000007f000017945 */ /* 0x000fe80003800000 */
[----:B--2---:R-:W-:Y:S05]  /*1c860*/  @!P6 BRA `(.L_x_671) ;  /* 0x0000000400f4e947 */ /* 0x004fea0003800000 */
[----:B------:R-:W2:Y:S04]  /*1c870*/  LDL R5, [R1+0x10] ;  /* 0x0000100001057983 */ /* 0x000ea80000100800 */
[----:B------:R-:W3:Y:S01]  /*1c880*/  LDL R4, [R1+0x24] ;  /* 0x0000240001047983 */ /* 0x000ee20000100800 */
[----:B------:R-:W-:Y:S01]  /*1c890*/  BSSY B2, `(.L_x_672) ;  /* 0x0000008000027945 */ /* 0x000fe20003800000 */
[----:B-1----:R-:W1:Y:S02]  /*1c8a0*/  S2R R3, SR_TID.X ;  /* 0x0000000000037919 */ /* 0x002e640000002100 */
[----:B-1----:R-:W-:-:S04]  /*1c8b0*/  LOP3.LUT R3, R3, 0x7f, RZ, 0xc0, !PT ;  /* 0x0000007f03037812 */ /* 0x002fc800078ec0ff */
[----:B------:R-:W-:Y:S01]  /*1c8c0*/  ISETP.NE.AND P3, PT, R3, RZ, PT ;  /* 0x000000ff0300720c */ /* 0x000fe20003f65270 */
[----:B--2---:R-:W-:Y:S01]  /*1c8d0*/  IMAD R7, R5, 0x8, R18 ;  /* 0x0000000805077824 */ /* 0x004fe200078e0212 */
[----:B---3--:R-:W-:-:S04]  /*1c8e0*/  SHF.L.U32 R6, R4, 0x1f, RZ ;  /* 0x0000001f04067819 */ /* 0x008fc800000006ff */
[----:B------:R-:W1:Y:S02]  /*1c8f0*/  SYNCS.PHASECHK.TRANS64.TRYWAIT P2, [R7+URZ+0x348a0], R6 ;  /* 0x0348a006070075a7 */ /* 0x000e64000804017f */
[----:B-1----:R-:W-:Y:S05]  /*1c900*/  @!P2 BRA `(.L_x_673) ;  /* 0x000000640074a947 */ /* 0x002fea0003800000 */
.L_x_821:
[----:B------:R-:W-:Y:S05]  /*1c910*/  BSYNC B2 ;  /* 0x0000000000027941 */ /* 0x000fea0003800000 */
.L_x_672:
[----:B------:R-:W-:Y:S04]  /*1c920*/  BSSY B2, `(.L_x_674) ;  /* 0x0000009000027945 */ /* 0x000fe80003800000 */
[----:B------:R-:W-:Y:S05]  /*1c930*/  @P3 BRA `(.L_x_675) ;  /* 0x00000000001c3947 */ /* 0x000fea0003800000 */
[----:B------:R-:W2:Y:S01]  /*1c940*/  S2R R4, SR_TID.X ;  /* 0x0000000000047919 */ /* 0x000ea20000002100 */
[----:B------:R-:W-:-:S04]  /*1c950*/  MOV R3, 0xc000 ;  /* 0x0000c00000037802 */ /* 0x000fc80000000f00 */
[----:B------:R3:W-:Y:S01]  /*1c960*/  SYNCS.ARRIVE.TRANS64 RZ, [R7+URZ+0x34890], R3 ;  /* 0x0348900307ff79a7 */ /* 0x0007e2000800003f */
[----:B--2---:R-:W-:-:S04]  /*1c970*/  LOP3.LUT R4, R4, 0x1f, RZ, 0xc0, !PT ;  /* 0x0000001f04047812 */ /* 0x004fc800078ec0ff */
[----:B------:R-:W-:-:S13]  /*1c980*/  ISETP.NE.AND P2, PT, R4, RZ, PT ;  /* 0x000000ff0400720c */ /* 0x000fda0003f45270 */
[----:B---3--:R-:W-:Y:S05]  /*1c990*/  @!P2 BRA `(.L_x_675) ;  /* 0x000000000004a947 */ /* 0x008fea0003800000 */
[----:B------:R-:W-:Y:S01]  /*1c9a0*/  BPT.TRAP 0x1 ;  /* 0x000000040000795c */ /* 0x000fe20000300000 */
.L_x_675:
[----:B------:R-:W-:Y:S05]  /*1c9b0*/  BSYNC B2 ;  /* 0x0000000000027941 */ /* 0x000fea0003800000 */
.L_x_674:
[----:B------:R-:W2:Y:S01]  /*1c9c0*/  LDL R3, [R1+0x10] ;  /* 0x0000100001037983 */ /* 0x000ea20000100800 */
[----:B0-----:R-:W-:Y:S01]  /*1c9d0*/  IMAD.MOV.U32 R11, RZ, RZ, RZ ;  /* 0x000000ffff0b7224 */ /* 0x001fe200078e00ff */
[----:B------:R-:W-:Y:S01]  /*1c9e0*/  UIADD3 UR4, UP0, UR36, 0x570, URZ ;  /* 0x0000057024047890 */ /* 0x000fe2000ff1e03f */
[----:B------:R-:W-:Y:S01]  /*1c9f0*/  PLOP3.LUT P2, PT, PT, PT, PT, 0x80, 0x0 ;  /* 0x000000000000781c */ /* 0x000fe20003f4f070 */
[----:B------:R-:W-:Y:S01]  /*1ca00*/  IMAD R4, R8, 0x80, R10 ;  /* 0x0000008008047824 */ /* 0x000fe200078e020a */
[----:B------:R-:W-:Y:S01]  /*1ca10*/  UMOV UR6, 0x0 ;  /* 0x0000000000067882 */ /* 0x000fe20000000000 */
[----:B------:R-:W-:Y:S01]  /*1ca20*/  R2UR UR10, R11 ;  /* 0x000000000b0a72ca */ /* 0x000fe200000e0000 */
[----:B------:R-:W-:Y:S01]  /*1ca30*/  UIADD3.X UR5, URZ, UR37, URZ, UP0, !UPT ;  /* 0x000000253f057290 */ /* 0x000fe200087fe43f */
[----:B------:R-:W-:Y:S01]  /*1ca40*/  UMOV UR7, 0x12f00000 ;  /* 0x12f0000000077882 */ /* 0x000fe20000000000 */
[----:B--2---:R-:W-:Y:S01]  /*1ca50*/  IMAD R5, R3, 0xc000, R18 ;  /* 0x0000c00003057824 */ /* 0x004fe200078e0212 */
[----:B------:R-:W-:-:S03]  /*1ca60*/  IADD3 R3, R7, 0x34890, RZ ;  /* 0x0003489007037810 */ /* 0x000fc60007ffe0ff */
[----:B------:R-:W-:-:S08]  /*1ca70*/  VIADD R9, R5, 0x1c400 ;  /* 0x0001c40005097836 */ /* 0x000fd00000000000 */
.L_x_676:
        /* <DEDUP_REMOVED lines=12> */
[----:B------:R-:W-:Y:S01]  /*1cb40*/  UMOV UR6, 0x0 ;  /* 0x0000000000067882 */ /* 0x000fe20000000000 */
[----:B------:R-:W-:Y:S01]  /*1cb50*/  IADD3 R9, R5, 0x20400, RZ ;  /* 0x0002040005097810 */ /* 0x000fe20007ffe0ff */
[----:B------:R-:W-:Y:S01]  /*1cb60*/  UMOV UR7, 0x12f00000 ;  /* 0x12f0000000077882 */ /* 0x000fe20000000000 */
[----:B------:R-:W-:-:S15]  /*1cb70*/  R2UR UR10, R14 ;  /* 0x000000000e0a72ca */ /* 0x000fde00000e0000 */
.L_x_677:
        /* <DEDUP_REMOVED lines=15> */
.L_x_678:
        /* <DEDUP_REMOVED lines=13> */
.L_x_822:
[----:B------:R-:W-:Y:S05]  /*1cd40*/  BSYNC B2 ;  /* 0x0000000000027941 */ /* 0x000fea0003800000 */
.L_x_679:
[----:B------:R-:W-:Y:S01]  /*1cd50*/  BSSY B2, `(.L_x_681) ;  /* 0x000000b000027945 */ /* 0x000fe20003800000 */
[----:B------:R-:W-:Y:S01]  /*1cd60*/  IMAD.MOV.U32 R12, RZ, RZ, 0x0 ;  /* 0x00000000ff0c7424 */ /* 0x000fe200078e00ff */
[----:B------:R-:W-:Y:S02]  /*1cd70*/  MOV R13, 0x12f00000 ;  /* 0x12f00000000d7802 */ /* 0x000fe40000000f00 */
[----:B------:R-:W-:Y:S05]  /*1cd80*/  @P3 BRA `(.L_x_682) ;  /* 0x00000000001c3947 */ /* 0x000fea0003800000 */
[----:B------:R-:W2:Y:S01]  /*1cd90*/  S2R R5, SR_TID.X ;  /* 0x0000000000057919 */ /* 0x000ea20000002100 */
[----:B------:R-:W-:-:S04]  /*1cda0*/  IMAD.MOV.U32 R3, RZ, RZ, 0x8000 ;  /* 0x00008000ff037424 */ /* 0x000fc800078e00ff */
[----:B------:R3:W-:Y:S01]  /*1cdb0*/  SYNCS.ARRIVE.TRANS64 RZ, [R7+URZ+0x348b0], R3 ;  /* 0x0348b00307ff79a7 */ /* 0x0007e2000800003f */
[----:B--2---:R-:W-:-:S04]  /*1cdc0*/  LOP3.LUT R5, R5, 0x1f, RZ, 0xc0, !PT ;  /* 0x0000001f05057812 */ /* 0x004fc800078ec0ff */
[----:B------:R-:W-:-:S13]  /*1cdd0*/  ISETP.NE.AND P2, PT, R5, RZ, PT ;  /* 0x000000ff0500720c */ /* 0x000fda0003f45270 */
[----:B---3--:R-:W-:Y:S05]  /*1cde0*/  @!P2 BRA `(.L_x_682) ;  /* 0x000000000004a947 */ /* 0x008fea0003800000 */
[----:B------:R-:W-:Y:S01]  /*1cdf0*/  BPT.TRAP 0x1 ;  /* 0x000000040000795c */ /* 0x000fe20000300000 */
.L_x_682:
[----:B------:R-:W-:Y:S05]  /*1ce00*/  BSYNC B2 ;  /* 0x0000000000027941 */ /* 0x000fea0003800000 */
.L_x_681:
[----:B------:R-:W2:Y:S01]  /*1ce10*/  LDL R5, [R1+0x10] ;  /* 0x0000100001057983 */ /* 0x000ea20000100800 */
[----:B------:R-:W-:Y:S01]  /*1ce20*/  R2UR UR10, R11 ;  /* 0x000000000b0a72ca */ /* 0x000fe200000e0000 */
[----:B------:R-:W-:Y:S01]  /*1ce30*/  VIADD R3, R18, 0x400 ;  /* 0x0000040012037836 */ /* 0x000fe20000000000 */
[----:B------:R-:W-:Y:S01]  /*1ce40*/  R2UR UR6, R12 ;  /* 0x000000000c0672ca */ /* 0x000fe200000e0000 */
[----:B------:R-:W-:Y:S01]  /*1ce50*/  UIADD3 UR4, UP0, UR36, 0x670, URZ ;  /* 0x0000067024047890 */ /* 0x000fe2000ff1e03f */
[----:B------:R-:W-:Y:S02]  /*1ce60*/  R2UR UR7, R13 ;  /* 0x000000000d0772ca */ /* 0x000fe400000e0000 */
[----:B------:R-:W-:Y:S01]  /*1ce70*/  PLOP3.LUT P2, PT, PT, PT, PT, 0x80, 0x0 ;  /* 0x000000000000781c */ /* 0x000fe20003f4f070 */
[----:B------:R-:W-:Y:S01]  /*1ce80*/  UIADD3.X UR5, URZ, UR37, URZ, UP0, !UPT ;  /* 0x000000253f057290 */ /* 0x000fe200087fe43f */
[----:B01----:R-:W-:Y:S01]  /*1ce90*/  IADD3 R7, R7, 0x348b0, RZ ;  /* 0x000348b007077810 */ /* 0x003fe20007ffe0ff */
[----:B--2---:R-:W-:-:S10]  /*1cea0*/  IMAD R3, R5, 0x8000, R3 ;  /* 0x0000800005037824 */ /* 0x004fd400078e0203 */
.L_x_683:
        /* <DEDUP_REMOVED lines=15> */
.L_x_684:
        /* <DEDUP_REMOVED lines=10> */
.L_x_671:
[----:B------:R-:W-:Y:S05]  /*1d040*/  BSYNC B1 ;  /* 0x0000000000017941 */ /* 0x000fea0003800000 */
.L_x_670:
[----:B-1----:R-:W2:Y:S04]  /*1d050*/  LDL.LU R6, [R1+0x10] ;  /* 0x0000100001067983 */ /* 0x002ea80000300800 */
[----:B------:R-:W3:Y:S01]  /*1d060*/  LDL.LU R5, [R1+0x24] ;  /* 0x0000240001057983 */ /* 0x000ee20000300800 */
[C---:B------:R-:W-:Y:S01]  /*1d070*/  ISETP.GT.AND P3, PT, R8.reuse, R2, PT ;  /* 0x000000020800720c */ /* 0x040fe20003f64270 */
[----:B------:R-:W-:Y:S01]  /*1d080*/  VIADD R8, R8, 0xffffffff ;  /* 0xffffffff08087836 */ /* 0x000fe20000000000 */
[----:B--2---:R-:W-:-:S04]  /*1d090*/  IADD3 R3, R6, 0x1, RZ ;  /* 0x0000000106037810 */ /* 0x004fc80007ffe0ff */
[----:B------:R-:W-:-:S04]  /*1d0a0*/  ISETP.NE.AND P2, PT, R3, 0x2, PT ;  /* 0x000000020300780c */ /* 0x000fc80003f45270 */
[----:B------:R-:W-:Y:S02]  /*1d0b0*/  SEL R4, RZ, 0x1, P2 ;  /* 0x00000001ff047807 */ /* 0x000fe40001000000 */
[----:B------:R-:W-:Y:S02]  /*1d0c0*/  SEL R3, R3, RZ, P2 ;  /* 0x000000ff03037207 */ /* 0x000fe40001000000 */
[----:B---3--:R-:W-:-:S05]  /*1d0d0*/  LOP3.LUT R5, R5, R4, RZ, 0x3c, !PT ;  /* 0x0000000405057212 */ /* 0x008fca00078e3cff */
[----:B------:R2:W-:Y:S04]  /*1d0e0*/  STL [R1+0x24], R5 ;  /* 0x0000240501007387 */ /* 0x0005e80000100800 */
[----:B------:R2:W-:Y:S01]  /*1d0f0*/  STL [R1+0x10], R3 ;  /* 0x0000100301007387 */ /* 0x0005e20000100800 */
[----:B------:R-:W-:Y:S05]  /*1d100*/  @P3 BRA `(.L_x_685) ;  /* 0xfffffff400cc3947 */ /* 0x000fea000383ffff */
.L_x_649:
[----:B------:R-:W-:Y:S05]  /*1d110*/  BSYNC B0 ;  /* 0x0000000000007941 */ /* 0x000fea0003800000 */
.L_x_648:
[----:B------:R3:W5:Y:S01]  /*1d120*/  LDL R7, [R1+0x40] ;  /* 0x0000400001077983 */ /* 0x0007620000100800 */
[----:B------:R-:W-:Y:S05]  /*1d130*/  @!P0 WARPSYNC.ALL ;  /* 0x0000000000008948 */ /* 0x000fea0003800000 */
[----:B------:R3:W-:Y:S01]  /*1d140*/  STL [R1+0x44], RZ ;  /* 0x000044ff01007387 */ /* 0x0007e20000100800 */
[----:B------:R-:W-:Y:S01]  /*1d150*/  BSSY B0, `(.L_x_686) ;  /* 0x0000020000007945 */ /* 0x000fe20003800000 */
[----:B------:R-:W-:Y:S06]  /*1d160*/  @!P0 BAR.SYNC.DEFER_BLOCKING 0xc, 0x180 ;  /* 0x0306000000008b1d */ /* 0x000fec0000010000 */
[----:B---3--:R-:W-:Y:S05]  /*1d170*/  @!P1 BRA `(.L_x_687) ;  /* 0x0000000000749947 */ /* 0x008fea0003800000 */
[----:B------:R-:W-:-:S13]  /*1d180*/  ISETP.NE.AND P0, PT, R17, RZ, PT ;  /* 0x000000ff1100720c */ /* 0x000fda0003f05270 */
[----:B------:R-:W3:Y:S02]  /*1d190*/  @!P0 LDC R17, c[0x0][0x9f0] ;  /* 0x00027c00ff118b82 */ /* 0x000ee40000000800 */
[----:B---3--:R-:W-:-:S04]  /*1d1a0*/  IABS R0, R17 ;  /* 0x0000001100007213 */ /* 0x008fc80000000000 */
[----:B------:R-:W3:Y:S08]  /*1d1b0*/  I2F.RP R2, R0 ;  /* 0x0000000000027306 */ /* 0x000ef00000209400 */
[----:B---3--:R-:W3:Y:S02]  /*1d1c0*/  MUFU.RCP R2, R2 ;  /* 0x0000000200027308 */ /* 0x008ee40000001000 */
[----:B---3--:R-:W-:-:S06]  /*1d1d0*/  VIADD R2, R2, 0xffffffe ;  /* 0x0ffffffe02027836 */ /* 0x008fcc0000000000 */
[----:B-12---:R-:W1:Y:S02]  /*1d1e0*/  F2I.FTZ.U32.TRUNC.NTZ R3, R2 ;  /* 0x0000000200037305 */ /* 0x006e64000021f000 */
[----:B-1----:R-:W-:-:S05]  /*1d1f0*/  IADD3 R2, RZ, -R3, RZ ;  /* 0x80000003ff027210 */ /* 0x002fca0007ffe0ff */
[----:B------:R-:W-:Y:S02]  /*1d200*/  IMAD R4, R2, R0, RZ ;  /* 0x0000000002047224 */ /* 0x000fe400078e02ff */
[----:B------:R-:W-:-:S04]  /*1d210*/  IMAD.MOV.U32 R2, RZ, RZ, RZ ;  /* 0x000000ffff027224 */ /* 0x000fc800078e00ff */
[----:B------:R-:W-:Y:S01]  /*1d220*/  IMAD.HI.U32 R6, R3, R4, R2 ;  /* 0x0000000403067227 */ /* 0x000fe200078e0002 */
[----:B------:R-:W-:Y:S02]  /*1d230*/  IABS R2, R17 ;  /* 0x0000001100027213 */ /* 0x000fe40000000000 */
[----:B-----5:R-:W-:-:S03]  /*1d240*/  IADD3 R4, R7, -0x1, R17 ;  /* 0xffffffff07047810 */ /* 0x020fc60007ffe011 */
[----:B------:R-:W-:Y:S01]  /*1d250*/  IMAD.MOV R2, RZ, RZ, -R2 ;  /* 0x000000ffff027224 */ /* 0x000fe200078e0a02 */
[----:B------:R-:W-:Y:S02]  /*1d260*/  IABS R3, R4 ;  /* 0x0000000400037213 */ /* 0x000fe40000000000 */
[----:B------:R-:W-:Y:S02]  /*1d270*/  LOP3.LUT R4, R4, R17, RZ, 0x3c, !PT ;  /* 0x0000001104047212 */ /* 0x000fe400078e3cff */
[----:B------:R-:W-:Y:S01]  /*1d280*/  MOV R5, R2 ;  /* 0x0000000200057202 */ /* 0x000fe20000000f00 */
        /* <DEDUP_REMOVED lines=8> */
[----:B------:R-:W-:-:S05]  /*1d310*/  @P0 IADD3 R2, R2, 0x1, RZ ;  /* 0x0000000102020810 */ /* 0x000fca0007ffe0ff */
[----:B------:R-:W-:Y:S01]  /*1d320*/  @!P2 IMAD.MOV R2, RZ, RZ, -R2 ;  /* 0x000000ffff02a224 */ /* 0x000fe200078e0a02 */
[----:B------:R-:W-:-:S05]  /*1d330*/  @!P1 LOP3.LUT R2, RZ, R17, RZ, 0x33, !PT ;  /* 0x00000011ff029212 */ /* 0x000fca00078e33ff */
[----:B------:R3:W-:Y:S02]  /*1d340*/  STL [R1+0x44], R2 ;  /* 0x0000440201007387 */ /* 0x0007e40000100800 */
.L_x_687:
[----:B------:R-:W-:Y:S05]  /*1d350*/  BSYNC B0 ;  /* 0x0000000000007941 */ /* 0x000fea0003800000 */
.L_x_686:
[----:B------:R-:W4:Y:S04]  /*1d360*/  LDL R0, [R1+0x44] ;  /* 0x0000440001007983 */ /* 0x000f280000100800 */
[----:B---3--:R-:W4:Y:S01]  /*1d370*/  LDL R2, [R1+0x60] ;  /* 0x0000600001027983 */ /* 0x008f220000100800 */
[----:B------:R-:W-:Y:S01]  /*1d380*/  BSSY B7, `(.L_x_688) ;  /* 0x000040e000077945 */ /* 0x000fe20003800000 */
[----:B----4-:R-:W-:-:S05]  /*1d390*/  IMAD R2, R2, R0, RZ ;  /* 0x0000000002027224 */ /* 0x010fca00078e02ff */
[----:B-----5:R-:W-:Y:S01]  /*1d3a0*/  VIADDMNMX R0, R2, R0, R7, PT ;  /* 0x0000000002007246 */ /* 0x020fe20003800107 */
[----:B------:R3:W-:Y:S03]  /*1d3b0*/  STL [R1+0x30], R2 ;  /* 0x0000300201007387 */ /* 0x0007e60000100800 */
[----:B------:R-:W-:Y:S01]  /*1d3c0*/  ISETP.GT.AND P0, PT, R0, R2, PT ;  /* 0x000000020000720c */ /* 0x000fe20003f04270 */
[----:B------:R3:W-:-:S12]  /*1d3d0*/  STL [R1+0x48], R0 ;  /* 0x0000480001007387 */ /* 0x0007d80000100800 */
[----:B---3--:R-:W-:Y:S05]  /*1d3e0*/  @P0 BRA `(.L_x_689) ;  /* 0x0000000000480947 */ /* 0x008fea0003800000 */
[----:B------:R-:W3:Y:S02]  /*1d3f0*/  S2R R0, SR_TID.X ;  /* 0x0000000000007919 */ /* 0x000ee40000002100 */
[----:B---3--:R-:W-:-:S04]  /*1d400*/  LOP3.LUT R0, R0, 0x7f, RZ, 0xc0, !PT ;  /* 0x0000007f00007812 */ /* 0x008fc800078ec0ff */
[----:B------:R-:W-:-:S13]  /*1d410*/  ISETP.NE.AND P0, PT, R0, RZ, PT ;  /* 0x000000ff0000720c */ /* 0x000fda0003f05270 */
[----:B------:R-:W-:Y:S05]  /*1d420*/  @P0 BRA `(.L_x_690) ;  /* 0x00000040000c0947 */ /* 0x000fea0003800000 */
[----:B-12---:R-:W1:Y:S01]  /*1d430*/  S2R R3, SR_LANEID ;  /* 0x0000000000037919 */ /* 0x006e620000000000 */
[----:B------:R-:W-:Y:S02]  /*1d440*/  VOTEU.ANY UR4, UPT, PT ;  /* 0x0000000000047886 */ /* 0x000fe400038e0100 */
[----:B------:R-:W1:Y:S08]  /*1d450*/  FLO.U32 R0, UR4 ;  /* 0x0000000400007d00 */ /* 0x000e7000080e0000 */
[----:B------:R-:W2:Y:S01]  /*1d460*/  POPC R4, UR4 ;  /* 0x0000000400047d09 */ /* 0x000ea20008000000 */
[----:B-1----:R-:W-:-:S02]  /*1d470*/  ISETP.EQ.U32.AND P0, PT, R0, R3, PT ;  /* 0x000000030000720c */ /* 0x002fc40003f02070 */
[----:B------:R-:W2:Y:S11]  /*1d480*/  LDC.64 R2, c[0x0][0xc60] ;  /* 0x00031800ff027b82 */ /* 0x000eb60000000a00 */
[----:B--2---:R-:W2:Y:S01]  /*1d490*/  @P0 ATOMG.E.ADD.STRONG.GPU PT, R3, desc[UR58][R2.64], R4 ;  /* 0x00000004020309a8 */ /* 0x004ea200081ee1fa */
[----:B------:R-:W1:Y:S02]  /*1d4a0*/  S2R R5, SR_LTMASK ;  /* 0x0000000000057919 */ /* 0x000e640000003900 */
[----:B-1----:R-:W-:-:S06]  /*1d4b0*/  LOP3.LUT R5, R5, UR4, RZ, 0xc0, !PT ;  /* 0x0000000405057c12 */ /* 0x002fcc000f8ec0ff */
[----:B------:R-:W1:Y:S01]  /*1d4c0*/  POPC R5, R5 ;  /* 0x0000000500057309 */ /* 0x000e620000000000 */
[----:B--2---:R-:W1:Y:S02]  /*1d4d0*/  SHFL.IDX PT, R0, R3, R0, 0x1f ;  /* 0x00001f0003007589 */ /* 0x004e6400000e0000 */
[----:B-1----:R-:W-:-:S05]  /*1d4e0*/  IADD3 R0, R0, UR38, R5 ;  /* 0x0000002600007c10 */ /* 0x002fca000fffe005 */
[----:B------:R3:W-:Y:S01]  /*1d4f0*/  STL [R1], R0 ;  /* 0x0000000001007387 */ /* 0x0007e20000100800 */
[----:B------:R-:W-:Y:S05]  /*1d500*/  BRA `(.L_x_690) ;  /* 0x0000003c00d47947 */ /* 0x000fea0003800000 */
.L_x_689:
        /* <DEDUP_REMOVED lines=8> */
[----:B------:R-:W-:Y:S01]  /*1d590*/  MOV R4, UR6 ;  /* 0x0000000600047c02 */ /* 0x000fe20008000f00 */
[----:B--2---:R-:W-:Y:S01]  /*1d5a0*/  IMAD.U32 R5, RZ, RZ, UR7 ;  /* 0x00000007ff057e24 */ /* 0x004fe2000f8e00ff */
[----:B-1----:R-:W1:Y:S01]  /*1d5b0*/  LDC.64 R2, c[0x4][R2] ;  /* 0x0100000002027b82 */ /* 0x002e620000000a00 */
[----:B------:R-:W-:Y:S01]  /*1d5c0*/  IMAD.U32 R6, RZ, RZ, UR8 ;  /* 0x00000008ff067e24 */ /* 0x000fe2000f8e00ff */
[----:B------:R-:W-:Y:S01]  /*1d5d0*/  MOV R7, UR9 ;  /* 0x0000000900077c02 */ /* 0x000fe20008000f00 */
[----:B------:R-:W-:Y:S01]  /*1d5e0*/  IMAD.U32 R10, RZ, RZ, UR4 ;  /* 0x00000004ff0a7e24 */ /* 0x000fe2000f8e00ff */
[----:B------:R-:W-:Y:S01]  /*1d5f0*/  MOV R8, 0x70 ;  /* 0x0000007000087802 */ /* 0x000fe20000000f00 */
[----:B0-----:R-:W-:-:S02]  /*1d600*/  IMAD.U32 R11, RZ, RZ, UR5 ;  /* 0x00000005ff0b7e24 */ /* 0x001fc4000f8e00ff */
[----:B------:R-:W-:Y:S02]  /*1d610*/  IMAD.MOV.U32 R12, RZ, RZ, 0x1 ;  /* 0x00000001ff0c7424 */ /* 0x000fe400078e00ff */
[----:B------:R-:W-:-:S07]  /*1d620*/  IMAD.MOV.U32 R13, RZ, RZ, RZ ;  /* 0x000000ffff0d7224 */ /* 0x000fce00078e00ff */
[----:B------:R-:W-:-:S07]  /*1d630*/  LEPC R20, `(.L_x_692) ;  /* 0x000000001014794e */ /* 0x000fce0000000000 */
[----:B-1----:R-:W-:Y:S05]  /*1d640*/  CALL.ABS.NOINC R2 ;  /* 0x0000000002007343 */ /* 0x002fea0003c00000 */
.L_x_692:
[----:B------:R-:W-:Y:S05]  /*1d650*/  BSYNC B6 ;  /* 0x0000000000067941 */ /* 0x000fea0003800000 */
.L_x_691:
[----:B------:R-:W-:Y:S01]  /*1d660*/  IADD3 R0, R18, 0x400, RZ ;  /* 0x0000040012007810 */ /* 0x000fe20007ffe0ff */
[----:B------:R-:W-:Y:S03]  /*1d670*/  BSSY B6, `(.L_x_693) ;  /* 0x0000022000067945 */ /* 0x000fe60003800000 */
[----:B------:R-:W-:-:S13]  /*1d680*/  LOP3.LUT P0, RZ, R0, 0x3ff, RZ, 0xc0, !PT ;  /* 0x000003ff00ff7812 */ /* 0x000fda000780c0ff */
[----:B------:R-:W-:Y:S05]  /*1d690*/  @!P0 BRA `(.L_x_694) ;  /* 0x00000000007c8947 */ /* 0x000fea0003800000 */
[----:B------:R-:W-:Y:S01]  /*1d6a0*/  MOV R17, 0x0 ;  /* 0x0000000000117802 */ /* 0x000fe20000000f00 */
[----:B------:R-:W-:Y:S01]  /*1d6b0*/  ULDC.64 UR6, c[0x4][0xb8] ;  /* 0x01002e0000067ab9 */ /* 0x000fe20000000a00 */
[----:B------:R-:W-:Y:S01]  /*1d6c0*/  ULDC.64 UR8, c[0x4][0xc0] ;  /* 0x0100300000087ab9 */ /* 0x000fe20000000a00 */
[----:B------:R-:W-:Y:S01]  /*1d6d0*/  ULDC.64 UR4, c[0x4][0x10] ;  /* 0x0100040000047ab9 */ /* 0x000fe20000000a00 */
[----:B-12---:R1:W2:Y:S01]  /*1d6e0*/  LDC.64 R2, c[0x4][R17] ;  /* 0x0100000011027b82 */ /* 0x0062a20000000a00 */
[----:B------:R-:W-:Y:S01]  /*1d6f0*/  IMAD.U32 R4, RZ, RZ, UR6 ;  /* 0x00000006ff047e24 */ /* 0x000fe2000f8e00ff */
[----:B------:R-:W-:Y:S01]  /*1d700*/  MOV R6, UR8 ;  /* 0x0000000800067c02 */ /* 0x000fe20008000f00 */
[----:B------:R-:W-:Y:S01]  /*1d710*/  IMAD.U32 R5, RZ, RZ, UR7 ;  /* 0x00000007ff057e24 */ /* 0x000fe2000f8e00ff */
[----:B0-----:R-:W-:Y:S01]  /*1d720*/  MOV R11, UR5 ;  /* 0x00000005000b7c02 */ /* 0x001fe20008000f00 */
[----:B------:R-:W-:Y:S01]  /*1d730*/  IMAD.U32 R7, RZ, RZ, UR9 ;  /* 0x00000009ff077e24 */ /* 0x000fe2000f8e00ff */
[----:B------:R-:W-:Y:S01]  /*1d740*/  MOV R13, RZ ;  /* 0x000000ff000d7202 */ /* 0x000fe20000000f00 */
[----:B------:R-:W-:-:S02]  /*1d750*/  IMAD.U32 R10, RZ, RZ, UR4 ;  /* 0x00000004ff0a7e24 */ /* 0x000fc4000f8e00ff */
[----:B------:R-:W-:Y:S02]  /*1d760*/  IMAD.MOV.U32 R8, RZ, RZ, 0x70 ;  /* 0x00000070ff087424 */ /* 0x000fe400078e00ff */
[----:B-1----:R-:W-:-:S07]  /*1d770*/  IMAD.MOV.U32 R12, RZ, RZ, 0x1 ;  /* 0x00000001ff0c7424 */ /* 0x002fce00078e00ff */
[----:B------:R-:W-:-:S07]  /*1d780*/  LEPC R20, `(.L_x_695) ;  /* 0x000000001014794e */ /* 0x000fce0000000000 */
[----:B--2---:R-:W-:Y:S05]  /*1d790*/  CALL.ABS.NOINC R2 ;  /* 0x0000000002007343 */ /* 0x004fea0003c00000 */
.L_x_695:
        /* <DEDUP_REMOVED lines=9> */
[----:B------:R-:W-:Y:S01]  /*1d830*/  MOV R13, RZ ;  /* 0x000000ff000d7202 */ /* 0x000fe20000000f00 */
[----:B------:R-:W-:-:S02]  /*1d840*/  IMAD.U32 R10, RZ, RZ, UR8 ;  /* 0x00000008ff0a7e24 */ /* 0x000fc4000f8e00ff */
[----:B------:R-:W-:Y:S02]  /*1d850*/  IMAD.MOV.U32 R8, RZ, RZ, 0x70 ;  /* 0x00000070ff087424 */ /* 0x000fe400078e00ff */
[----:B0-----:R-:W-:-:S07]  /*1d860*/  IMAD.MOV.U32 R12, RZ, RZ, 0x1 ;  /* 0x00000001ff0c7424 */ /* 0x001fce00078e00ff */
[----:B------:R-:W-:-:S07]  /*1d870*/  LEPC R20, `(.L_x_694) ;  /* 0x000000001014794e */ /* 0x000fce0000000000 */
[----:B-1----:R-:W-:Y:S05]  /*1d880*/  CALL.ABS.NOINC R2 ;  /* 0x0000000002007343 */ /* 0x002fea0003c00000 */
.L_x_694:
[----:B------:R-:W-:Y:S05]  /*1d890*/  BSYNC B6 ;  /* 0x0000000000067941 */ /* 0x000fea0003800000 */
.L_x_693:
[----:B------:R-:W3:Y:S01]  /*1d8a0*/  LDL.LU R2, [R1+0x28] ;  /* 0x0000280001027983 */ /* 0x000ee20000300800 */
[----:B------:R-:W-:-:S03]  /*1d8b0*/  ULDC.64 UR4, c[0x0][0x9f8] ;  /* 0x00027e0000047ab9 */ /* 0x000fc60000000a00 */
[----:B------:R-:W1:Y:S04]  /*1d8c0*/  LDL.LU R0, [R1+0x38] ;  /* 0x0000380001007983 */ /* 0x000e680000300800 */
[----:B------:R-:W4:Y:S01]  /*1d8d0*/  LDL R7, [R1+0x18] ;  /* 0x0000180001077983 */ /* 0x000f220000100800 */
[----:B------:R-:W-:-:S03]  /*1d8e0*/  ISETP.NE.U32.AND P0, PT, RZ, UR4, PT ;  /* 0x00000004ff007c0c */ /* 0x000fc6000bf05070 */
[----:B------:R-:W5:Y:S01]  /*1d8f0*/  LDL R17, [R1+0x48] ;  /* 0x0000480001117983 */ /* 0x000f620000100800 */
[----:B------:R-:W-:-:S13]  /*1d900*/  ISETP.NE.AND.EX P0, PT, RZ, UR5, PT, P0 ;  /* 0x00000005ff007c0c */ /* 0x000fda000bf05300 */
[----:B---3--:R-:W-:-:S04]  /*1d910*/  @P0 IADD3 R2, P1, R2, UR4, RZ ;  /* 0x0000000402020c10 */ /* 0x008fc8000ff3e0ff */
[----:B-12---:R-:W-:Y:S01]  /*1d920*/  @P0 IADD3.X R3, R0, UR5, RZ, P1, !PT ;  /* 0x0000000500030c10 */ /* 0x006fe20008ffe4ff */
[----:B------:R-:W-:-:S04]  /*1d930*/  ULDC.64 UR4, c[0x0][0xa08] ;  /* 0x0002820000047ab9 */ /* 0x000fc80000000a00 */
[----:B----4-:R1:W2:Y:S02]  /*1d940*/  @P0 LDG.E R7, desc[UR58][R2.64] ;  /* 0x0000003a02070981 */ /* 0x0102a4000c1e1900 */
[----:B-1----:R-:W1:Y:S01]  /*1d950*/  LDC.64 R2, c[0x0][0x418] ;  /* 0x00010600ff027b82 */ /* 0x002e620000000a00 */
[----:B-----5:R-:W-:Y:S01]  /*1d960*/  VIADD R0, R17, 0xffffffff ;  /* 0xffffffff11007836 */ /* 0x020fe20000000000 */
[----:B--2---:R-:W-:Y:S01]  /*1d970*/  SHF.R.S32.HI R8, RZ, 0x1f, R7 ;  /* 0x0000001fff087819 */ /* 0x004fe20000011407 */
[----:B------:R2:W-:Y:S04]  /*1d980*/  @P0 STL [R1+0x18], R7 ;  /* 0x0000180701000387 */ /* 0x0005e80000100800 */
[----:B------:R2:W-:Y:S01]  /*1d990*/  STL [R1+0x28], R8 ;  /* 0x0000280801007387 */ /* 0x0005e20000100800 */
[----:B-1----:R-:W-:Y:S01]  /*1d9a0*/  LOP3.LUT P0, RZ, R2, UR4, RZ, 0xfc, !PT ;  /* 0x0000000402ff7c12 */ /* 0x002fe2000f80fcff */
[----:B------:R-:W-:-:S03]  /*1d9b0*/  UMOV UR4, 0xffffffff ;  /* 0xffffffff00047882 */ /* 0x000fc60000000000 */
[----:B------:R-:W-:-:S04]  /*1d9c0*/  LOP3.LUT P0, RZ, R3, UR5, RZ, 0xfc, P0 ;  /* 0x0000000503ff7c12 */ /* 0x000fc8000800fcff */
[----:B------:R-:W-:Y:S01]  /*1d9d0*/  SEL R17, R7, RZ, !P0 ;  /* 0x000000ff07117207 */ /* 0x000fe20004000000 */
[----:B--2---:R-:W-:Y:S08]  /*1d9e0*/  BRA.DIV UR4, `(.L_x_696) ;  /* 0x0000005604647947 */ /* 0x004ff0000b800000 */
[----:B------:R-:W1:Y:S02]  /*1d9f0*/  S2R R4, SR_TID.X ;  /* 0x0000000000047919 */ /* 0x000e640000002100 */
[----:B-1----:R-:W-:-:S04]  /*1da00*/  SHF.R.U32.HI R4, RZ, 0x5, R4 ;  /* 0x00000005ff047819 */ /* 0x002fc80000011604 */
[----:B------:R-:W-:-:S05]  /*1da10*/  LOP3.LUT R4, R4, 0x3, RZ, 0xc0, !PT ;  /* 0x0000000304047812 */ /* 0x000fca00078ec0ff */
[----:B------:R1:W2:Y:S02]  /*1da20*/  SHFL.IDX PT, R14, R4, RZ, 0x1f ;  /* 0x00001fff040e7589 */ /* 0x0002a400000e0000 */
.L_x_825:
[----:B-1----:R-:W3:Y:S01]  /*1da30*/  LDL.LU R4, [R1+0x14] ;  /* 0x0000140001047983 */ /* 0x002ee20000300800 */
[----:B------:R-:W-:Y:S02]  /*1da40*/  PLOP3.LUT P1, PT, PT, PT, PT, 0x8, 0x0 ;  /* 0x000000000000781c */ /* 0x000fe40003f2e170 */
[----:B--2---:R-:W-:Y:S01]  /*1da50*/  ISETP.NE.AND P0, PT, R14, RZ, PT ;  /* 0x000000ff0e00720c */ /* 0x004fe20003f05270 */
[----:B------:R1:W-:Y:S01]  /*1da60*/  STL [R1+0x8], R0 ;  /* 0x0000080001007387 */ /* 0x0003e20000100800 */
[----:B---3--:R-:W-:-:S09]  /*1da70*/  LOP3.LUT R4, R4, 0xfffffffe, RZ, 0xc0, !PT ;  /* 0xfffffffe04047812 */ /* 0x008fd200078ec0ff */
[----:B------:R-:W-:-:S05]  /*1da80*/  @P1 LOP3.LUT R4, R4, 0x1, RZ, 0xfc, !PT ;  /* 0x0000000104041812 */ /* 0x000fca00078efcff */
[----:B------:R1:W-:Y:S01]  /*1da90*/  STL [R1+0x14], R4 ;  /* 0x0000140401007387 */ /* 0x0003e20000100800 */
[----:B------:R-:W-:Y:S05]  /*1daa0*/  @P0 BRA `(.L_x_697) ;  /* 0x0000000400380947 */ /* 0x000fea0003800000 */
[----:B------:R-:W-:-:S03]  /*1dab0*/  UMOV UR4, 0xffffffff ;  /* 0xffffffff00047882 */ /* 0x000fc60000000000 */
[----:B------:R-:W-:Y:S05]  /*1dac0*/  BRA.DIV UR4, `(.L_x_698) ;  /* 0x0000005604607947 */ /* 0x000fea000b800000 */
[----:B------:R-:W-:-:S13]  /*1dad0*/  ELECT P6, URZ, PT ;  /* 0x00000000003f782f */ /* 0x000fda00038c0000 */
.L_x_828:
[----:B------:R-:W-:Y:S05]  /*1dae0*/  @!P6 BRA `(.L_x_697) ;  /* 0x000000040028e947 */ /* 0x000fea0003800000 */
[----:B------:R-:W-:-:S04]  /*1daf0*/  ISETP.NE.U32.AND P0, PT, R2, RZ, PT ;  /* 0x000000ff0200720c */ /* 0x000fc80003f05070 */
[----:B------:R-:W-:-:S13]  /*1db00*/  ISETP.NE.AND.EX P0, PT, R3, RZ, PT, P0 ;  /* 0x000000ff0300720c */ /* 0x000fda0003f05300 */
[----:B------:R-:W-:Y:S05]  /*1db10*/  @!P0 BRA `(.L_x_699) ;  /* 0x0000000000508947 */ /* 0x000fea0003800000 */
[----:B------:R-:W2:Y:S01]  /*1db20*/  LDC R6, c[0x0][0x43c] ;  /* 0x00010f00ff067b82 */ /* 0x000ea20000000800 */
[----:B------:R-:W-:Y:S01]  /*1db30*/  IMAD.MOV.U32 R9, RZ, RZ, R0 ;  /* 0x000000ffff097224 */ /* 0x000fe200078e0000 */
[----:B------:R-:W-:-:S04]  /*1db40*/  ULDC.64 UR4, c[0x0][0x428] ;  /* 0x00010a0000047ab9 */ /* 0x000fc80000000a00 */
[----:B-1----:R-:W-:Y:S02]  /*1db50*/  MOV R0, R9 ;  /* 0x0000000900007202 */ /* 0x002fe40000000f00 */
[----:B--2---:R-:W-:-:S13]  /*1db60*/  ISETP.NE.AND P0, PT, R6, 0x1, PT ;  /* 0x000000010600780c */ /* 0x004fda0003f05270 */
[----:B------:R-:W1:Y:S02]  /*1db70*/  @P0 LDC.64 R4, c[0x0][0x440] ;  /* 0x00011000ff040b82 */ /* 0x000e640000000a00 */
[----:B-1----:R-:W-:-:S05]  /*1db80*/  @P0 IMAD.HI.U32 R4, R9, R4, RZ ;  /* 0x0000000409040227 */ /* 0x002fca00078e00ff */
[----:B------:R-:W-:-:S04]  /*1db90*/  @P0 SHF.R.U32.HI R0, RZ, R5, R4 ;  /* 0x00000005ff000219 */ /* 0x000fc80000011604 */
[--C-:B------:R-:W-:Y:S01]  /*1dba0*/  SHF.R.S32.HI R5, RZ, 0x1f, R0.reuse ;  /* 0x0000001fff057819 */ /* 0x100fe20000011400 */
[----:B------:R-:W-:-:S04]  /*1dbb0*/  IMAD.MOV R4, RZ, RZ, -R0 ;  /* 0x000000ffff047224 */ /* 0x000fc800078e0a00 */
[----:B------:R-:W-:Y:S02]  /*1dbc0*/  IMAD R9, R6, R4, R9 ;  /* 0x0000000406097224 */ /* 0x000fe400078e0209 */
[----:B------:R-:W-:Y:S02]  /*1dbd0*/  IMAD R6, R8, UR4, RZ ;  /* 0x0000000408067c24 */ /* 0x000fe4000f8e02ff */
[----:B------:R-:W-:Y:S01]  /*1dbe0*/  IMAD.MOV.U32 R4, RZ, RZ, R0 ;  /* 0x000000ffff047224 */ /* 0x000fe200078e0000 */
[----:B------:R2:W-:Y:S01]  /*1dbf0*/  STL [R1+0x8], R9 ;  /* 0x0000080901007387 */ /* 0x0005e20000100800 */
[C---:B------:R-:W-:Y:S02]  /*1dc00*/  IMAD R0, R7.reuse, UR5, R6 ;  /* 0x0000000507007c24 */ /* 0x040fe4000f8e0206 */
[----:B------:R-:W-:-:S03]  /*1dc10*/  IMAD.WIDE.U32 R4, R7, UR4, R4 ;  /* 0x0000000407047c25 */ /* 0x000fc6000f8e0004 */
[----:B------:R-:W-:Y:S02]  /*1dc20*/  LEA R2, P0, R4, R2, 0x2 ;  /* 0x0000000204027211 */ /* 0x000fe400078010ff */
[----:B------:R-:W-:-:S04]  /*1dc30*/  IADD3 R0, R5, R0, RZ ;  /* 0x0000000005007210 */ /* 0x000fc80007ffe0ff */
[----:B------:R-:W-:-:S05]  /*1dc40*/  LEA.HI.X R3, R4, R3, R0, 0x2, P0 ;  /* 0x0000000304037211 */ /* 0x000fca00000f1400 */
[----:B------:R2:W5:Y:S02]  /*1dc50*/  LDG.E R17, desc[UR58][R2.64] ;  /* 0x0000003a02117981 */ /* 0x000564000c1e1900 */
.L_x_699:
[----:B--2---:R-:W2:Y:S01]  /*1dc60*/  LDL R2, [R1+0x1c] ;  /* 0x00001c0001027983 */ /* 0x004ea20000100800 */
[----:B-1----:R-:W-:Y:S01]  /*1dc70*/  IMAD R0, R19, 0x8, R18 ;  /* 0x0000000813007824 */ /* 0x002fe200078e0212 */
[----:B--2---:R-:W-:-:S04]  /*1dc80*/  SHF.L.U32 R2, R2, 0x1f, RZ ;  /* 0x0000001f02027819 */ /* 0x004fc800000006ff */
[----:B------:R-:W1:Y:S02]  /*1dc90*/  SYNCS.PHASECHK.TRANS64.TRYWAIT P0, [R0+URZ+0x34840], R2 ;  /* 0x03484002000075a7 */ /* 0x000e64000800017f */
[----:B-1----:R-:W-:Y:S05]  /*1dca0*/  @!P0 BRA `(.L_x_700) ;  /* 0x0000005400088947 */ /* 0x002fea0003800000 */
.L_x_829:
[----:B------:R-:W2:Y:S02]  /*1dcb0*/  S2R R3, SR_TID.X ;  /* 0x0000000000037919 */ /* 0x000ea40000002100 */
        /* <DEDUP_REMOVED lines=10> */
.L_x_701:
[----:B------:R-:W2:Y:S04]  /*1dd60*/  LDL R4, [R1+0x8] ;  /* 0x0000080001047983 */ /* 0x000ea80000100800 */
[----:B------:R-:W3:Y:S04]  /*1dd70*/  LDL R3, [R1+0x20] ;  /* 0x0000200001037983 */ /* 0x000ee80000100800 */
[----:B-1----:R-:W4:Y:S01]  /*1dd80*/  LDL.LU R2, [R1+0x14] ;  /* 0x0000140001027983 */ /* 0x002f220000300800 */
        /* <DEDUP_REMOVED lines=11> */
[----:B------:R-:W-:-:S07]  /*1de40*/  UIADD3 UR9, UR9, 0x34830, URZ ;  /* 0x0003483009097890 */ /* 0x000fce000fffe03f */
[----:B------:R-:W-:Y:S02]  /*1de50*/  UIADD3 UR14, UR8, 0x1c400, URZ ;  /* 0x0001c400080e7890 */ /* 0x000fe4000fffe03f */
[----:B------:R-:W-:Y:S02]  /*1de60*/  UIADD3 UR15, UR8, 0x20400, URZ ;  /* 0x00020400080f7890 */ /* 0x000fe4000fffe03f */
[----:B------:R-:W-:-:S03]  /*1de70*/  UIADD3 UR16, UR8, 0x24400, URZ ;  /* 0x0002440008107890 */ /* 0x000fc6000fffe03f */
[----:B------:R-:W-:Y:S01]  /*1de80*/  UMOV UR8, UR14 ;  /* 0x0000000e00087c82 */ /* 0x000fe20008000000 */
[----:B------:R-:W-:Y:S01]  /*1de90*/  UMOV UR14, 0x80 ;  /* 0x00000080000e7882 */ /* 0x000fe20000000000 */
[----:B--2---:R-:W-:Y:S02]  /*1dea0*/  R2UR UR11, R4 ;  /* 0x00000000040b72ca */ /* 0x004fe400000e0000 */
[----:B---3--:R-:W-:Y:S02]  /*1deb0*/  R2UR UR5, R3 ;  /* 0x00000000030572ca */ /* 0x008fe400000e0000 */
[----:B----4-:R-:W-:-:S04]  /*1dec0*/  LOP3.LUT R2, R2, 0xfffffffe, RZ, 0xc0, !PT ;  /* 0xfffffffe02027812 */ /* 0x010fc800078ec0ff */
[----:B------:R-:W-:-:S07]  /*1ded0*/  @P0 LOP3.LUT R2, R2, 0x1, RZ, 0xfc, !PT ;  /* 0x0000000102020812 */ /* 0x000fce00078efcff */
[----:B------:R-:W-:Y:S01]  /*1dee0*/  ULEA UR11, UR11, UR5, 0x7 ;  /* 0x000000050b0b7291 */ /* 0x000fe2000f8e383f */
[----:B------:R2:W-:Y:S01]  /*1def0*/  STL [R1+0x14], R2 ;  /* 0x0000140201007387 */ /* 0x0005e20000100800 */
[----:B------:R-:W-:-:S09]  /*1df00*/  UIADD3.X UR5, URZ, UR37, URZ, UP0, !UPT ;  /* 0x000000253f057290 */ /* 0x000fd200087fe43f */
[----:B------:R1:W-:Y:S02]  /*1df10*/  UTMALDG.4D [UR8], [UR4], desc[UR6] ;  /* 0x00000608040075b4 */ /* 0x0003e40008019000 */
[----:B-1----:R-:W-:Y:S01]  /*1df20*/  UMOV UR8, UR15 ;  /* 0x0000000f00087c82 */ /* 0x002fe20008000000 */
[----:B------:R-:W-:Y:S02]  /*1df30*/  UMOV UR10, UR17 ;  /* 0x00000011000a7c82 */ /* 0x000fe40008000000 */
[----:B------:R1:W-:Y:S02]  /*1df40*/  UTMALDG.4D [UR8], [UR4], desc[UR6] ;  /* 0x00000608040075b4 */ /* 0x0003e40008019000 */
[----:B-1----:R-:W-:Y:S01]  /*1df50*/  UMOV UR8, UR16 ;  /* 0x0000001000087c82 */ /* 0x002fe20008000000 */
[----:B------:R-:W-:Y:S02]  /*1df60*/  UMOV UR10, UR14 ;  /* 0x0000000e000a7c82 */ /* 0x000fe40008000000 */
[----:B------:R2:W-:Y:S02]  /*1df70*/  UTMALDG.4D [UR8], [UR4], desc[UR6] ;  /* 0x00000608040075b4 */ /* 0x0005e40008019000 */
[----:B--2---:R-:W-:Y:S01]  /*1df80*/  NOP ;  /* 0x0000000000007918 */ /* 0x004fe20000000000 */
.L_x_697:
[----:B------:R-:W2:Y:S04]  /*1df90*/  LDL.LU R3, [R1+0x4c] ;  /* 0x00004c0001037983 */ /* 0x000ea80000300800 */
[----:B------:R-:W3:Y:S04]  /*1dfa0*/  LDL.LU R5, [R1+0x34] ;  /* 0x0000340001057983 */ /* 0x000ee80000300800 */
[----:B-1----:R-:W4:Y:S01]  /*1dfb0*/  LDL.LU R4, [R1+0x58] ;  /* 0x0000580001047983 */ /* 0x002f220000300800 */
[----:B------:R-:W-:Y:S05]  /*1dfc0*/  WARPSYNC.ALL ;  /* 0x0000000000007948 */ /* 0x000fea0003800000 */
[----:B------:R-:W-:Y:S01]  /*1dfd0*/  ULDC.64 UR6, c[0x0][0xa00] ;  /* 0x0002800000067ab9 */ /* 0x000fe20000000a00 */
[----:B------:R-:W-:Y:S01]  /*1dfe0*/  ULDC.64 UR4, c[0x0][0x298] ;  /* 0x0000a60000047ab9 */ /* 0x000fe20000000a00 */
[----:B------:R-:W-:Y:S01]  /*1dff0*/  BAR.SYNC.DEFER_BLOCKING 0x8, 0x180 ;  /* 0x0206000000007b1d */ /* 0x000fe20000010000 */
[----:B------:R-:W-:-:S02]  /*1e000*/  ISETP.NE.U32.AND P0, PT, RZ, UR6, PT ;  /* 0x00000006ff007c0c */ /* 0x000fc4000bf05070 */
[----:B------:R-:W-:Y:S02]  /*1e010*/  IADD3 R2, R18, 0x10400, RZ ;  /* 0x0001040012027810 */ /* 0x000fe40007ffe0ff */
        /* <DEDUP_REMOVED lines=15> */
[----:B-1----:R-:W-:Y:S01]  /*1e110*/  MOV R2, 0x0 ;  /* 0x0000000000027802 */ /* 0x002fe20000000f00 */
[----:B------:R-:W-:Y:S01]  /*1e120*/  ULDC.64 UR4, c[0x4][0xb8] ;  /* 0x01002e0000047ab9 */ /* 0x000fe20000000a00 */
[----:B------:R-:W-:Y:S01]  /*1e130*/  ULDC.64 UR6, c[0x4][0xc0] ;  /* 0x0100300000067ab9 */ /* 0x000fe20000000a00 */
[----:B------:R-:W-:Y:S01]  /*1e140*/  ULDC.64 UR8, c[0x4][0x20] ;  /* 0x0100080000087ab9 */ /* 0x000fe20000000a00 */
[----:B------:R-:W-:Y:S01]  /*1e150*/  IMAD.U32 R4, RZ, RZ, UR4 ;  /* 0x00000004ff047e24 */ /* 0x000fe2000f8e00ff */
[----:B------:R-:W-:Y:S01]  /*1e160*/  MOV R5, UR5 ;  /* 0x0000000500057c02 */ /* 0x000fe20008000f00 */
[----:B------:R-:W1:Y:S01]  /*1e170*/  LDC.64 R2, c[0x4][R2] ;  /* 0x0100000002027b82 */ /* 0x000e620000000a00 */
        /* <DEDUP_REMOVED lines=9> */
.L_x_703:
[----:B------:R-:W-:Y:S05]  /*1e210*/  BSYNC B6 ;  /* 0x0000000000067941 */ /* 0x000fea0003800000 */
.L_x_702:
[----:B-1----:R-:W2:Y:S01]  /*1e220*/  LDL.LU R0, [R1+0x4c] ;  /* 0x00004c0001007983 */ /* 0x002ea20000300800 */
[----:B------:R-:W-:Y:S01]  /*1e230*/  ULDC.64 UR4, c[0x0][0x2d8] ;  /* 0x0000b60000047ab9 */ /* 0x000fe20000000a00 */
[----:B------:R-:W1:Y:S01]  /*1e240*/  LDC R8, c[0x0][0x448] ;  /* 0x00011200ff087b82 */ /* 0x000e620000000800 */
[----:B------:R-:W-:Y:S01]  /*1e250*/  ULDC.64 UR6, c[0x0][0x280] ;  /* 0x0000a00000067ab9 */ /* 0x000fe20000000a00 */
[----:B------:R-:W3:Y:S04]  /*1e260*/  LDL.LU R5, [R1+0x38] ;  /* 0x0000380001057983 */ /* 0x000ee80000300800 */
[----:B------:R-:W3:Y:S04]  /*1e270*/  LDL.LU.64 R2, [R1+0x50] ;  /* 0x0000500001027983 */ /* 0x000ee80000300a00 */
[----:B------:R-:W4:Y:S01]  /*1e280*/  LDL.LU R4, [R1+0x34] ;  /* 0x0000340001047983 */ /* 0x000f220000300800 */
[----:B-1----:R-:W-:Y:S01]  /*1e290*/  ISETP.NE.AND P0, PT, R8, 0x1, PT ;  /* 0x000000010800780c */ /* 0x002fe20003f05270 */
[----:B0-----:R-:W0:-:S12]  /*1e2a0*/  S2R R11, SR_TID.X ;  /* 0x00000000000b7919 */ /* 0x001e180000002100 */
[----:B------:R-:W1:Y:S01]  /*1e2b0*/  @P0 LDC R7, c[0x0][0x450] ;  /* 0x00011400ff070b82 */ /* 0x000e620000000800 */
[----:B---3--:R-:W-:Y:S02]  /*1e2c0*/  IMAD.MOV.U32 R3, RZ, RZ, R5 ;  /* 0x000000ffff037224 */ /* 0x008fe400078e0005 */
[----:B------:R-:W3:Y:S01]  /*1e2d0*/  LDL.LU R5, [R1+0x4] ;  /* 0x0000040001057983 */ /* 0x000ee20000300800 */
[----:B0-----:R-:W-:Y:S01]  /*1e2e0*/  SHF.L.U32 R11, R11, 0x3, RZ ;  /* 0x000000030b0b7819 */ /* 0x001fe200000006ff */
[----:B------:R-:W-:-:S03]  /*1e2f0*/  IMAD.WIDE.U32 R2, R16, UR4, R2 ;  /* 0x0000000410027c25 */ /* 0x000fc6000f8e0002 */
[----:B------:R-:W-:Y:S01]  /*1e300*/  LOP3.LUT R11, R11, 0x38, RZ, 0xc0, !PT ;  /* 0x000000380b0b7812 */ /* 0x000fe200078ec0ff */
[----:B------:R-:W-:Y:S01]  /*1e310*/  IMAD R3, R16, UR5, R3 ;  /* 0x0000000510037c24 */ /* 0x000fe2000f8e0203 */
[----:B------:R-:W-:Y:S02]  /*1e320*/  ULDC.64 UR4, c[0x0][0x2e0] ;  /* 0x0000b80000047ab9 */ /* 0x000fe40000000a00 */
[----:B--2---:R-:W-:Y:S01]  /*1e330*/  IMAD R0, R0, UR4, RZ ;  /* 0x0000000400007c24 */ /* 0x004fe2000f8e02ff */
[C---:B------:R-:W-:Y:S01]  /*1e340*/  LOP3.LUT R10, R11.reuse, 0x40, RZ, 0xfc, !PT ;  /* 0x000000400b0a7812 */ /* 0x040fe200078efcff */
[----:B----4-:R-:W-:Y:S01]  /*1e350*/  IMAD.WIDE.U32 R2, R4, UR4, R2 ;  /* 0x0000000404027c25 */ /* 0x010fe2000f8e0002 */
[----:B------:R-:W-:-:S03]  /*1e360*/  LOP3.LUT R9, R11, 0x80, RZ, 0xfc, !PT ;  /* 0x000000800b097812 */ /* 0x000fc600078efcff */
[----:B------:R-:W-:Y:S01]  /*1e370*/  IMAD R0, R4, UR5, R0 ;  /* 0x0000000504007c24 */ /* 0x000fe2000f8e0200 */
[----:B------:R-:W-:Y:S01]  /*1e380*/  ULDC.64 UR4, c[0x0][0x2d0] ;  /* 0x0000b40000047ab9 */ /* 0x000fe20000000a00 */
[----:B------:R-:W0:Y:S03]  /*1e390*/  S2R R4, SR_TID.X ;  /* 0x0000000000047919 */ /* 0x000e260000002100 */
[----:B------:R-:W-:Y:S02]  /*1e3a0*/  IADD3 R3, R3, R0, RZ ;  /* 0x0000000003037210 */ /* 0x000fe40007ffe0ff */
[----:B0-----:R-:W-:-:S04]  /*1e3b0*/  LOP3.LUT R4, R4, 0x7f, RZ, 0xc0, !PT ;  /* 0x0000007f04047812 */ /* 0x001fc800078ec0ff */
[----:B------:R-:W-:Y:S02]  /*1e3c0*/  SHF.R.U32.HI R6, RZ, 0x3, R4 ;  /* 0x00000003ff067819 */ /* 0x000fe40000011604 */
[----:B------:R-:W0:Y:S02]  /*1e3d0*/  S2R R4, SR_TID.X ;  /* 0x0000000000047919 */ /* 0x000e240000002100 */
[----:B0-----:R-:W-:-:S05]  /*1e3e0*/  IMAD.SHL.U32 R4, R4, 0x10, RZ ;  /* 0x0000001004047824 */ /* 0x001fca00078e00ff */
[----:B------:R-:W-:Y:S02]  /*1e3f0*/  LOP3.LUT R4, R6, 0x70, R4, 0xf8, !PT ;  /* 0x0000007006047812 */ /* 0x000fe400078ef804 */
[----:B------:R-:W0:Y:S01]  /*1e400*/  @P0 LDC R6, c[0x0][0x44c] ;  /* 0x00011300ff060b82 */ /* 0x000e220000000800 */
[----:B---3--:R-:W-:-:S05]  /*1e410*/  IMAD.SHL.U32 R5, R5, 0x80, RZ ;  /* 0x0000008005057824 */ /* 0x008fca00078e00ff */
[----:B------:R-:W-:-:S04]  /*1e420*/  LOP3.LUT R4, R4, R5, RZ, 0xfc, !PT ;  /* 0x0000000504047212 */ /* 0x000fc800078efcff */
[----:B------:R-:W-:Y:S01]  /*1e430*/  MOV R0, R4 ;  /* 0x0000000400007202 */ /* 0x000fe20000000f00 */
[----:B0-----:R-:W-:-:S05]  /*1e440*/  @P0 IMAD.HI.U32 R6, R4, R6, RZ ;  /* 0x0000000604060227 */ /* 0x001fca00078e00ff */
[----:B-1----:R-:W-:-:S05]  /*1e450*/  @P0 SHF.R.U32.HI R0, RZ, R7, R6 ;  /* 0x00000007ff000219 */ /* 0x002fca0000011606 */
[----:B------:R-:W-:Y:S02]  /*1e460*/  IMAD.MOV R6, RZ, RZ, -R0 ;  /* 0x000000ffff067224 */ /* 0x000fe400078e0a00 */
[----:B------:R-:W-:-:S04]  /*1e470*/  IMAD.WIDE.U32 R2, R0, UR4, R2 ;  /* 0x0000000400027c25 */ /* 0x000fc8000f8e0002 */
[----:B------:R-:W-:Y:S01]  /*1e480*/  IMAD R4, R8, R6, R4 ;  /* 0x0000000608047224 */ /* 0x000fe200078e0204 */
[----:B------:R-:W-:-:S05]  /*1e490*/  SHF.R.S32.HI R6, RZ, 0x1f, R0 ;  /* 0x0000001fff067819 */ /* 0x000fca0000011400 */
        /* <DEDUP_REMOVED lines=8> */
[----:B------:R-:W-:Y:S01]  /*1e520*/  ISETP.GE.AND P1, PT, R10, UR4, PT ;  /* 0x000000040a007c0c */ /* 0x000fe2000bf26270 */
[----:B------:R-:W-:Y:S01]  /*1e530*/  IMAD R0, R4, UR5, R0 ;  /* 0x0000000504007c24 */ /* 0x000fe2000f8e0200 */
[----:B------:R0:W5:Y:S01]  /*1e540*/  LDL R10, [R1+0x2c] ;  /* 0x00002c00010a7983 */ /* 0x0001620000100800 */
[C---:B------:R-:W-:Y:S02]  /*1e550*/  LEA R4, P3, R2.reuse, UR6, 0x1 ;  /* 0x0000000602047c11 */ /* 0x040fe4000f8608ff */
[----:B------:R-:W-:Y:S01]  /*1e560*/  IMAD.IADD R0, R3, 0x1, R0 ;  /* 0x0000000103007824 */ /* 0x000fe200078e0200 */
[----:B------:R-:W-:Y:S02]  /*1e570*/  ISETP.GE.AND P2, PT, R11, UR4, PT ;  /* 0x000000040b007c0c */ /* 0x000fe4000bf46270 */
[----:B------:R-:W-:Y:S01]  /*1e580*/  ISETP.GE.AND P0, PT, R9, UR4, PT ;  /* 0x0000000409007c0c */ /* 0x000fe2000bf06270 */
[----:B------:R-:W-:Y:S01]  /*1e590*/  UMOV UR4, 0xffffffff ;  /* 0xffffffff00047882 */ /* 0x000fe20000000000 */
[----:B------:R-:W-:-:S02]  /*1e5a0*/  LEA.HI.X R3, R2, UR7, R0, 0x1, P3 ;  /* 0x0000000702037c11 */ /* 0x000fc400098f0c00 */
[----:B0-----:R-:W-:Y:S09]  /*1e5b0*/  BRA.DIV UR4, `(.L_x_704) ;  /* 0x0000004a04d87947 */ /* 0x001ff2000b800000 */
[----:B------:R-:W0:Y:S02]  /*1e5c0*/  S2R R6, SR_TID.X ;  /* 0x0000000000067919 */ /* 0x000e240000002100 */
[----:B0-----:R-:W-:-:S04]  /*1e5d0*/  LOP3.LUT R6, R6, 0x7f, RZ, 0xc0, !PT ;  /* 0x0000007f06067812 */ /* 0x001fc800078ec0ff */
[----:B------:R-:W-:Y:S02]  /*1e5e0*/  SHF.R.U32.HI R7, RZ, 0x3, R6 ;  /* 0x00000003ff077819 */ /* 0x000fe40000011606 */
[----:B------:R-:W2:Y:S03]  /*1e5f0*/  LDL.LU R6, [R1+0x5c] ;  /* 0x00005c0001067983 */ /* 0x000ea60000300800 */
[----:B------:R-:W-:Y:S01]  /*1e600*/  IMAD.IADD R0, R7, 0x1, R5 ;  /* 0x0000000107007824 */ /* 0x000fe200078e0205 */
[----:B------:R-:W0:Y:S01]  /*1e610*/  S2R R11, SR_TID.X ;  /* 0x00000000000b7919 */ /* 0x000e220000002100 */
[----:B------:R-:W1:Y:S03]  /*1e620*/  SHFL.IDX PT, R7, R4, RZ, 0x181f ;  /* 0x00181fff04077589 */ /* 0x000e6600000e0000 */
[----:B------:R-:W-:Y:S01]  /*1e630*/  IADD3 R5, R0, 0x10, RZ ;  /* 0x0000001000057810 */ /* 0x000fe20007ffe0ff */
[----:B------:R-:W-:Y:S01]  /*1e640*/  SHFL.IDX PT, R9, R3, 0x1, 0x181f ;  /* 0x00381f0003097f89 */ /* 0x000fe200000e0000 */
[----:B0-----:R-:W-:-:S05]  /*1e650*/  IMAD.SHL.U32 R11, R11, 0x8, RZ ;  /* 0x000000080b0b7824 */ /* 0x001fca00078e00ff */
[----:B------:R-:W-:Y:S01]  /*1e660*/  LOP3.LUT R11, R11, 0x38, RZ, 0xc0, !PT ;  /* 0x000000380b0b7812 */ /* 0x000fe200078ec0ff */
[----:B--2---:R-:W-:Y:S02]  /*1e670*/  IMAD R2, R6, R8, RZ ;  /* 0x0000000806027224 */ /* 0x004fe400078e02ff */
[----:B------:R-:W0:Y:S03]  /*1e680*/  SHFL.IDX PT, R6, R3, RZ, 0x181f ;  /* 0x00181fff03067589 */ /* 0x000e2600000e0000 */
[-C--:B------:R-:W-:Y:S02]  /*1e690*/  ISETP.GE.AND P4, PT, R0, R2.reuse, PT ;  /* 0x000000020000720c */ /* 0x080fe40003f86270 */
[----:B------:R-:W-:Y:S02]  /*1e6a0*/  ISETP.GE.AND P3, PT, R5, R2, PT ;  /* 0x000000020500720c */ /* 0x000fe40003f66270 */
[----:B------:R-:W2:Y:S09]  /*1e6b0*/  SHFL.IDX PT, R5, R4, 0x1, 0x181f ;  /* 0x00381f0004057f89 */ /* 0x000eb200000e0000 */
[----:B-1----:R-:W-:-:S05]  /*1e6c0*/  @!P4 LEA R7, P5, R11, R7, 0x1 ;  /* 0x000000070b07c211 */ /* 0x002fca00078a08ff */
[----:B0-----:R-:W-:-:S05]  /*1e6d0*/  @!P4 IMAD.X R6, RZ, RZ, R6, P5 ;  /* 0x000000ffff06c224 */ /* 0x001fca00028e0606 */
[-C--:B------:R-:W-:Y:S02]  /*1e6e0*/  @!P4 LOP3.LUT R7, R7, R6.reuse, RZ, 0x3c, !PT ;  /* 0x000000060707c212 */ /* 0x080fe400078e3cff */
[----:B--2---:R-:W-:Y:S02]  /*1e6f0*/  @!P3 LEA R8, P5, R11, R5, 0x1 ;  /* 0x000000050b08b211 */ /* 0x004fe400078a08ff */
[C---:B------:R-:W-:Y:S02]  /*1e700*/  @!P4 LOP3.LUT R6, R7.reuse, R6, RZ, 0x3c, !PT ;  /* 0x000000060706c212 */ /* 0x040fe400078e3cff */
[----:B------:R-:W-:Y:S02]  /*1e710*/  @!P3 IADD3.X R5, RZ, R9, RZ, P5, !PT ;  /* 0x00000009ff05b210 */ /* 0x000fe40002ffe4ff */
[----:B------:R-:W-:-:S05]  /*1e720*/  @!P4 LOP3.LUT R7, R7, R6, RZ, 0x3c, !PT ;  /* 0x000000060707c212 */ /* 0x000fca00078e3cff */
[----:B-----5:R-:W-:Y:S04]  /*1e730*/  @!P4 LDGSTS.E.BYPASS.LTC128B.128 [R10+0x10400], desc[UR58][R6.64], !P2 ;  /* 0x10400000060acfae */ /* 0x020fe8000d101d7a */
[----:B------:R-:W-:Y:S04]  /*1e740*/  @!P4 LDGSTS.E.BYPASS.LTC128B.128 [R10+0x14400], desc[UR58][R6.64+0x80], !P1 ;  /* 0x14400080060acfae */ /* 0x000fe8000c901d7a */
[----:B------:R0:W-:Y:S02]  /*1e750*/  @!P4 LDGSTS.E.BYPASS.LTC128B.128 [R10+0x18400], desc[UR58][R6.64+0x100], !P0 ;  /* 0x18400100060acfae */ /* 0x0001e4000c101d7a */
[----:B0-----:R-:W-:-:S02]  /*1e760*/  @!P3 IMAD.MOV.U32 R6, RZ, RZ, R8 ;  /* 0x000000ffff06b224 */ /* 0x001fc400078e0008 */
[----:B------:R-:W-:Y:S01]  /*1e770*/  @!P3 IMAD.MOV.U32 R7, RZ, RZ, R5 ;  /* 0x000000ffff07b224 */ /* 0x000fe200078e0005 */
[----:B------:R-:W-:Y:S01]  /*1e780*/  IADD3 R5, R0, 0x20, RZ ;  /* 0x0000002000057810 */ /* 0x000fe20007ffe0ff */
[----:B------:R-:W-:Y:S04]  /*1e790*/  SHFL.IDX PT, R8, R3, 0x2, 0x181f ;  /* 0x00581f0003087f89 */ /* 0x000fe800000e0000 */
[----:B------:R-:W-:Y:S04]  /*1e7a0*/  @!P3 LDGSTS.E.BYPASS.LTC128B.128 [R10+0x10c00], desc[UR58][R6.64], !P2 ;  /* 0x10c00000060abfae */ /* 0x000fe8000d101d7a */
[----:B------:R-:W-:Y:S04]  /*1e7b0*/  @!P3 LDGSTS.E.BYPASS.LTC128B.128 [R10+0x14c00], desc[UR58][R6.64+0x80], !P1 ;  /* 0x14c00080060abfae */ /* 0x000fe8000c901d7a */
[----:B------:R0:W-:Y:S01]  /*1e7c0*/  @!P3 LDGSTS.E.BYPASS.LTC128B.128 [R10+0x18c00], desc[UR58][R6.64+0x100], !P0 ;  /* 0x18c00100060abfae */ /* 0x0001e2000c101d7a */
[----:B------:R-:W-:-:S03]  /*1e7d0*/  ISETP.GE.AND P3, PT, R5, R2, PT ;  /* 0x000000020500720c */ /* 0x000fc60003f66270 */
[----:B------:R-:W1:Y:S10]  /*1e7e0*/  SHFL.IDX PT, R5, R4, 0x2, 0x181f ;  /* 0x00581f0004057f89 */ /* 0x000e7400000e0000 */
[----:B-1----:R-:W-:-:S05]  /*1e7f0*/  @!P3 LEA R5, P4, R11, R5, 0x1 ;  /* 0x000000050b05b211 */ /* 0x002fca00078808ff */
[----:B0-----:R-:W-:-:S04]  /*1e800*/  @!P3 IMAD.X R6, RZ, RZ, R8, P4 ;  /* 0x000000ffff06b224 */ /* 0x001fc800020e0608 */
[----:B------:R-:W-:Y:S01]  /*1e810*/  @!P3 IMAD.MOV.U32 R7, RZ, RZ, R6 ;  /* 0x000000ffff07b224 */ /* 0x000fe200078e0006 */
[----:B------:R-:W-:Y:S01]  /*1e820*/  @!P3 MOV R6, R5 ;  /* 0x000000050006b202 */ /* 0x000fe20000000f00 */
[----:B------:R-:W-:-:S04]  /*1e830*/  VIADD R5, R0, 0x30 ;  /* 0x0000003000057836 */ /* 0x000fc80000000000 */
[----:B------:R-:W-:Y:S04]  /*1e840*/  @!P3 LDGSTS.E.BYPASS.LTC128B.128 [R10+0x11400], desc[UR58][R6.64], !P2 ;  /* 0x11400000060abfae */ /* 0x000fe8000d101d7a */
[----:B------:R-:W-:Y:S04]  /*1e850*/  @!P3 LDGSTS.E.BYPASS.LTC128B.128 [R10+0x15400], desc[UR58][R6.64+0x80], !P1 ;  /* 0x15400080060abfae */ /* 0x000fe8000c901d7a */
[----:B------:R0:W-:Y:S01]  /*1e860*/  @!P3 LDGSTS.E.BYPASS.LTC128B.128 [R10+0x19400], desc[UR58][R6.64+0x100], !P0 ;  /* 0x19400100060abfae */ /* 0x0001e2000c101d7a */
[----:B------:R-:W-:-:S03]  /*1e870*/  ISETP.GE.AND P3, PT, R5, R2, PT ;  /* 0x000000020500720c */ /* 0x000fc60003f66270 */
[----:B------:R-:W1:Y:S04]  /*1e880*/  SHFL.IDX PT, R5, R4, 0x3, 0x181f ;  /* 0x00781f0004057f89 */ /* 0x000e6800000e0000 */
[----:B0-----:R-:W0:Y:S06]  /*1e890*/  SHFL.IDX PT, R6, R3, 0x3, 0x181f ;  /* 0x00781f0003067f89 */ /* 0x001e2c00000e0000 */
[----:B-1----:R-:W-:-:S05]  /*1e8a0*/  @!P3 LEA R5, P4, R11, R5, 0x1 ;  /* 0x000000050b05b211 */ /* 0x002fca00078808ff */
[----:B0-----:R-:W-:-:S05]  /*1e8b0*/  @!P3 IMAD.X R6, RZ, RZ, R6, P4 ;  /* 0x000000ffff06b224 */ /* 0x001fca00020e0606 */
[----:B------:R-:W-:Y:S01]  /*1e8c0*/  @!P3 MOV R7, R6 ;  /* 0x000000060007b202 */ /* 0x000fe20000000f00 */
        /* <DEDUP_REMOVED lines=8> */
[----:B-1----:R-:W-:-:S04]  /*1e950*/  @!P3 LEA R5, P4, R11, R5, 0x1 ;  /* 0x000000050b05b211 */ /* 0x002fc800078808ff */
[----:B0-----:R-:W-:-:S05]  /*1e960*/  @!P3 IADD3.X R6, RZ, R6, RZ, P4, !PT ;  /* 0x00000006ff06b210 */ /* 0x001fca00027fe4ff */
[----:B------:R-:W-:Y:S02]  /*1e970*/  @!P3 IMAD.MOV.U32 R7, RZ, RZ, R6 ;  /* 0x000000ffff07b224 */ /* 0x000fe400078e0006 */
[----:B------:R-:W-:Y:S01]  /*1e980*/  @!P3 IMAD.MOV.U32 R6, RZ, RZ, R5 ;  /* 0x000000ffff06b224 */ /* 0x000fe200078e0005 */
[----:B------:R-:W-:-:S04]  /*1e990*/  IADD3 R5, R0, 0x50, RZ ;  /* 0x0000005000057810 */ /* 0x000fc80007ffe0ff */
        /* <DEDUP_REMOVED lines=8> */
[----:B------:R-:W-:Y:S01]  /*1ea20*/  @!P3 IMAD.MOV.U32 R7, RZ, RZ, R6 ;  /* 0x000000ffff07b224 */ /* 0x000fe200078e0006 */
[----:B------:R-:W-:Y:S01]  /*1ea30*/  @!P3 MOV R6, R5 ;  /* 0x000000050006b202 */ /* 0x000fe20000000f00 */
[----:B------:R-:W-:-:S04]  /*1ea40*/  VIADD R5, R0, 0x60 ;  /* 0x0000006000057836 */ /* 0x000fc80000000000 */
[----:B------:R-:W-:Y:S01]  /*1ea50*/  @!P3 LDGSTS.E.BYPASS.LTC128B.128 [R10+0x12c00], desc[UR58][R6.64], !P2 ;  /* 0x12c00000060abfae */ /* 0x000fe2000d101d7a */
[----:B------:R-:W-:-:S03]  /*1ea60*/  ISETP.GE.AND P4, PT, R5, R2, PT ;  /* 0x000000020500720c */ /* 0x000fc60003f86270 */
[----:B------:R-:W0:Y:S04]  /*1ea70*/  SHFL.IDX PT, R5, R4, 0x6, 0x181f ;  /* 0x00d81f0004057f89 */ /* 0x000e2800000e0000 */
[----:B------:R-:W-:Y:S04]  /*1ea80*/  @!P3 LDGSTS.E.BYPASS.LTC128B.128 [R10+0x16c00], desc[UR58][R6.64+0x80], !P1 ;  /* 0x16c00080060abfae */ /* 0x000fe8000c901d7a */
[----:B------:R1:W-:Y:S04]  /*1ea90*/  @!P3 LDGSTS.E.BYPASS.LTC128B.128 [R10+0x1ac00], desc[UR58][R6.64+0x100], !P0 ;  /* 0x1ac00100060abfae */ /* 0x0003e8000c101d7a */
[----:B-1----:R-:W1:Y:S01]  /*1eaa0*/  SHFL.IDX PT, R6, R3, 0x6, 0x181f ;  /* 0x00d81f0003067f89 */ /* 0x002e6200000e0000 */
[----:B0-----:R-:W-:-:S05]  /*1eab0*/  @!P4 LEA R5, P3, R11, R5, 0x1 ;  /* 0x000000050b05c211 */ /* 0x001fca00078608ff */
[----:B-1----:R-:W-:-:S05]  /*1eac0*/  @!P4 IMAD.X R6, RZ, RZ, R6, P3 ;  /* 0x000000ffff06c224 */ /* 0x002fca00018e0606 */
[----:B------:R-:W-:Y:S01]  /*1ead0*/  @!P4 MOV R7, R6 ;  /* 0x000000060007c202 */ /* 0x000fe20000000f00 */
[----:B------:R-:W-:Y:S02]  /*1eae0*/  @!P4 IMAD.MOV.U32 R6, RZ, RZ, R5 ;  /* 0x000000ffff06c224 */ /* 0x000fe400078e0005 */
[----:B------:R1:W2:Y:S04]  /*1eaf0*/  SHFL.IDX PT, R5, R3, 0x7, 0x181f ;  /* 0x00f81f0003057f89 */ /* 0x0002a800000e0000 */
[----:B------:R1:W-:Y:S04]  /*1eb00*/  @!P4 LDGSTS.E.BYPASS.LTC128B.128 [R10+0x13400], desc[UR58][R6.64], !P2 ;  /* 0x13400000060acfae */ /* 0x0003e8000d101d7a */
[----:B------:R1:W-:Y:S04]  /*1eb10*/  @!P4 LDGSTS.E.BYPASS.LTC128B.128 [R10+0x17400], desc[UR58][R6.64+0x80], !P1 ;  /* 0x17400080060acfae */ /* 0x0003e8000c901d7a */
[----:B------:R1:W-:Y:S04]  /*1eb20*/  @!P4 LDGSTS.E.BYPASS.LTC128B.128 [R10+0x1b400], desc[UR58][R6.64+0x100], !P0 ;  /* 0x1b400100060acfae */ /* 0x0003e8000c101d7a */
[----:B------:R1:W3:Y:S02]  /*1eb30*/  SHFL.IDX PT, R3, R4, 0x7, 0x181f ;  /* 0x00f81f0004037f89 */ /* 0x0002e400000e0000 */
.L_x_846:
[----:B------:R-:W-:Y:S01]  /*1eb40*/  VIADD R0, R0, 0x70 ;  /* 0x0000007000007836 */ /* 0x000fe20000000000 */
[----:B------:R-:W-:Y:S04]  /*1eb50*/  BSSY B0, `(.L_x_705) ;  /* 0x000000e000007945 */ /* 0x000fe80003800000 */
[----:B------:R-:W-:-:S13]  /*1eb60*/  ISETP.GE.AND P3, PT, R0, R2, PT ;  /* 0x000000020000720c */ /* 0x000fda0003f66270 */
[----:B------:R-:W-:Y:S05]  /*1eb70*/  @P3 BRA `(.L_x_706) ;  /* 0x00000000002c3947 */ /* 0x000fea0003800000 */
[----:B-1----:R-:W1:Y:S02]  /*1eb80*/  S2R R4, SR_TID.X ;  /* 0x0000000000047919 */ /* 0x002e640000002100 */
[----:B-1----:R-:W-:-:S04]  /*1eb90*/  SHF.L.U32 R4, R4, 0x3, RZ ;  /* 0x0000000304047819 */ /* 0x002fc800000006ff */
        /* <DEDUP_REMOVED lines=9> */
.L_x_706:
[----:B------:R-:W-:Y:S05]  /*1ec30*/  BSYNC B0 ;  /* 0x0000000000007941 */ /* 0x000fea0003800000 */
.L_x_705:
[----:B------:R-:W-:Y:S01]  /*1ec40*/  NOP ;  /* 0x0000000000007918 */ /* 0x000fe20000000000 */
[----:B------:R-:W-:Y:S01]  /*1ec50*/  PLOP3.LUT P0, PT, PT, PT, PT, 0x80, 0x0 ;  /* 0x000000000000781c */ /* 0x000fe20003f0f070 */
[----:B------:R-:W-:-:S12]  /*1ec60*/  VIADD R11, R18, 0x34800 ;  /* 0x00034800120b7836 */ /* 0x000fd80000000000 */
.L_x_707:
[----:B------:R-:W-:Y:S02]  /*1ec70*/  PLOP3.LUT P1, PT, P1, P0, PT, 0xa2, 0x0 ;  /* 0x000000000000781c */ /* 0x000fe40000f21472 */
[----:B------:R-:W-:-:S08]  /*1ec80*/  @P0 R2UR P1, UR4, R18 ;  /* 0x00000000120402ca */ /* 0x000fd00000020000 */
[----:B------:R-:W-:-:S05]  /*1ec90*/  @P0 PLOP3.LUT P0, PT, P1, PT, PT, 0x80, 0x0 ;  /* 0x000000000000081c */ /* 0x000fca0000f0f070 */
[----:B------:R-:W-:Y:S01]  /*1eca0*/  @!P1 SYNCS.ARRIVE.TRANS64.RED.A0T1 RZ, [UR4+0x34800], RZ ;  /* 0x034800ffffff99a7 */ /* 0x000fe20008200404 */
[----:B------:R-:W-:Y:S07]  /*1ecb0*/  @!P1 ARRIVES.LDGSTSBAR.64.TRANSCNT [UR4+0x34800] ;  /* 0x03480000ff0099b0 */ /* 0x000fee0008000a84 */
[----:B------:R-:W-:Y:S05]  /*1ecc0*/  @P0 BRA.U.ANY `(.L_x_707) ;  /* 0xfffffffd00e80947 */ /* 0x000fea000393ffff */
[----:B----4-:R-:W4:Y:S02]  /*1ecd0*/  LDL.LU R2, [R1+0x64] ;  /* 0x0000640001027983 */ /* 0x010f240000300800 */
[----:B----4-:R-:W-:-:S04]  /*1ece0*/  IADD3 R2, R2, 0x1, RZ ;  /* 0x0000000102027810 */ /* 0x010fc80007ffe0ff */
[----:B------:R-:W-:Y:S01]  /*1ecf0*/  LEA.HI R0, R2, R2, RZ, 0x1 ;  /* 0x0000000202007211 */ /* 0x000fe200078f08ff */
[----:B------:R4:W-:Y:S03]  /*1ed00*/  STL [R1+0x64], R2 ;  /* 0x0000640201007387 */ /* 0x0009e60000100800 */
[----:B------:R-:W-:-:S05]  /*1ed10*/  LOP3.LUT R0, R0, 0xfffffffe, RZ, 0xc0, !PT ;  /* 0xfffffffe00007812 */ /* 0x000fca00078ec0ff */
[----:B------:R-:W-:-:S05]  /*1ed20*/  IMAD.IADD R0, R2, 0x1, -R0 ;  /* 0x0000000102007824 */ /* 0x000fca00078e0a00 */
[----:B------:R-:W-:Y:S01]  /*1ed30*/  SHF.L.U32 R0, R0, 0x1f, RZ ;  /* 0x0000001f00007819 */ /* 0x000fe200000006ff */
[----:B------:R-:W-:Y:S01]  /*1ed40*/  NOP ;  /* 0x0000000000007918 */ /* 0x000fe20000000000 */
[----:B------:R4:W-:Y:S01]  /*1ed50*/  SYNCS.ARRIVE.TRANS64.A1T0 RZ, [R18+URZ+0x34800], RZ ;  /* 0x034800ff12ff79a7 */ /* 0x0009e2000810003f */
[----:B------:R-:W-:Y:S01]  /*1ed60*/  BSSY B0, `(.L_x_708) ;  /* 0x0000003000007945 */ /* 0x000fe20003800000 */
[----:B------:R-:W5:Y:S03]  /*1ed70*/  SYNCS.PHASECHK.TRANS64.TRYWAIT P0, [R18+URZ+0x34820], R0 ;  /* 0x03482000120075a7 */ /* 0x000f66000800017f */
[----:B----45:R-:W-:Y:S05]  /*1ed80*/  @!P0 BRA `(.L_x_709) ;  /* 0x0000004c00e88947 */ /* 0x030fea0003800000 */
.L_x_847:
[----:B------:R-:W-:Y:S05]  /*1ed90*/  BSYNC B0 ;  /* 0x0000000000007941 */ /* 0x000fea0003800000 */
.L_x_708:
[----:B-1-3--:R-:W4:Y:S04]  /*1eda0*/  LDL R3, [R1+0x48] ;  /* 0x0000480001037983 */ /* 0x00af280000100800 */
[----:B------:R-:W3:Y:S01]  /*1edb0*/  LDL R2, [R1+0x30] ;  /* 0x0000300001027983 */ /* 0x000ee20000100800 */
[----:B------:R-:W-:Y:S01]  /*1edc0*/  BSSY B0, `(.L_x_710) ;  /* 0x0000213000007945 */ /* 0x000fe20003800000 */
[----:B----4-:R-:W-:-:S05]  /*1edd0*/  VIADD R0, R3, 0xfffffffe ;  /* 0xfffffffe03007836 */ /* 0x010fca0000000000 */
[----:B---3--:R-:W-:-:S13]  /*1ede0*/  ISETP.GE.AND P0, PT, R0, R2, PT ;  /* 0x000000020000720c */ /* 0x008fda0003f06270 */
[----:B------:R-:W-:Y:S05]  /*1edf0*/  @!P0 BRA `(.L_x_711) ;  /* 0x00000020003c8947 */ /* 0x000fea0003800000 */
[----:B--2---:R-:W0:Y:S04]  /*1ee00*/  LDL.LU R5, [R1+0x60] ;  /* 0x0000600001057983 */ /* 0x004e280000300800 */
[----:B------:R-:W2:Y:S04]  /*1ee10*/  LDL.LU R4, [R1+0x44] ;  /* 0x0000440001047983 */ /* 0x000ea80000300800 */
[----:B------:R-:W3:Y:S01]  /*1ee20*/  LDL.LU R3, [R1+0x40] ;  /* 0x0000400001037983 */ /* 0x000ee20000300800 */
[----:B------:R-:W-:Y:S01]  /*1ee30*/  LOP3.LUT R2, RZ, R2, RZ, 0x33, !PT ;  /* 0x00000002ff027212 */ /* 0x000fe200078e33ff */
[----:B------:R-:W-:Y:S01]  /*1ee40*/  BSSY B2, `(.L_x_712) ;  /* 0x00000b5000027945 */ /* 0x000fe20003800000 */
[----:B0-----:R-:W-:-:S05]  /*1ee50*/  IADD3 R6, R5, 0x1, RZ ;  /* 0x0000000105067810 */ /* 0x001fca0007ffe0ff */
[----:B--2---:R-:W-:-:S05]  /*1ee60*/  IMAD R6, R6, R4, RZ ;  /* 0x0000000406067224 */ /* 0x004fca00078e02ff */
[----:B---3--:R-:W-:-:S05]  /*1ee70*/  VIMNMX R6, R3, R6, PT ;  /* 0x0000000603067248 */ /* 0x008fca0003fe0100 */
        /* <DEDUP_REMOVED lines=8> */
[----:B------:R-:W-:Y:S01]  /*1ef00*/  IADD3 R8, R19, 0x1, RZ ;  /* 0x0000000113087810 */ /* 0x000fe20007ffe0ff */
[----:B------:R-:W-:Y:S03]  /*1ef10*/  BSSY B1, `(.L_x_714) ;  /* 0x00000a3000017945 */ /* 0x000fe60003800000 */
[----:B------:R-:W-:-:S04]  /*1ef20*/  ISETP.NE.AND P0, PT, R8, 0x2, PT ;  /* 0x000000020800780c */ /* 0x000fc80003f05270 */
[----:B------:R-:W-:Y:S02]  /*1ef30*/  SEL R10, RZ, 0x1, P0 ;  /* 0x00000001ff0a7807 */ /* 0x000fe40000000000 */
[----:B------:R-:W-:Y:S02]  /*1ef40*/  SEL R8, R8, RZ, P0 ;  /* 0x000000ff08087207 */ /* 0x000fe40000000000 */
[----:B--2---:R-:W-:Y:S02]  /*1ef50*/  LOP3.LUT P1, RZ, R4, 0x1, RZ, 0xc0, !PT ;  /* 0x0000000104ff7812 */ /* 0x004fe4000782c0ff */
        /* <DEDUP_REMOVED lines=26> */
.L_x_716:
[----:B------:R-:W-:Y:S01]  /*1f100*/  IMAD R3, R8, 0x8, R18 ;  /* 0x0000000808037824 */ /* 0x000fe200078e0212 */
[----:B------:R-:W-:Y:S01]  /*1f110*/  SHF.L.U32 R2, R10, 0x1f, RZ ;  /* 0x0000001f0a027819 */ /* 0x000fe200000006ff */
[----:B------:R-:W-:Y:S03]  /*1f120*/  BSSY B3, `(.L_x_717) ;  /* 0x0000003000037945 */ /* 0x000fe60003800000 */
[----:B------:R-:W1:Y:S02]  /*1f130*/  SYNCS.PHASECHK.TRANS64.TRYWAIT P0, [R3+URZ+0x34840], R2 ;  /* 0x03484002030075a7 */ /* 0x000e64000800017f */
[----:B-1----:R-:W-:Y:S05]  /*1f140*/  @!P0 BRA `(.L_x_718) ;  /* 0x0000004c000c8947 */ /* 0x002fea0003800000 */
.L_x_848:
[----:B------:R-:W-:Y:S05]  /*1f150*/  BSYNC B3 ;  /* 0x0000000000037941 */ /* 0x000fea0003800000 */
.L_x_717:
[----:B0-----:R-:W0:Y:S01]  /*1f160*/  S2R R5, SR_TID.X ;  /* 0x0000000000057919 */ /* 0x001e220000002100 */
[----:B------:R-:W-:Y:S01]  /*1f170*/  BSSY B3, `(.L_x_719) ;  /* 0x000000b000037945 */ /* 0x000fe20003800000 */
[----:B0-----:R-:W-:-:S04]  /*1f180*/  LOP3.LUT R5, R5, 0x7f, RZ, 0xc0, !PT ;  /* 0x0000007f05057812 */ /* 0x001fc800078ec0ff */
[----:B------:R-:W-:-:S13]  /*1f190*/  ISETP.NE.AND P1, PT, R5, RZ, PT ;  /* 0x000000ff0500720c */ /* 0x000fda0003f25270 */
[----:B------:R-:W-:Y:S05]  /*1f1a0*/  @P1 BRA `(.L_x_720) ;  /* 0x00000000001c1947 */ /* 0x000fea0003800000 */
[----:B------:R-:W0:Y:S01]  /*1f1b0*/  S2R R5, SR_TID.X ;  /* 0x0000000000057919 */ /* 0x000e220000002100 */
[----:B-1----:R-:W-:-:S04]  /*1f1c0*/  MOV R2, 0xc000 ;  /* 0x0000c00000027802 */ /* 0x002fc80000000f00 */
[----:B------:R2:W-:Y:S01]  /*1f1d0*/  SYNCS.ARRIVE.TRANS64 RZ, [R3+URZ+0x34830], R2 ;  /* 0x0348300203ff79a7 */ /* 0x0005e2000800003f */
[----:B0-----:R-:W-:-:S04]  /*1f1e0*/  LOP3.LUT R5, R5, 0x1f, RZ, 0xc0, !PT ;  /* 0x0000001f05057812 */ /* 0x001fc800078ec0ff */
[----:B------:R-:W-:-:S13]  /*1f1f0*/  ISETP.NE.AND P0, PT, R5, RZ, PT ;  /* 0x000000ff0500720c */ /* 0x000fda0003f05270 */
[----:B--2---:R-:W-:Y:S05]  /*1f200*/  @!P0 BRA `(.L_x_720) ;  /* 0x0000000000048947 */ /* 0x004fea0003800000 */
[----:B------:R-:W-:Y:S01]  /*1f210*/  BPT.TRAP 0x1 ;  /* 0x000000040000795c */ /* 0x000fe20000300000 */
.L_x_720:
[----:B------:R-:W-:Y:S05]  /*1f220*/  BSYNC B3 ;  /* 0x0000000000037941 */ /* 0x000fea0003800000 */
.L_x_719:
        /* <DEDUP_REMOVED lines=11> */
[----:B--2---:R-:W-:-:S10]  /*1f2e0*/  LEA R2, R0, R2, 0x7 ;  /* 0x0000000200027211 */ /* 0x004fd400078e38ff */
.L_x_721:
        /* <DEDUP_REMOVED lines=16> */
.L_x_722:
        /* <DEDUP_REMOVED lines=15> */
.L_x_723:
        /* <DEDUP_REMOVED lines=16> */
.L_x_849:
[----:B------:R-:W-:Y:S05]  /*1f5e0*/  BSYNC B3 ;  /* 0x0000000000037941 */ /* 0x000fea0003800000 */
.L_x_724:
[----:B------:R-:W-:Y:S01]  /*1f5f0*/  BSSY B3, `(.L_x_726) ;  /* 0x000000c000037945 */ /* 0x000fe20003800000 */
[----:B------:R-:W-:Y:S01]  /*1f600*/  MOV R12, 0x0 ;  /* 0x00000000000c7802 */ /* 0x000fe20000000f00 */
[----:B------:R-:W-:Y:S02]  /*1f610*/  IMAD.MOV.U32 R13, RZ, RZ, 0x14f00000 ;  /* 0x14f00000ff0d7424 */ /* 0x000fe400078e00ff */
[----:B------:R-:W-:Y:S05]  /*1f620*/  @P1 BRA `(.L_x_727) ;  /* 0x0000000000201947 */ /* 0x000fea0003800000 */
[----:B------:R-:W1:Y:S01]  /*1f630*/  S2R R5, SR_TID.X ;  /* 0x0000000000057919 */ /* 0x000e620000002100 */
[----:B0-----:R-:W-:Y:S01]  /*1f640*/  IMAD R2, R19, 0x8, R18 ;  /* 0x0000000813027824 */ /* 0x001fe200078e0212 */
[----:B------:R-:W-:-:S04]  /*1f650*/  MOV R3, 0x8000 ;  /* 0x0000800000037802 */ /* 0x000fc80000000f00 */
[----:B------:R2:W-:Y:S01]  /*1f660*/  SYNCS.ARRIVE.TRANS64 RZ, [R2+URZ+0x34850], R3 ;  /* 0x0348500302ff79a7 */ /* 0x0005e2000800003f */
[----:B-1----:R-:W-:-:S04]  /*1f670*/  LOP3.LUT R5, R5, 0x1f, RZ, 0xc0, !PT ;  /* 0x0000001f05057812 */ /* 0x002fc800078ec0ff */
[----:B------:R-:W-:-:S13]  /*1f680*/  ISETP.NE.AND P0, PT, R5, RZ, PT ;  /* 0x000000ff0500720c */ /* 0x000fda0003f05270 */
[----:B--2---:R-:W-:Y:S05]  /*1f690*/  @!P0 BRA `(.L_x_727) ;  /* 0x0000000000048947 */ /* 0x004fea0003800000 */
[----:B------:R-:W-:Y:S01]  /*1f6a0*/  BPT.TRAP 0x1 ;  /* 0x000000040000795c */ /* 0x000fe20000300000 */
.L_x_727:
[----:B------:R-:W-:Y:S05]  /*1f6b0*/  BSYNC B3 ;  /* 0x0000000000037941 */ /* 0x000fea0003800000 */
.L_x_726:
[----:B------:R-:W2:Y:S04]  /*1f6c0*/  LDL R5, [R1+0x20] ;  /* 0x0000200001057983 */ /* 0x000ea80000100800 */
[----:B0-----:R-:W2:Y:S01]  /*1f6d0*/  LDL.LU R3, [R1+0x8] ;  /* 0x0000080001037983 */ /* 0x001ea20000300800 */
[----:B------:R-:W-:Y:S01]  /*1f6e0*/  R2UR UR10, R14 ;  /* 0x000000000e0a72ca */ /* 0x000fe200000e0000 */
[C-C-:B------:R-:W-:Y:S01]  /*1f6f0*/  IMAD R2, R19.reuse, 0x8, R18.reuse ;  /* 0x0000000813027824 */ /* 0x140fe200078e0212 */
[----:B------:R-:W-:Y:S01]  /*1f700*/  R2UR UR6, R12 ;  /* 0x000000000c0672ca */ /* 0x000fe200000e0000 */
[----:B------:R-:W-:Y:S01]  /*1f710*/  IMAD R7, R19, 0x8000, R18 ;  /* 0x0000800013077824 */ /* 0x000fe200078e0212 */
[----:B------:R-:W-:Y:S01]  /*1f720*/  R2UR UR7, R13 ;  /* 0x000000000d0772ca */ /* 0x000fe200000e0000 */
[----:B------:R-:W-:Y:S01]  /*1f730*/  UIADD3 UR4, UP0, UR36, 0x470, URZ ;  /* 0x0000047024047890 */ /* 0x000fe2000ff1e03f */
[----:B------:R-:W-:Y:S01]  /*1f740*/  PLOP3.LUT P0, PT, PT, PT, PT, 0x80, 0x0 ;  /* 0x000000000000781c */ /* 0x000fe20003f0f070 */
[----:B------:R-:W-:-:S02]  /*1f750*/  VIADD R2, R2, 0x34850 ;  /* 0x0003485002027836 */ /* 0x000fc40000000000 */
[----:B------:R-:W-:Y:S01]  /*1f760*/  UIADD3.X UR5, URZ, UR37, URZ, UP0, !UPT ;  /* 0x000000253f057290 */ /* 0x000fe200087fe43f */
[----:B--2---:R-:W-:Y:S01]  /*1f770*/  LEA R3, R3, R5, 0x7 ;  /* 0x0000000503037211 */ /* 0x004fe200078e38ff */
[----:B------:R-:W-:-:S10]  /*1f780*/  VIADD R5, R7, 0x400 ;  /* 0x0000040007057836 */ /* 0x000fd40000000000 */
.L_x_728:
        /* <DEDUP_REMOVED lines=10> */
[----:B------:R-:W-:Y:S02]  /*1f830*/  R2UR UR10, R15 ;  /* 0x000000000f0a72ca */ /* 0x000fe400000e0000 */
[----:B------:R-:W-:Y:S02]  /*1f840*/  R2UR UR6, R12 ;  /* 0x000000000c0672ca */ /* 0x000fe400000e0000 */
[----:B------:R-:W-:Y:S02]  /*1f850*/  R2UR UR7, R13 ;  /* 0x000000000d0772ca */ /* 0x000fe400000e0000 */
[----:B------:R-:W-:Y:S02]  /*1f860*/  PLOP3.LUT P0, PT, PT, PT, PT, 0x80, 0x0 ;  /* 0x000000000000781c */ /* 0x000fe40003f0f070 */
[----:B------:R-:W-:-:S11]  /*1f870*/  IADD3 R5, R7, 0x4400, RZ ;  /* 0x0000440007057810 */ /* 0x000fd60007ffe0ff */
.L_x_729:
        /* <DEDUP_REMOVED lines=12> */
.L_x_715:
[----:B------:R-:W-:Y:S05]  /*1f940*/  BSYNC B1 ;  /* 0x0000000000017941 */ /* 0x000fea0003800000 */
.L_x_714:
[----:B0-----:R-:W2:Y:S01]  /*1f950*/  LDL.LU R0, [R1+0x48] ;  /* 0x0000480001007983 */ /* 0x001ea20000300800 */
[----:B------:R-:W-:-:S03]  /*1f960*/  MOV R19, R8 ;  /* 0x0000000800137202 */ /* 0x000fc60000000f00 */
[----:B------:R0:W-:Y:S02]  /*1f970*/  STL [R1+0x1c], R10 ;  /* 0x00001c0a01007387 */ /* 0x0001e40000100800 */
[----:B0-2---:R-:W-:-:S07]  /*1f980*/  VIADD R0, R0, 0xfffffffd ;  /* 0xfffffffd00007836 */ /* 0x005fce0000000000 */
.L_x_713:
[----:B------:R-:W-:Y:S05]  /*1f990*/  BSYNC B2 ;  /* 0x0000000000027941 */ /* 0x000fea0003800000 */
.L_x_712:
[----:B------:R-:W-:Y:S01]  /*1f9a0*/  VIADD R9, R9, 0xfffffffe ;  /* 0xfffffffe09097836 */ /* 0x000fe20000000000 */
[----:B------:R-:W-:-:S04]  /*1f9b0*/  LOP3.LUT R6, RZ, R6, RZ, 0x33, !PT ;  /* 0x00000006ff067212 */ /* 0x000fc800078e33ff */
[----:B------:R-:W-:-:S13]  /*1f9c0*/  ISETP.NE.AND P0, PT, R9, R6, PT ;  /* 0x000000060900720c */ /* 0x000fda0003f05270 */
[----:B------:R-:W-:Y:S05]  /*1f9d0*/  @!P0 BRA `(.L_x_711) ;  /* 0x0000001400448947 */ /* 0x000fea0003800000 */
[----:B------:R-:W-:-:S07]  /*1f9e0*/  IMAD.MOV.U32 R9, RZ, RZ, R17 ;  /* 0x000000ffff097224 */ /* 0x000fce00078e0011 */
.L_x_762:
[----:B------:R-:W2:Y:S04]  /*1f9f0*/  LDL R3, [R1+0x14] ;  /* 0x0000140001037983 */ /* 0x000ea80000100800 */
[----:B------:R-:W3:Y:S01]  /*1fa00*/  LDL R2, [R1+0x1c] ;  /* 0x00001c0001027983 */ /* 0x000ee20000100800 */
[----:B------:R-:W-:Y:S01]  /*1fa10*/  IADD3 R4, R19, 0x1, RZ ;  /* 0x0000000113047810 */ /* 0x000fe20007ffe0ff */
[----:B------:R-:W-:Y:S05]  /*1fa20*/  YIELD ;  /* 0x0000000000007946 */ /* 0x000fea0003800000 */
[----:B------:R-:W-:Y:S01]  /*1fa30*/  ISETP.NE.AND P0, PT, R4, 0x2, PT ;  /* 0x000000020400780c */ /* 0x000fe20003f05270 */
[----:B------:R-:W-:Y:S03]  /*1fa40*/  BSSY B1, `(.L_x_730) ;  /* 0x00000a0000017945 */ /* 0x000fe60003800000 */
[----:B------:R-:W-:-:S02]  /*1fa50*/  SEL R5, RZ, 0x1, P0 ;  /* 0x00000001ff057807 */ /* 0x000fc40000000000 */
[----:B------:R-:W-:Y:S02]  /*1fa60*/  SEL R4, R4, RZ, P0 ;  /* 0x000000ff04047207 */ /* 0x000fe40000000000 */
[----:B--2---:R-:W-:Y:S02]  /*1fa70*/  LOP3.LUT P1, RZ, R3, 0x1, RZ, 0xc0, !PT ;  /* 0x0000000103ff7812 */ /* 0x004fe4000782c0ff */
        /* <DEDUP_REMOVED lines=16> */
[----:B------:R-:W-:Y:S02]  /*1fb80*/  IADD3 R6, -R2, RZ, RZ ;  /* 0x000000ff02067210 */ /* 0x000fe40007ffe1ff */
[----:B------:R-:W-:-:S03]  /*1fb90*/  SHF.R.S32.HI R3, RZ, 0x1f, R2 ;  /* 0x0000001fff037819 */ /* 0x000fc60000011402 */
        /* <DEDUP_REMOVED lines=8> */
.L_x_732:
[----:B------:R-:W-:Y:S01]  /*1fc20*/  IMAD R3, R4, 0x8, R18 ;  /* 0x0000000804037824 */ /* 0x000fe200078e0212 */
[----:B------:R-:W-:Y:S01]  /*1fc30*/  SHF.L.U32 R2, R5, 0x1f, RZ ;  /* 0x0000001f05027819 */ /* 0x000fe200000006ff */
[----:B------:R-:W-:Y:S03]  /*1fc40*/  BSSY B2, `(.L_x_733) ;  /* 0x0000003000027945 */ /* 0x000fe60003800000 */
[----:B------:R-:W1:Y:S02]  /*1fc50*/  SYNCS.PHASECHK.TRANS64.TRYWAIT P0, [R3+URZ+0x34840], R2 ;  /* 0x03484002030075a7 */ /* 0x000e64000800017f */
[----:B-1----:R-:W-:Y:S05]  /*1fc60*/  @!P0 BRA `(.L_x_734) ;  /* 0x00000040006c8947 */ /* 0x002fea0003800000 */
.L_x_850:
[----:B------:R-:W-:Y:S05]  /*1fc70*/  BSYNC B2 ;  /* 0x0000000000027941 */ /* 0x000fea0003800000 */
.L_x_733:
[----:B------:R-:W2:Y:S01]  /*1fc80*/  S2R R7, SR_TID.X ;  /* 0x0000000000077919 */ /* 0x000ea20000002100 */
[----:B------:R-:W-:Y:S01]  /*1fc90*/  BSSY B2, `(.L_x_735) ;  /* 0x000000b000027945 */ /* 0x000fe20003800000 */
[----:B--2---:R-:W-:-:S04]  /*1fca0*/  LOP3.LUT R7, R7, 0x7f, RZ, 0xc0, !PT ;  /* 0x0000007f07077812 */ /* 0x004fc800078ec0ff */
[----:B------:R-:W-:-:S13]  /*1fcb0*/  ISETP.NE.AND P1, PT, R7, RZ, PT ;  /* 0x000000ff0700720c */ /* 0x000fda0003f25270 */
[----:B------:R-:W-:Y:S05]  /*1fcc0*/  @P1 BRA `(.L_x_736) ;  /* 0x00000000001c1947 */ /* 0x000fea0003800000 */
[----:B------:R-:W2:Y:S01]  /*1fcd0*/  S2R R7, SR_TID.X ;  /* 0x0000000000077919 */ /* 0x000ea20000002100 */
[----:B-1----:R-:W-:-:S04]  /*1fce0*/  MOV R2, 0xc000 ;  /* 0x0000c00000027802 */ /* 0x002fc80000000f00 */
[----:B------:R3:W-:Y:S01]  /*1fcf0*/  SYNCS.ARRIVE.TRANS64 RZ, [R3+URZ+0x34830], R2 ;  /* 0x0348300203ff79a7 */ /* 0x0007e2000800003f */
[----:B--2---:R-:W-:-:S04]  /*1fd00*/  LOP3.LUT R7, R7, 0x1f, RZ, 0xc0, !PT ;  /* 0x0000001f07077812 */ /* 0x004fc800078ec0ff */
[----:B------:R-:W-:-:S13]  /*1fd10*/  ISETP.NE.AND P0, PT, R7, RZ, PT ;  /* 0x000000ff0700720c */ /* 0x000fda0003f05270 */
[----:B---3--:R-:W-:Y:S05]  /*1fd20*/  @!P0 BRA `(.L_x_736) ;  /* 0x0000000000048947 */ /* 0x008fea0003800000 */
[----:B------:R-:W-:Y:S01]  /*1fd30*/  BPT.TRAP 0x1 ;  /* 0x000000040000795c */ /* 0x000fe20000300000 */
.L_x_736:
[----:B------:R-:W-:Y:S05]  /*1fd40*/  BSYNC B2 ;  /* 0x0000000000027941 */ /* 0x000fea0003800000 */
.L_x_735:
[----:B-1----:R-:W2:Y:S01]  /*1fd50*/  LDL R2, [R1+0x20] ;  /* 0x0000200001027983 */ /* 0x002ea20000100800 */
[----:B------:R-:W-:Y:S01]  /*1fd60*/  IMAD.MOV.U32 R10, RZ, RZ, RZ ;  /* 0x000000ffff0a7224 */ /* 0x000fe200078e00ff */
[----:B------:R-:W-:Y:S01]  /*1fd70*/  UIADD3 UR4, UP0, UR36, 0x370, URZ ;  /* 0x0000037024047890 */ /* 0x000fe2000ff1e03f */
[----:B------:R-:W-:Y:S01]  /*1fd80*/  IMAD R7, R4, 0xc000, R18 ;  /* 0x0000c00004077824 */ /* 0x000fe200078e0212 */
[----:B------:R-:W-:Y:S01]  /*1fd90*/  PLOP3.LUT P0, PT, PT, PT, PT, 0x80, 0x0 ;  /* 0x000000000000781c */ /* 0x000fe20003f0f070 */
[----:B------:R-:W-:Y:S01]  /*1fda0*/  VIADD R3, R3, 0x34830 ;  /* 0x0003483003037836 */ /* 0x000fe20000000000 */
[----:B------:R-:W-:Y:S01]  /*1fdb0*/  R2UR UR10, R10 ;  /* 0x000000000a0a72ca */ /* 0x000fe200000e0000 */
[----:B0-----:R-:W-:Y:S01]  /*1fdc0*/  VIADD R8, R7, 0x1c400 ;  /* 0x0001c40007087836 */ /* 0x001fe20000000000 */
[----:B------:R-:W-:Y:S01]  /*1fdd0*/  UIADD3.X UR5, URZ, UR37, URZ, UP0, !UPT ;  /* 0x000000253f057290 */ /* 0x000fe200087fe43f */
[----:B------:R-:W-:Y:S01]  /*1fde0*/  UMOV UR6, 0x0 ;  /* 0x0000000000067882 */ /* 0x000fe20000000000 */
[----:B------:R-:W-:Y:S01]  /*1fdf0*/  UMOV UR7, 0x14f00000 ;  /* 0x14f0000000077882 */ /* 0x000fe20000000000 */
[----:B--2---:R-:W-:-:S10]  /*1fe00*/  LEA R2, R6, R2, 0x7 ;  /* 0x0000000206027211 */ /* 0x004fd400078e38ff */
.L_x_737:
        /* <DEDUP_REMOVED lines=16> */
.L_x_738:
        /* <DEDUP_REMOVED lines=15> */
.L_x_739:
        /* <DEDUP_REMOVED lines=16> */
.L_x_851:
[----:B------:R-:W-:Y:S05]  /*20100*/  BSYNC B2 ;  /* 0x0000000000027941 */ /* 0x000fea0003800000 */
.L_x_740:
[----:B------:R-:W-:Y:S01]  /*20110*/  BSSY B2, `(.L_x_742) ;  /* 0x000000b000027945 */ /* 0x000fe20003800000 */
[----:B------:R-:W-:Y:S01]  /*20120*/  MOV R12, 0x0 ;  /* 0x00000000000c7802 */ /* 0x000fe20000000f00 */
[----:B------:R-:W-:Y:S02]  /*20130*/  IMAD.MOV.U32 R13, RZ, RZ, 0x14f00000 ;  /* 0x14f00000ff0d7424 */ /* 0x000fe400078e00ff */
[----:B------:R-:W-:Y:S05]  /*20140*/  @P1 BRA `(.L_x_743) ;  /* 0x00000000001c1947 */ /* 0x000fea0003800000 */
[----:B------:R-:W1:Y:S01]  /*20150*/  S2R R7, SR_TID.X ;  /* 0x0000000000077919 */ /* 0x000e620000002100 */
[----:B0-----:R-:W-:-:S04]  /*20160*/  IMAD.MOV.U32 R3, RZ, RZ, 0x8000 ;  /* 0x00008000ff037424 */ /* 0x001fc800078e00ff */
[----:B------:R2:W-:Y:S01]  /*20170*/  SYNCS.ARRIVE.TRANS64 RZ, [R2+URZ+0x50], R3 ;  /* 0x0000500302ff79a7 */ /* 0x0005e2000800003f */
[----:B-1----:R-:W-:-:S04]  /*20180*/  LOP3.LUT R7, R7, 0x1f, RZ, 0xc0, !PT ;  /* 0x0000001f07077812 */ /* 0x002fc800078ec0ff */
[----:B------:R-:W-:-:S13]  /*20190*/  ISETP.NE.AND P0, PT, R7, RZ, PT ;  /* 0x000000ff0700720c */ /* 0x000fda0003f05270 */
[----:B--2---:R-:W-:Y:S05]  /*201a0*/  @!P0 BRA `(.L_x_743) ;  /* 0x0000000000048947 */ /* 0x004fea0003800000 */
[----:B------:R-:W-:Y:S01]  /*201b0*/  BPT.TRAP 0x1 ;  /* 0x000000040000795c */ /* 0x000fe20000300000 */
.L_x_743:
[----:B------:R-:W-:Y:S05]  /*201c0*/  BSYNC B2 ;  /* 0x0000000000027941 */ /* 0x000fea0003800000 */
.L_x_742:
[----:B------:R-:W2:Y:S04]  /*201d0*/  LDL R7, [R1+0x20] ;  /* 0x0000200001077983 */ /* 0x000ea80000100800 */
[----:B0-----:R-:W2:Y:S01]  /*201e0*/  LDL.LU R3, [R1+0x8] ;  /* 0x0000080001037983 */ /* 0x001ea20000300800 */
[----:B------:R-:W-:Y:S01]  /*201f0*/  R2UR UR10, R10 ;  /* 0x000000000a0a72ca */ /* 0x000fe200000e0000 */
[----:B------:R-:W-:Y:S01]  /*20200*/  UIADD3 UR4, UP0, UR36, 0x470, URZ ;  /* 0x0000047024047890 */ /* 0x000fe2000ff1e03f */
[----:B------:R-:W-:Y:S01]  /*20210*/  R2UR UR6, R12 ;  /* 0x000000000c0672ca */ /* 0x000fe200000e0000 */
[----:B------:R-:W-:Y:S01]  /*20220*/  VIADD R2, R2, 0x50 ;  /* 0x0000005002027836 */ /* 0x000fe20000000000 */
[----:B------:R-:W-:Y:S01]  /*20230*/  R2UR UR7, R13 ;  /* 0x000000000d0772ca */ /* 0x000fe200000e0000 */
[----:B------:R-:W-:Y:S01]  /*20240*/  UIADD3.X UR5, URZ, UR37, URZ, UP0, !UPT ;  /* 0x000000253f057290 */ /* 0x000fe200087fe43f */
[----:B------:R-:W-:-:S02]  /*20250*/  LEA R19, R19, R18, 0xf ;  /* 0x0000001213137211 */ /* 0x000fc400078e78ff */
[----:B------:R-:W-:Y:S01]  /*20260*/  PLOP3.LUT P0, PT, PT, PT, PT, 0x80, 0x0 ;  /* 0x000000000000781c */ /* 0x000fe20003f0f070 */
[----:B--2---:R-:W-:Y:S01]  /*20270*/  IMAD R3, R3, 0x80, R7 ;  /* 0x0000008003037824 */ /* 0x004fe200078e0207 */
[----:B------:R-:W-:-:S11]  /*20280*/  IADD3 R7, R19, 0x400, RZ ;  /* 0x0000040013077810 */ /* 0x000fd60007ffe0ff */
.L_x_744:
        /* <DEDUP_REMOVED lines=15> */
.L_x_745:
        /* <DEDUP_REMOVED lines=12> */
.L_x_731:
[----:B------:R-:W-:Y:S05]  /*20440*/  BSYNC B1 ;  /* 0x0000000000017941 */ /* 0x000fea0003800000 */
.L_x_730:
[----:B------:R-:W2:Y:S01]  /*20450*/  LDL R2, [R1+0x14] ;  /* 0x0000140001027983 */ /* 0x000ea20000100800 */
[----:B------:R-:W-:Y:S01]  /*20460*/  IADD3 R19, R4, 0x1, RZ ;  /* 0x0000000104137810 */ /* 0x000fe20007ffe0ff */
[----:B------:R-:W-:Y:S01]  /*20470*/  BSSY B1, `(.L_x_746) ;  /* 0x00000a3000017945 */ /* 0x000fe20003800000 */
[----:B0-----:R-:W-:Y:S02]  /*20480*/  VIADD R6, R0, 0xffffffff ;  /* 0xffffffff00067836 */ /* 0x001fe40000000000 */
[----:B------:R-:W-:-:S04]  /*20490*/  ISETP.NE.AND P0, PT, R19, 0x2, PT ;  /* 0x000000021300780c */ /* 0x000fc80003f05270 */
[----:B------:R-:W-:Y:S02]  /*204a0*/  SEL R19, R19, RZ, P0 ;  /* 0x000000ff13137207 */ /* 0x000fe40000000000 */
[----:B--2---:R-:W-:Y:S02]  /*204b0*/  LOP3.LUT P1, RZ, R2, 0x1, RZ, 0xc0, !PT ;  /* 0x0000000102ff7812 */ /* 0x004fe4000782c0ff */
        /* <DEDUP_REMOVED lines=15> */
[----:B-1----:R-:W-:Y:S01]  /*205b0*/  @P0 IMAD.HI.U32 R7, R6, R2, RZ ;  /* 0x0000000206070227 */ /* 0x002fe200078e00ff */
[----:B------:R-:W-:-:S04]  /*205c0*/  MOV R2, R6 ;  /* 0x0000000600027202 */ /* 0x000fc80000000f00 */
        /* <DEDUP_REMOVED lines=11> */
.L_x_748:
[----:B------:R-:W-:Y:S01]  /*20680*/  LEA R2, R19, R18, 0x3 ;  /* 0x0000001213027211 */ /* 0x000fe200078e18ff */
[----:B------:R-:W-:Y:S01]  /*20690*/  BSSY B2, `(.L_x_749) ;  /* 0x0000004000027945 */ /* 0x000fe20003800000 */
[----:B------:R-:W-:-:S04]  /*206a0*/  SHF.L.U32 R3, R10, 0x1f, RZ ;  /* 0x0000001f0a037819 */ /* 0x000fc800000006ff */
[----:B------:R-:W2:Y:S02]  /*206b0*/  SYNCS.PHASECHK.TRANS64.TRYWAIT P0, [R2+URZ+0x34840], R3 ;  /* 0x03484003020075a7 */ /* 0x000ea4000800017f */
[----:B--2---:R-:W-:Y:S05]  /*206c0*/  @!P0 BRA `(.L_x_750) ;  /* 0x0000003400fc8947 */ /* 0x004fea0003800000 */
.L_x_852:
[----:B------:R-:W-:Y:S05]  /*206d0*/  BSYNC B2 ;  /* 0x0000000000027941 */ /* 0x000fea0003800000 */
.L_x_749:
        /* <DEDUP_REMOVED lines=12> */
.L_x_752:
[----:B------:R-:W-:Y:S05]  /*207a0*/  BSYNC B2 ;  /* 0x0000000000027941 */ /* 0x000fea0003800000 */
.L_x_751:
[----:B--2---:R-:W2:Y:S01]  /*207b0*/  LDL R2, [R1+0x20] ;  /* 0x0000200001027983 */ /* 0x004ea20000100800 */
[----:B------:R-:W-:Y:S01]  /*207c0*/  IMAD.MOV.U32 R14, RZ, RZ, RZ ;  /* 0x000000ffff0e7224 */ /* 0x000fe200078e00ff */
[C---:B------:R-:W-:Y:S01]  /*207d0*/  LEA R3, R19.reuse, R11, 0x3 ;  /* 0x0000000b13037211 */ /* 0x040fe200078e18ff */
[----:B------:R-:W-:Y:S01]  /*207e0*/  IMAD R8, R19, 0xc000, R18 ;  /* 0x0000c00013087824 */ /* 0x000fe200078e0212 */
[----:B------:R-:W-:Y:S01]  /*207f0*/  UIADD3 UR4, UP0, UR36, 0x370, URZ ;  /* 0x0000037024047890 */ /* 0x000fe2000ff1e03f */
[----:B------:R-:W-:Y:S01]  /*20800*/  PLOP3.LUT P0, PT, PT, PT, PT, 0x80, 0x0 ;  /* 0x000000000000781c */ /* 0x000fe20003f0f070 */
[----:B------:R-:W-:Y:S01]  /*20810*/  UMOV UR6, 0x0 ;  /* 0x0000000000067882 */ /* 0x000fe20000000000 */
[----:B------:R-:W-:Y:S01]  /*20820*/  R2UR UR10, R14 ;  /* 0x000000000e0a72ca */ /* 0x000fe200000e0000 */
[----:B------:R-:W-:Y:S01]  /*20830*/  VIADD R3, R3, 0x30 ;  /* 0x0000003003037836 */ /* 0x000fe20000000000 */
[----:B0-----:R-:W-:Y:S01]  /*20840*/  IADD3 R10, R8, 0x1c400, RZ ;  /* 0x0001c400080a7810 */ /* 0x001fe20007ffe0ff */
[----:B------:R-:W-:Y:S01]  /*20850*/  UIADD3.X UR5, URZ, UR37, URZ, UP0, !UPT ;  /* 0x000000253f057290 */ /* 0x000fe200087fe43f */
[----:B------:R-:W-:Y:S01]  /*20860*/  UMOV UR7, 0x14f00000 ;  /* 0x14f0000000077882 */ /* 0x000fe20000000000 */
[----:B--2---:R-:W-:-:S10]  /*20870*/  IMAD R2, R7, 0x80, R2 ;  /* 0x0000008007027824 */ /* 0x004fd400078e0202 */
.L_x_753:
        /* <DEDUP_REMOVED lines=16> */
.L_x_754:
        /* <DEDUP_REMOVED lines=15> */
.L_x_755:
        /* <DEDUP_REMOVED lines=15> */
.L_x_853:
[----:B------:R-:W-:Y:S05]  /*20b60*/  BSYNC B2 ;  /* 0x0000000000027941 */ /* 0x000fea0003800000 */
.L_x_756:
[----:B------:R-:W-:Y:S01]  /*20b70*/  BSSY B2, `(.L_x_758) ;  /* 0x000000b000027945 */ /* 0x000fe20003800000 */
[----:B------:R-:W-:Y:S01]  /*20b80*/  IMAD.MOV.U32 R12, RZ, RZ, 0x0 ;  /* 0x00000000ff0c7424 */ /* 0x000fe200078e00ff */
[----:B------:R-:W-:Y:S02]  /*20b90*/  MOV R13, 0x14f00000 ;  /* 0x14f00000000d7802 */ /* 0x000fe40000000f00 */
[----:B------:R-:W-:Y:S05]  /*20ba0*/  @P1 BRA `(.L_x_759) ;  /* 0x00000000001c1947 */ /* 0x000fea0003800000 */
[----:B------:R-:W1:Y:S01]  /*20bb0*/  S2R R8, SR_TID.X ;  /* 0x0000000000087919 */ /* 0x000e620000002100 */
[----:B------:R-:W-:-:S04]  /*20bc0*/  IMAD.MOV.U32 R3, RZ, RZ, 0x8000 ;  /* 0x00008000ff037424 */ /* 0x000fc800078e00ff */
[----:B------:R2:W-:Y:S01]  /*20bd0*/  SYNCS.ARRIVE.TRANS64 RZ, [R2+URZ+0x50], R3 ;  /* 0x0000500302ff79a7 */ /* 0x0005e2000800003f */
[----:B-1----:R-:W-:-:S04]  /*20be0*/  LOP3.LUT R8, R8, 0x1f, RZ, 0xc0, !PT ;  /* 0x0000001f08087812 */ /* 0x002fc800078ec0ff */
[----:B------:R-:W-:-:S13]  /*20bf0*/  ISETP.NE.AND P0, PT, R8, RZ, PT ;  /* 0x000000ff0800720c */ /* 0x000fda0003f05270 */
[----:B--2---:R-:W-:Y:S05]  /*20c00*/  @!P0 BRA `(.L_x_759) ;  /* 0x0000000000048947 */ /* 0x004fea0003800000 */
[----:B------:R-:W-:Y:S01]  /*20c10*/  BPT.TRAP 0x1 ;  /* 0x000000040000795c */ /* 0x000fe20000300000 */
.L_x_759:
[----:B------:R-:W-:Y:S05]  /*20c20*/  BSYNC B2 ;  /* 0x0000000000027941 */ /* 0x000fea0003800000 */
.L_x_758:
        /* <DEDUP_REMOVED lines=10> */
[----:B--2---:R-:W-:Y:S01]  /*20cd0*/  LEA R3, R3, R5, 0x7 ;  /* 0x0000000503037211 */ /* 0x004fe200078e38ff */
[----:B------:R-:W-:-:S10]  /*20ce0*/  VIADD R5, R4, 0x400 ;  /* 0x0000040004057836 */ /* 0x000fd40000000000 */
.L_x_760:
        /* <DEDUP_REMOVED lines=15> */
.L_x_761:
        /* <DEDUP_REMOVED lines=12> */
.L_x_747:
[----:B------:R-:W-:Y:S05]  /*20ea0*/  BSYNC B1 ;  /* 0x0000000000017941 */ /* 0x000fea0003800000 */
.L_x_746:
[----:B------:R-:W2:Y:S01]  /*20eb0*/  LDL R2, [R1+0x30] ;  /* 0x0000300001027983 */ /* 0x000ea20000100800 */
[----:B------:R-:W-:Y:S01]  /*20ec0*/  VIADD R0, R0, 0xfffffffe ;  /* 0xfffffffe00007836 */ /* 0x000fe20000000000 */
[----:B--2---:R-:W-:-:S13]  /*20ed0*/  ISETP.GT.AND P0, PT, R6, R2, PT ;  /* 0x000000020600720c */ /* 0x004fda0003f04270 */
[----:B------:R-:W-:Y:S05]  /*20ee0*/  @P0 BRA `(.L_x_762) ;  /* 0xffffffe800c00947 */ /* 0x000fea000383ffff */
.L_x_711:
[----:B------:R-:W-:Y:S05]  /*20ef0*/  BSYNC B0 ;  /* 0x0000000000007941 */ /* 0x000fea0003800000 */
.L_x_710:
        /* <DEDUP_REMOVED lines=18> */
.L_x_764:
[----:B------:R-:W-:Y:S05]  /*21020*/  BSYNC B0 ;  /* 0x0000000000007941 */ /* 0x000fea0003800000 */
.L_x_763:
[----:B---3--:R-:W3:Y:S01]  /*21030*/  LDL R0, [R1+0x14] ;  /* 0x0000140001007983 */ /* 0x008ee20000100800 */
[----:B------:R-:W-:Y:S01]  /*21040*/  BSSY B0, `(.L_x_765) ;  /* 0x000003a000007945 */ /* 0x000fe20003800000 */
[----:B---3--:R-:W-:-:S13]  /*21050*/  LOP3.LUT P0, RZ, R0, 0x1, RZ, 0xc0, !PT ;  /* 0x0000000100ff7812 */ /* 0x008fda000780c0ff */
[----:B------:R-:W-:Y:S05]  /*21060*/  @!P0 BRA `(.L_x_766) ;  /* 0x0000000000dc8947 */ /* 0x000fea0003800000 */
[----:B------:R-:W3:Y:S01]  /*21070*/  LDL R2, [R1+0x1c] ;  /* 0x00001c0001027983 */ /* 0x000ee20000100800 */
[----:B------:R-:W-:Y:S01]  /*21080*/  LEA R0, R19, R18, 0x3 ;  /* 0x0000001213007211 */ /* 0x000fe200078e18ff */
[----:B------:R-:W-:Y:S01]  /*21090*/  BSSY B1, `(.L_x_767) ;  /* 0x0000005000017945 */ /* 0x000fe20003800000 */
[----:B------:R-:W-:Y:S02]  /*210a0*/  ISETP.NE.AND P1, PT, R3, RZ, PT ;  /* 0x000000ff0300720c */ /* 0x000fe40003f25270 */
[----:B---3--:R-:W-:-:S04]  /*210b0*/  SHF.L.U32 R2, R2, 0x1f, RZ ;  /* 0x0000001f02027819 */ /* 0x008fc800000006ff */
[----:B------:R-:W3:Y:S02]  /*210c0*/  SYNCS.PHASECHK.TRANS64.TRYWAIT P0, [R0+URZ+0x34860], R2 ;  /* 0x03486002000075a7 */ /* 0x000ee4000800017f */
[----:B---3--:R-:W-:Y:S05]  /*210d0*/  @!P0 BRA `(.L_x_768) ;  /* 0x0000002c00a08947 */ /* 0x008fea0003800000 */
.L_x_854:
[----:B------:R-:W-:Y:S05]  /*210e0*/  BSYNC B1 ;  /* 0x0000000000017941 */ /* 0x000fea0003800000 */
.L_x_767:
        /* <DEDUP_REMOVED lines=9> */
.L_x_770:
[----:B------:R-:W-:Y:S05]  /*21180*/  BSYNC B1 ;  /* 0x0000000000017941 */ /* 0x000fea0003800000 */
.L_x_769:
        /* <DEDUP_REMOVED lines=9> */
[----:B----4-:R-:W-:Y:S01]  /*21220*/  IMAD R3, R2, 0x80, R3 ;  /* 0x0000008002037824 */ /* 0x010fe200078e0203 */
[----:B------:R-:W-:-:S05]  /*21230*/  LEA R2, R19, R18, 0xf ;  /* 0x0000001213027211 */ /* 0x000fca00078e78ff */
[----:B------:R-:W-:-:S07]  /*21240*/  VIADD R4, R2, 0x400 ;  /* 0x0000040002047836 */ /* 0x000fce0000000000 */
.L_x_771:
        /* <DEDUP_REMOVED lines=11> */
[----:B------:R-:W-:Y:S01]  /*21300*/  UMOV UR6, 0x0 ;  /* 0x0000000000067882 */ /* 0x000fe20000000000 */
[----:B------:R-:W-:Y:S01]  /*21310*/  IADD3 R2, R2, 0x4400, RZ ;  /* 0x0000440002027810 */ /* 0x000fe20007ffe0ff */
[----:B------:R-:W-:Y:S01]  /*21320*/  UMOV UR7, 0x14f00000 ;  /* 0x14f0000000077882 */ /* 0x000fe20000000000 */
[----:B------:R-:W-:-:S09]  /*21330*/  UMOV UR10, 0x40 ;  /* 0x00000040000a7882 */ /* 0x000fd20000000000 */
.L_x_772:
        /* <DEDUP_REMOVED lines=10> */
.L_x_766:
[----:B------:R-:W-:Y:S05]  /*213e0*/  BSYNC B0 ;  /* 0x0000000000007941 */ /* 0x000fea0003800000 */
.L_x_765:
[----:B------:R-:W3:Y:S01]  /*213f0*/  LDL.LU R4, [R1+0x1c] ;  /* 0x00001c0001047983 */ /* 0x000ee20000300800 */
[----:B------:R-:W-:-:S05]  /*21400*/  VIADD R19, R19, 0x1 ;  /* 0x0000000113137836 */ /* 0x000fca0000000000 */
[----:B------:R-:W-:-:S04]  /*21410*/  ISETP.NE.AND P0, PT, R19, 0x2, PT ;  /* 0x000000021300780c */ /* 0x000fc80003f05270 */
[----:B------:R-:W-:Y:S02]  /*21420*/  SEL R0, RZ, 0x1, P0 ;  /* 0x00000001ff007807 */ /* 0x000fe40000000000 */
[----:B------:R-:W-:Y:S02]  /*21430*/  SEL R19, R19, RZ, P0 ;  /* 0x000000ff13137207 */ /* 0x000fe40000000000 */
[----:B---3--:R-:W-:-:S05]  /*21440*/  LOP3.LUT R4, R4, R0, RZ, 0x3c, !PT ;  /* 0x0000000004047212 */ /* 0x008fca00078e3cff */
[----:B------:R4:W-:Y:S02]  /*21450*/  STL [R1+0x1c], R4 ;  /* 0x00001c0401007387 */ /* 0x0009e40000100800 */
.L_x_690:
[----:B------:R-:W-:Y:S05]  /*21460*/  BSYNC B7 ;  /* 0x0000000000077941 */ /* 0x000fea0003800000 */
.L_x_688:
[----:B---3--:R-:W3:Y:S02]  /*21470*/  LDL R0, [R1+0x14] ;  /* 0x0000140001007983 */ /* 0x008ee40000100800 */
[----:B---3--:R-:W-:-:S13]  /*21480*/  LOP3.LUT P0, RZ, R0, 0x2, RZ, 0xc0, !PT ;  /* 0x0000000200ff7812 */ /* 0x008fda000780c0ff */
[----:B------:R-:W-:Y:S05]  /*21490*/  @!P0 BRA `(.L_x_773) ;  /* 0x00000000002c8947 */ /* 0x000fea0003800000 */
[----:B------:R-:W-:Y:S05]  /*214a0*/  WARPSYNC.ALL ;  /* 0x0000000000007948 */ /* 0x000fea0003800000 */
[----:B------:R-:W3:Y:S08]  /*214b0*/  S2UR UR5, SR_CgaCtaId ;  /* 0x00000000000579c3 */ /* 0x000ef00000008800 */
[----:B------:R-:W-:Y:S06]  /*214c0*/  BAR.SYNC.DEFER_BLOCKING 0x5, 0x180 ;  /* 0x0146000000007b1d */ /* 0x000fec0000010000 */
[----:B------:R-:W-:-:S02]  /*214d0*/  UMOV UR4, 0x400 ;  /* 0x0000040000047882 */ /* 0x000fc40000000000 */
[----:B---3--:R-:W-:-:S06]  /*214e0*/  ULEA UR4, UR5, UR4, 0x18 ;  /* 0x0000000405047291 */ /* 0x008fcc000f8ec03f */
[----:B------:R-:W-:-:S05]  /*214f0*/  IMAD.U32 R18, RZ, RZ, UR4 ;  /* 0x00000004ff127e24 */ /* 0x000fca000f8e00ff */
[----:B012-4-:R-:W0:Y:S04]  /*21500*/  LDS.128 R4, [R18+0x348d0] ;  /* 0x0348d00012047984 */ /* 0x017e280000000c00 */
[----:B0-----:R1:W-:Y:S04]  /*21510*/  STL.64 [R1], R4 ;  /* 0x0000000401007387 */ /* 0x0013e80000100a00 */
[----:B------:R1:W-:Y:S01]  /*21520*/  STL.64 [R1+0x8], R6 ;  /* 0x0000080601007387 */ /* 0x0003e20000100a00 */
[----:B------:R-:W-:Y:S06]  /*21530*/  BAR.ARV 0x4, 0x180 ;  /* 0x0106000000007b1d */ /* 0x000fec0000002000 */
[----:B------:R-:W-:Y:S05]  /*21540*/  BRA `(.L_x_774) ;  /* 0x0000000c00207947 */ /* 0x000fea0003800000 */
.L_x_773:
[----:B------:R-:W3:Y:S01]  /*21550*/  S2R R16, SR_TID.X ;  /* 0x0000000000107919 */ /* 0x000ee20000002100 */
[----:B------:R-:W-:Y:S01]  /*21560*/  UMOV UR4, 0xffffffff ;  /* 0xffffffff00047882 */ /* 0x000fe20000000000 */
[----:B---3--:R-:W-:-:S04]  /*21570*/  LOP3.LUT R16, R16, 0x1f, RZ, 0xc0, !PT ;  /* 0x0000001f10107812 */ /* 0x008fc800078ec0ff */
[----:B------:R-:W-:Y:S01]  /*21580*/  ISETP.NE.AND P0, PT, R16, 0x1f, PT ;  /* 0x0000001f1000780c */ /* 0x000fe20003f05270 */
[----:B------:R-:W-:-:S12]  /*21590*/  BRA.DIV UR4, `(.L_x_775) ;  /* 0x0000002a04847947 */ /* 0x000fd8000b800000 */
[----:B------:R-:W0:Y:S01]  /*215a0*/  LDL.LU R2, [R1] ;  /* 0x0000000001027983 */ /* 0x000e220000300800 */
[----:B------:R-:W-:-:S03]  /*215b0*/  ULDC UR4, c[0x0][0xc3c] ;  /* 0x00030f0000047ab9 */ /* 0x000fc60000000800 */
[----:B-12---:R-:W2:Y:S01]  /*215c0*/  LDL R3, [R1+0xc] ;  /* 0x00000c0001037983 */ /* 0x006ea20000100800 */
[----:B0-----:R-:W-:Y:S01]  /*215d0*/  IMAD.MOV.U32 R10, RZ, RZ, R2 ;  /* 0x000000ffff0a7224 */ /* 0x001fe200078e0002 */
[----:B--2---:R-:W-:-:S04]  /*215e0*/  IADD3 R0, R3, R16, RZ ;  /* 0x0000001003007210 */ /* 0x004fc80007ffe0ff */
[----:B------:R-:W-:-:S13]  /*215f0*/  ISETP.GE.OR P1, PT, R0, UR4, !P0 ;  /* 0x0000000400007c0c */ /* 0x000fda000c726670 */
[----:B------:R-:W0:Y:S08]  /*21600*/  @!P1 LDC.64 R2, c[0x0][0xc80] ;  /* 0x00032000ff029b82 */ /* 0x000e300000000a00 */
[----:B------:R-:W1:Y:S01]  /*21610*/  @!P1 LDC.64 R6, c[0x0][0xc78] ;  /* 0x00031e00ff069b82 */ /* 0x000e620000000a00 */
[----:B0-----:R-:W-:-:S05]  /*21620*/  @!P1 IMAD.WIDE R2, R0, 0x4, R2 ;  /* 0x0000000400029825 */ /* 0x001fca00078e0202 */
[----:B------:R1:W2:Y:S02]  /*21630*/  @!P1 LDG.E R8, desc[UR58][R2.64] ;  /* 0x0000003a02089981 */ /* 0x0002a4000c1e1900 */
[----:B-1----:R-:W-:-:S06]  /*21640*/  @!P1 IMAD.WIDE R2, R0, 0x4, R6 ;  /* 0x0000000400029825 */ /* 0x002fcc00078e0206 */
[----:B------:R-:W3:Y:S01]  /*21650*/  @!P1 LDG.E R2, desc[UR58][R2.64] ;  /* 0x0000003a02029981 */ /* 0x000ee2000c1e1900 */
[----:B----4-:R-:W-:Y:S01]  /*21660*/  IMAD.MOV.U32 R4, RZ, RZ, RZ ;  /* 0x000000ffff047224 */ /* 0x010fe200078e00ff */
[C---:B------:R-:W-:Y:S01]  /*21670*/  ISETP.GE.U32.AND P2, PT, R16.reuse, 0x2, PT ;  /* 0x000000021000780c */ /* 0x040fe20003f46070 */
[----:B------:R-:W-:Y:S01]  /*21680*/  IMAD.MOV.U32 R6, RZ, RZ, RZ ;  /* 0x000000ffff067224 */ /* 0x000fe200078e00ff */
[C---:B------:R-:W-:Y:S01]  /*21690*/  ISETP.GE.U32.AND P3, PT, R16.reuse, 0x4, PT ;  /* 0x000000041000780c */ /* 0x040fe20003f66070 */
[----:B------:R-:W-:Y:S01]  /*216a0*/  SHFL.IDX PT, R5, R10, RZ, 0x1f ;  /* 0x00001fff0a057589 */ /* 0x000fe200000e0000 */
[C---:B------:R-:W-:Y:S02]  /*216b0*/  ISETP.GE.U32.AND P4, PT, R16.reuse, 0x8, PT ;  /* 0x000000081000780c */ /* 0x040fe40003f86070 */
[----:B------:R-:W-:Y:S01]  /*216c0*/  ISETP.GE.U32.AND P5, PT, R16, 0x10, PT ;  /* 0x000000101000780c */ /* 0x000fe20003fa6070 */
[----:B------:R-:W-:Y:S01]  /*216d0*/  SHFL.IDX PT, R0, R10, 0x1, 0x1f ;  /* 0x00201f000a007f89 */ /* 0x000fe200000e0000 */
[----:B--2---:R-:W-:Y:S01]  /*216e0*/  @!P1 MOV R4, R8 ;  /* 0x0000000800049202 */ /* 0x004fe20000000f00 */
[----:B------:R-:W-:-:S02]  /*216f0*/  IMAD.MOV.U32 R8, RZ, RZ, RZ ;  /* 0x000000ffff087224 */ /* 0x000fc400078e00ff */
[----:B---3--:R-:W-:Y:S01]  /*21700*/  @!P1 IMAD.MOV.U32 R6, RZ, RZ, R2 ;  /* 0x000000ffff069224 */ /* 0x008fe200078e0002 */
[----:B------:R-:W-:-:S03]  /*21710*/  ISETP.NE.AND P1, PT, R16, RZ, PT ;  /* 0x000000ff1000720c */ /* 0x000fc60003f25270 */
[----:B------:R-:W-:-:S05]  /*21720*/  IMAD R2, R6, R4, RZ ;  /* 0x0000000406027224 */ /* 0x000fca00078e02ff */
        /* <DEDUP_REMOVED lines=15> */
[----:B------:R0:W1:Y:S02]  /*21820*/  SHFL.IDX PT, R9, R7, 0x1f, 0x1f ;  /* 0x03e01f0007097f89 */ /* 0x00006400000e0000 */
.L_x_864:
[----:B------:R-:W-:Y:S02]  /*21830*/  ULDC UR4, c[0x0][0xc38] ;  /* 0x00030e0000047ab9 */ /* 0x000fe40000000800 */
[----:B------:R-:W-:-:S05]  /*21840*/  MOV R2, UR4 ;  /* 0x0000000400027c02 */ /* 0x000fca0008000f00 */
[----:B-1----:R-:W-:-:S04]  /*21850*/  IMAD R9, R9, R2, RZ ;  /* 0x0000000209097224 */ /* 0x002fc800078e02ff */
[----:B------:R-:W-:-:S05]  /*21860*/  IMAD.IADD R0, R0, 0x1, R9 ;  /* 0x0000000100007824 */ /* 0x000fca00078e0209 */
[----:B------:R-:W-:-:S13]  /*21870*/  ISETP.GT.AND P6, PT, R0, R5, PT ;  /* 0x000000050000720c */ /* 0x000fda0003fc4270 */
[----:B------:R-:W-:Y:S05]  /*21880*/  @P6 BRA `(.L_x_776) ;  /* 0x0000000000ac6947 */ /* 0x000fea0003800000 */
.L_x_779:
[----:B------:R-:W2:Y:S01]  /*21890*/  LDL.LU R3, [R1+0xc] ;  /* 0x00000c0001037983 */ /* 0x000ea20000300800 */
[----:B------:R-:W1:Y:S01]  /*218a0*/  LDC R2, c[0x0][0xc3c] ;  /* 0x00030f00ff027b82 */ /* 0x000e620000000800 */
[----:B--2---:R-:W-:-:S05]  /*218b0*/  VIADD R3, R3, 0x1f ;  /* 0x0000001f03037836 */ /* 0x004fca0000000000 */
[----:B-1----:R-:W-:-:S13]  /*218c0*/  ISETP.GE.AND P6, PT, R3, R2, PT ;  /* 0x000000020300720c */ /* 0x002fda0003fc6270 */
[----:B------:R-:W-:Y:S05]  /*218d0*/  @P6 BRA `(.L_x_777) ;  /* 0x0000000400d46947 */ /* 0x000fea0003800000 */
[----:B------:R-:W1:Y:S01]  /*218e0*/  S2R R4, SR_TID.X ;  /* 0x0000000000047919 */ /* 0x000e620000002100 */
[----:B------:R2:W-:Y:S01]  /*218f0*/  STL [R1+0xc], R3 ;  /* 0x00000c0301007387 */ /* 0x0005e20000100800 */
[----:B-1----:R-:W-:-:S04]  /*21900*/  LOP3.LUT R4, R4, 0x1f, RZ, 0xc0, !PT ;  /* 0x0000001f04047812 */ /* 0x002fc800078ec0ff */
[----:B------:R-:W-:Y:S01]  /*21910*/  IADD3 R6, R3, R4, RZ ;  /* 0x0000000403067210 */ /* 0x000fe20007ffe0ff */
        /* <DEDUP_REMOVED lines=13> */
[----:B-1----:R-:W-:-:S04]  /*219f0*/  SEL R3, R3, RZ, P1 ;  /* 0x000000ff03037207 */ /* 0x002fc80000800000 */
[----:B------:R-:W-:-:S05]  /*21a00*/  IADD3 R2, R2, R3, RZ ;  /* 0x0000000302027210 */ /* 0x000fca0007ffe0ff */
        /* <DEDUP_REMOVED lines=11> */
[----:B0-----:R-:W-:-:S05]  /*21ac0*/  IMAD.IADD R7, R2, 0x1, R3 ;  /* 0x0000000102077824 */ /* 0x001fca00078e0203 */
[----:B------:R0:W1:Y:S02]  /*21ad0*/  SHFL.IDX PT, R9, R7, 0x1f, 0x1f ;  /* 0x03e01f0007097f89 */ /* 0x00006400000e0000 */
.L_x_872:
[----:B------:R-:W-:Y:S02]  /*21ae0*/  ULDC UR4, c[0x0][0xc38] ;  /* 0x00030e0000047ab9 */ /* 0x000fe40000000800 */
[----:B------:R-:W-:-:S04]  /*21af0*/  IMAD.U32 R2, RZ, RZ, UR4 ;  /* 0x00000004ff027e24 */ /* 0x000fc8000f8e00ff */
[----:B-1----:R-:W-:-:S05]  /*21b00*/  IMAD R9, R9, R2, RZ ;  /* 0x0000000209097224 */ /* 0x002fca00078e02ff */
[----:B------:R-:W-:-:S04]  /*21b10*/  IADD3 R0, R9, R0, RZ ;  /* 0x0000000009007210 */ /* 0x000fc80007ffe0ff */
[----:B------:R-:W-:-:S13]  /*21b20*/  ISETP.GT.AND P6, PT, R0, R5, PT ;  /* 0x000000050000720c */ /* 0x000fda0003fc4270 */
[----:B------:R-:W-:Y:S05]  /*21b30*/  @!P6 BRA `(.L_x_779) ;  /* 0xfffffffc0054e947 */ /* 0x000fea000383ffff */
.L_x_776:
[----:B------:R-:W-:Y:S01]  /*21b40*/  IMAD.IADD R9, R0, 0x1, -R9 ;  /* 0x0000000100097824 */ /* 0x000fe200078e0a09 */
[----:B------:R-:W-:-:S03]  /*21b50*/  UMOV UR4, 0xffffffff ;  /* 0xffffffff00047882 */ /* 0x000fc60000000000 */
[----:B------:R-:W-:-:S05]  /*21b60*/  IMAD R0, R7, R2, R9 ;  /* 0x0000000207007224 */ /* 0x000fca00078e0209 */
[----:B------:R-:W-:Y:S01]  /*21b70*/  ISETP.GT.AND P6, PT, R0, R5, PT ;  /* 0x000000050000720c */ /* 0x000fe20003fc4270 */
[----:B------:R-:W-:-:S12]  /*21b80*/  BRA.DIV UR4, `(.L_x_780) ;  /* 0x0000002e04407947 */ /* 0x000fd8000b800000 */
[----:B------:R-:W-:-:S04]  /*21b90*/  VOTE.ANY R3, PT, !P6 ;  /* 0x0000000000037806 */ /* 0x000fc800070e0100 */
[----:B------:R-:W1:Y:S02]  /*21ba0*/  POPC R0, R3 ;  /* 0x0000000300007309 */ /* 0x000e640000000000 */
[----:B-1----:R1:W2:Y:S04]  /*21bb0*/  SHFL.IDX PT, R4, R4, R0, 0x1f ;  /* 0x00001f0004047589 */ /* 0x0022a800000e0000 */
[----:B------:R1:W3:Y:S02]  /*21bc0*/  SHFL.IDX PT, R6, R6, R0, 0x1f ;  /* 0x00001f0006067589 */ /* 0x0002e400000e0000 */
.L_x_877:
[----:B------:R-:W-:-:S13]  /*21bd0*/  ISETP.NE.AND P0, PT, R3, RZ, PT ;  /* 0x000000ff0300720c */ /* 0x000fda0003f05270 */
[----:B------:R-:W-:Y:S05]  /*21be0*/  @!P0 BRA `(.L_x_781) ;  /* 0x0000000000148947 */ /* 0x000fea0003800000 */
[----:B------:R-:W-:Y:S01]  /*21bf0*/  UMOV UR4, 0xffffffff ;  /* 0xffffffff00047882 */ /* 0x000fe20000000000 */
[----:B------:R-:W-:Y:S02]  /*21c00*/  VIADD R12, R0, 0xffffffff ;  /* 0xffffffff000c7836 */ /* 0x000fe40000000000 */
[----:B------:R-:W-:Y:S05]  /*21c10*/  BRA.DIV UR4, `(.L_x_782) ;  /* 0x0000002e04787947 */ /* 0x000fea000b800000 */
[----:B0-----:R0:W4:Y:S02]  /*21c20*/  SHFL.IDX PT, R7, R7, R12, 0x1f ;  /* 0x00001f0c07077589 */ /* 0x00112400000e0000 */
.L_x_880:
[----:B----4-:R-:W-:-:S07]  /*21c30*/  MOV R8, R7 ;  /* 0x0000000700087202 */ /* 0x010fce0000000f00 */
.L_x_781:
[----:B------:R-:W4:Y:S01]  /*21c40*/  LDL.LU R10, [R1+0xc] ;  /* 0x00000c00010a7983 */ /* 0x000f220000300800 */
[----:B0-2---:R-:W-:Y:S01]  /*21c50*/  IABS R7, R4 ;  /* 0x0000000400077213 */ /* 0x005fe20000000000 */
[----:B------:R-:W-:-:S03]  /*21c60*/  IMAD R9, R8, R2, R9 ;  /* 0x0000000208097224 */ /* 0x000fc600078e0209 */
[----:B------:R-:W0:Y:S01]  /*21c70*/  I2F.RP R2, R7 ;  /* 0x0000000700027306 */ /* 0x000e220000209400 */
[----:B------:R-:W-:Y:S01]  /*21c80*/  IMAD.IADD R5, R5, 0x1, -R9 ;  /* 0x0000000105057824 */ /* 0x000fe200078e0a09 */
[----:B------:R2:W-:Y:S02]  /*21c90*/  STL [R1], R9 ;  /* 0x0000000901007387 */ /* 0x0005e40000100800 */
[----:B--2---:R-:W-:-:S04]  /*21ca0*/  IABS R9, R4 ;  /* 0x0000000400097213 */ /* 0x004fc80000000000 */
[----:B0-----:R-:W0:Y:S01]  /*21cb0*/  MUFU.RCP R2, R2 ;  /* 0x0000000200027308 */ /* 0x001e220000001000 */
[----:B------:R-:W-:Y:S02]  /*21cc0*/  IMAD.MOV R9, RZ, RZ, -R9 ;  /* 0x000000ffff097224 */ /* 0x000fe400078e0a09 */
[----:B0-----:R-:W-:-:S05]  /*21cd0*/  VIADD R2, R2, 0xffffffe ;  /* 0x0ffffffe02027836 */ /* 0x001fca0000000000 */
[----:B------:R-:W0:Y:S02]  /*21ce0*/  F2I.FTZ.U32.TRUNC.NTZ R3, R2 ;  /* 0x0000000200037305 */ /* 0x000e24000021f000 */
[----:B0-----:R-:W-:-:S04]  /*21cf0*/  IMAD.MOV R2, RZ, RZ, -R3 ;  /* 0x000000ffff027224 */ /* 0x001fc800078e0a03 */
[----:B------:R-:W-:Y:S01]  /*21d00*/  IMAD R8, R2, R7, RZ ;  /* 0x0000000702087224 */ /* 0x000fe200078e02ff */
[----:B------:R-:W-:-:S05]  /*21d10*/  MOV R2, RZ ;  /* 0x000000ff00027202 */ /* 0x000fca0000000f00 */
[----:B------:R-:W-:Y:S01]  /*21d20*/  IMAD.HI.U32 R2, R3, R8, R2 ;  /* 0x0000000803027227 */ /* 0x000fe200078e0002 */
[----:B------:R-:W-:-:S05]  /*21d30*/  IABS R3, R5 ;  /* 0x0000000500037213 */ /* 0x000fca0000000000 */
[----:B------:R-:W-:-:S04]  /*21d40*/  IMAD.HI.U32 R8, R2, R3, RZ ;  /* 0x0000000302087227 */ /* 0x000fc800078e00ff */
[----:B------:R-:W-:-:S05]  /*21d50*/  IMAD R3, R8, R9, R3 ;  /* 0x0000000908037224 */ /* 0x000fca00078e0203 */
[----:B------:R-:W-:-:S13]  /*21d60*/  ISETP.GT.U32.AND P1, PT, R7, R3, PT ;  /* 0x000000030700720c */ /* 0x000fda0003f24070 */
[-C--:B------:R-:W-:Y:S01]  /*21d70*/  @!P1 IADD3 R3, R3, -R7.reuse, RZ ;  /* 0x8000000703039210 */ /* 0x080fe20007ffe0ff */
[----:B------:R-:W-:Y:S01]  /*21d80*/  @!P1 VIADD R8, R8, 0x1 ;  /* 0x0000000108089836 */ /* 0x000fe20000000000 */
[----:B------:R-:W-:Y:S02]  /*21d90*/  ISETP.NE.AND P1, PT, R4, RZ, PT ;  /* 0x000000ff0400720c */ /* 0x000fe40003f25270 */
[----:B------:R-:W-:Y:S02]  /*21da0*/  ISETP.GE.U32.AND P0, PT, R3, R7, PT ;  /* 0x000000070300720c */ /* 0x000fe40003f06070 */
[----:B---3--:R-:W-:-:S04]  /*21db0*/  IABS R7, R6 ;  /* 0x0000000600077213 */ /* 0x008fc80000000000 */
[----:B------:R-:W0:Y:S07]  /*21dc0*/  I2F.RP R2, R7 ;  /* 0x0000000700027306 */ /* 0x000e2e0000209400 */
[----:B------:R-:W-:Y:S01]  /*21dd0*/  @P0 VIADD R8, R8, 0x1 ;  /* 0x0000000108080836 */ /* 0x000fe20000000000 */
[----:B0-----:R-:W0:Y:S02]  /*21de0*/  MUFU.RCP R2, R2 ;  /* 0x0000000200027308 */ /* 0x001e240000001000 */
[----:B0-----:R-:W-:-:S06]  /*21df0*/  VIADD R2, R2, 0xffffffe ;  /* 0x0ffffffe02027836 */ /* 0x001fcc0000000000 */
[----:B------:R-:W0:Y:S02]  /*21e00*/  F2I.FTZ.U32.TRUNC.NTZ R3, R2 ;  /* 0x0000000200037305 */ /* 0x000e24000021f000 */
[----:B0-----:R-:W-:-:S04]  /*21e10*/  IMAD.MOV R2, RZ, RZ, -R3 ;  /* 0x000000ffff027224 */ /* 0x001fc800078e0a03 */
[----:B------:R-:W-:Y:S01]  /*21e20*/  IMAD R9, R2, R7, RZ ;  /* 0x0000000702097224 */ /* 0x000fe200078e02ff */
[----:B------:R-:W-:-:S05]  /*21e30*/  MOV R2, RZ ;  /* 0x000000ff00027202 */ /* 0x000fca0000000f00 */
[----:B------:R-:W-:Y:S01]  /*21e40*/  IMAD.HI.U32 R2, R3, R9, R2 ;  /* 0x0000000903027227 */ /* 0x000fe200078e0002 */
[----:B------:R-:W-:Y:S02]  /*21e50*/  LOP3.LUT R3, R5, R4, RZ, 0x3c, !PT ;  /* 0x0000000405037212 */ /* 0x000fe400078e3cff */
[----:B------:R-:W-:Y:S02]  /*21e60*/  IABS R9, R6 ;  /* 0x0000000600097213 */ /* 0x000fe40000000000 */
[----:B------:R-:W-:-:S03]  /*21e70*/  ISETP.GE.AND P2, PT, R3, RZ, PT ;  /* 0x000000ff0300720c */ /* 0x000fc60003f46270 */
[----:B------:R-:W-:-:S10]  /*21e80*/  IMAD.MOV R9, RZ, RZ, -R9 ;  /* 0x000000ffff097224 */ /* 0x000fd400078e0a09 */
[----:B------:R-:W-:Y:S02]  /*21e90*/  @!P2 IADD3 R8, -R8, RZ, RZ ;  /* 0x000000ff0808a210 */ /* 0x000fe40007ffe1ff */
[----:B------:R-:W-:-:S04]  /*21ea0*/  @!P1 LOP3.LUT R8, RZ, R4, RZ, 0x33, !PT ;  /* 0x00000004ff089212 */ /* 0x000fc800078e33ff */
[-C--:B------:R-:W-:Y:S01]  /*21eb0*/  IABS R3, R8.reuse ;  /* 0x0000000800037213 */ /* 0x080fe20000000000 */
[----:B------:R-:W-:-:S04]  /*21ec0*/  IMAD R4, R4, R8, RZ ;  /* 0x0000000804047224 */ /* 0x000fc800078e02ff */
[----:B------:R-:W-:Y:S01]  /*21ed0*/  IMAD.HI.U32 R2, R2, R3, RZ ;  /* 0x0000000302027227 */ /* 0x000fe200078e00ff */
[----:B------:R-:W-:-:S03]  /*21ee0*/  IADD3 R4, R5, -R4, RZ ;  /* 0x8000000405047210 */ /* 0x000fc60007ffe0ff */
[----:B------:R-:W-:-:S05]  /*21ef0*/  IMAD R3, R2, R9, R3 ;  /* 0x0000000902037224 */ /* 0x000fca00078e0203 */
[----:B------:R-:W-:-:S13]  /*21f00*/  ISETP.GT.U32.AND P1, PT, R7, R3, PT ;  /* 0x000000030700720c */ /* 0x000fda0003f24070 */
[----:B------:R-:W-:Y:S01]  /*21f10*/  @!P1 IMAD.IADD R3, R3, 0x1, -R7 ;  /* 0x0000000103039824 */ /* 0x000fe200078e0a07 */
[----:B------:R-:W-:Y:S02]  /*21f20*/  @!P1 IADD3 R2, R2, 0x1, RZ ;  /* 0x0000000102029810 */ /* 0x000fe40007ffe0ff */
[----:B------:R-:W-:Y:S02]  /*21f30*/  ISETP.NE.AND P1, PT, R6, RZ, PT ;  /* 0x000000ff0600720c */ /* 0x000fe40003f25270 */
[----:B------:R-:W-:Y:S02]  /*21f40*/  ISETP.GE.U32.AND P0, PT, R3, R7, PT ;  /* 0x000000070300720c */ /* 0x000fe40003f06070 */
[----:B------:R-:W-:-:S04]  /*21f50*/  LOP3.LUT R3, R8, R6, RZ, 0x3c, !PT ;  /* 0x0000000608037212 */ /* 0x000fc800078e3cff */
[----:B------:R-:W-:-:S07]  /*21f60*/  ISETP.GE.AND P2, PT, R3, RZ, PT ;  /* 0x000000ff0300720c */ /* 0x000fce0003f46270 */
[----:B------:R-:W-:-:S06]  /*21f70*/  @P0 VIADD R2, R2, 0x1 ;  /* 0x0000000102020836 */ /* 0x000fcc0000000000 */
[----:B------:R-:W-:Y:S01]  /*21f80*/  @!P2 IMAD.MOV R2, RZ, RZ, -R2 ;  /* 0x000000ffff02a224 */ /* 0x000fe200078e0a02 */
[----:B------:R-:W-:-:S04]  /*21f90*/  @!P1 LOP3.LUT R2, RZ, R6, RZ, 0x33, !PT ;  /* 0x00000006ff029212 */ /* 0x000fc800078e33ff */
[----:B------:R-:W-:Y:S01]  /*21fa0*/  IADD3 R3, -R2, RZ, RZ ;  /* 0x000000ff02037210 */ /* 0x000fe20007ffe1ff */
[----:B------:R-:W-:-:S04]  /*21fb0*/  IMAD R2, R6, 0x1000000, R2 ;  /* 0x0100000006027824 */ /* 0x000fc800078e0202 */
[----:B------:R-:W-:Y:S02]  /*21fc0*/  IMAD R3, R6, R3, R8 ;  /* 0x0000000306037224 */ /* 0x000fe400078e0208 */
[----:B----4-:R-:W-:Y:S02]  /*21fd0*/  IMAD.IADD R10, R0, 0x1, R10 ;  /* 0x00000001000a7824 */ /* 0x010fe400078e020a */
[----:B-1----:R-:W-:-:S05]  /*21fe0*/  IMAD R0, R3, 0x10000, R2 ;  /* 0x0001000003007824 */ /* 0x002fca00078e0202 */
[----:B------:R2:W-:Y:S04]  /*21ff0*/  STL [R1+0x8], R0 ;  /* 0x0000080001007387 */ /* 0x0005e80000100800 */
[----:B------:R2:W-:Y:S04]  /*22000*/  STL [R1+0xc], R10 ;  /* 0x00000c0a01007387 */ /* 0x0005e80000100800 */
[----:B------:R2:W-:Y:S01]  /*22010*/  STL [R1+0x4], R4 ;  /* 0x0000040401007387 */ /* 0x0005e20000100800 */
[----:B------:R-:W-:Y:S05]  /*22020*/  BRA `(.L_x_783) ;  /* 0x0000000000287947 */ /* 0x000fea0003800000 */
.L_x_777:
[----:B------:R-:W-:Y:S01]  /*22030*/  UMOV UR4, URZ ;  /* 0x0000003f00047c82 */ /* 0x000fe20008000000 */
[----:B------:R-:W-:Y:S01]  /*22040*/  ULDC UR6, c[0x0][0xc3c] ;  /* 0x00030f0000067ab9 */ /* 0x000fe20000000800 */
[----:B------:R-:W-:Y:S01]  /*22050*/  UMOV UR5, URZ ;  /* 0x0000003f00057c82 */ /* 0x000fe20008000000 */
[----:B------:R-:W-:Y:S01]  /*22060*/  IMAD.U32 R3, RZ, RZ, UR4 ;  /* 0x00000004ff037e24 */ /* 0x000fe2000f8e00ff */
[----:B------:R-:W-:Y:S01]  /*22070*/  MOV R2, UR5 ;  /* 0x0000000500027c02 */ /* 0x000fe20008000f00 */
[----:B------:R-:W-:Y:S01]  /*22080*/  IMAD.U32 R0, RZ, RZ, UR6 ;  /* 0x00000006ff007e24 */ /* 0x000fe2000f8e00ff */
[----:B------:R1:W-:Y:S04]  /*22090*/  STL [R1], R5 ;  /* 0x0000000501007387 */ /* 0x0003e80000100800 */
[----:B------:R1:W-:Y:S04]  /*220a0*/  STL [R1+0x4], R3 ;  /* 0x0000040301007387 */ /* 0x0003e80000100800 */
[----:B------:R1:W-:Y:S04]  /*220b0*/  STL [R1+0xc], R0 ;  /* 0x00000c0001007387 */ /* 0x0003e80000100800 */
[----:B------:R1:W-:Y:S02]  /*220c0*/  STL [R1+0x8], R2 ;  /* 0x0000080201007387 */ /* 0x0003e40000100800 */
.L_x_783:
[----:B-1----:R-:W0:Y:S04]  /*220d0*/  LDL R2, [R1+0xc] ;  /* 0x00000c0001027983 */ /* 0x002e280000100800 */
[----:B------:R-:W3:Y:S04]  /*220e0*/  LDL R3, [R1+0x8] ;  /* 0x0000080001037983 */ /* 0x000ee80000100800 */
[----:B------:R-:W4:Y:S04]  /*220f0*/  LDL R5, [R1+0x4] ;  /* 0x0000040001057983 */ /* 0x000f280000100800 */
[----:B--2---:R-:W4:Y:S01]  /*22100*/  LDL R4, [R1] ;  /* 0x0000000001047983 */ /* 0x004f220000100800 */
[----:B------:R-:W1:Y:S01]  /*22110*/  S2R R0, SR_TID.X ;  /* 0x0000000000007919 */ /* 0x000e620000002100 */
[----:B------:R-:W-:Y:S05]  /*22120*/  WARPSYNC.ALL ;  /* 0x0000000000007948 */ /* 0x000fea0003800000 */
[----:B-1----:R-:W-:Y:S01]  /*22130*/  LOP3.LUT R0, R0, 0x1f, RZ, 0xc0, !PT ;  /* 0x0000001f00007812 */ /* 0x002fe200078ec0ff */
[----:B------:R-:W-:Y:S03]  /*22140*/  BAR.SYNC.DEFER_BLOCKING 0x4, 0x180 ;  /* 0x0106000000007b1d */ /* 0x000fe60000010000 */
[----:B------:R-:W-:-:S13]  /*22150*/  ISETP.NE.AND P0, PT, R0, RZ, PT ;  /* 0x000000ff0000720c */ /* 0x000fda0003f05270 */
[----:B------:R-:W1:Y:S01]  /*22160*/  @!P0 S2R R0, SR_CgaCtaId ;  /* 0x0000000000008919 */ /* 0x000e620000008800 */
[----:B0-----:R-:W-:Y:S02]  /*22170*/  MOV R7, R2 ;  /* 0x0000000200077202 */ /* 0x001fe40000000f00 */
[----:B------:R-:W-:Y:S01]  /*22180*/  @!P0 MOV R2, 0x400 ;  /* 0x0000040000028802 */ /* 0x000fe20000000f00 */
[----:B---3--:R-:W-:-:S03]  /*22190*/  IMAD.MOV.U32 R6, RZ, RZ, R3 ;  /* 0x000000ffff067224 */ /* 0x008fc600078e0003 */
[----:B-1----:R-:W-:-:S05]  /*221a0*/  @!P0 LEA R18, R0, R2, 0x18 ;  /* 0x0000000200128211 */ /* 0x002fca00078ec0ff */
[----:B----4-:R0:W-:Y:S01]  /*221b0*/  @!P0 STS.128 [R18+0x348d0], R4 ;  /* 0x0348d00412008388 */ /* 0x0101e20000000c00 */
[----:B------:R-:W-:Y:S06]  /*221c0*/  BAR.ARV 0x5, 0x180 ;  /* 0x0146000000007b1d */ /* 0x000fec0000002000 */
.L_x_774:
[----:B------:R-:W2:Y:S01]  /*221d0*/  LDL R0, [R1+0xc] ;  /* 0x00000c0001007983 */ /* 0x000ea20000100800 */
[----:B------:R-:W-:Y:S02]  /*221e0*/  ULDC UR4, c[0x0][0xc3c] ;  /* 0x00030f0000047ab9 */ /* 0x000fe40000000800 */
[----:B--2---:R-:W-:-:S13]  /*221f0*/  ISETP.GE.AND P0, PT, R0, UR4, PT ;  /* 0x0000000400007c0c */ /* 0x004fda000bf06270 */
[----:B------:R-:W-:Y:S05]  /*22200*/  @!P0 BRA `(.L_x_784) ;  /* 0xffffff90008c8947 */ /* 0x000fea000383ffff */
[----:B------:R-:W-:Y:S05]  /*22210*/  BSYNC B8 ;  /* 0x0000000000087941 */ /* 0x000fea0003800000 */
.L_x_642:
[----:B--2---:R-:W2:Y:S01]  /*22220*/  LDL.LU R0, [R1+0x64] ;  /* 0x0000640001007983 */ /* 0x004ea20000300800 */
[----:B------:R-:W-:Y:S01]  /*22230*/  BSSY B0, `(.L_x_785) ;  /* 0x000000b000007945 */ /* 0x000fe20003800000 */
[----:B01----:R-:W0:Y:S01]  /*22240*/  S2R R5, SR_CgaCtaId ;  /* 0x0000000000057919 */ /* 0x003e220000008800 */
[----:B--2---:R-:W-:-:S05]  /*22250*/  VIADD R0, R0, 0x1 ;  /* 0x0000000100007836 */ /* 0x004fca0000000000 */
        /* <DEDUP_REMOVED lines=8> */
.L_x_881:
[----:B------:R-:W-:Y:S05]  /*222e0*/  BSYNC B0 ;  /* 0x0000000000007941 */ /* 0x000fea0003800000 */
.L_x_785:
[----:B------:R-:W-:-:S03]  /*222f0*/  UMOV UR4, 0xffffffff ;  /* 0xffffffff00047882 */ /* 0x000fc60000000000 */
[----:B------:R-:W-:Y:S05]  /*22300*/  BRA.DIV UR4, `(.L_x_787) ;  /* 0x0000002604f87947 */ /* 0x000fea000b800000 */
[----:B------:R-:W1:Y:S02]  /*22310*/  S2R R2, SR_TID.X ;  /* 0x0000000000027919 */ /* 0x000e640000002100 */
[----:B-1----:R-:W-:-:S04]  /*22320*/  SHF.R.U32.HI R2, RZ, 0x5, R2 ;  /* 0x00000005ff027819 */ /* 0x002fc80000011602 */
[----:B------:R-:W-:-:S05]  /*22330*/  LOP3.LUT R2, R2, 0x3, RZ, 0xc0, !PT ;  /* 0x0000000302027812 */ /* 0x000fca00078ec0ff */
[----:B------:R1:W2:Y:S02]  /*22340*/  SHFL.IDX PT, R14, R2, RZ, 0x1f ;  /* 0x00001fff020e7589 */ /* 0x0002a400000e0000 */
.L_x_884:
[----:B--2---:R-:W-:-:S13]  /*22350*/  ISETP.NE.AND P0, PT, R14, RZ, PT ;  /* 0x000000ff0e00720c */ /* 0x004fda0003f05270 */
[----:B------:R-:W-:Y:S05]  /*22360*/  @P0 BRA `(.L_x_422) ;  /* 0x0000000000940947 */ /* 0x000fea0003800000 */
[----:B------:R-:W-:-:S03]  /*22370*/  UMOV UR4, 0xffffffff ;  /* 0xffffffff00047882 */ /* 0x000fc60000000000 */
[----:B------:R-:W-:Y:S05]  /*22380*/  BRA.DIV UR4, `(.L_x_788) ;  /* 0x0000002a040c7947 */ /* 0x000fea000b800000 */
[----:B------:R-:W-:-:S13]  /*22390*/  ELECT P6, URZ, PT ;  /* 0x00000000003f782f */ /* 0x000fda00038c0000 */
.L_x_887:
[----:B------:R-:W-:Y:S05]  /*223a0*/  @!P6 BRA `(.L_x_422) ;  /* 0x000000000084e947 */ /* 0x000fea0003800000 */
[----:B-1----:R-:W2:Y:S02]  /*223b0*/  LDL R2, [R1+0x8c] ;  /* 0x00008c0001027983 */ /* 0x002ea40000100800 */
[----:B--2---:R-:W-:-:S13]  /*223c0*/  R2UR UR4, R2 ;  /* 0x00000000020472ca */ /* 0x004fda00000e0000 */
[----:B------:R-:W-:-:S06]  /*223d0*/  ULOP3.LUT UR4, UR4, 0x2, URZ, 0xfc, !UPT ;  /* 0x0000000204047892 */ /* 0x000fcc000f8efc3f */
[----:B------:R-:W-:-:S04]  /*223e0*/  MOV R2, UR4 ;  /* 0x0000000400027c02 */ /* 0x000fc80008000f00 */
[----:B------:R-:W-:-:S13]  /*223f0*/  ISETP.NE.AND P2, PT, R2, 0x3, PT ;  /* 0x000000030200780c */ /* 0x000fda0003f45270 */
[----:B------:R-:W-:Y:S05]  /*22400*/  @!P2 BRA `(.L_x_789) ;  /* 0x000000000004a947 */ /* 0x000fea0003800000 */
[----:B------:R-:W-:Y:S01]  /*22410*/  BPT.TRAP 0x1 ;  /* 0x000000040000795c */ /* 0x000fe20000300000 */
.L_x_789:
[----:B------:R-:W2:Y:S01]  /*22420*/  LDL.LU R7, [R1+0x1c] ;  /* 0x00001c0001077983 */ /* 0x000ea20000300800 */
[----:B------:R-:W-:Y:S01]  /*22430*/  VIADD R2, R0, 0x34840 ;  /* 0x0003484000027836 */ /* 0x000fe20000000000 */
[----:B0-----:R-:W-:-:S03]  /*22440*/  IADD3 R3, R19, 0x1, RZ ;  /* 0x0000000113037810 */ /* 0x001fc60007ffe0ff */
        /* <DEDUP_REMOVED lines=10> */
.L_x_888:
[----:B------:R-:W1:Y:S02]  /*224f0*/  SYNCS.PHASECHK.TRANS64.TRYWAIT P0, [R7+URZ], R2 ;  /* 0x00000002070075a7 */ /* 0x000e64000800017f */
[----:B-1----:R-:W-:Y:S05]  /*22500*/  @!P0 BRA `(.L_x_791) ;  /* 0x0000002400e08947 */ /* 0x002fea0003800000 */
.L_x_889:
[----:B------:R-:W-:Y:S05]  /*22510*/  @!P2 BRA `(.L_x_792) ;  /* 0x000000000004a947 */ /* 0x000fea0003800000 */
[----:B------:R-:W-:Y:S01]  /*22520*/  BPT.TRAP 0x1 ;  /* 0x000000040000795c */ /* 0x000fe20000300000 */
.L_x_792:
[----:B------:R-:W-:-:S05]  /*22530*/  VIADD R0, R0, 0x34860 ;  /* 0x0003486000007836 */ /* 0x000fca0000000000 */
[----:B------:R-:W-:-:S04]  /*22540*/  LEA R4, R19, R0, 0x3 ;  /* 0x0000000013047211 */ /* 0x000fc800078e18ff */
[----:B------:R-:W2:Y:S02]  /*22550*/  SYNCS.PHASECHK.TRANS64.TRYWAIT P0, [R4+URZ], R5 ;  /* 0x00000005040075a7 */ /* 0x000ea4000800017f */
[----:B--2---:R-:W-:Y:S05]  /*22560*/  @!P0 BRA `(.L_x_793) ;  /* 0x0000002400dc8947 */ /* 0x004fea0003800000 */
.L_x_890:
[----:B------:R-:W-:-:S07]  /*22570*/  IMAD R3, R3, 0x8, R0 ;  /* 0x0000000803037824 */ /* 0x000fce00078e0200 */
.L_x_794:
[----:B---3--:R3:W4:Y:S02]  /*22580*/  SYNCS.PHASECHK.TRANS64.TRYWAIT P0, [R3+URZ], R2 ;  /* 0x00000002030075a7 */ /* 0x008724000800017f */
[----:B----4-:R-:W-:Y:S05]  /*22590*/  @!P0 NANOSLEEP.SYNCS 0x989680 ;  /* 0x009896800000895d */ /* 0x010fea0003900000 */
[----:B------:R-:W4:Y:S02]  /*225a0*/  @!P0 SYNCS.PHASECHK.TRANS64 P0, [R3+URZ], R2 ;  /* 0x00000002030085a7 */ /* 0x000f24000800007f */
[----:B----4-:R-:W-:Y:S05]  /*225b0*/  @!P0 BRA `(.L_x_794) ;  /* 0xfffffffc00f08947 */ /* 0x010fea000383ffff */
.L_x_422:
[----:B------:R-:W-:Y:S05]  /*225c0*/  BSYNC B9 ;  /* 0x0000000000097941 */ /* 0x000fea0003800000 */
.L_x_419:
[----:B------:R-:W-:Y:S05]  /*225d0*/  EXIT ;  /* 0x000000000000794d */ /* 0x000fea0003800000 */
.L_x_442:
[----:B0-----:R0:W1:Y:S02]  /*225e0*/  SYNCS.PHASECHK.TRANS64.TRYWAIT P5, [R101+URZ+0x34890], R102 ;  /* 0x03489066650075a7 */ /* 0x00106400080a017f */
[----:B-1----:R-:W-:Y:S05]  /*225f0*/  @!P5 NANOSLEEP.SYNCS 0x989680 ;  /* 0x009896800000d95d */ /* 0x002fea0003900000 */
[----:B------:R-:W1:Y:S02]  /*22600*/  @!P5 SYNCS.PHASECHK.TRANS64 P5, [R101+URZ+0x34890], R102 ;  /* 0x034890666500d5a7 */ /* 0x000e6400080a007f */
[----:B-1----:R-:W-:Y:S05]  /*22610*/  @!P5 BRA `(.L_x_442) ;  /* 0xfffffffc00f0d947 */ /* 0x002fea000383ffff */
[----:B------:R-:W-:Y:S05]  /*22620*/  BRA `(.L_x_795) ;  /* 0xfffffe1400747947 */ /* 0x000fea000383ffff */
.L_x_496:
[----:B-1----:R1:W2:Y:S02]  /*22630*/  SYNCS.PHASECHK.TRANS64.TRYWAIT P5, [R101+URZ+0x34890], R102 ;  /* 0x03489066650075a7 */ /* 0x0022a400080a017f */
[----:B--2---:R-:W-:Y:S05]  /*22640*/  @!P5 NANOSLEEP.SYNCS 0x989680 ;  /* 0x009896800000d95d */ /* 0x004fea0003900000 */
[----:B------:R-:W2:Y:S02]  /*22650*/  @!P5 SYNCS.PHASECHK.TRANS64 P5, [R101+URZ+0x34890], R102 ;  /* 0x034890666500d5a7 */ /* 0x000ea400080a007f */
[----:B--2---:R-:W-:Y:S05]  /*22660*/  @!P5 BRA `(.L_x_496) ;  /* 0xfffffffc00f0d947 */ /* 0x004fea000383ffff */
[----:B------:R-:W-:Y:S05]  /*22670*/  BRA `(.L_x_796) ;  /* 0xfffffe48003c7947 */ /* 0x000fea000383ffff */
.L_x_521:
[----:B0-----:R0:W1:Y:S02]  /*22680*/  SYNCS.PHASECHK.TRANS64.TRYWAIT P3, [R101+URZ+0x34890], R102 ;  /* 0x03489066650075a7 */ /* 0x001064000806017f */
[----:B-1----:R-:W-:Y:S05]  /*22690*/  @!P3 NANOSLEEP.SYNCS 0x989680 ;  /* 0x009896800000b95d */ /* 0x002fea0003900000 */
[----:B------:R-:W1:Y:S02]  /*226a0*/  @!P3 SYNCS.PHASECHK.TRANS64 P3, [R101+URZ+0x34890], R102 ;  /* 0x034890666500b5a7 */ /* 0x000e64000806007f */
[----:B-1----:R-:W-:Y:S05]  /*226b0*/  @!P3 BRA `(.L_x_521) ;  /* 0xfffffffc00f0b947 */ /* 0x002fea000383ffff */
[----:B------:R-:W-:Y:S05]  /*226c0*/  BRA `(.L_x_797) ;  /* 0xfffffe7800607947 */ /* 0x000fea000383ffff */
.L_x_527:
[----:B-1----:R1:W2:Y:S02]  /*226d0*/  SYNCS.PHASECHK.TRANS64.TRYWAIT P2, [R101+URZ+0x348b0], R102 ;  /* 0x0348b066650075a7 */ /* 0x0022a4000804017f */
[----:B--2---:R-:W-:Y:S05]  /*226e0*/  @!P2 NANOSLEEP.SYNCS 0x989680 ;  /* 0x009896800000a95d */ /* 0x004fea0003900000 */
[----:B------:R-:W2:Y:S02]  /*226f0*/  @!P2 SYNCS.PHASECHK.TRANS64 P2, [R101+URZ+0x348b0], R102 ;  /* 0x0348b0666500a5a7 */ /* 0x000ea4000804007f */
[----:B--2---:R-:W-:Y:S05]  /*22700*/  @!P2 BRA `(.L_x_527) ;  /* 0xfffffffc00f0a947 */ /* 0x004fea000383ffff */
[----:B------:R-:W-:Y:S05]  /*22710*/  BRA `(.L_x_798) ;  /* 0xfffffe7c005c7947 */ /* 0x000fea000383ffff */
.L_x_547:
[----:B------:R-:W-:Y:S01]  /*22720*/  BSSY B1, `(.L_x_799) ;  /* 0x0000008000017945 */ /* 0x000fe20003800000 */
[----:B------:R-:W-:Y:S01]  /*22730*/  IMAD.MOV.U32 R13, RZ, RZ, R42 ;  /* 0x000000ffff0d7224 */ /* 0x000fe200078e002a */
[----:B------:R-:W-:Y:S01]  /*22740*/  MOV R12, RZ ;  /* 0x000000ff000c7202 */ /* 0x000fe20000000f00 */
[----:B------:R-:W-:Y:S02]  /*22750*/  IMAD.MOV.U32 R11, RZ, RZ, 0x1c1f ;  /* 0x00001c1fff0b7424 */ /* 0x000fe400078e00ff */
[----:B------:R-:W-:-:S07]  /*22760*/  IMAD.MOV.U32 R15, RZ, RZ, -0x1 ;  /* 0xffffffffff0f7424 */ /* 0x000fce00078e00ff */
[----:B------:R-:W-:Y:S05]  /*22770*/  WARPSYNC.COLLECTIVE R15, `(.L_x_800) ;  /* 0x000000000f087348 */ /* 0x000fea0003c00000 */
[----:B------:R0:W1:Y:S02]  /*22780*/  SHFL.IDX P6, R14, R13, R12, R11 ;  /* 0x0000000c0d0e7389 */ /* 0x00006400000c000b */
[----:B01----:R-:W-:Y:S01]  /*22790*/  ENDCOLLECTIVE ;  /* 0x000000000000791b */ /* 0x003fe20003800000 */
.L_x_800:
[----:B------:R-:W-:Y:S05]  /*227a0*/  BSYNC B1 ;  /* 0x0000000000017941 */ /* 0x000fea0003800000 */
.L_x_799:
[----:B------:R-:W-:Y:S01]  /*227b0*/  IMAD.MOV.U32 R13, RZ, RZ, R39 ;  /* 0x000000ffff0d7224 */ /* 0x000fe200078e0027 */
[----:B------:R-:W-:Y:S01]  /*227c0*/  MOV R11, 0x1c1f ;  /* 0x00001c1f000b7802 */ /* 0x000fe20000000f00 */
[----:B------:R-:W-:Y:S01]  /*227d0*/  IMAD.MOV.U32 R12, RZ, RZ, RZ ;  /* 0x000000ffff0c7224 */ /* 0x000fe200078e00ff */
[----:B------:R-:W-:Y:S01]  /*227e0*/  MOV R42, R14 ;  /* 0x0000000e002a7202 */ /* 0x000fe20000000f00 */
[----:B------:R-:W-:-:S07]  /*227f0*/  IMAD.MOV.U32 R15, RZ, RZ, -0x1 ;  /* 0xffffffffff0f7424 */ /* 0x000fce00078e00ff */
[----:B------:R-:W-:Y:S05]  /*22800*/  WARPSYNC.COLLECTIVE R15, `(.L_x_801) ;  /* 0x000000000f087348 */ /* 0x000fea0003c00000 */
[----:B------:R0:W1:Y:S02]  /*22810*/  SHFL.IDX P6, R14, R13, R12, R11 ;  /* 0x0000000c0d0e7389 */ /* 0x00006400000c000b */
[----:B01----:R-:W-:Y:S01]  /*22820*/  ENDCOLLECTIVE ;  /* 0x000000000000791b */ /* 0x003fe20003800000 */
.L_x_801:
[----:B------:R-:W-:Y:S01]  /*22830*/  MOV R13, R50 ;  /* 0x00000032000d7202 */ /* 0x000fe20000000f00 */
[----:B------:R-:W-:-:S07]  /*22840*/  IMAD.MOV.U32 R39, RZ, RZ, R14 ;  /* 0x000000ffff277224 */ /* 0x000fce00078e000e */
[----:B------:R-:W-:Y:S05]  /*22850*/  WARPSYNC.COLLECTIVE R15, `(.L_x_802) ;  /* 0x000000000f087348 */ /* 0x000fea0003c00000 */
[----:B------:R0:W1:Y:S02]  /*22860*/  SHFL.IDX P6, R14, R13, R12, R11 ;  /* 0x0000000c0d0e7389 */ /* 0x00006400000c000b */
[----:B01----:R-:W-:Y:S01]  /*22870*/  ENDCOLLECTIVE ;  /* 0x000000000000791b */ /* 0x003fe20003800000 */
.L_x_802:
[----:B------:R-:W-:Y:S02]  /*22880*/  IMAD.MOV.U32 R13, RZ, RZ, R24 ;  /* 0x000000ffff0d7224 */ /* 0x000fe400078e0018 */
[----:B------:R-:W-:-:S07]  /*22890*/  IMAD.MOV.U32 R50, RZ, RZ, R14 ;  /* 0x000000ffff327224 */ /* 0x000fce00078e000e */
[----:B------:R-:W-:Y:S05]  /*228a0*/  WARPSYNC.COLLECTIVE R15, `(.L_x_803) ;  /* 0x000000000f087348 */ /* 0x000fea0003c00000 */
[----:B------:R0:W1:Y:S02]  /*228b0*/  SHFL.IDX P6, R14, R13, R12, R11 ;  /* 0x0000000c0d0e7389 */ /* 0x00006400000c000b */
[----:B01----:R-:W-:Y:S01]  /*228c0*/  ENDCOLLECTIVE ;  /* 0x000000000000791b */ /* 0x003fe20003800000 */
.L_x_803:
[----:B------:R-:W-:Y:S01]  /*228d0*/  MOV R41, R14 ;  /* 0x0000000e00297202 */ /* 0x000fe20000000f00 */
[----:B------:R-:W-:Y:S06]  /*228e0*/  BRA `(.L_x_804) ;  /* 0xfffffe8800d87947 */ /* 0x000fec000383ffff */
.L_x_551:
[----:B0-----:R0:W1:Y:S02]  /*228f0*/  SYNCS.PHASECHK.TRANS64.TRYWAIT P0, [R2+URZ+0x34800], R5 ;  /* 0x03480005020075a7 */ /* 0x001064000800017f */
[----:B-1----:R-:W-:Y:S05]  /*22900*/  @!P0 NANOSLEEP.SYNCS 0x989680 ;  /* 0x009896800000895d */ /* 0x002fea0003900000 */
[----:B------:R-:W1:Y:S02]  /*22910*/  @!P0 SYNCS.PHASECHK.TRANS64 P0, [R2+URZ+0x34800], R5 ;  /* 0x03480005020085a7 */ /* 0x000e64000800007f */
[----:B-1----:R-:W-:Y:S05]  /*22920*/  @!P0 BRA `(.L_x_551) ;  /* 0xfffffffc00f08947 */ /* 0x002fea000383ffff */
[----:B------:R-:W-:Y:S05]  /*22930*/  BRA `(.L_x_805) ;  /* 0xfffffe9400607947 */ /* 0x000fea000383ffff */
.L_x_575:
[----:B------:R-:W-:Y:S01]  /*22940*/  BSSY B1, `(.L_x_806) ;  /* 0x0000008000017945 */ /* 0x000fe20003800000 */
[----:B------:R-:W-:Y:S01]  /*22950*/  IMAD.MOV.U32 R13, RZ, RZ, R42 ;  /* 0x000000ffff0d7224 */ /* 0x000fe200078e002a */
[----:B------:R-:W-:Y:S01]  /*22960*/  MOV R11, 0x1c1f ;  /* 0x00001c1f000b7802 */ /* 0x000fe20000000f00 */
[----:B------:R-:W-:Y:S02]  /*22970*/  IMAD.MOV.U32 R12, RZ, RZ, RZ ;  /* 0x000000ffff0c7224 */ /* 0x000fe400078e00ff */
[----:B------:R-:W-:-:S07]  /*22980*/  IMAD.MOV.U32 R15, RZ, RZ, -0x1 ;  /* 0xffffffffff0f7424 */ /* 0x000fce00078e00ff */
[----:B------:R-:W-:Y:S05]  /*22990*/  WARPSYNC.COLLECTIVE R15, `(.L_x_807) ;  /* 0x000000000f087348 */ /* 0x000fea0003c00000 */
[----:B------:R0:W1:Y:S02]  /*229a0*/  SHFL.IDX P6, R14, R13, R12, R11 ;  /* 0x0000000c0d0e7389 */ /* 0x00006400000c000b */
[----:B01----:R-:W-:Y:S01]  /*229b0*/  ENDCOLLECTIVE ;  /* 0x000000000000791b */ /* 0x003fe20003800000 */
.L_x_807:
[----:B------:R-:W-:Y:S05]  /*229c0*/  BSYNC B1 ;  /* 0x0000000000017941 */ /* 0x000fea0003800000 */
.L_x_806:
[----:B------:R-:W-:Y:S01]  /*229d0*/  MOV R13, R39 ;  /* 0x00000027000d7202 */ /* 0x000fe20000000f00 */
[----:B------:R-:W-:Y:S01]  /*229e0*/  IMAD.MOV.U32 R12, RZ, RZ, RZ ;  /* 0x000000ffff0c7224 */ /* 0x000fe200078e00ff */
[----:B------:R-:W-:Y:S01]  /*229f0*/  MOV R15, 0xffffffff ;  /* 0xffffffff000f7802 */ /* 0x000fe20000000f00 */
[----:B------:R-:W-:Y:S02]  /*22a00*/  IMAD.MOV.U32 R11, RZ, RZ, 0x1c1f ;  /* 0x00001c1fff0b7424 */ /* 0x000fe400078e00ff */
[----:B------:R-:W-:-:S07]  /*22a10*/  IMAD.MOV.U32 R41, RZ, RZ, R14 ;  /* 0x000000ffff297224 */ /* 0x000fce00078e000e */
[----:B------:R-:W-:Y:S05]  /*22a20*/  WARPSYNC.COLLECTIVE R15, `(.L_x_808) ;  /* 0x000000000f087348 */ /* 0x000fea0003c00000 */
[----:B------:R0:W1:Y:S02]  /*22a30*/  SHFL.IDX P6, R14, R13, R12, R11 ;  /* 0x0000000c0d0e7389 */ /* 0x00006400000c000b */
[----:B01----:R-:W-:Y:S01]  /*22a40*/  ENDCOLLECTIVE ;  /* 0x000000000000791b */ /* 0x003fe20003800000 */
.L_x_808:
[----:B------:R-:W-:Y:S02]  /*22a50*/  IMAD.MOV.U32 R13, RZ, RZ, R50 ;  /* 0x000000ffff0d7224 */ /* 0x000fe400078e0032 */
[----:B------:R-:W-:-:S07]  /*22a60*/  IMAD.MOV.U32 R40, RZ, RZ, R14 ;  /* 0x000000ffff287224 */ /* 0x000fce00078e000e */
[----:B------:R-:W-:Y:S05]  /*22a70*/  WARPSYNC.COLLECTIVE R15, `(.L_x_809) ;  /* 0x000000000f087348 */ /* 0x000fea0003c00000 */
[----:B------:R0:W1:Y:S02]  /*22a80*/  SHFL.IDX P6, R14, R13, R12, R11 ;  /* 0x0000000c0d0e7389 */ /* 0x00006400000c000b */
[----:B01----:R-:W-:Y:S01]  /*22a90*/  ENDCOLLECTIVE ;  /* 0x000000000000791b */ /* 0x003fe20003800000 */
.L_x_809:
[----:B------:R-:W-:Y:S01]  /*22aa0*/  IMAD.MOV.U32 R13, RZ, RZ, R24 ;  /* 0x000000ffff0d7224 */ /* 0x000fe200078e0018 */
[----:B------:R-:W-:-:S07]  /*22ab0*/  MOV R21, R14 ;  /* 0x0000000e00157202 */ /* 0x000fce0000000f00 */
[----:B------:R-:W-:Y:S05]  /*22ac0*/  WARPSYNC.COLLECTIVE R15, `(.L_x_810) ;  /* 0x000000000f087348 */ /* 0x000fea0003c00000 */
[----:B------:R0:W1:Y:S02]  /*22ad0*/  SHFL.IDX P6, R14, R13, R12, R11 ;  /* 0x0000000c0d0e7389 */ /* 0x00006400000c000b */
[----:B01----:R-:W-:Y:S01]  /*22ae0*/  ENDCOLLECTIVE ;  /* 0x000000000000791b */ /* 0x003fe20003800000 */
.L_x_810:
[----:B------:R-:W-:Y:S01]  /*22af0*/  IMAD.MOV.U32 R20, RZ, RZ, R14 ;  /* 0x000000ffff147224 */ /* 0x000fe200078e000e */
[----:B------:R-:W-:Y:S06]  /*22b00*/  BRA `(.L_x_811) ;  /* 0xfffffeb000fc7947 */ /* 0x000fec000383ffff */
.L_x_579:
[----:B0-----:R0:W1:Y:S02]  /*22b10*/  SYNCS.PHASECHK.TRANS64.TRYWAIT P0, [R2+URZ+0x34800], R5 ;  /* 0x03480005020075a7 */ /* 0x001064000800017f */
[----:B-1----:R-:W-:Y:S05]  /*22b20*/  @!P0 NANOSLEEP.SYNCS 0x989680 ;  /* 0x009896800000895d */ /* 0x002fea0003900000 */
[----:B------:R-:W1:Y:S02]  /*22b30*/  @!P0 SYNCS.PHASECHK.TRANS64 P0, [R2+URZ+0x34800], R5 ;  /* 0x03480005020085a7 */ /* 0x000e64000800007f */
[----:B-1----:R-:W-:Y:S05]  /*22b40*/  @!P0 BRA `(.L_x_579) ;  /* 0xfffffffc00f08947 */ /* 0x002fea000383ffff */
[----:B------:R-:W-:Y:S05]  /*22b50*/  BRA `(.L_x_812) ;  /* 0xfffffeb800f47947 */ /* 0x000fea000383ffff */
.L_x_593:
[----:B-1----:R1:W2:Y:S02]  /*22b60*/  SYNCS.PHASECHK.TRANS64.TRYWAIT P2, [R0+URZ+0x34830], R3 ;  /* 0x03483003000075a7 */ /* 0x0022a4000804017f */
[----:B--2---:R-:W-:Y:S05]  /*22b70*/  @!P2 NANOSLEEP.SYNCS 0x989680 ;  /* 0x009896800000a95d */ /* 0x004fea0003900000 */
[----:B------:R-:W2:Y:S02]  /*22b80*/  @!P2 SYNCS.PHASECHK.TRANS64 P2, [R0+URZ+0x34830], R3 ;  /* 0x034830030000a5a7 */ /* 0x000ea4000804007f */
[----:B--2---:R-:W-:Y:S05]  /*22b90*/  @!P2 BRA `(.L_x_593) ;  /* 0xfffffffc00f0a947 */ /* 0x004fea000383ffff */
[----:B------:R-:W-:Y:S05]  /*22ba0*/  BRA `(.L_x_592) ;  /* 0xfffffee0000c7947 */ /* 0x000fea000383ffff */
.L_x_600:
[----:B-1----:R1:W2:Y:S02]  /*22bb0*/  SYNCS.PHASECHK.TRANS64.TRYWAIT P2, [R12+URZ+0x34830], R9 ;  /* 0x034830090c0075a7 */ /* 0x0022a4000804017f */
[----:B--2---:R-:W-:Y:S05]  /*22bc0*/  @!P2 NANOSLEEP.SYNCS 0x989680 ;  /* 0x009896800000a95d */ /* 0x004fea0003900000 */
[----:B------:R-:W2:Y:S02]  /*22bd0*/  @!P2 SYNCS.PHASECHK.TRANS64 P2, [R12+URZ+0x34830], R9 ;  /* 0x034830090c00a5a7 */ /* 0x000ea4000804007f */
[----:B--2---:R-:W-:Y:S05]  /*22be0*/  @!P2 BRA `(.L_x_600) ;  /* 0xfffffffc00f0a947 */ /* 0x004fea000383ffff */
[----:B------:R-:W-:Y:S05]  /*22bf0*/  BRA `(.L_x_599) ;  /* 0xffffff10008c7947 */ /* 0x000fea000383ffff */
.L_x_605:
[----:B-1----:R1:W2:Y:S02]  /*22c00*/  SYNCS.PHASECHK.TRANS64.TRYWAIT P2, [R13+URZ+0x34850], R7 ;  /* 0x034850070d0075a7 */ /* 0x0022a4000804017f */
[----:B--2---:R-:W-:Y:S05]  /*22c10*/  @!P2 NANOSLEEP.SYNCS 0x989680 ;  /* 0x009896800000a95d */ /* 0x004fea0003900000 */
[----:B------:R-:W2:Y:S02]  /*22c20*/  @!P2 SYNCS.PHASECHK.TRANS64 P2, [R13+URZ+0x34850], R7 ;  /* 0x034850070d00a5a7 */ /* 0x000ea4000804007f */
[----:B--2---:R-:W-:Y:S05]  /*22c30*/  @!P2 BRA `(.L_x_605) ;  /* 0xfffffffc00f0a947 */ /* 0x004fea000383ffff */
[----:B------:R-:W-:Y:S05]  /*22c40*/  BRA `(.L_x_604) ;  /* 0xffffff1c00487947 */ /* 0x000fea000383ffff */
.L_x_611:
[----:B-1----:R1:W2:Y:S02]  /*22c50*/  SYNCS.PHASECHK.TRANS64.TRYWAIT P0, [R6+URZ+0x34850], R5 ;  /* 0x03485005060075a7 */ /* 0x0022a4000800017f */
[----:B--2---:R-:W-:Y:S05]  /*22c60*/  @!P0 NANOSLEEP.SYNCS 0x989680 ;  /* 0x009896800000895d */ /* 0x004fea0003900000 */
[----:B------:R-:W2:Y:S02]  /*22c70*/  @!P0 SYNCS.PHASECHK.TRANS64 P0, [R6+URZ+0x34850], R5 ;  /* 0x03485005060085a7 */ /* 0x000ea4000800007f */
[----:B--2---:R-:W-:Y:S05]  /*22c80*/  @!P0 BRA `(.L_x_611) ;  /* 0xfffffffc00f08947 */ /* 0x004fea000383ffff */
[----:B------:R-:W-:Y:S05]  /*22c90*/  BRA `(.L_x_610) ;  /* 0xffffff4000687947 */ /* 0x000fea000383ffff */
.L_x_650:
[----:B------:R-:W1:Y:S01]  /*22ca0*/  S2R R3, SR_TID.X ;  /* 0x0000000000037919 */ /* 0x000e620000002100 */
[----:B------:R-:W-:Y:S01]  /*22cb0*/  BSSY B1, `(.L_x_813) ;  /* 0x000000a000017945 */ /* 0x000fe20003800000 */
[----:B------:R-:W-:Y:S01]  /*22cc0*/  IMAD.MOV.U32 R12, RZ, RZ, RZ ;  /* 0x000000ffff0c7224 */ /* 0x000fe200078e00ff */
[----:B------:R-:W-:Y:S01]  /*22cd0*/  MOV R15, 0xffffffff ;  /* 0xffffffff000f7802 */ /* 0x000fe20000000f00 */
[----:B0-----:R-:W-:Y:S01]  /*22ce0*/  IMAD.MOV.U32 R11, RZ, RZ, 0x1f ;  /* 0x0000001fff0b7424 */ /* 0x001fe200078e00ff */
[----:B-1----:R-:W-:-:S04]  /*22cf0*/  SHF.R.U32.HI R3, RZ, 0x5, R3 ;  /* 0x00000005ff037819 */ /* 0x002fc80000011603 */
[----:B------:R-:W-:-:S04]  /*22d00*/  LOP3.LUT R3, R3, 0x3, RZ, 0xc0, !PT ;  /* 0x0000000303037812 */ /* 0x000fc800078ec0ff */
[----:B------:R-:W-:-:S07]  /*22d10*/  MOV R13, R3 ;  /* 0x00000003000d7202 */ /* 0x000fce0000000f00 */
[----:B------:R-:W-:Y:S05]  /*22d20*/  WARPSYNC.COLLECTIVE R15, `(.L_x_814) ;  /* 0x000000000f087348 */ /* 0x000fea0003c00000 */
[----:B------:R0:W1:Y:S02]  /*22d30*/  SHFL.IDX P6, R14, R13, R12, R11 ;  /* 0x0000000c0d0e7389 */ /* 0x00006400000c000b */
[----:B01----:R-:W-:Y:S01]  /*22d40*/  ENDCOLLECTIVE ;  /* 0x000000000000791b */ /* 0x003fe20003800000 */
.L_x_814:
[----:B------:R-:W-:Y:S05]  /*22d50*/  BSYNC B1 ;  /* 0x0000000000017941 */ /* 0x000fea0003800000 */
.L_x_813:
[----:B------:R-:W-:Y:S05]  /*22d60*/  BRA `(.L_x_815) ;  /* 0xffffff90002c7947 */ /* 0x000fea000383ffff */
.L_x_652:
[----:B------:R-:W-:Y:S01]  /*22d70*/  BSSY B1, `(.L_x_816) ;  /* 0x0000006000017945 */ /* 0x000fe20003800000 */
[----:B------:R-:W-:-:S07]  /*22d80*/  IMAD.MOV.U32 R15, RZ, RZ, -0x1 ;  /* 0xffffffffff0f7424 */ /* 0x000fce00078e00ff */
[----:B01----:R-:W-:Y:S05]  /*22d90*/  WARPSYNC.COLLECTIVE R15, `(.L_x_817) ;  /* 0x000000000f0c7348 */ /* 0x003fea0003c00000 */
[----:B------:R-:W-:Y:S02]  /*22da0*/  ELECT P6, UR62, PT ;  /* 0x00000000003e782f */ /* 0x000fe400038c0000 */
[----:B------:R-:W-:Y:S01]  /*22db0*/  MOV R14, UR62 ;  /* 0x0000003e000e7c02 */ /* 0x000fe20008000f00 */
[----:B01----:R-:W-:Y:S10]  /*22dc0*/  ENDCOLLECTIVE ;  /* 0x000000000000791b */ /* 0x003ff40003800000 */
.L_x_817:
[----:B------:R-:W-:Y:S05]  /*22dd0*/  BSYNC B1 ;  /* 0x0000000000017941 */ /* 0x000fea0003800000 */
.L_x_816:
[----:B------:R-:W-:Y:S05]  /*22de0*/  BRA `(.L_x_651) ;  /* 0xffffff9000247947 */ /* 0x000fea000383ffff */
.L_x_654:
[----:B-1----:R1:W2:Y:S02]  /*22df0*/  SYNCS.PHASECHK.TRANS64.TRYWAIT P0, [R18+URZ+0x34820], R3 ;  /* 0x03482003120075a7 */ /* 0x0022a4000800017f */
[----:B--2---:R-:W-:Y:S05]  /*22e00*/  @!P0 NANOSLEEP.SYNCS 0x989680 ;  /* 0x009896800000895d */ /* 0x004fea0003900000 */
[----:B------:R-:W2:Y:S02]  /*22e10*/  @!P0 SYNCS.PHASECHK.TRANS64 P0, [R18+URZ+0x34820], R3 ;  /* 0x03482003120085a7 */ /* 0x000ea4000800007f */
[----:B--2---:R-:W-:Y:S05]  /*22e20*/  @!P0 BRA `(.L_x_654) ;  /* 0xfffffffc00f08947 */ /* 0x004fea000383ffff */
[----:B------:R-:W-:Y:S05]  /*22e30*/  BRA `(.L_x_818) ;  /* 0xffffff9000347947 */ /* 0x000fea000383ffff */
.L_x_658:
[----:B--2---:R2:W3:Y:S02]  /*22e40*/  SYNCS.PHASECHK.TRANS64.TRYWAIT P0, [R5+URZ+0x348a0], R9 ;  /* 0x0348a009050075a7 */ /* 0x0044e4000800017f */
[----:B---3--:R-:W-:Y:S05]  /*22e50*/  @!P0 NANOSLEEP.SYNCS 0x989680 ;  /* 0x009896800000895d */ /* 0x008fea0003900000 */
[----:B------:R-:W3:Y:S02]  /*22e60*/  @!P0 SYNCS.PHASECHK.TRANS64 P0, [R5+URZ+0x348a0], R9 ;  /* 0x0348a009050085a7 */ /* 0x000ee4000800007f */
[----:B---3--:R-:W-:Y:S05]  /*22e70*/  @!P0 BRA `(.L_x_658) ;  /* 0xfffffffc00f08947 */ /* 0x008fea000383ffff */
[----:B------:R-:W-:Y:S05]  /*22e80*/  BRA `(.L_x_819) ;  /* 0xffffff9000547947 */ /* 0x000fea000383ffff */
.L_x_665:
[----:B0-----:R0:W1:Y:S02]  /*22e90*/  SYNCS.PHASECHK.TRANS64.TRYWAIT P0, [R5+URZ+0x348c0], R9 ;  /* 0x0348c009050075a7 */ /* 0x001064000800017f */
[----:B-1----:R-:W-:Y:S05]  /*22ea0*/  @!P0 NANOSLEEP.SYNCS 0x989680 ;  /* 0x009896800000895d */ /* 0x002fea0003900000 */
[----:B------:R-:W1:Y:S02]  /*22eb0*/  @!P0 SYNCS.PHASECHK.TRANS64 P0, [R5+URZ+0x348c0], R9 ;  /* 0x0348c009050085a7 */ /* 0x000e64000800007f */
[----:B-1----:R-:W-:Y:S05]  /*22ec0*/  @!P0 BRA `(.L_x_665) ;  /* 0xfffffffc00f08947 */ /* 0x002fea000383ffff */
[----:B------:R-:W-:Y:S05]  /*22ed0*/  BRA `(.L_x_820) ;  /* 0xffffff9400507947 */ /* 0x000fea000383ffff */
.L_x_673:
[----:B-1----:R1:W2:Y:S02]  /*22ee0*/  SYNCS.PHASECHK.TRANS64.TRYWAIT P2, [R7+URZ+0x348a0], R6 ;  /* 0x0348a006070075a7 */ /* 0x0022a4000804017f */
[----:B--2---:R-:W-:Y:S05]  /*22ef0*/  @!P2 NANOSLEEP.SYNCS 0x989680 ;  /* 0x009896800000a95d */ /* 0x004fea0003900000 */
[----:B------:R-:W2:Y:S02]  /*22f00*/  @!P2 SYNCS.PHASECHK.TRANS64 P2, [R7+URZ+0x348a0], R6 ;  /* 0x0348a0060700a5a7 */ /* 0x000ea4000804007f */
[----:B--2---:R-:W-:Y:S05]  /*22f10*/  @!P2 BRA `(.L_x_673) ;  /* 0xfffffffc00f0a947 */ /* 0x004fea000383ffff */
[----:B------:R-:W-:Y:S05]  /*22f20*/  BRA `(.L_x_821) ;  /* 0xffffff9800787947 */ /* 0x000fea000383ffff */
.L_x_680:
[----:B0-----:R0:W2:Y:S02]  /*22f30*/  SYNCS.PHASECHK.TRANS64.TRYWAIT P2, [R7+URZ+0x348c0], R6 ;  /* 0x0348c006070075a7 */ /* 0x0010a4000804017f */
[----:B--2---:R-:W-:Y:S05]  /*22f40*/  @!P2 NANOSLEEP.SYNCS 0x989680 ;  /* 0x009896800000a95d */ /* 0x004fea0003900000 */
[----:B------:R-:W2:Y:S02]  /*22f50*/  @!P2 SYNCS.PHASECHK.TRANS64 P2, [R7+URZ+0x348c0], R6 ;  /* 0x0348c0060700a5a7 */ /* 0x000ea4000804007f */
[----:B--2---:R-:W-:Y:S05]  /*22f60*/  @!P2 BRA `(.L_x_680) ;  /* 0xfffffffc00f0a947 */ /* 0x004fea000383ffff */
[----:B------:R-:W-:Y:S05]  /*22f70*/  BRA `(.L_x_822) ;  /* 0xffffff9c00707947 */ /* 0x000fea000383ffff */
.L_x_696:
[----:B------:R-:W1:Y:S01]  /*22f80*/  S2R R4, SR_TID.X ;  /* 0x0000000000047919 */ /* 0x000e620000002100 */
[----:B------:R-:W-:Y:S01]  /*22f90*/  BSSY B0, `(.L_x_823) ;  /* 0x000000a000007945 */ /* 0x000fe20003800000 */
[----:B------:R-:W-:Y:S01]  /*22fa0*/  MOV R12, RZ ;  /* 0x000000ff000c7202 */ /* 0x000fe20000000f00 */
[----:B0-----:R-:W-:Y:S02]  /*22fb0*/  IMAD.MOV.U32 R11, RZ, RZ, 0x1f ;  /* 0x0000001fff0b7424 */ /* 0x001fe400078e00ff */
[----:B------:R-:W-:Y:S01]  /*22fc0*/  IMAD.MOV.U32 R15, RZ, RZ, -0x1 ;  /* 0xffffffffff0f7424 */ /* 0x000fe200078e00ff */
[----:B-1----:R-:W-:-:S04]  /*22fd0*/  SHF.R.U32.HI R4, RZ, 0x5, R4 ;  /* 0x00000005ff047819 */ /* 0x002fc80000011604 */
[----:B------:R-:W-:-:S05]  /*22fe0*/  LOP3.LUT R4, R4, 0x3, RZ, 0xc0, !PT ;  /* 0x0000000304047812 */ /* 0x000fca00078ec0ff */
[----:B------:R-:W-:-:S07]  /*22ff0*/  IMAD.MOV.U32 R13, RZ, RZ, R4 ;  /* 0x000000ffff0d7224 */ /* 0x000fce00078e0004 */
[----:B------:R-:W-:Y:S05]  /*23000*/  WARPSYNC.COLLECTIVE R15, `(.L_x_824) ;  /* 0x000000000f087348 */ /* 0x000fea0003c00000 */
[----:B------:R0:W1:Y:S02]  /*23010*/  SHFL.IDX P6, R14, R13, R12, R11 ;  /* 0x0000000c0d0e7389 */ /* 0x00006400000c000b */
[----:B01----:R-:W-:Y:S01]  /*23020*/  ENDCOLLECTIVE ;  /* 0x000000000000791b */ /* 0x003fe20003800000 */
.L_x_824:
[----:B------:R-:W-:Y:S05]  /*23030*/  BSYNC B0 ;  /* 0x0000000000007941 */ /* 0x000fea0003800000 */
.L_x_823:
[----:B------:R-:W-:Y:S05]  /*23040*/  BRA `(.L_x_825) ;  /* 0xffffffa800787947 */ /* 0x000fea000383ffff */
.L_x_698:
[----:B------:R-:W-:Y:S01]  /*23050*/  BSSY B0, `(.L_x_826) ;  /* 0x0000006000007945 */ /* 0x000fe20003800000 */
[----:B------:R-:W-:-:S07]  /*23060*/  MOV R15, 0xffffffff ;  /* 0xffffffff000f7802 */ /* 0x000fce0000000f00 */
[----:B01----:R-:W-:Y:S05]  /*23070*/  WARPSYNC.COLLECTIVE R15, `(.L_x_827) ;  /* 0x000000000f0c7348 */ /* 0x003fea0003c00000 */
[----:B------:R-:W-:Y:S02]  /*23080*/  ELECT P6, UR62, PT ;  /* 0x00000000003e782f */ /* 0x000fe400038c0000 */
[----:B------:R-:W-:Y:S01]  /*23090*/  MOV R14, UR62 ;  /* 0x0000003e000e7c02 */ /* 0x000fe20008000f00 */
[----:B01----:R-:W-:Y:S10]  /*230a0*/  ENDCOLLECTIVE ;  /* 0x000000000000791b */ /* 0x003ff40003800000 */
.L_x_827:
[----:B------:R-:W-:Y:S05]  /*230b0*/  BSYNC B0 ;  /* 0x0000000000007941 */ /* 0x000fea0003800000 */
.L_x_826:
[----:B------:R-:W-:Y:S05]  /*230c0*/  BRA `(.L_x_828) ;  /* 0xffffffa800847947 */ /* 0x000fea000383ffff */
.L_x_700:
[----:B-1----:R1:W2:Y:S02]  /*230d0*/  SYNCS.PHASECHK.TRANS64.TRYWAIT P0, [R0+URZ+0x34840], R2 ;  /* 0x03484002000075a7 */ /* 0x0022a4000800017f */
[----:B--2---:R-:W-:Y:S05]  /*230e0*/  @!P0 NANOSLEEP.SYNCS 0x989680 ;  /* 0x009896800000895d */ /* 0x004fea0003900000 */
[----:B------:R-:W2:Y:S02]  /*230f0*/  @!P0 SYNCS.PHASECHK.TRANS64 P0, [R0+URZ+0x34840], R2 ;  /* 0x03484002000085a7 */ /* 0x000ea4000800007f */
[----:B--2---:R-:W-:Y:S05]  /*23100*/  @!P0 BRA `(.L_x_700) ;  /* 0xfffffffc00f08947 */ /* 0x004fea000383ffff */
[----:B------:R-:W-:Y:S05]  /*23110*/  BRA `(.L_x_829) ;  /* 0xffffffa800e47947 */ /* 0x000fea000383ffff */
.L_x_704:
[----:B------:R0:W5:Y:S01]  /*23120*/  LDL.LU R9, [R1+0x5c] ;  /* 0x00005c0001097983 */ /* 0x0001620000300800 */
[----:B------:R-:W-:Y:S01]  /*23130*/  IMAD.MOV.U32 R13, RZ, RZ, R3 ;  /* 0x000000ffff0d7224 */ /* 0x000fe200078e0003 */
[----:B------:R-:W-:Y:S01]  /*23140*/  MOV R11, 0x181f ;  /* 0x0000181f000b7802 */ /* 0x000fe20000000f00 */
[----:B------:R-:W-:Y:S02]  /*23150*/  IMAD.MOV.U32 R12, RZ, RZ, RZ ;  /* 0x000000ffff0c7224 */ /* 0x000fe400078e00ff */
[----:B------:R-:W-:-:S07]  /*23160*/  IMAD.MOV.U32 R15, RZ, RZ, -0x1 ;  /* 0xffffffffff0f7424 */ /* 0x000fce00078e00ff */
[----:B0----5:R-:W-:Y:S05]  /*23170*/  WARPSYNC.COLLECTIVE R15, `(.L_x_830) ;  /* 0x000000000f087348 */ /* 0x021fea0003c00000 */
[----:B------:R1:W2:Y:S02]  /*23180*/  SHFL.IDX P6, R14, R13, R12, R11 ;  /* 0x0000000c0d0e7389 */ /* 0x0002a400000c000b */
[----:B012--5:R-:W-:Y:S01]  /*23190*/  ENDCOLLECTIVE ;  /* 0x000000000000791b */ /* 0x027fe20003800000 */
.L_x_830:
[----:B------:R-:W-:Y:S01]  /*231a0*/  MOV R13, R4 ;  /* 0x00000004000d7202 */ /* 0x000fe20000000f00 */
[----:B------:R-:W-:-:S07]  /*231b0*/  IMAD.MOV.U32 R6, RZ, RZ, R14 ;  /* 0x000000ffff067224 */ /* 0x000fce00078e000e */
[----:B------:R-:W-:Y:S05]  /*231c0*/  WARPSYNC.COLLECTIVE R15, `(.L_x_831) ;  /* 0x000000000f087348 */ /* 0x000fea0003c00000 */
[----:B------:R0:W1:Y:S02]  /*231d0*/  SHFL.IDX P6, R14, R13, R12, R11 ;  /* 0x0000000c0d0e7389 */ /* 0x00006400000c000b */
[----:B01----:R-:W-:Y:S01]  /*231e0*/  ENDCOLLECTIVE ;  /* 0x000000000000791b */ /* 0x003fe20003800000 */
.L_x_831:
[----:B------:R-:W-:Y:S01]  /*231f0*/  MOV R13, R3 ;  /* 0x00000003000d7202 */ /* 0x000fe20000000f00 */
[----:B------:R-:W-:Y:S02]  /*23200*/  IMAD.MOV.U32 R12, RZ, RZ, 0x1 ;  /* 0x00000001ff0c7424 */ /* 0x000fe400078e00ff */
[----:B------:R-:W-:-:S07]  /*23210*/  IMAD.MOV.U32 R7, RZ, RZ, R14 ;  /* 0x000000ffff077224 */ /* 0x000fce00078e000e */
[----:B------:R-:W-:Y:S05]  /*23220*/  WARPSYNC.COLLECTIVE R15, `(.L_x_832) ;  /* 0x000000000f087348 */ /* 0x000fea0003c00000 */
[----:B------:R0:W1:Y:S02]  /*23230*/  SHFL.IDX P6, R14, R13, R12, R11 ;  /* 0x0000000c0d0e7389 */ /* 0x00006400000c000b */
[----:B01----:R-:W-:Y:S01]  /*23240*/  ENDCOLLECTIVE ;  /* 0x000000000000791b */ /* 0x003fe20003800000 */
.L_x_832:
[----:B------:R-:W-:Y:S01]  /*23250*/  MOV R13, R4 ;  /* 0x00000004000d7202 */ /* 0x000fe20000000f00 */
[----:B------:R-:W-:Y:S02]  /*23260*/  IMAD R2, R9, R8, RZ ;  /* 0x0000000809027224 */ /* 0x000fe400078e02ff */
[----:B------:R-:W0:Y:S01]  /*23270*/  S2R R9, SR_TID.X ;  /* 0x0000000000097919 */ /* 0x000e220000002100 */
[----:B------:R-:W1:Y:S01]  /*23280*/  S2R R8, SR_TID.X ;  /* 0x0000000000087919 */ /* 0x000e620000002100 */
[----:B0-----:R-:W-:-:S04]  /*23290*/  LOP3.LUT R9, R9, 0x7f, RZ, 0xc0, !PT ;  /* 0x0000007f09097812 */ /* 0x001fc800078ec0ff */
[----:B------:R-:W-:Y:S01]  /*232a0*/  SHF.R.U32.HI R9, RZ, 0x3, R9 ;  /* 0x00000003ff097819 */ /* 0x000fe20000011609 */
[----:B-1----:R-:W-:-:S03]  /*232b0*/  IMAD.SHL.U32 R8, R8, 0x8, RZ ;  /* 0x0000000808087824 */ /* 0x002fc600078e00ff */
[----:B------:R-:W-:Y:S01]  /*232c0*/  IADD3 R0, R9, R5, RZ ;  /* 0x0000000509007210 */ /* 0x000fe20007ffe0ff */
[----:B------:R-:W-:Y:S01]  /*232d0*/  IMAD.MOV.U32 R9, RZ, RZ, R14 ;  /* 0x000000ffff097224 */ /* 0x000fe200078e000e */
[----:B------:R-:W-:-:S07]  /*232e0*/  LOP3.LUT R8, R8, 0x38, RZ, 0xc0, !PT ;  /* 0x0000003808087812 */ /* 0x000fce00078ec0ff */
[----:B------:R-:W-:Y:S05]  /*232f0*/  WARPSYNC.COLLECTIVE R15, `(.L_x_833) ;  /* 0x000000000f087348 */ /* 0x000fea0003c00000 */
[----:B------:R0:W1:Y:S02]  /*23300*/  SHFL.IDX P6, R14, R13, R12, R11 ;  /* 0x0000000c0d0e7389 */ /* 0x00006400000c000b */
[----:B01----:R-:W-:Y:S01]  /*23310*/  ENDCOLLECTIVE ;  /* 0x000000000000791b */ /* 0x003fe20003800000 */
.L_x_833:
        /* <DEDUP_REMOVED lines=20> */
.L_x_834:
[----:B------:R-:W-:Y:S02]  /*23460*/  @!P3 LEA R8, P5, R8, R5, 0x1 ;  /* 0x000000050808b211 */ /* 0x000fe400078a08ff */
[----:B------:R-:W-:-:S03]  /*23470*/  MOV R13, R4 ;  /* 0x00000004000d7202 */ /* 0x000fc60000000f00 */
[----:B------:R-:W-:Y:S01]  /*23480*/  @!P3 IMAD.X R5, RZ, RZ, R9, P5 ;  /* 0x000000ffff05b224 */ /* 0x000fe200028e0609 */
[----:B------:R-:W-:Y:S01]  /*23490*/  @!P3 MOV R6, R8 ;  /* 0x000000080006b202 */ /* 0x000fe20000000f00 */
[----:B------:R-:W0:Y:S02]  /*234a0*/  S2R R9, SR_TID.X ;  /* 0x0000000000097919 */ /* 0x000e240000002100 */
        /* <DEDUP_REMOVED lines=10> */
.L_x_835:
        /* <DEDUP_REMOVED lines=14> */
.L_x_836:
[----:B------:R-:W-:-:S04]  /*23630*/  @!P3 LEA R5, P4, R9, R5, 0x1 ;  /* 0x000000050905b211 */ /* 0x000fc800078808ff */
[----:B------:R-:W-:-:S05]  /*23640*/  @!P3 IADD3.X R6, RZ, R8, RZ, P4, !PT ;  /* 0x00000008ff06b210 */ /* 0x000fca00027fe4ff */
[----:B------:R-:W-:Y:S02]  /*23650*/  @!P3 IMAD.MOV.U32 R7, RZ, RZ, R6 ;  /* 0x000000ffff07b224 */ /* 0x000fe400078e0006 */
[----:B------:R-:W-:Y:S01]  /*23660*/  @!P3 IMAD.MOV.U32 R6, RZ, RZ, R5 ;  /* 0x000000ffff06b224 */ /* 0x000fe200078e0005 */
[----:B------:R-:W-:Y:S01]  /*23670*/  IADD3 R5, R0, 0x30, RZ ;  /* 0x0000003000057810 */ /* 0x000fe20007ffe0ff */
[----:B------:R-:W-:-:S03]  /*23680*/  IMAD.MOV.U32 R13, RZ, RZ, R4 ;  /* 0x000000ffff0d7224 */ /* 0x000fc600078e0004 */
[----:B------:R-:W-:Y:S01]  /*23690*/  @!PT LDS RZ, [RZ] ;  /* 0x00000000fffff984 */ /* 0x000fe20000000800 */
[----:B------:R-:W-:Y:S01]  /*236a0*/  @!PT LDS RZ, [RZ] ;  /* 0x00000000fffff984 */ /* 0x000fe20000000800 */
[----:B------:R-:W-:Y:S01]  /*236b0*/  @!PT LDS RZ, [RZ] ;  /* 0x00000000fffff984 */ /* 0x000fe20000000800 */
[----:B------:R-:W-:Y:S04]  /*236c0*/  @!P3 LDGSTS.E.BYPASS.LTC128B.128 [R10+0x11400], desc[UR58][R6.64], !P2 ;  /* 0x11400000060abfae */ /* 0x000fe8000d101d7a */
[----:B------:R-:W-:Y:S04]  /*236d0*/  @!P3 LDGSTS.E.BYPASS.LTC128B.128 [R10+0x15400], desc[UR58][R6.64+0x80], !P1 ;  /* 0x15400080060abfae */ /* 0x000fe8000c901d7a */
[----:B------:R0:W-:Y:S01]  /*236e0*/  @!P3 LDGSTS.E.BYPASS.LTC128B.128 [R10+0x19400], desc[UR58][R6.64+0x100], !P0 ;  /* 0x19400100060abfae */ /* 0x0001e2000c101d7a */
[----:B------:R-:W-:Y:S02]  /*236f0*/  ISETP.GE.AND P3, PT, R5, R2, PT ;  /* 0x000000020500720c */ /* 0x000fe40003f66270 */
[----:B0-----:R-:W-:-:S11]  /*23700*/  MOV R6, R14 ;  /* 0x0000000e00067202 */ /* 0x001fd60000000f00 */
[----:B------:R-:W-:Y:S05]  /*23710*/  WARPSYNC.COLLECTIVE R15, `(.L_x_837) ;  /* 0x000000000f087348 */ /* 0x000fea0003c00000 */
[----:B------:R0:W1:Y:S02]  /*23720*/  SHFL.IDX P6, R14, R13, R12, R11 ;  /* 0x0000000c0d0e7389 */ /* 0x00006400000c000b */
[----:B01----:R-:W-:Y:S01]  /*23730*/  ENDCOLLECTIVE ;  /* 0x000000000000791b */ /* 0x003fe20003800000 */
.L_x_837:
[----:B------:R-:W-:Y:S02]  /*23740*/  IMAD.MOV.U32 R13, RZ, RZ, R3 ;  /* 0x000000ffff0d7224 */ /* 0x000fe400078e0003 */
[----:B------:R-:W-:Y:S02]  /*23750*/  IMAD.MOV.U32 R12, RZ, RZ, 0x4 ;  /* 0x00000004ff0c7424 */ /* 0x000fe400078e00ff */
[----:B------:R-:W-:-:S07]  /*23760*/  IMAD.MOV.U32 R5, RZ, RZ, R14 ;  /* 0x000000ffff057224 */ /* 0x000fce00078e000e */
[----:B------:R-:W-:Y:S05]  /*23770*/  WARPSYNC.COLLECTIVE R15, `(.L_x_838) ;  /* 0x000000000f087348 */ /* 0x000fea0003c00000 */
[----:B------:R0:W1:Y:S02]  /*23780*/  SHFL.IDX P6, R14, R13, R12, R11 ;  /* 0x0000000c0d0e7389 */ /* 0x00006400000c000b */
[----:B01----:R-:W-:Y:S01]  /*23790*/  ENDCOLLECTIVE ;  /* 0x000000000000791b */ /* 0x003fe20003800000 */
.L_x_838:
        /* <DEDUP_REMOVED lines=17> */
.L_x_839:
[----:B------:R-:W-:Y:S02]  /*238b0*/  IMAD.MOV.U32 R13, RZ, RZ, R3 ;  /* 0x000000ffff0d7224 */ /* 0x000fe400078e0003 */
[----:B------:R-:W-:Y:S02]  /*238c0*/  IMAD.MOV.U32 R12, RZ, RZ, 0x5 ;  /* 0x00000005ff0c7424 */ /* 0x000fe400078e00ff */
[----:B------:R-:W-:-:S07]  /*238d0*/  IMAD.MOV.U32 R5, RZ, RZ, R14 ;  /* 0x000000ffff057224 */ /* 0x000fce00078e000e */
[----:B------:R-:W-:Y:S05]  /*238e0*/  WARPSYNC.COLLECTIVE R15, `(.L_x_840) ;  /* 0x000000000f087348 */ /* 0x000fea0003c00000 */
[----:B------:R0:W1:Y:S02]  /*238f0*/  SHFL.IDX P6, R14, R13, R12, R11 ;  /* 0x0000000c0d0e7389 */ /* 0x00006400000c000b */
[----:B01----:R-:W-:Y:S01]  /*23900*/  ENDCOLLECTIVE ;  /* 0x000000000000791b */ /* 0x003fe20003800000 */
.L_x_840:
        /* <DEDUP_REMOVED lines=17> */
.L_x_841:
[----:B------:R-:W-:Y:S01]  /*23a20*/  MOV R13, R3 ;  /* 0x00000003000d7202 */ /* 0x000fe20000000f00 */
[----:B------:R-:W-:Y:S02]  /*23a30*/  IMAD.MOV.U32 R12, RZ, RZ, 0x6 ;  /* 0x00000006ff0c7424 */ /* 0x000fe400078e00ff */
[----:B------:R-:W-:-:S07]  /*23a40*/  IMAD.MOV.U32 R5, RZ, RZ, R14 ;  /* 0x000000ffff057224 */ /* 0x000fce00078e000e */
[----:B------:R-:W-:Y:S05]  /*23a50*/  WARPSYNC.COLLECTIVE R15, `(.L_x_842) ;  /* 0x000000000f087348 */ /* 0x000fea0003c00000 */
[----:B------:R0:W1:Y:S02]  /*23a60*/  SHFL.IDX P6, R14, R13, R12, R11 ;  /* 0x0000000c0d0e7389 */ /* 0x00006400000c000b */
[----:B01----:R-:W-:Y:S01]  /*23a70*/  ENDCOLLECTIVE ;  /* 0x000000000000791b */ /* 0x003fe20003800000 */
.L_x_842:
[----:B------:R-:W-:-:S04]  /*23a80*/  @!P3 LEA R5, P4, R9, R5, 0x1 ;  /* 0x000000050905b211 */ /* 0x000fc800078808ff */
[----:B------:R-:W-:-:S05]  /*23a90*/  @!P3 IADD3.X R6, RZ, R6, RZ, P4, !PT ;  /* 0x00000006ff06b210 */ /* 0x000fca00027fe4ff */
[----:B------:R-:W-:Y:S02]  /*23aa0*/  @!P3 IMAD.MOV.U32 R7, RZ, RZ, R6 ;  /* 0x000000ffff07b224 */ /* 0x000fe400078e0006 */
[----:B------:R-:W-:Y:S01]  /*23ab0*/  @!P3 IMAD.MOV.U32 R6, RZ, RZ, R5 ;  /* 0x000000ffff06b224 */ /* 0x000fe200078e0005 */
[----:B------:R-:W-:-:S04]  /*23ac0*/  MOV R13, R4 ;  /* 0x00000004000d7202 */ /* 0x000fc80000000f00 */
        /* <DEDUP_REMOVED lines=10> */
.L_x_843:
[----:B------:R-:W-:-:S05]  /*23b70*/  VIADD R7, R0, 0x60 ;  /* 0x0000006000077836 */ /* 0x000fca0000000000 */
[----:B------:R-:W-:Y:S02]  /*23b80*/  ISETP.GE.AND P4, PT, R7, R2, PT ;  /* 0x000000020700720c */ /* 0x000fe40003f86270 */
[----:B------:R-:W-:Y:S01]  /*23b90*/  MOV R13, R3 ;  /* 0x00000003000d7202 */ /* 0x000fe20000000f00 */
[----:B------:R-:W-:Y:S02]  /*23ba0*/  IMAD.MOV.U32 R12, RZ, RZ, 0x7 ;  /* 0x00000007ff0c7424 */ /* 0x000fe400078e00ff */
[----:B------:R-:W-:-:S08]  /*23bb0*/  IMAD.MOV.U32 R5, RZ, RZ, R14 ;  /* 0x000000ffff057224 */ /* 0x000fd000078e000e */
[----:B------:R-:W-:Y:S05]  /*23bc0*/  WARPSYNC.COLLECTIVE R15, `(.L_x_844) ;  /* 0x000000000f087348 */ /* 0x000fea0003c00000 */
[----:B------:R0:W1:Y:S02]  /*23bd0*/  SHFL.IDX P6, R14, R13, R12, R11 ;  /* 0x0000000c0d0e7389 */ /* 0x00006400000c000b */
[----:B01----:R-:W-:Y:S01]  /*23be0*/  ENDCOLLECTIVE ;  /* 0x000000000000791b */ /* 0x003fe20003800000 */
.L_x_844:
[----:B------:R-:W-:-:S04]  /*23bf0*/  @!P4 LEA R5, P3, R9, R5, 0x1 ;  /* 0x000000050905c211 */ /* 0x000fc800078608ff */
[----:B------:R-:W-:-:S05]  /*23c00*/  @!P4 IADD3.X R6, RZ, R6, RZ, P3, !PT ;  /* 0x00000006ff06c210 */ /* 0x000fca0001ffe4ff */
[----:B------:R-:W-:Y:S01]  /*23c10*/  @!P4 IMAD.MOV.U32 R7, RZ, RZ, R6 ;  /* 0x000000ffff07c224 */ /* 0x000fe200078e0006 */
[----:B------:R-:W-:Y:S01]  /*23c20*/  MOV R13, R4 ;  /* 0x00000004000d7202 */ /* 0x000fe20000000f00 */
[----:B------:R-:W-:-:S05]  /*23c30*/  @!P4 IMAD.MOV.U32 R6, RZ, RZ, R5 ;  /* 0x000000ffff06c224 */ /* 0x000fca00078e0005 */
        /* <DEDUP_REMOVED lines=9> */
.L_x_845:
[----:B------:R-:W-:Y:S01]  /*23cd0*/  @!PT LDS RZ, [RZ] ;  /* 0x00000000fffff984 */ /* 0x000fe20000000800 */
[----:B------:R-:W-:Y:S01]  /*23ce0*/  @!PT LDS RZ, [RZ] ;  /* 0x00000000fffff984 */ /* 0x000fe20000000800 */
[----:B------:R-:W-:Y:S01]  /*23cf0*/  @!PT LDS RZ, [RZ] ;  /* 0x00000000fffff984 */ /* 0x000fe20000000800 */
[----:B------:R0:W-:Y:S01]  /*23d00*/  @!P4 LDGSTS.E.BYPASS.LTC128B.128 [R10+0x1b400], desc[UR58][R6.64+0x100], !P0 ;  /* 0x1b400100060acfae */ /* 0x0001e2000c101d7a */
[----:B------:R-:W-:Y:S01]  /*23d10*/  IMAD.MOV.U32 R3, RZ, RZ, R14 ;  /* 0x000000ffff037224 */ /* 0x000fe200078e000e */
[----:B------:R-:W-:Y:S06]  /*23d20*/  BRA `(.L_x_846) ;  /* 0xffffffac00847947 */ /* 0x000fec000383ffff */
.L_x_709:
[----:B----4-:R4:W0:Y:S02]  /*23d30*/  SYNCS.PHASECHK.TRANS64.TRYWAIT P0, [R18+URZ+0x34820], R0 ;  /* 0x03482000120075a7 */ /* 0x010824000800017f */
[----:B0-----:R-:W-:Y:S05]  /*23d40*/  @!P0 NANOSLEEP.SYNCS 0x989680 ;  /* 0x009896800000895d */ /* 0x001fea0003900000 */
[----:B------:R-:W0:Y:S02]  /*23d50*/  @!P0 SYNCS.PHASECHK.TRANS64 P0, [R18+URZ+0x34820], R0 ;  /* 0x03482000120085a7 */ /* 0x000e24000800007f */
[----:B0-----:R-:W-:Y:S05]  /*23d60*/  @!P0 BRA `(.L_x_709) ;  /* 0xfffffffc00f08947 */ /* 0x001fea000383ffff */
[----:B------:R-:W-:Y:S05]  /*23d70*/  BRA `(.L_x_847) ;  /* 0xffffffb000047947 */ /* 0x000fea000383ffff */
.L_x_718:
[----:B-1----:R1:W2:Y:S02]  /*23d80*/  SYNCS.PHASECHK.TRANS64.TRYWAIT P0, [R3+URZ+0x34840], R2 ;  /* 0x03484002030075a7 */ /* 0x0022a4000800017f */
[----:B--2---:R-:W-:Y:S05]  /*23d90*/  @!P0 NANOSLEEP.SYNCS 0x989680 ;  /* 0x009896800000895d */ /* 0x004fea0003900000 */
[----:B------:R-:W2:Y:S02]  /*23da0*/  @!P0 SYNCS.PHASECHK.TRANS64 P0, [R3+URZ+0x34840], R2 ;  /* 0x03484002030085a7 */ /* 0x000ea4000800007f */
[----:B--2---:R-:W-:Y:S05]  /*23db0*/  @!P0 BRA `(.L_x_718) ;  /* 0xfffffffc00f08947 */ /* 0x004fea000383ffff */
[----:B------:R-:W-:Y:S05]  /*23dc0*/  BRA `(.L_x_848) ;  /* 0xffffffb000e07947 */ /* 0x000fea000383ffff */
.L_x_725:
[----:B0-----:R0:W1:Y:S02]  /*23dd0*/  SYNCS.PHASECHK.TRANS64.TRYWAIT P0, [R3+URZ+0x60], R2 ;  /* 0x00006002030075a7 */ /* 0x001064000800017f */
[----:B-1----:R-:W-:Y:S05]  /*23de0*/  @!P0 NANOSLEEP.SYNCS 0x989680 ;  /* 0x009896800000895d */ /* 0x002fea0003900000 */
[----:B------:R-:W1:Y:S02]  /*23df0*/  @!P0 SYNCS.PHASECHK.TRANS64 P0, [R3+URZ+0x60], R2 ;  /* 0x00006002030085a7 */ /* 0x000e64000800007f */
[----:B-1----:R-:W-:Y:S05]  /*23e00*/  @!P0 BRA `(.L_x_725) ;  /* 0xfffffffc00f08947 */ /* 0x002fea000383ffff */
[----:B------:R-:W-:Y:S05]  /*23e10*/  BRA `(.L_x_849) ;  /* 0xffffffb400f07947 */ /* 0x000fea000383ffff */
.L_x_734:
[----:B-1----:R1:W2:Y:S02]  /*23e20*/  SYNCS.PHASECHK.TRANS64.TRYWAIT P0, [R3+URZ+0x34840], R2 ;  /* 0x03484002030075a7 */ /* 0x0022a4000800017f */
[----:B--2---:R-:W-:Y:S05]  /*23e30*/  @!P0 NANOSLEEP.SYNCS 0x989680 ;  /* 0x009896800000895d */ /* 0x004fea0003900000 */
[----:B------:R-:W2:Y:S02]  /*23e40*/  @!P0 SYNCS.PHASECHK.TRANS64 P0, [R3+URZ+0x34840], R2 ;  /* 0x03484002030085a7 */ /* 0x000ea4000800007f */
[----:B--2---:R-:W-:Y:S05]  /*23e50*/  @!P0 BRA `(.L_x_734) ;  /* 0xfffffffc00f08947 */ /* 0x004fea000383ffff */
[----:B------:R-:W-:Y:S05]  /*23e60*/  BRA `(.L_x_850) ;  /* 0xffffffbc00807947 */ /* 0x000fea000383ffff */
.L_x_741:
[----:B0-----:R0:W1:Y:S02]  /*23e70*/  SYNCS.PHASECHK.TRANS64.TRYWAIT P0, [R2+URZ+0x60], R3 ;  /* 0x00006003020075a7 */ /* 0x001064000800017f */
[----:B-1----:R-:W-:Y:S05]  /*23e80*/  @!P0 NANOSLEEP.SYNCS 0x989680 ;  /* 0x009896800000895d */ /* 0x002fea0003900000 */
[----:B------:R-:W1:Y:S02]  /*23e90*/  @!P0 SYNCS.PHASECHK.TRANS64 P0, [R2+URZ+0x60], R3 ;  /* 0x00006003020085a7 */ /* 0x000e64000800007f */
[----:B-1----:R-:W-:Y:S05]  /*23ea0*/  @!P0 BRA `(.L_x_741) ;  /* 0xfffffffc00f08947 */ /* 0x002fea000383ffff */
[----:B------:R-:W-:Y:S05]  /*23eb0*/  BRA `(.L_x_851) ;  /* 0xffffffc000907947 */ /* 0x000fea000383ffff */
.L_x_750:
[----:B--2---:R2:W3:Y:S02]  /*23ec0*/  SYNCS.PHASECHK.TRANS64.TRYWAIT P0, [R2+URZ+0x34840], R3 ;  /* 0x03484003020075a7 */ /* 0x0044e4000800017f */
[----:B---3--:R-:W-:Y:S05]  /*23ed0*/  @!P0 NANOSLEEP.SYNCS 0x989680 ;  /* 0x009896800000895d */ /* 0x008fea0003900000 */
[----:B------:R-:W3:Y:S02]  /*23ee0*/  @!P0 SYNCS.PHASECHK.TRANS64 P0, [R2+URZ+0x34840], R3 ;  /* 0x03484003020085a7 */ /* 0x000ee4000800007f */
[----:B---3--:R-:W-:Y:S05]  /*23ef0*/  @!P0 BRA `(.L_x_750) ;  /* 0xfffffffc00f08947 */ /* 0x008fea000383ffff */
[----:B------:R-:W-:Y:S05]  /*23f00*/  BRA `(.L_x_852) ;  /* 0xffffffc400f07947 */ /* 0x000fea000383ffff */
.L_x_757:
[----:B0-----:R0:W1:Y:S02]  /*23f10*/  SYNCS.PHASECHK.TRANS64.TRYWAIT P0, [R2+URZ+0x60], R5 ;  /* 0x00006005020075a7 */ /* 0x001064000800017f */
[----:B-1----:R-:W-:Y:S05]  /*23f20*/  @!P0 NANOSLEEP.SYNCS 0x989680 ;  /* 0x009896800000895d */ /* 0x002fea0003900000 */
[----:B------:R-:W1:Y:S02]  /*23f30*/  @!P0 SYNCS.PHASECHK.TRANS64 P0, [R2+URZ+0x60], R5 ;  /* 0x00006005020085a7 */ /* 0x000e64000800007f */
[----:B-1----:R-:W-:Y:S05]  /*23f40*/  @!P0 BRA `(.L_x_757) ;  /* 0xfffffffc00f08947 */ /* 0x002fea000383ffff */
[----:B------:R-:W-:Y:S05]  /*23f50*/  BRA `(.L_x_853) ;  /* 0xffffffcc00007947 */ /* 0x000fea000383ffff */
.L_x_768:
[----:B---3--:R3:W4:Y:S02]  /*23f60*/  SYNCS.PHASECHK.TRANS64.TRYWAIT P0, [R0+URZ+0x34860], R2 ;  /* 0x03486002000075a7 */ /* 0x008724000800017f */
[----:B----4-:R-:W-:Y:S05]  /*23f70*/  @!P0 NANOSLEEP.SYNCS 0x989680 ;  /* 0x009896800000895d */ /* 0x010fea0003900000 */
[----:B------:R-:W4:Y:S02]  /*23f80*/  @!P0 SYNCS.PHASECHK.TRANS64 P0, [R0+URZ+0x34860], R2 ;  /* 0x03486002000085a7 */ /* 0x000f24000800007f */
[----:B----4-:R-:W-:Y:S05]  /*23f90*/  @!P0 BRA `(.L_x_768) ;  /* 0xfffffffc00f08947 */ /* 0x010fea000383ffff */
[----:B------:R-:W-:Y:S05]  /*23fa0*/  BRA `(.L_x_854) ;  /* 0xffffffd0004c7947 */ /* 0x000fea000383ffff */
.L_x_775:
[----:B------:R-:W3:Y:S01]  /*23fb0*/  LDL R0, [R1] ;  /* 0x0000000001007983 */ /* 0x000ee20000100800 */
[----:B------:R-:W-:Y:S01]  /*23fc0*/  BSSY B0, `(.L_x_855) ;  /* 0x0000008000007945 */ /* 0x000fe20003800000 */
[----:B------:R-:W-:Y:S01]  /*23fd0*/  MOV R12, RZ ;  /* 0x000000ff000c7202 */ /* 0x000fe20000000f00 */
[----:B0-----:R-:W-:Y:S02]  /*23fe0*/  IMAD.MOV.U32 R11, RZ, RZ, 0x1f ;  /* 0x0000001fff0b7424 */ /* 0x001fe400078e00ff */
[----:B------:R-:W-:Y:S02]  /*23ff0*/  IMAD.MOV.U32 R15, RZ, RZ, -0x1 ;  /* 0xffffffffff0f7424 */ /* 0x000fe400078e00ff */
[----:B---3--:R-:W-:-:S07]  /*24000*/  IMAD.MOV.U32 R13, RZ, RZ, R0 ;  /* 0x000000ffff0d7224 */ /* 0x008fce00078e0000 */
[----:B-12-4-:R-:W-:Y:S05]  /*24010*/  WARPSYNC.COLLECTIVE R15, `(.L_x_856) ;  /* 0x000000000f087348 */ /* 0x016fea0003c00000 */
[----:B------:R0:W3:Y:S02]  /*24020*/  SHFL.IDX P6, R14, R13, R12, R11 ;  /* 0x0000000c0d0e7389 */ /* 0x0000e400000c000b */
[----:B01234-:R-:W-:Y:S01]  /*24030*/  ENDCOLLECTIVE ;  /* 0x000000000000791b */ /* 0x01ffe20003800000 */
.L_x_856:
[----:B------:R-:W-:Y:S05]  /*24040*/  BSYNC B0 ;  /* 0x0000000000007941 */ /* 0x000fea0003800000 */
.L_x_855:
[----:B------:R0:W5:Y:S01]  /*24050*/  LDL R2, [R1+0xc] ;  /* 0x00000c0001027983 */ /* 0x0001620000100800 */
[----:B------:R-:W-:Y:S01]  /*24060*/  IMAD.MOV.U32 R13, RZ, RZ, R0 ;  /* 0x000000ffff0d7224 */ /* 0x000fe200078e0000 */
[----:B------:R-:W-:Y:S01]  /*24070*/  MOV R11, 0x1f ;  /* 0x0000001f000b7802 */ /* 0x000fe20000000f00 */
[----:B------:R-:W-:Y:S01]  /*24080*/  IMAD.MOV.U32 R12, RZ, RZ, 0x1 ;  /* 0x00000001ff0c7424 */ /* 0x000fe200078e00ff */
[----:B------:R-:W-:Y:S01]  /*24090*/  MOV R5, R14 ;  /* 0x0000000e00057202 */ /* 0x000fe20000000f00 */
[----:B------:R-:W-:-:S07]  /*240a0*/  IMAD.MOV.U32 R15, RZ, RZ, -0x1 ;  /* 0xffffffffff0f7424 */ /* 0x000fce00078e00ff */
[----:B0----5:R-:W-:Y:S05]  /*240b0*/  WARPSYNC.COLLECTIVE R15, `(.L_x_857) ;  /* 0x000000000f087348 */ /* 0x021fea0003c00000 */
[----:B------:R1:W2:Y:S02]  /*240c0*/  SHFL.IDX P6, R14, R13, R12, R11 ;  /* 0x0000000c0d0e7389 */ /* 0x0002a400000c000b */
[----:B012--5:R-:W-:Y:S01]  /*240d0*/  ENDCOLLECTIVE ;  /* 0x000000000000791b */ /* 0x027fe20003800000 */
.L_x_857:
[----:B------:R-:W-:Y:S01]  /*240e0*/  ULDC UR4, c[0x0][0xc3c] ;  /* 0x00030f0000047ab9 */ /* 0x000fe20000000800 */
[----:B------:R-:W-:Y:S01]  /*240f0*/  IADD3 R4, R2, R16, RZ ;  /* 0x0000001002047210 */ /* 0x000fe20007ffe0ff */
[----:B------:R-:W-:-:S03]  /*24100*/  IMAD.MOV.U32 R0, RZ, RZ, R14 ;  /* 0x000000ffff007224 */ /* 0x000fc600078e000e */
        /* <DEDUP_REMOVED lines=8> */
[----:B------:R-:W-:Y:S02]  /*24190*/  MOV R6, RZ ;  /* 0x000000ff00067202 */ /* 0x000fe40000000f00 */
[----:B------:R-:W-:Y:S02]  /*241a0*/  MOV R11, RZ ;  /* 0x000000ff000b7202 */ /* 0x000fe40000000f00 */
[C---:B------:R-:W-:Y:S02]  /*241b0*/  ISETP.GE.U32.AND P2, PT, R16.reuse, 0x2, PT ;  /* 0x000000021000780c */ /* 0x040fe40003f46070 */
[C---:B------:R-:W-:Y:S02]  /*241c0*/  ISETP.GE.U32.AND P3, PT, R16.reuse, 0x4, PT ;  /* 0x000000041000780c */ /* 0x040fe40003f66070 */
[----:B------:R-:W-:-:S02]  /*241d0*/  ISETP.GE.U32.AND P4, PT, R16, 0x8, PT ;  /* 0x000000081000780c */ /* 0x000fc40003f86070 */
[C---:B------:R-:W-:Y:S01]  /*241e0*/  ISETP.GE.U32.AND P5, PT, R16.reuse, 0x10, PT ;  /* 0x000000101000780c */ /* 0x040fe20003fa6070 */
[----:B--2---:R-:W-:Y:S02]  /*241f0*/  @!P1 IMAD.MOV.U32 R4, RZ, RZ, R8 ;  /* 0x000000ffff049224 */ /* 0x004fe400078e0008 */
[----:B------:R-:W-:Y:S02]  /*24200*/  IMAD.MOV.U32 R8, RZ, RZ, RZ ;  /* 0x000000ffff087224 */ /* 0x000fe400078e00ff */
[----:B---3--:R-:W-:Y:S01]  /*24210*/  @!P1 IMAD.MOV.U32 R6, RZ, RZ, R2 ;  /* 0x000000ffff069224 */ /* 0x008fe200078e0002 */
[----:B------:R-:W-:-:S03]  /*24220*/  ISETP.NE.AND P1, PT, R16, RZ, PT ;  /* 0x000000ff1000720c */ /* 0x000fc60003f25270 */
[----:B------:R-:W-:-:S04]  /*24230*/  IMAD R2, R6, R4, RZ ;  /* 0x0000000406027224 */ /* 0x000fc800078e02ff */
[----:B------:R-:W-:-:S07]  /*24240*/  IMAD.MOV.U32 R13, RZ, RZ, R2 ;  /* 0x000000ffff0d7224 */ /* 0x000fce00078e0002 */
[----:B------:R-:W-:Y:S05]  /*24250*/  WARPSYNC.COLLECTIVE R15, `(.L_x_858) ;  /* 0x000000000f087348 */ /* 0x000fea0003c00000 */
[----:B------:R0:W1:Y:S02]  /*24260*/  SHFL.UP P6, R14, R13, R12, R11 ;  /* 0x0400000c0d0e7389 */ /* 0x00006400000c000b */
[----:B01----:R-:W-:Y:S01]  /*24270*/  ENDCOLLECTIVE ;  /* 0x000000000000791b */ /* 0x003fe20003800000 */
.L_x_858:
        /* <DEDUP_REMOVED lines=8> */
.L_x_859:
[----:B------:R-:W-:Y:S02]  /*24300*/  IMAD.MOV.U32 R12, RZ, RZ, 0x4 ;  /* 0x00000004ff0c7424 */ /* 0x000fe400078e00ff */
[----:B------:R-:W-:-:S05]  /*24310*/  IMAD.MOV.U32 R3, RZ, RZ, R14 ;  /* 0x000000ffff037224 */ /* 0x000fca00078e000e */
[----:B------:R-:W-:-:S04]  /*24320*/  SEL R3, R3, RZ, P2 ;  /* 0x000000ff03037207 */ /* 0x000fc80001000000 */
[----:B------:R-:W-:-:S05]  /*24330*/  IADD3 R2, R2, R3, RZ ;  /* 0x0000000302027210 */ /* 0x000fca0007ffe0ff */
[----:B------:R-:W-:-:S07]  /*24340*/  IMAD.MOV.U32 R13, RZ, RZ, R2 ;  /* 0x000000ffff0d7224 */ /* 0x000fce00078e0002 */
[----:B------:R-:W-:Y:S05]  /*24350*/  WARPSYNC.COLLECTIVE R15, `(.L_x_860) ;  /* 0x000000000f087348 */ /* 0x000fea0003c00000 */
[----:B------:R0:W1:Y:S02]  /*24360*/  SHFL.UP P6, R14, R13, R12, R11 ;  /* 0x0400000c0d0e7389 */ /* 0x00006400000c000b */
[----:B01----:R-:W-:Y:S01]  /*24370*/  ENDCOLLECTIVE ;  /* 0x000000000000791b */ /* 0x003fe20003800000 */
.L_x_860:
[----:B------:R-:W-:Y:S02]  /*24380*/  MOV R12, 0x8 ;  /* 0x00000008000c7802 */ /* 0x000fe40000000f00 */
[----:B------:R-:W-:-:S04]  /*24390*/  MOV R3, R14 ;  /* 0x0000000e00037202 */ /* 0x000fc80000000f00 */
[----:B------:R-:W-:-:S05]  /*243a0*/  SEL R3, R3, RZ, P3 ;  /* 0x000000ff03037207 */ /* 0x000fca0001800000 */
[----:B------:R-:W-:-:S04]  /*243b0*/  IMAD.IADD R2, R2, 0x1, R3 ;  /* 0x0000000102027824 */ /* 0x000fc800078e0203 */
[----:B------:R-:W-:-:S07]  /*243c0*/  IMAD.MOV.U32 R13, RZ, RZ, R2 ;  /* 0x000000ffff0d7224 */ /* 0x000fce00078e0002 */
[----:B------:R-:W-:Y:S05]  /*243d0*/  WARPSYNC.COLLECTIVE R15, `(.L_x_861) ;  /* 0x000000000f087348 */ /* 0x000fea0003c00000 */
[----:B------:R0:W1:Y:S02]  /*243e0*/  SHFL.UP P6, R14, R13, R12, R11 ;  /* 0x0400000c0d0e7389 */ /* 0x00006400000c000b */
[----:B01----:R-:W-:Y:S01]  /*243f0*/  ENDCOLLECTIVE ;  /* 0x000000000000791b */ /* 0x003fe20003800000 */
.L_x_861:
        /* <DEDUP_REMOVED lines=8> */
.L_x_862:
[----:B------:R-:W-:Y:S01]  /*24480*/  IMAD.MOV.U32 R12, RZ, RZ, 0x1f ;  /* 0x0000001fff0c7424 */ /* 0x000fe200078e00ff */
[----:B------:R-:W-:Y:S01]  /*24490*/  MOV R11, 0x1f ;  /* 0x0000001f000b7802 */ /* 0x000fe20000000f00 */
[----:B------:R-:W-:-:S05]  /*244a0*/  IMAD.MOV.U32 R3, RZ, RZ, R14 ;  /* 0x000000ffff037224 */ /* 0x000fca00078e000e */
[----:B------:R-:W-:-:S04]  /*244b0*/  SEL R3, R3, RZ, P5 ;  /* 0x000000ff03037207 */ /* 0x000fc80002800000 */
[----:B------:R-:W-:-:S05]  /*244c0*/  IADD3 R7, R2, R3, RZ ;  /* 0x0000000302077210 */ /* 0x000fca0007ffe0ff */
[----:B------:R-:W-:-:S07]  /*244d0*/  IMAD.MOV.U32 R13, RZ, RZ, R7 ;  /* 0x000000ffff0d7224 */ /* 0x000fce00078e0007 */
[----:B------:R-:W-:Y:S05]  /*244e0*/  WARPSYNC.COLLECTIVE R15, `(.L_x_863) ;  /* 0x000000000f087348 */ /* 0x000fea0003c00000 */
[----:B------:R0:W1:Y:S02]  /*244f0*/  SHFL.IDX P6, R14, R13, R12, R11 ;  /* 0x0000000c0d0e7389 */ /* 0x00006400000c000b */
[----:B01----:R-:W-:Y:S01]  /*24500*/  ENDCOLLECTIVE ;  /* 0x000000000000791b */ /* 0x003fe20003800000 */
.L_x_863:
[----:B------:R-:W-:Y:S01]  /*24510*/  IMAD.MOV.U32 R9, RZ, RZ, R14 ;  /* 0x000000ffff097224 */ /* 0x000fe200078e000e */
[----:B------:R-:W-:Y:S06]  /*24520*/  BRA `(.L_x_864) ;  /* 0xffffffd000c07947 */ /* 0x000fec000383ffff */
.L_x_778:
[----:B------:R-:W-:Y:S01]  /*24530*/  BSSY B0, `(.L_x_865) ;  /* 0x0000008000007945 */ /* 0x000fe20003800000 */
[----:B------:R-:W-:Y:S01]  /*24540*/  MOV R13, R2 ;  /* 0x00000002000d7202 */ /* 0x000fe20000000f00 */
[----:B------:R-:W-:Y:S01]  /*24550*/  IMAD.MOV.U32 R12, RZ, RZ, 0x1 ;  /* 0x00000001ff0c7424 */ /* 0x000fe200078e00ff */
[----:B------:R-:W-:Y:S01]  /*24560*/  MOV R15, 0xffffffff ;  /* 0xffffffff000f7802 */ /* 0x000fe20000000f00 */
[----:B------:R-:W-:-:S07]  /*24570*/  IMAD.MOV.U32 R11, RZ, RZ, RZ ;  /* 0x000000ffff0b7224 */ /* 0x000fce00078e00ff */
[----:B0-----:R-:W-:Y:S05]  /*24580*/  WARPSYNC.COLLECTIVE R15, `(.L_x_866) ;  /* 0x000000000f087348 */ /* 0x001fea0003c00000 */
[----:B------:R1:W2:Y:S02]  /*24590*/  SHFL.UP P6, R14, R13, R12, R11 ;  /* 0x0400000c0d0e7389 */ /* 0x0002a400000c000b */
[----:B012---:R-:W-:Y:S01]  /*245a0*/  ENDCOLLECTIVE ;  /* 0x000000000000791b */ /* 0x007fe20003800000 */
.L_x_866:
[----:B------:R-:W-:Y:S05]  /*245b0*/  BSYNC B0 ;  /* 0x0000000000007941 */ /* 0x000fea0003800000 */
.L_x_865:
[----:B------:R-:W-:Y:S01]  /*245c0*/  IMAD.MOV.U32 R3, RZ, RZ, R14 ;  /* 0x000000ffff037224 */ /* 0x000fe200078e000e */
[----:B------:R-:W-:Y:S01]  /*245d0*/  MOV R15, 0xffffffff ;  /* 0xffffffff000f7802 */ /* 0x000fe20000000f00 */
[----:B------:R-:W-:Y:S02]  /*245e0*/  IMAD.MOV.U32 R12, RZ, RZ, 0x2 ;  /* 0x00000002ff0c7424 */ /* 0x000fe400078e00ff */
[----:B------:R-:W-:Y:S01]  /*245f0*/  IMAD.MOV.U32 R11, RZ, RZ, RZ ;  /* 0x000000ffff0b7224 */ /* 0x000fe200078e00ff */
[----:B------:R-:W-:-:S05]  /*24600*/  SEL R3, R3, RZ, P1 ;  /* 0x000000ff03037207 */ /* 0x000fca0000800000 */
[----:B------:R-:W-:-:S05]  /*24610*/  IMAD.IADD R2, R2, 0x1, R3 ;  /* 0x0000000102027824 */ /* 0x000fca00078e0203 */
[----:B------:R-:W-:-:S07]  /*24620*/  MOV R13, R2 ;  /* 0x00000002000d7202 */ /* 0x000fce0000000f00 */
[----:B------:R-:W-:Y:S05]  /*24630*/  WARPSYNC.COLLECTIVE R15, `(.L_x_867) ;  /* 0x000000000f087348 */ /* 0x000fea0003c00000 */
[----:B------:R0:W1:Y:S02]  /*24640*/  SHFL.UP P6, R14, R13, R12, R11 ;  /* 0x0400000c0d0e7389 */ /* 0x00006400000c000b */
[----:B01----:R-:W-:Y:S01]  /*24650*/  ENDCOLLECTIVE ;  /* 0x000000000000791b */ /* 0x003fe20003800000 */
.L_x_867:
        /* <DEDUP_REMOVED lines=8> */
.L_x_868:
        /* <DEDUP_REMOVED lines=8> */
.L_x_869:
        /* <DEDUP_REMOVED lines=8> */
.L_x_870:
[----:B------:R-:W-:Y:S02]  /*247e0*/  IMAD.MOV.U32 R12, RZ, RZ, 0x1f ;  /* 0x0000001fff0c7424 */ /* 0x000fe400078e00ff */
[----:B------:R-:W-:Y:S02]  /*247f0*/  IMAD.MOV.U32 R11, RZ, RZ, 0x1f ;  /* 0x0000001fff0b7424 */ /* 0x000fe400078e00ff */
[----:B------:R-:W-:-:S05]  /*24800*/  IMAD.MOV.U32 R3, RZ, RZ, R14 ;  /* 0x000000ffff037224 */ /* 0x000fca00078e000e */
[----:B------:R-:W-:-:S05]  /*24810*/  SEL R3, R3, RZ, P5 ;  /* 0x000000ff03037207 */ /* 0x000fca0002800000 */
[----:B------:R-:W-:-:S05]  /*24820*/  IMAD.IADD R7, R2, 0x1, R3 ;  /* 0x0000000102077824 */ /* 0x000fca00078e0203 */
[----:B------:R-:W-:-:S07]  /*24830*/  MOV R13, R7 ;  /* 0x00000007000d7202 */ /* 0x000fce0000000f00 */
[----:B------:R-:W-:Y:S05]  /*24840*/  WARPSYNC.COLLECTIVE R15, `(.L_x_871) ;  /* 0x000000000f087348 */ /* 0x000fea0003c00000 */
[----:B------:R0:W1:Y:S02]  /*24850*/  SHFL.IDX P6, R14, R13, R12, R11 ;  /* 0x0000000c0d0e7389 */ /* 0x00006400000c000b */
[----:B01----:R-:W-:Y:S01]  /*24860*/  ENDCOLLECTIVE ;  /* 0x000000000000791b */ /* 0x003fe20003800000 */
.L_x_871:
[----:B------:R-:W-:Y:S01]  /*24870*/  MOV R9, R14 ;  /* 0x0000000e00097202 */ /* 0x000fe20000000f00 */
[----:B------:R-:W-:Y:S06]  /*24880*/  BRA `(.L_x_872) ;  /* 0xffffffd000947947 */ /* 0x000fec000383ffff */
.L_x_780:
[----:B------:R-:W-:Y:S01]  /*24890*/  BSSY B0, `(.L_x_873) ;  /* 0x0000006000007945 */ /* 0x000fe20003800000 */
[----:B------:R-:W-:Y:S01]  /*248a0*/  PLOP3.LUT P6, PT, P6, PT, PT, 0x8, 0x0 ;  /* 0x000000000000781c */ /* 0x000fe200037ce170 */
[----:B------:R-:W-:-:S12]  /*248b0*/  IMAD.MOV.U32 R15, RZ, RZ, -0x1 ;  /* 0xffffffffff0f7424 */ /* 0x000fd800078e00ff */
[----:B0-----:R-:W-:Y:S05]  /*248c0*/  WARPSYNC.COLLECTIVE R15, `(.L_x_874) ;  /* 0x000000000f087348 */ /* 0x001fea0003c00000 */
[----:B------:R-:W-:Y:S01]  /*248d0*/  VOTE.ANY R14, PT, P6 ;  /* 0x00000000000e7806 */ /* 0x000fe200030e0100 */
[----:B0-----:R-:W-:Y:S06]  /*248e0*/  ENDCOLLECTIVE ;  /* 0x000000000000791b */ /* 0x001fec0003800000 */
.L_x_874:
[----:B------:R-:W-:Y:S05]  /*248f0*/  BSYNC B0 ;  /* 0x0000000000007941 */ /* 0x000fea0003800000 */
.L_x_873:
[----:B------:R-:W-:Y:S01]  /*24900*/  IMAD.MOV.U32 R3, RZ, RZ, R14 ;  /* 0x000000ffff037224 */ /* 0x000fe200078e000e */
[----:B------:R-:W-:Y:S01]  /*24910*/  MOV R13, R4 ;  /* 0x00000004000d7202 */ /* 0x000fe20000000f00 */
[----:B------:R-:W-:Y:S01]  /*24920*/  IMAD.MOV.U32 R11, RZ, RZ, 0x1f ;  /* 0x0000001fff0b7424 */ /* 0x000fe200078e00ff */
[----:B------:R-:W-:Y:S01]  /*24930*/  MOV R15, 0xffffffff ;  /* 0xffffffff000f7802 */ /* 0x000fe20000000f00 */
[----:B------:R-:W0:Y:S02]  /*24940*/  POPC R0, R3 ;  /* 0x0000000300007309 */ /* 0x000e240000000000 */
[----:B0-----:R-:W-:-:S07]  /*24950*/  IMAD.MOV.U32 R12, RZ, RZ, R0 ;  /* 0x000000ffff0c7224 */ /* 0x001fce00078e0000 */
[----:B------:R-:W-:Y:S05]  /*24960*/  WARPSYNC.COLLECTIVE R15, `(.L_x_875) ;  /* 0x000000000f087348 */ /* 0x000fea0003c00000 */
[----:B------:R0:W1:Y:S02]  /*24970*/  SHFL.IDX P6, R14, R13, R12, R11 ;  /* 0x0000000c0d0e7389 */ /* 0x00006400000c000b */
[----:B01----:R-:W-:Y:S01]  /*24980*/  ENDCOLLECTIVE ;  /* 0x000000000000791b */ /* 0x003fe20003800000 */
.L_x_875:
[----:B------:R-:W-:Y:S02]  /*24990*/  IMAD.MOV.U32 R13, RZ, RZ, R6 ;  /* 0x000000ffff0d7224 */ /* 0x000fe400078e0006 */
[----:B------:R-:W-:-:S07]  /*249a0*/  IMAD.MOV.U32 R4, RZ, RZ, R14 ;  /* 0x000000ffff047224 */ /* 0x000fce00078e000e */
[----:B------:R-:W-:Y:S05]  /*249b0*/  WARPSYNC.COLLECTIVE R15, `(.L_x_876) ;  /* 0x000000000f087348 */ /* 0x000fea0003c00000 */
[----:B------:R0:W1:Y:S02]  /*249c0*/  SHFL.IDX P6, R14, R13, R12, R11 ;  /* 0x0000000c0d0e7389 */ /* 0x00006400000c000b */
[----:B01----:R-:W-:Y:S01]  /*249d0*/  ENDCOLLECTIVE ;  /* 0x000000000000791b */ /* 0x003fe20003800000 */
.L_x_876:
[----:B------:R-:W-:Y:S01]  /*249e0*/  MOV R6, R14 ;  /* 0x0000000e00067202 */ /* 0x000fe20000000f00 */
[----:B------:R-:W-:Y:S06]  /*249f0*/  BRA `(.L_x_877) ;  /* 0xffffffd000747947 */ /* 0x000fec000383ffff */
.L_x_782:
[----:B------:R-:W-:Y:S01]  /*24a00*/  BSSY B0, `(.L_x_878) ;  /* 0x0000007000007945 */ /* 0x000fe20003800000 */
[----:B------:R-:W-:Y:S01]  /*24a10*/  IMAD.MOV.U32 R13, RZ, RZ, R7 ;  /* 0x000000ffff0d7224 */ /* 0x000fe200078e0007 */
[----:B------:R-:W-:Y:S01]  /*24a20*/  MOV R15, 0xffffffff ;  /* 0xffffffff000f7802 */ /* 0x000fe20000000f00 */
[----:B------:R-:W-:-:S07]  /*24a30*/  IMAD.MOV.U32 R11, RZ, RZ, 0x1f ;  /* 0x0000001fff0b7424 */ /* 0x000fce00078e00ff */
[----:B0123--:R-:W-:Y:S05]  /*24a40*/  WARPSYNC.COLLECTIVE R15, `(.L_x_879) ;  /* 0x000000000f087348 */ /* 0x00ffea0003c00000 */
[----:B------:R4:W0:Y:S02]  /*24a50*/  SHFL.IDX P6, R14, R13, R12, R11 ;  /* 0x0000000c0d0e7389 */ /* 0x00082400000c000b */
[----:B01234-:R-:W-:Y:S01]  /*24a60*/  ENDCOLLECTIVE ;  /* 0x000000000000791b */ /* 0x01ffe20003800000 */
.L_x_879:
[----:B------:R-:W-:Y:S05]  /*24a70*/  BSYNC B0 ;  /* 0x0000000000007941 */ /* 0x000fea0003800000 */
.L_x_878:
[----:B------:R-:W-:Y:S01]  /*24a80*/  IMAD.MOV.U32 R7, RZ, RZ, R14 ;  /* 0x000000ffff077224 */ /* 0x000fe200078e000e */
[----:B------:R-:W-:Y:S06]  /*24a90*/  BRA `(.L_x_880) ;  /* 0xffffffd000647947 */ /* 0x000fec000383ffff */
.L_x_786:
[----:B0-----:R0:W1:Y:S02]  /*24aa0*/  SYNCS.PHASECHK.TRANS64.TRYWAIT P0, [R0+URZ+0x34820], R3 ;  /* 0x03482003000075a7 */ /* 0x001064000800017f */
[----:B-1----:R-:W-:Y:S05]  /*24ab0*/  @!P0 NANOSLEEP.SYNCS 0x989680 ;  /* 0x009896800000895d */ /* 0x002fea0003900000 */
[----:B------:R-:W1:Y:S02]  /*24ac0*/  @!P0 SYNCS.PHASECHK.TRANS64 P0, [R0+URZ+0x34820], R3 ;  /* 0x03482003000085a7 */ /* 0x000e64000800007f */
[----:B-1----:R-:W-:Y:S05]  /*24ad0*/  @!P0 BRA `(.L_x_786) ;  /* 0xfffffffc00f08947 */ /* 0x002fea000383ffff */
[----:B------:R-:W-:Y:S05]  /*24ae0*/  BRA `(.L_x_881) ;  /* 0xffffffd400fc7947 */ /* 0x000fea000383ffff */
.L_x_787:
[----:B------:R-:W1:Y:S01]  /*24af0*/  S2R R2, SR_TID.X ;  /* 0x0000000000027919 */ /* 0x000e620000002100 */
[----:B------:R-:W-:Y:S01]  /*24b00*/  BSSY B0, `(.L_x_882) ;  /* 0x000000a000007945 */ /* 0x000fe20003800000 */
[----:B------:R-:W-:Y:S01]  /*24b10*/  MOV R12, RZ ;  /* 0x000000ff000c7202 */ /* 0x000fe20000000f00 */
        /* <DEDUP_REMOVED lines=8> */
.L_x_883:
[----:B------:R-:W-:Y:S05]  /*24ba0*/  BSYNC B0 ;  /* 0x0000000000007941 */ /* 0x000fea0003800000 */
.L_x_882:
[----:B------:R-:W-:Y:S05]  /*24bb0*/  BRA `(.L_x_884) ;  /* 0xffffffd400e47947 */ /* 0x000fea000383ffff */
.L_x_788:
[----:B------:R-:W-:Y:S01]  /*24bc0*/  BSSY B0, `(.L_x_885) ;  /* 0x0000006000007945 */ /* 0x000fe20003800000 */
[----:B------:R-:W-:-:S07]  /*24bd0*/  MOV R15, 0xffffffff ;  /* 0xffffffff000f7802 */ /* 0x000fce0000000f00 */
[----:B01----:R-:W-:Y:S05]  /*24be0*/  WARPSYNC.COLLECTIVE R15, `(.L_x_886) ;  /* 0x000000000f0c7348 */ /* 0x003fea0003c00000 */
[----:B------:R-:W-:Y:S02]  /*24bf0*/  ELECT P6, UR62, PT ;  /* 0x00000000003e782f */ /* 0x000fe400038c0000 */
[----:B------:R-:W-:Y:S01]  /*24c00*/  MOV R14, UR62 ;  /* 0x0000003e000e7c02 */ /* 0x000fe20008000f00 */
[----:B01----:R-:W-:Y:S10]  /*24c10*/  ENDCOLLECTIVE ;  /* 0x000000000000791b */ /* 0x003ff40003800000 */
.L_x_886:
[----:B------:R-:W-:Y:S05]  /*24c20*/  BSYNC B0 ;  /* 0x0000000000007941 */ /* 0x000fea0003800000 */
.L_x_885:
[----:B------:R-:W-:Y:S05]  /*24c30*/  BRA `(.L_x_887) ;  /* 0xffffffd400d87947 */ /* 0x000fea000383ffff */
.L_x_790:
[----:B0-----:R0:W1:Y:S02]  /*24c40*/  SYNCS.PHASECHK.TRANS64.TRYWAIT P0, [R6+URZ], R5 ;  /* 0x00000005060075a7 */ /* 0x001064000800017f */
[----:B-1----:R-:W-:Y:S05]  /*24c50*/  @!P0 NANOSLEEP.SYNCS 0x989680 ;  /* 0x009896800000895d */ /* 0x002fea0003900000 */
[----:B------:R-:W1:Y:S02]  /*24c60*/  @!P0 SYNCS.PHASECHK.TRANS64 P0, [R6+URZ], R5 ;  /* 0x00000005060085a7 */ /* 0x000e64000800007f */
[----:B-1----:R-:W-:Y:S05]  /*24c70*/  @!P0 BRA `(.L_x_790) ;  /* 0xfffffffc00f08947 */ /* 0x002fea000383ffff */
[----:B------:R-:W-:Y:S05]  /*24c80*/  BRA `(.L_x_888) ;  /* 0xffffffd800187947 */ /* 0x000fea000383ffff */
.L_x_791:
[----:B-1----:R1:W2:Y:S02]  /*24c90*/  SYNCS.PHASECHK.TRANS64.TRYWAIT P0, [R7+URZ], R2 ;  /* 0x00000002070075a7 */ /* 0x0022a4000800017f */
[----:B--2---:R-:W-:Y:S05]  /*24ca0*/  @!P0 NANOSLEEP.SYNCS 0x989680 ;  /* 0x009896800000895d */ /* 0x004fea0003900000 */
[----:B------:R-:W2:Y:S02]  /*24cb0*/  @!P0 SYNCS.PHASECHK.TRANS64 P0, [R7+URZ], R2 ;  /* 0x00000002070085a7 */ /* 0x000ea4000800007f */
[----:B--2---:R-:W-:Y:S05]  /*24cc0*/  @!P0 BRA `(.L_x_791) ;  /* 0xfffffffc00f08947 */ /* 0x004fea000383ffff */
[----:B------:R-:W-:Y:S05]  /*24cd0*/  BRA `(.L_x_889) ;  /* 0xffffffd8000c7947 */ /* 0x000fea000383ffff */
.L_x_793:
[----:B--2---:R2:W3:Y:S02]  /*24ce0*/  SYNCS.PHASECHK.TRANS64.TRYWAIT P0, [R4+URZ], R5 ;  /* 0x00000005040075a7 */ /* 0x0044e4000800017f */
[----:B---3--:R-:W-:Y:S05]  /*24cf0*/  @!P0 NANOSLEEP.SYNCS 0x989680 ;  /* 0x009896800000895d */ /* 0x008fea0003900000 */
[----:B------:R-:W3:Y:S02]  /*24d00*/  @!P0 SYNCS.PHASECHK.TRANS64 P0, [R4+URZ], R5 ;  /* 0x00000005040085a7 */ /* 0x000ee4000800007f */
[----:B---3--:R-:W-:Y:S05]  /*24d10*/  @!P0 BRA `(.L_x_793) ;  /* 0xfffffffc00f08947 */ /* 0x008fea000383ffff */
[----:B------:R-:W-:Y:S05]  /*24d20*/  BRA `(.L_x_890) ;  /* 0xffffffd800107947 */ /* 0x000fea000383ffff */
.L_x_891:
        /* <DEDUP_REMOVED lines=13> */
.L_x_2982:


//--------------------- .text._ZN7cutlass13device_kernelIN5flash11enable_sm90INS1_16FlashAttnFwdSm90INS1_25CollectiveMainloopFwdSm90ILi2EN4cute5tupleIJNS5_1CILi1EEES8_S8_EEENS6_IJNS7_ILi128EEENS7_ILi96EEENS7_ILi192EEEEEELi128ENS_6half_tEfNS_4arch4Sm90ELb0ELb1ELb1ELb0ELb0ELb0ELb0ELb1ELb1ELb1ELb1ELb0EEENS1_21CollectiveEpilogueFwdINS6_IJSA_SA_SB_EEES9_SE_SG_Li256ELb0ELb1ELb1ELb0EEENS1_19SingleTileSchedulerILb0ELb1ELb1ELi128EEEEEEEEEvNT_6ParamsE --------------------------
	.section	.text._ZN7cutlass13device_kernelIN5flash11enable_sm90INS1_16FlashAttnFwdSm90INS1_25CollectiveMainloopFwdSm90ILi2EN4cute5tupleIJNS5_1CILi1EEES8_S8_EEENS6_IJNS7_ILi128EEENS7_ILi96EEENS7_ILi192EEEEEELi128ENS_6half_tEfNS_4arch4Sm90ELb0ELb1ELb1ELb0ELb0ELb0ELb0ELb1ELb1ELb1ELb1ELb0EEENS1_21CollectiveEpilogueFwdINS6_IJSA_SA_SB_EEES9_SE_SG_Li256ELb0ELb1ELb1ELb0EEENS1_19SingleTileSchedulerILb0ELb1ELb1ELi128EEEEEEEEEvNT_6ParamsE,"ax",@progbits
	.align	128
.text._ZN7cutlass13device_kernelIN5flash11enable_sm90INS1_16FlashAttnFwdSm90INS1_25CollectiveMainloopFwdSm90ILi2EN4cute5tupleIJNS5_1CILi1EEES8_S8_EEENS6_IJNS7_ILi128EEENS7_ILi96EEENS7_ILi192EEEEEELi128ENS_6half_tEfNS_4arch4Sm90ELb0ELb1ELb1ELb0ELb0ELb0ELb0ELb1ELb1ELb1ELb1ELb0EEENS1_21CollectiveEpilogueFwdINS6_IJSA_SA_SB_EEES9_SE_SG_Li256ELb0ELb1ELb1ELb0EEENS1_19SingleTileSchedulerILb0ELb1ELb1ELi128EEEEEEEEEvNT_6ParamsE:
        .type           _ZN7cutlass13device_kernelIN5flash11enable_sm90INS1_16FlashAttnFwdSm90INS1_25CollectiveMainloopFwdSm90ILi2EN4cute5tupleIJNS5_1CILi1EEES8_S8_EEENS6_IJNS7_ILi128EEENS7_ILi96EEENS7_ILi192EEEEEELi128ENS_6half_tEfNS_4arch4Sm90ELb0ELb1ELb1ELb0ELb0ELb0ELb0ELb1ELb1ELb1ELb1ELb0EEENS1_21CollectiveEpilogueFwdINS6_IJSA_SA_SB_EEES9_SE_SG_Li256ELb0ELb1ELb1ELb0EEENS1_19SingleTileSchedulerILb0ELb1ELb1ELi128EEEEEEEEEvNT_6ParamsE,@function
        .size           _ZN7cutlass13device_kernelIN5flash11enable_sm90INS1_16FlashAttnFwdSm90INS1_25CollectiveMainloopFwdSm90ILi2EN4cute5tupleIJNS5_1CILi1EEES8_S8_EEENS6_IJNS7_ILi128EEENS7_ILi96EEENS7_ILi192EEEEEELi128ENS_6half_tEfNS_4arch4Sm90ELb0ELb1ELb1ELb0ELb0ELb0ELb0ELb1ELb1ELb1ELb1ELb0EEENS1_21CollectiveEpilogueFwdINS6_IJSA_SA_SB_EEES9_SE_SG_Li256ELb0ELb1ELb1ELb0EEENS1_19SingleTileSchedulerILb0ELb1ELb1ELi128EEEEEEEEEvNT_6ParamsE,(.L_x_2983 - _ZN7cutlass13device_kernelIN5flash11enable_sm90INS1_16FlashAttnFwdSm90INS1_25CollectiveMainloopFwdSm90ILi2EN4cute5tupleIJNS5_1CILi1EEES8_S8_EEENS6_IJNS7_ILi128EEENS7_ILi96EEENS7_ILi192EEEEEELi128ENS_6half_tEfNS_4arch4Sm90ELb0ELb1ELb1ELb0ELb0ELb0ELb0ELb1ELb1ELb1ELb1ELb0EEENS1_21CollectiveEpilogueFwdINS6_IJSA_SA_SB_EEES9_SE_SG_Li256ELb0ELb1ELb1ELb0EEENS1_19SingleTileSchedulerILb0ELb1ELb1ELi128EEEEEEEEEvNT_6ParamsE)
        .other          _ZN7cutlass13device_kernelIN5flash11enable_sm90INS1_16FlashAttnFwdSm90INS1_25CollectiveMainloopFwdSm90ILi2EN4cute5tupleIJNS5_1CILi1EEES8_S8_EEENS6_IJNS7_ILi128EEENS7_ILi96EEENS7_ILi192EEEEEELi128ENS_6half_tEfNS_4arch4Sm90ELb0ELb1ELb1ELb0ELb0ELb0ELb0ELb1ELb1ELb1ELb1ELb0EEENS1_21CollectiveEpilogueFwdINS6_IJSA_SA_SB_EEES9_SE_SG_Li256ELb0ELb1ELb1ELb0EEENS1_19SingleTileSchedulerILb0ELb1ELb1ELi128EEEEEEEEEvNT_6ParamsE,@"STO_CUDA_ENTRY STV_DEFAULT"
_ZN7cutlass13device_kernelIN5flash11enable_sm90INS1_16FlashAttnFwdSm90INS1_25CollectiveMainloopFwdSm90ILi2EN4cute5tupleIJNS5_1CILi1EEES8_S8_EEENS6_IJNS7_ILi128EEENS7_ILi96EEENS7_ILi192EEEEEELi128ENS_6half_tEfNS_4arch4Sm90ELb0ELb1ELb1ELb0ELb0ELb0ELb0ELb1ELb1ELb1ELb1ELb0EEENS1_21CollectiveEpilogueFwdINS6_IJSA_SA_SB_EEES9_SE_SG_Li256ELb0ELb1ELb1ELb0EEENS1_19SingleTileSchedulerILb0ELb1ELb1ELi128EEEEEEEEEvNT_6ParamsE:
        /* <DEDUP_REMOVED lines=17> */
.L_x_893:
[----:B------:R-:W-:Y:S05]  /*0110*/  BSYNC B0 ;  /* 0x0000000000007941 */ /* 0x000fea0003800000 */
.L_x_892:
        /* <DEDUP_REMOVED lines=40> */
.L_x_894:
        /* <DEDUP_REMOVED lines=22> */
.L_x_895:
        /* <DEDUP_REMOVED lines=18> */
.L_x_896:
        /* <DEDUP_REMOVED lines=22> */
.L_x_897:
        /* <DEDUP_REMOVED lines=22> */
.L_x_898:
[----:B0-----:R-:W-:Y:S01]  /*08e0*/  ISETP.NE.AND P0, PT, R2, RZ, PT ;  /* 0x000000ff0200720c */ /* 0x001fe20003f05270 */
[----:B------:R-:W-:Y:S01]  /*08f0*/  IMAD.MOV.U32 R2, RZ, RZ, 0x1 ;  /* 0x00000001ff027424 */ /* 0x000fe200078e00ff */
[----:B------:R-:W-:Y:S01]  /*0900*/  NOP ;  /* 0x0000000000007918 */ /* 0x000fe20000000000 */
[----:B------:R-:W-:Y:S03]  /*0910*/  BSSY B6, `(.L_x_899) ;  /* 0x0001337000067945 */ /* 0x000fe60003800000 */
[----:B------:R-:W-:-:S05]  /*0920*/  SEL R2, R2, 0x2, !P0 ;  /* 0x0000000202027807 */ /* 0x000fca0004000000 */
[----:B------:R0:W-:Y:S01]  /*0930*/  STL [R1+0x14], R2 ;  /* 0x0000140201007387 */ /* 0x0001e20000100800 */
[----:B-123--:R-:W-:Y:S06]  /*0940*/  BAR.SYNC.DEFER_BLOCKING 0x0 ;  /* 0x0000000000007b1d */ /* 0x00efec0000010000 */
[----:B------:R-:W-:Y:S05]  /*0950*/  @!P0 BRA `(.L_x_900) ;  /* 0x000000f000248947 */ /* 0x000fea0003800000 */
.L_x_901:
        /* <DEDUP_REMOVED lines=14> */
[----:B--2---:R-:W-:-:S03]  /*0a40*/  ISETP.LE.AND P0, PT, RZ, UR5, PT ;  /* 0x00000005ff007c0c */ /* 0x004fc6000bf03270 */
[----:B------:R-:W-:-:S04]  /*0a50*/  IMAD.MOV R3, RZ, RZ, -R18 ;  /* 0x000000ffff037224 */ /* 0x000fc800078e0a12 */
[----:B------:R-:W-:-:S06]  /*0a60*/  IMAD R17, R2, R3, UR4 ;  /* 0x0000000402117e24 */ /* 0x000fcc000f8e0203 */
[----:B------:R-:W-:Y:S05]  /*0a70*/  @!P0 BRA `(.L_x_902) ;  /* 0x0000013000808947 */ /* 0x000fea0003800000 */
[----:B------:R-:W0:Y:S01]  /*0a80*/  LDC R0, c[0x0][0x448] ;  /* 0x00011200ff007b82 */ /* 0x000e220000000800 */
[----:B------:R-:W1:Y:S01]  /*0a90*/  S2R R22, SR_CTAID.X ;  /* 0x0000000000167919 */ /* 0x000e620000002500 */
[----:B------:R-:W2:Y:S06]  /*0aa0*/  S2R R4, SR_TID.X ;  /* 0x0000000000047919 */ /* 0x000eac0000002100 */
[----:B------:R-:W3:Y:S08]  /*0ab0*/  LDC.64 R2, c[0x0][0x418] ;  /* 0x00010600ff027b82 */ /* 0x000ef00000000a00 */
[----:B------:R-:W4:Y:S01]  /*0ac0*/  LDC.64 R10, c[0x0][0x9e0] ;  /* 0x00027800ff0a7b82 */ /* 0x000f220000000a00 */
[----:B0-----:R-:W-:-:S07]  /*0ad0*/  ISETP.NE.AND P1, PT, R0, 0x1, PT ;  /* 0x000000010000780c */ /* 0x001fce0003f25270 */
[----:B------:R-:W0:Y:S01]  /*0ae0*/  LDC R8, c[0x0][0x288] ;  /* 0x0000a200ff087b82 */ /* 0x000e220000000800 */
[----:B---3--:R-:W-:-:S07]  /*0af0*/  ISETP.NE.U32.AND P0, PT, R2, RZ, PT ;  /* 0x000000ff0200720c */ /* 0x008fce0003f05070 */
[----:B------:R-:W3:Y:S01]  /*0b00*/  LDC R16, c[0x0][0x424] ;  /* 0x00010900ff107b82 */ /* 0x000ee20000000800 */
[----:B-1----:R-:W-:Y:S01]  /*0b10*/  IMAD.SHL.U32 R22, R22, 0x80, RZ ;  /* 0x0000008016167824 */ /* 0x002fe200078e00ff */
[----:B------:R-:W-:Y:S01]  /*0b20*/  ISETP.NE.AND.EX P0, PT, R3, RZ, PT, P0 ;  /* 0x000000ff0300720c */ /* 0x000fe20003f05300 */
[----:B--2---:R-:W-:Y:S02]  /*0b30*/  VIADD R72, R4, 0xffffff80 ;  /* 0xffffff8004487836 */ /* 0x004fe40000000000 */
[----:B------:R-:W-:Y:S01]  /*0b40*/  @P1 VIADD R0, R22, 0x7f ;  /* 0x0000007f16001836 */ /* 0x000fe20000000000 */
[----:B----4-:R-:W-:Y:S02]  /*0b50*/  ISETP.GE.AND P2, PT, R11, 0x1, PT ;  /* 0x000000010b00780c */ /* 0x010fe40003f46270 */
[----:B------:R-:W1:Y:S08]  /*0b60*/  @P1 LDC R5, c[0x0][0x44c] ;  /* 0x00011300ff051b82 */ /* 0x000e700000000800 */
[----:B------:R-:W2:Y:S01]  /*0b70*/  @P1 LDC R7, c[0x0][0x450] ;  /* 0x00011400ff071b82 */ /* 0x000ea20000000800 */
[----:B0-----:R-:W-:-:S07]  /*0b80*/  IADD3 R3, -R8, 0x1, RZ ;  /* 0x0000000108037810 */ /* 0x001fce0007ffe1ff */
[----:B------:R-:W0:Y:S01]  /*0b90*/  LDC R23, c[0x0][0x2f0] ;  /* 0x0000bc00ff177b82 */ /* 0x000e220000000800 */
[----:B---3--:R-:W-:Y:S01]  /*0ba0*/  SEL R16, R16, 0x1, P0 ;  /* 0x0000000110107807 */ /* 0x008fe20000000000 */
[----:B-1----:R-:W-:-:S04]  /*0bb0*/  @P1 IMAD.HI.U32 R2, R0, R5, RZ ;  /* 0x0000000500021227 */ /* 0x002fc800078e00ff */
[----:B------:R-:W-:Y:S01]  /*0bc0*/  VIADD R0, R22, 0x7f ;  /* 0x0000007f16007836 */ /* 0x000fe20000000000 */
[----:B--2---:R-:W-:Y:S01]  /*0bd0*/  @P1 SHF.R.U32.HI R0, RZ, R7, R2 ;  /* 0x00000007ff001219 */ /* 0x004fe20000011602 */
[CC--:B0-----:R-:W-:Y:S02]  /*0be0*/  IMAD R3, R16.reuse, R23.reuse, R3 ;  /* 0x0000001710037224 */ /* 0x0c1fe400078e0203 */
[----:B------:R-:W-:Y:S02]  /*0bf0*/  IMAD R19, R16, R23, RZ ;  /* 0x0000001710137224 */ /* 0x000fe400078e02ff */
[----:B------:R-:W-:-:S04]  /*0c00*/  IMAD.IADD R3, R3, 0x1, R0 ;  /* 0x0000000103037824 */ /* 0x000fc800078e0200 */
[----:B------:R-:W-:Y:S01]  /*0c10*/  IMAD.IADD R0, R3, 0x1, R10 ;  /* 0x0000000103007824 */ /* 0x000fe200078e020a */
[----:B------:R-:W-:Y:S06]  /*0c20*/  @!P2 BRA `(.L_x_903) ;  /* 0x000000000040a947 */ /* 0x000fec0003800000 */
[C---:B------:R-:W-:Y:S01]  /*0c30*/  ISETP.GT.AND P0, PT, R3.reuse, RZ, PT ;  /* 0x000000ff0300720c */ /* 0x040fe20003f04270 */
[----:B------:R-:W-:-:S12]  /*0c40*/  VIADD R2, R3, 0xffffffff ;  /* 0xffffffff03027836 */ /* 0x000fd80000000000 */
[----:B------:R-:W-:Y:S05]  /*0c50*/  @P0 BRA `(.L_x_904) ;  /* 0x00000000001c0947 */ /* 0x000fea0003800000 */
[----:B------:R-:W-:Y:S01]  /*0c60*/  ISETP.NE.AND P0, PT, R11, 0x1, PT ;  /* 0x000000010b00780c */ /* 0x000fe20003f05270 */
[----:B------:R-:W-:-:S12]  /*0c70*/  IMAD.MOV R3, RZ, RZ, -R3 ;  /* 0x000000ffff037224 */ /* 0x000fd800078e0a03 */
[----:B------:R-:W0:Y:S02]  /*0c80*/  @P0 LDC.64 R4, c[0x0][0x9e8] ;  /* 0x00027a00ff040b82 */ /* 0x000e240000000a00 */
[----:B0-----:R-:W-:-:S05]  /*0c90*/  @P0 IMAD.HI.U32 R2, R3, R4, RZ ;  /* 0x0000000403020227 */ /* 0x001fca00078e00ff */
[----:B------:R-:W-:-:S04]  /*0ca0*/  @P0 SHF.R.U32.HI R3, RZ, R5, R2 ;  /* 0x00000005ff030219 */ /* 0x000fc80000011602 */
[----:B------:R-:W-:Y:S01]  /*0cb0*/  LOP3.LUT R2, RZ, R3, RZ, 0x33, !PT ;  /* 0x00000003ff027212 */ /* 0x000fe200078e33ff */
[----:B------:R-:W-:Y:S06]  /*0cc0*/  BRA `(.L_x_905) ;  /* 0x0000000000107947 */ /* 0x000fec0003800000 */
.L_x_904:
[----:B------:R-:W-:-:S13]  /*0cd0*/  ISETP.NE.AND P0, PT, R11, 0x1, PT ;  /* 0x000000010b00780c */ /* 0x000fda0003f05270 */
[----:B------:R-:W0:Y:S02]  /*0ce0*/  @P0 LDC.64 R4, c[0x0][0x9e8] ;  /* 0x00027a00ff040b82 */ /* 0x000e240000000a00 */
[----:B0-----:R-:W-:-:S05]  /*0cf0*/  @P0 IMAD.HI.U32 R4, R2, R4, RZ ;  /* 0x0000000402040227 */ /* 0x001fca00078e00ff */
[----:B------:R-:W-:-:S07]  /*0d00*/  @P0 SHF.R.U32.HI R2, RZ, R5, R4 ;  /* 0x00000005ff020219 */ /* 0x000fce0000011604 */
.L_x_905:
[----:B------:R-:W-:-:S05]  /*0d10*/  IMAD R3, R2, R11, R11 ;  /* 0x0000000b02037224 */ /* 0x000fca00078e020b */
[----:B------:R-:W-:-:S07]  /*0d20*/  VIMNMX R0, R0, R3, PT ;  /* 0x0000000300007248 */ /* 0x000fce0003fe0100 */
.L_x_903:
[----:B------:R-:W0:Y:S01]  /*0d30*/  @P1 LDC R3, c[0x0][0x44c] ;  /* 0x00011300ff031b82 */ /* 0x000e220000000800 */
[----:B------:R-:W-:Y:S01]  /*0d40*/  VIADD R2, R0, 0x5f ;  /* 0x0000005f00027836 */ /* 0x000fe20000000000 */
[----:B------:R-:W-:Y:S01]  /*0d50*/  ULDC UR4, c[0x0][0x9dc] ;  /* 0x0002770000047ab9 */ /* 0x000fe20000000800 */
[----:B------:R-:W-:Y:S02]  /*0d60*/  IMAD R0, R16, R23, 0x5f ;  /* 0x0000005f10007424 */ /* 0x000fe400078e0217 */
[----:B------:R-:W-:-:S03]  /*0d70*/  IMAD.HI R2, R2, 0x2aaaaaab, RZ ;  /* 0x2aaaaaab02027827 */ /* 0x000fc600078e02ff */
[----:B------:R-:W1:Y:S01]  /*0d80*/  @P1 LDC R7, c[0x0][0x450] ;  /* 0x00011400ff071b82 */ /* 0x000e620000000800 */
[----:B------:R-:W-:Y:S01]  /*0d90*/  IMAD.HI R0, R0, 0x2aaaaaab, RZ ;  /* 0x2aaaaaab00007827 */ /* 0x000fe200078e02ff */
[----:B------:R-:W-:-:S03]  /*0da0*/  SHF.R.U32.HI R5, RZ, 0x1f, R2 ;  /* 0x0000001fff057819 */ /* 0x000fc60000011602 */
[----:B------:R-:W-:Y:S01]  /*0db0*/  IMAD.MOV.U32 R4, RZ, RZ, R22 ;  /* 0x000000ffff047224 */ /* 0x000fe200078e0016 */
[----:B------:R-:W-:Y:S01]  /*0dc0*/  LEA.HI.SX32 R2, R2, R5, 0x1c ;  /* 0x0000000502027211 */ /* 0x000fe200078fe2ff */
[----:B------:R-:W-:Y:S02]  /*0dd0*/  IMAD R23, R16, R23, -R8 ;  /* 0x0000001710177224 */ /* 0x000fe400078e0a08 */
[----:B0-----:R-:W-:Y:S01]  /*0de0*/  @P1 IMAD.HI.U32 R6, R22, R3, RZ ;  /* 0x0000000316061227 */ /* 0x001fe200078e00ff */
[----:B------:R-:W-:-:S04]  /*0df0*/  SHF.R.U32.HI R3, RZ, 0x1f, R0 ;  /* 0x0000001fff037819 */ /* 0x000fc80000011600 */
[----:B------:R-:W-:Y:S02]  /*0e00*/  LEA.HI.SX32 R3, R0, R3, 0x1c ;  /* 0x0000000300037211 */ /* 0x000fe400078fe2ff */
[----:B-1----:R-:W-:Y:S02]  /*0e10*/  @P1 SHF.R.U32.HI R4, RZ, R7, R6 ;  /* 0x00000007ff041219 */ /* 0x002fe40000011606 */
[----:B------:R-:W-:-:S03]  /*0e20*/  VIMNMX R9, R3, R2, PT ;  /* 0x0000000203097248 */ /* 0x000fc60003fe0100 */
[----:B------:R-:W-:-:S04]  /*0e30*/  IMAD.IADD R0, R23, 0x1, R4 ;  /* 0x0000000117007824 */ /* 0x000fc800078e0204 */
[----:B------:R-:W-:Y:S01]  /*0e40*/  VIADD R2, R0, -UR4 ;  /* 0x8000000400027c36 */ /* 0x000fe20008000000 */
[----:B------:R-:W-:Y:S06]  /*0e50*/  @!P2 BRA `(.L_x_906) ;  /* 0x00000000003ca947 */ /* 0x000fec0003800000 */
[----:B------:R-:W-:-:S13]  /*0e60*/  ISETP.GT.AND P0, PT, R0, -0x1, PT ;  /* 0xffffffff0000780c */ /* 0x000fda0003f04270 */
[----:B------:R-:W-:Y:S05]  /*0e70*/  @P0 BRA `(.L_x_907) ;  /* 0x00000000001c0947 */ /* 0x000fea0003800000 */
[----:B------:R-:W-:Y:S02]  /*0e80*/  ISETP.NE.AND P0, PT, R11, 0x1, PT ;  /* 0x000000010b00780c */ /* 0x000fe40003f05270 */
[----:B------:R-:W-:-:S11]  /*0e90*/  LOP3.LUT R3, RZ, R0, RZ, 0x33, !PT ;  /* 0x00000000ff037212 */ /* 0x000fd600078e33ff */
[----:B------:R-:W0:Y:S02]  /*0ea0*/  @P0 LDC.64 R4, c[0x0][0x9e8] ;  /* 0x00027a00ff040b82 */ /* 0x000e240000000a00 */
[----:B0-----:R-:W-:-:S05]  /*0eb0*/  @P0 IMAD.HI.U32 R0, R3, R4, RZ ;  /* 0x0000000403000227 */ /* 0x001fca00078e00ff */
[----:B------:R-:W-:-:S04]  /*0ec0*/  @P0 SHF.R.U32.HI R3, RZ, R5, R0 ;  /* 0x00000005ff030219 */ /* 0x000fc80000011600 */
[----:B------:R-:W-:Y:S01]  /*0ed0*/  LOP3.LUT R0, RZ, R3, RZ, 0x33, !PT ;  /* 0x00000003ff007212 */ /* 0x000fe200078e33ff */
[----:B------:R-:W-:Y:S06]  /*0ee0*/  BRA `(.L_x_908) ;  /* 0x0000000000107947 */ /* 0x000fec0003800000 */
.L_x_907:
[----:B------:R-:W-:-:S13]  /*0ef0*/  ISETP.NE.AND P0, PT, R11, 0x1, PT ;  /* 0x000000010b00780c */ /* 0x000fda0003f05270 */
[----:B------:R-:W0:Y:S02]  /*0f00*/  @P0 LDC.64 R4, c[0x0][0x9e8] ;  /* 0x00027a00ff040b82 */ /* 0x000e240000000a00 */
[----:B0-----:R-:W-:-:S05]  /*0f10*/  @P0 IMAD.HI.U32 R4, R0, R4, RZ ;  /* 0x0000000400040227 */ /* 0x001fca00078e00ff */
[----:B------:R-:W-:-:S07]  /*0f20*/  @P0 SHF.R.U32.HI R0, RZ, R5, R4 ;  /* 0x00000005ff000219 */ /* 0x000fce0000011604 */
.L_x_908:
[----:B------:R-:W-:-:S05]  /*0f30*/  IMAD R3, R0, R11, RZ ;  /* 0x0000000b00037224 */ /* 0x000fca00078e02ff */
[----:B------:R-:W-:-:S07]  /*0f40*/  VIMNMX R2, R2, R3, !PT ;  /* 0x0000000302027248 */ /* 0x000fce0007fe0100 */
.L_x_906:
[----:B------:R-:W-:Y:S01]  /*0f50*/  SHF.R.U32.HI R0, RZ, 0x10, R17 ;  /* 0x00000010ff007819 */ /* 0x000fe20000011611 */
[----:B------:R-:W-:Y:S01]  /*0f60*/  IMAD.HI R2, R2, 0x2aaaaaab, RZ ;  /* 0x2aaaaaab02027827 */ /* 0x000fe200078e02ff */
[----:B------:R-:W-:Y:S02]  /*0f70*/  LOP3.LUT R17, R17, 0xffff, RZ, 0xc0, !PT ;  /* 0x0000ffff11117812 */ /* 0x000fe400078ec0ff */
[----:B------:R-:W-:Y:S01]  /*0f80*/  ISETP.NE.AND P0, PT, R0, RZ, PT ;  /* 0x000000ff0000720c */ /* 0x000fe20003f05270 */
[----:B------:R-:W-:Y:S01]  /*0f90*/  IMAD.MOV.U32 R74, RZ, RZ, RZ ;  /* 0x000000ffff4a7224 */ /* 0x000fe200078e00ff */
[----:B------:R-:W-:-:S04]  /*0fa0*/  SHF.R.U32.HI R3, RZ, 0x1f, R2 ;  /* 0x0000001fff037819 */ /* 0x000fc80000011602 */
[----:B------:R-:W-:-:S04]  /*0fb0*/  LEA.HI.SX32 R3, R2, R3, 0x1c ;  /* 0x0000000302037211 */ /* 0x000fc800078fe2ff */
[----:B------:R-:W-:-:S03]  /*0fc0*/  VIMNMX R8, RZ, R3, !PT ;  /* 0x00000003ff087248 */ /* 0x000fc60007fe0100 */
[----:B------:R-:W0:Y:S01]  /*0fd0*/  @!P0 LDC R0, c[0x0][0x9f0] ;  /* 0x00027c00ff008b82 */ /* 0x000e220000000800 */
[----:B------:R-:W-:-:S13]  /*0fe0*/  ISETP.GT.AND P1, PT, R9, R8, PT ;  /* 0x000000080900720c */ /* 0x000fda0003f24270 */
[----:B------:R-:W-:Y:S05]  /*0ff0*/  @!P1 BRA `(.L_x_909) ;  /* 0x0000000000709947 */ /* 0x000fea0003800000 */
[-C--:B0-----:R-:W-:Y:S02]  /*1000*/  IABS R6, R0.reuse ;  /* 0x0000000000067213 */ /* 0x081fe40000000000 */
[----:B------:R-:W-:Y:S02]  /*1010*/  IADD3 R2, R0, -0x1, R9 ;  /* 0xffffffff00027810 */ /* 0x000fe40007ffe009 */
[----:B------:R-:W0:Y:S03]  /*1020*/  I2F.RP R4, R6 ;  /* 0x0000000600047306 */ /* 0x000e260000209400 */
[----:B------:R-:W-:Y:S01]  /*1030*/  IMAD.IADD R5, R2, 0x1, -R8 ;  /* 0x0000000102057824 */ /* 0x000fe200078e0a08 */
[----:B------:R-:W-:-:S04]  /*1040*/  IABS R2, R0 ;  /* 0x0000000000027213 */ /* 0x000fc80000000000 */
[----:B------:R-:W-:Y:S02]  /*1050*/  IABS R10, R5 ;  /* 0x00000005000a7213 */ /* 0x000fe40000000000 */
[----:B------:R-:W-:-:S04]  /*1060*/  LOP3.LUT R5, R5, R0, RZ, 0x3c, !PT ;  /* 0x0000000005057212 */ /* 0x000fc800078e3cff */
[----:B------:R-:W-:Y:S01]  /*1070*/  ISETP.GE.AND P2, PT, R5, RZ, PT ;  /* 0x000000ff0500720c */ /* 0x000fe20003f46270 */
[----:B0-----:R-:W0:Y:S02]  /*1080*/  MUFU.RCP R4, R4 ;  /* 0x0000000400047308 */ /* 0x001e240000001000 */
[----:B0-----:R-:W-:Y:S02]  /*1090*/  VIADD R3, R4, 0xffffffe ;  /* 0x0ffffffe04037836 */ /* 0x001fe40000000000 */
[----:B------:R-:W-:Y:S02]  /*10a0*/  IMAD.MOV R4, RZ, RZ, -R2 ;  /* 0x000000ffff047224 */ /* 0x000fe400078e0a02 */
[----:B------:R-:W-:Y:S02]  /*10b0*/  IMAD.MOV.U32 R2, RZ, RZ, RZ ;  /* 0x000000ffff027224 */ /* 0x000fe400078e00ff */
[----:B------:R-:W0:Y:S02]  /*10c0*/  F2I.FTZ.U32.TRUNC.NTZ R3, R3 ;  /* 0x0000000300037305 */ /* 0x000e24000021f000 */
[----:B0-----:R-:W-:-:S04]  /*10d0*/  IMAD.MOV R7, RZ, RZ, -R3 ;  /* 0x000000ffff077224 */ /* 0x001fc800078e0a03 */
[----:B------:R-:W-:-:S04]  /*10e0*/  IMAD R7, R7, R6, RZ ;  /* 0x0000000607077224 */ /* 0x000fc800078e02ff */
[----:B------:R-:W-:-:S04]  /*10f0*/  IMAD.HI.U32 R2, R3, R7, R2 ;  /* 0x0000000703027227 */ /* 0x000fc800078e0002 */
[----:B------:R-:W-:-:S04]  /*1100*/  IMAD.MOV.U32 R3, RZ, RZ, R10 ;  /* 0x000000ffff037224 */ /* 0x000fc800078e000a */
        /* <DEDUP_REMOVED lines=11> */
.L_x_909:
[-C--:B------:R-:W-:Y:S01]  /*11c0*/  IMAD R17, R17, R74.reuse, R8 ;  /* 0x0000004a11117224 */ /* 0x080fe200078e0208 */
[----:B------:R-:W-:Y:S01]  /*11d0*/  PLOP3.LUT P0, PT, PT, PT, PT, 0x80, 0x0 ;  /* 0x000000000000781c */ /* 0x000fe20003f0f070 */
[----:B0-----:R-:W-:Y:S01]  /*11e0*/  IMAD.MOV.U32 R0, RZ, RZ, RZ ;  /* 0x000000ffff007224 */ /* 0x001fe200078e00ff */
[----:B------:R-:W-:Y:S01]  /*11f0*/  CS2R R86, SRZ ;  /* 0x0000000000567805 */ /* 0x000fe2000001ff00 */
[----:B------:R-:W-:Y:S01]  /*1200*/  IMAD.MOV.U32 R6, RZ, RZ, RZ ;  /* 0x000000ffff067224 */ /* 0x000fe200078e00ff */
[----:B------:R-:W-:Y:S02]  /*1210*/  VIADDMNMX R74, R17, R74, R9, PT ;  /* 0x0000004a114a7246 */ /* 0x000fe40003800109 */
[----:B------:R-:W-:Y:S02]  /*1220*/  CS2R R84, SRZ ;  /* 0x0000000000547805 */ /* 0x000fe4000001ff00 */
[----:B------:R-:W-:Y:S02]  /*1230*/  CS2R R82, SRZ ;  /* 0x0000000000527805 */ /* 0x000fe4000001ff00 */
[----:B------:R-:W-:-:S02]  /*1240*/  CS2R R80, SRZ ;  /* 0x0000000000507805 */ /* 0x000fc4000001ff00 */
[----:B------:R-:W-:Y:S02]  /*1250*/  ISETP.GT.AND P1, PT, R74, R17, PT ;  /* 0x000000114a00720c */ /* 0x000fe40003f24270 */
        /* <DEDUP_REMOVED lines=33> */
[----:B------:R-:W-:-:S05]  /*1470*/  SHF.R.S32.HI R76, RZ, 0x7, R75 ;  /* 0x00000007ff4c7819 */ /* 0x000fca000001144b */
        /* <DEDUP_REMOVED lines=20> */
[----:B------:R-:W-:Y:S02]  /*15c0*/  IMAD.U32 R10, RZ, RZ, UR6 ;  /* 0x00000006ff0a7e24 */ /* 0x000fe4000f8e00ff */
[----:B------:R-:W-:Y:S02]  /*15d0*/  IMAD.U32 R6, RZ, RZ, UR4 ;  /* 0x00000004ff067e24 */ /* 0x000fe4000f8e00ff */
[----:B------:R-:W-:-:S02]  /*15e0*/  IMAD.U32 R7, RZ, RZ, UR5 ;  /* 0x00000005ff077e24 */ /* 0x000fc4000f8e00ff */
[----:B------:R-:W-:Y:S02]  /*15f0*/  IMAD.U32 R11, RZ, RZ, UR7 ;  /* 0x00000007ff0b7e24 */ /* 0x000fe4000f8e00ff */
[----:B------:R-:W-:Y:S02]  /*1600*/  IMAD.MOV.U32 R8, RZ, RZ, 0x70 ;  /* 0x00000070ff087424 */ /* 0x000fe400078e00ff */
[----:B------:R-:W-:Y:S02]  /*1610*/  IMAD.MOV.U32 R12, RZ, RZ, 0x1 ;  /* 0x00000001ff0c7424 */ /* 0x000fe400078e00ff */
[----:B0-----:R-:W-:-:S07]  /*1620*/  IMAD.MOV.U32 R13, RZ, RZ, RZ ;  /* 0x000000ffff0d7224 */ /* 0x001fce00078e00ff */
[----:B------:R-:W-:-:S07]  /*1630*/  LEPC R20, `(.L_x_911) ;  /* 0x000000001014794e */ /* 0x000fce0000000000 */
[----:B-1----:R-:W-:Y:S05]  /*1640*/  CALL.ABS.NOINC R2 ;  /* 0x0000000002007343 */ /* 0x002fea0003c00000 */
.L_x_911:
[----:B------:R-:W2:Y:S01]  /*1650*/  LDL.LU R20, [R1+0x14] ;  /* 0x0000140001147983 */ /* 0x000ea20000300800 */
[----:B------:R-:W-:-:S04]  /*1660*/  SHF.L.U32 R2, RZ, 0x1f, RZ ;  /* 0x0000001fff027819 */ /* 0x000fc800000006ff */
[----:B------:R-:W0:Y:S01]  /*1670*/  SYNCS.PHASECHK.TRANS64.TRYWAIT P1, [UR57+0x2a800], R2 ;  /* 0x02a80002ff0075a7 */ /* 0x000e220008020179 */
[----:B--2---:R-:W-:-:S04]  /*1680*/  LOP3.LUT R0, R20, 0x1, RZ, 0xfc, !PT ;  /* 0x0000000114007812 */ /* 0x004fc800078efcff */
[----:B------:R-:W-:Y:S01]  /*1690*/  ISETP.NE.AND P0, PT, R0, 0x3, PT ;  /* 0x000000030000780c */ /* 0x000fe20003f05270 */
[----:B0-----:R-:W-:-:S12]  /*16a0*/  @!P1 BRA `(.L_x_912) ;  /* 0x00000124007c9947 */ /* 0x001fd80003800000 */
.L_x_1075:
[----:B------:R-:W-:Y:S05]  /*16b0*/  @!P0 BRA `(.L_x_913) ;  /* 0x0000000000048947 */ /* 0x000fea0003800000 */
[----:B------:R-:W-:Y:S01]  /*16c0*/  BPT.TRAP 0x1 ;  /* 0x000000040000795c */ /* 0x000fe20000300000 */
.L_x_913:
[----:B------:R1:W2:Y:S01]  /*16d0*/  SYNCS.PHASECHK.TRANS64.TRYWAIT P2, [UR57+0x2a830], R2 ;  /* 0x02a83002ff0075a7 */ /* 0x0002a20008040179 */
[----:B------:R-:W-:Y:S05]  /*16e0*/  @!P0 BRA `(.L_x_914) ;  /* 0x0000000000048947 */ /* 0x000fea0003800000 */
[----:B------:R-:W-:Y:S01]  /*16f0*/  BPT.TRAP 0x1 ;  /* 0x000000040000795c */ /* 0x000fe20000300000 */
.L_x_914:
[----:B------:R-:W3:Y:S01]  /*1700*/  S2R R0, SR_TID.X ;  /* 0x0000000000007919 */ /* 0x000ee20000002100 */
[----:B------:R-:W-:-:S05]  /*1710*/  IMAD.U32 R4, RZ, RZ, UR36 ;  /* 0x00000024ff047e24 */ /* 0x000fca000f8e00ff */
[----:B------:R-:W-:Y:S02]  /*1720*/  LOP3.LUT R4, R4, 0x10000, RZ, 0xfc, !PT ;  /* 0x0001000004047812 */ /* 0x000fe400078efcff */
[----:B---3--:R-:W-:-:S04]  /*1730*/  LOP3.LUT R0, R0, 0x7f, RZ, 0xc0, !PT ;  /* 0x0000007f00007812 */ /* 0x008fc800078ec0ff */
[----:B------:R-:W-:Y:S01]  /*1740*/  ISETP.NE.AND P1, PT, R0, RZ, PT ;  /* 0x000000ff0000720c */ /* 0x000fe20003f25270 */
[----:B--2---:R-:W-:-:S12]  /*1750*/  @P2 BRA `(.L_x_915) ;  /* 0x0000000000082947 */ /* 0x004fd80003800000 */
[----:B------:R-:W2:Y:S02]  /*1760*/  SYNCS.PHASECHK.TRANS64.TRYWAIT P2, [UR57+0x2a830], R2 ;  /* 0x02a83002ff0075a7 */ /* 0x000ea40008040179 */
[----:B--2---:R-:W-:Y:S05]  /*1770*/  @!P2 BRA `(.L_x_916) ;  /* 0x000001240060a947 */ /* 0x004fea0003800000 */
.L_x_915:
[----:B------:R-:W-:Y:S05]  /*1780*/  WARPSYNC.ALL ;  /* 0x0000000000007948 */ /* 0x000fea0003800000 */
[----:B------:R-:W-:Y:S01]  /*1790*/  IMAD.MOV.U32 R5, RZ, RZ, 0x40000040 ;  /* 0x40000040ff057424 */ /* 0x000fe200078e00ff */
[----:B------:R-:W-:Y:S01]  /*17a0*/  UIADD3 UR4, UR57, 0x18400, URZ ;  /* 0x0001840039047890 */ /* 0x000fe2000fffe03f */
[----:B------:R-:W-:Y:S01]  /*17b0*/  R2UR UR8, R4 ;  /* 0x00000000040872ca */ /* 0x000fe200000e0000 */
[----:B------:R-:W-:Y:S02]  /*17c0*/  WARPGROUP.ARRIVE ;  /* 0x00000000000079c5 */ /* 0x000fe40000000000 */
[----:B------:R-:W-:Y:S01]  /*17d0*/  R2UR UR9, R5 ;  /* 0x00000000050972ca */ /* 0x000fe200000e0000 */
[----:B------:R-:W-:Y:S01]  /*17e0*/  USHF.R.U32.HI UR4, URZ, 0x4, UR4 ;  /* 0x000000043f047899 */ /* 0x000fe20008011604 */
[----:B------:R-:W2:Y:S01]  /*17f0*/  LDC R14, c[0x0][0x448] ;  /* 0x00011200ff0e7b82 */ /* 0x000ea20000000800 */
[----:B------:R-:W-:Y:S01]  /*1800*/  UMOV UR11, 0x40000040 ;  /* 0x40000040000b7882 */ /* 0x000fe20000000000 */
[----:B------:R-:W-:Y:S01]  /*1810*/  UMOV UR13, 0x40000040 ;  /* 0x40000040000d7882 */ /* 0x000fe20000000000 */
[----:B------:R-:W-:Y:S01]  /*1820*/  ULOP3.LUT UR4, UR4, 0x3fff, URZ, 0xc0, !UPT ;  /* 0x00003fff04047892 */ /* 0x000fe2000f8ec03f */
[----:B------:R-:W-:Y:S01]  /*1830*/  LOP3.LUT R75, R75, 0xffffff80, RZ, 0xc0, !PT ;  /* 0xffffff804b4b7812 */ /* 0x000fe200078ec0ff */
[----:B------:R-:W-:Y:S01]  /*1840*/  UMOV UR15, 0x40000040 ;  /* 0x40000040000f7882 */ /* 0x000fe20000000000 */
[----:B------:R-:W-:Y:S01]  /*1850*/  UMOV UR17, 0x40000040 ;  /* 0x4000004000117882 */ /* 0x000fe20000000000 */
[----:B------:R-:W-:Y:S01]  /*1860*/  ULOP3.LUT UR58, UR4, 0x10000, URZ, 0xfc, !UPT ;  /* 0x00010000043a7892 */ /* 0x000fe2000f8efc3f */
[----:B0-----:R-:W-:Y:S01]  /*1870*/  LEA.HI R3, R76, R76, RZ, 0x1 ;  /* 0x0000004c4c037211 */ /* 0x001fe200078f08ff */
[----:B------:R-:W-:Y:S01]  /*1880*/  UMOV UR19, 0x40000040 ;  /* 0x4000004000137882 */ /* 0x000fe20000000000 */
[----:B------:R-:W-:Y:S01]  /*1890*/  R2UR UR4, R4 ;  /* 0x00000000040472ca */ /* 0x000fe200000e0000 */
[----:B------:R-:W-:Y:S01]  /*18a0*/  UIADD3 UR14, UR58, 0x4, URZ ;  /* 0x000000043a0e7890 */ /* 0x000fe2000fffe03f */
[----:B------:R-:W-:Y:S01]  /*18b0*/  IMAD.IADD R75, R72, 0x1, -R75 ;  /* 0x00000001484b7824 */ /* 0x000fe200078e0a4b */
[----:B------:R-:W-:Y:S01]  /*18c0*/  UIADD3 UR18, UR58, 0x6, URZ ;  /* 0x000000063a127890 */ /* 0x000fe2000fffe03f */
[----:B------:R-:W-:Y:S01]  /*18d0*/  LEA.HI R73, R73, R72, RZ, 0x2 ;  /* 0x0000004849497211 */ /* 0x000fe200078f10ff */
[----:B------:R-:W-:Y:S01]  /*18e0*/  UMOV UR10, UR58 ;  /* 0x0000003a000a7c82 */ /* 0x000fe20008000000 */
[----:B------:R-:W-:Y:S01]  /*18f0*/  UIADD3 UR22, UR58, 0x300, URZ ;  /* 0x000003003a167890 */ /* 0x000fe2000fffe03f */
[----:B------:R-:W-:Y:S01]  /*1900*/  HGMMA.64x96x16.F32 R24, gdesc[UR8], RZ, !UPT, gsb0 ;  /* 0x01600000081879f0 */ /* 0x000fe2000c0008ff */
[----:B------:R-:W-:Y:S01]  /*1910*/  UIADD3 UR10, UR58, 0x2, URZ ;  /* 0x000000023a0a7890 */ /* 0x000fe2000fffe03f */
[----:B-1----:R-:W-:Y:S01]  /*1920*/  SHF.R.S32.HI R2, RZ, 0x1f, R75 ;  /* 0x0000001fff027819 */ /* 0x002fe2000001144b */
[----:B------:R-:W-:Y:S01]  /*1930*/  UMOV UR9, 0x40000040 ;  /* 0x4000004000097882 */ /* 0x000fe20000000000 */
[----:B------:R-:W-:Y:S01]  /*1940*/  UMOV UR11, 0x40000040 ;  /* 0x40000040000b7882 */ /* 0x000fe20000000000 */
[----:B------:R-:W-:Y:S01]  /*1950*/  UMOV UR21, 0x40000040 ;  /* 0x4000004000157882 */ /* 0x000fe20000000000 */
[----:B------:R-:W-:Y:S01]  /*1960*/  UIADD3 UR8, UR4, 0x2, URZ ;  /* 0x0000000204087890 */ /* 0x000fe2000fffe03f */
[----:B--2---:R-:W-:Y:S01]  /*1970*/  ISETP.NE.AND P2, PT, R14, 0x1, PT ;  /* 0x000000010e00780c */ /* 0x004fe20003f45270 */
[----:B------:R-:W-:Y:S01]  /*1980*/  UIADD3 UR12, UR4, 0x4, URZ ;  /* 0x00000004040c7890 */ /* 0x000fe2000fffe03f */
[----:B------:R-:W-:Y:S01]  /*1990*/  LOP3.LUT R15, R3, 0x3fffffe, RZ, 0xc0, !PT ;  /* 0x03fffffe030f7812 */ /* 0x000fe200078ec0ff */
[----:B------:R-:W-:Y:S01]  /*19a0*/  UIADD3 UR16, UR4, 0x6, URZ ;  /* 0x0000000604107890 */ /* 0x000fe2000fffe03f */
[----:B------:R-:W-:Y:S01]  /*19b0*/  LOP3.LUT R73, R73, 0xfffffffc, RZ, 0xc0, !PT ;  /* 0xfffffffc49497812 */ /* 0x000fe200078ec0ff */
[----:B------:R-:W-:Y:S01]  /*19c0*/  UIADD3 UR20, UR4, 0x400, URZ ;  /* 0x0000040004147890 */ /* 0x000fe2000fffe03f */
[----:B------:R-:W-:Y:S01]  /*19d0*/  LEA.HI R3, R2, R75, RZ, 0x5 ;  /* 0x0000004b02037211 */ /* 0x000fe200078f28ff */
[----:B------:R-:W-:Y:S01]  /*19e0*/  UMOV UR23, 0x40000040 ;  /* 0x4000004000177882 */ /* 0x000fe20000000000 */
[----:B------:R-:W-:Y:S01]  /*19f0*/  UIADD3 UR24, UR4, 0x402, URZ ;  /* 0x0000040204187890 */ /* 0x000fe2000fffe03f */
[----:B------:R-:W-:Y:S01]  /*1a00*/  IMAD.IADD R73, R72, 0x1, -R73 ;  /* 0x0000000148497824 */ /* 0x000fe200078e0a49 */
[----:B------:R-:W-:Y:S01]  /*1a10*/  UIADD3 UR26, UR58, 0x302, URZ ;  /* 0x000003023a1a7890 */ /* 0x000fe2000fffe03f */
[----:B------:R-:W-:Y:S01]  /*1a20*/  SHF.R.S32.HI R3, RZ, 0x5, R3 ;  /* 0x00000005ff037819 */ /* 0x000fe20000011403 */
[----:B------:R-:W-:Y:S01]  /*1a30*/  UMOV UR25, 0x40000040 ;  /* 0x4000004000197882 */ /* 0x000fe20000000000 */
[----:B------:R-:W-:Y:S01]  /*1a40*/  UMOV UR27, 0x40000040 ;  /* 0x40000040001b7882 */ /* 0x000fe20000000000 */
[----:B------:R-:W-:Y:S01]  /*1a50*/  UIADD3 UR28, UR4, 0x404, URZ ;  /* 0x00000404041c7890 */ /* 0x000fe2000fffe03f */
[----:B------:R-:W-:Y:S01]  /*1a60*/  LEA.HI R8, R73, R73, RZ, 0x1 ;  /* 0x0000004949087211 */ /* 0x000fe200078f08ff */
[----:B------:R-:W-:Y:S01]  /*1a70*/  UIADD3 UR30, UR58, 0x304, URZ ;  /* 0x000003043a1e7890 */ /* 0x000fe2000fffe03f */
[----:B------:R-:W-:Y:S01]  /*1a80*/  IMAD R3, R3, 0x10, R22 ;  /* 0x0000001003037824 */ /* 0x000fe200078e0216 */
[----:B------:R-:W-:Y:S01]  /*1a90*/  UMOV UR29, 0x40000040 ;  /* 0x40000040001d7882 */ /* 0x000fe20000000000 */
[----:B------:R-:W-:Y:S01]  /*1aa0*/  UMOV UR31, 0x40000040 ;  /* 0x40000040001f7882 */ /* 0x000fe20000000000 */
[----:B------:R-:W-:Y:S01]  /*1ab0*/  UIADD3 UR32, UR4, 0x406, URZ ;  /* 0x0000040604207890 */ /* 0x000fe2000fffe03f */
[----:B------:R-:W-:Y:S01]  /*1ac0*/  LOP3.LUT R8, R8, 0x1ffffffe, RZ, 0xc0, !PT ;  /* 0x1ffffffe08087812 */ /* 0x000fe200078ec0ff */
[----:B------:R-:W-:Y:S01]  /*1ad0*/  UIADD3 UR34, UR58, 0x306, URZ ;  /* 0x000003063a227890 */ /* 0x000fe2000fffe03f */
[----:B------:R-:W-:Y:S01]  /*1ae0*/  IMAD.IADD R15, R76, 0x1, -R15 ;  /* 0x000000014c0f7824 */ /* 0x000fe200078e0a0f */
[----:B------:R-:W-:Y:S01]  /*1af0*/  UMOV UR33, 0x40000040 ;  /* 0x4000004000217882 */ /* 0x000fe20000000000 */
[----:B------:R-:W-:Y:S01]  /*1b00*/  UMOV UR35, 0x40000040 ;  /* 0x4000004000237882 */ /* 0x000fe20000000000 */
[----:B------:R-:W-:Y:S01]  /*1b10*/  UIADD3 UR36, UR4, 0x800, URZ ;  /* 0x0000080004247890 */ /* 0x000fe2000fffe03f */
[----:B------:R-:W-:Y:S01]  /*1b20*/  IMAD.IADD R8, R73, 0x1, -R8 ;  /* 0x0000000149087824 */ /* 0x000fe200078e0a08 */
[----:B------:R-:W-:Y:S01]  /*1b30*/  UIADD3 UR38, UR58, 0x600, URZ ;  /* 0x000006003a267890 */ /* 0x000fe2000fffe03f */
[----:B------:R-:W-:Y:S01]  /*1b40*/  UMOV UR37, 0x40000040 ;  /* 0x4000004000257882 */ /* 0x000fe20000000000 */
[----:B------:R-:W-:Y:S01]  /*1b50*/  UMOV UR39, 0x40000040 ;  /* 0x4000004000277882 */ /* 0x000fe20000000000 */
[----:B------:R-:W-:-:S02]  /*1b60*/  UIADD3 UR40, UR4, 0x802, URZ ;  /* 0x0000080204287890 */ /* 0x000fc4000fffe03f */
[----:B------:R-:W-:Y:S01]  /*1b70*/  UIADD3 UR42, UR58, 0x602, URZ ;  /* 0x000006023a2a7890 */ /* 0x000fe2000fffe03f */
[----:B------:R-:W-:Y:S01]  /*1b80*/  UMOV UR41, 0x40000040 ;  /* 0x4000004000297882 */ /* 0x000fe20000000000 */
[----:B------:R-:W-:Y:S01]  /*1b90*/  UMOV UR43, 0x40000040 ;  /* 0x40000040002b7882 */ /* 0x000fe20000000000 */
[----:B------:R-:W-:Y:S02]  /*1ba0*/  UIADD3 UR44, UR4, 0x804, URZ ;  /* 0x00000804042c7890 */ /* 0x000fe4000fffe03f */
[----:B------:R-:W-:Y:S01]  /*1bb0*/  UIADD3 UR46, UR58, 0x604, URZ ;  /* 0x000006043a2e7890 */ /* 0x000fe2000fffe03f */
[----:B------:R-:W-:Y:S01]  /*1bc0*/  UMOV UR45, 0x40000040 ;  /* 0x40000040002d7882 */ /* 0x000fe20000000000 */
[----:B------:R-:W-:Y:S01]  /*1bd0*/  UMOV UR47, 0x40000040 ;  /* 0x40000040002f7882 */ /* 0x000fe20000000000 */
[----:B------:R-:W-:Y:S02]  /*1be0*/  UIADD3 UR48, UR4, 0x806, URZ ;  /* 0x0000080604307890 */ /* 0x000fe4000fffe03f */
[----:B------:R-:W-:Y:S01]  /*1bf0*/  UIADD3 UR50, UR58, 0x606, URZ ;  /* 0x000006063a327890 */ /* 0x000fe2000fffe03f */
[----:B------:R-:W-:Y:S01]  /*1c00*/  UMOV UR49, 0x40000040 ;  /* 0x4000004000317882 */ /* 0x000fe20000000000 */
[----:B------:R-:W-:Y:S01]  /*1c10*/  UMOV UR51, 0x40000040 ;  /* 0x4000004000337882 */ /* 0x000fe20000000000 */
[----:B------:R-:W-:Y:S01]  /*1c20*/  ULDC UR4, c[0x0][0x9d8] ;  /* 0x0002760000047ab9 */ /* 0x000fe20000000800 */
[----:B------:R-:W-:Y:S01]  /*1c30*/  ULDC UR60, c[0x0][0x288] ;  /* 0x0000a200003c7ab9 */ /* 0x000fe20000000800 */
[----:B------:R-:W-:-:S02]  /*1c40*/  ULDC UR61, c[0x0][0x9dc] ;  /* 0x00027700003d7ab9 */ /* 0x000fc40000000800 */
[----:B------:R-:W-:Y:S01]  /*1c50*/  ULOP3.LUT UR61, URZ, UR61, URZ, 0x33, !UPT ;  /* 0x0000003d3f3d7292 */ /* 0x000fe2000f8e333f */
[----:B------:R-:W-:Y:S02]  /*1c60*/  WARPGROUP.DEPBAR.LE gsb0, 0x0 ;  /* 0x00008000000079c5 */ /* 0x000fe40000010000 */
[----:B------:R-:W-:-:S06]  /*1c70*/  WARPGROUP.ARRIVE ;  /* 0x00000000000079c5 */ /* 0x000fcc0000000000 */
[----:B------:R-:W-:Y:S03]  /*1c80*/  HGMMA.64x96x16.F32 R24, gdesc[UR8], R24, gsb0 ;  /* 0x01600000081879f0 */ /* 0x000fe60008000818 */
        /* <DEDUP_REMOVED lines=31> */
[----:B------:R-:W-:Y:S01]  /*1e80*/  FMUL.FTZ R0, R26, UR4 ;  /* 0x000000041a007c20 */ /* 0x000fe20008410000 */
[----:B------:R-:W-:Y:S01]  /*1e90*/  LEA.HI R26, R2, R75, RZ, 0x2 ;  /* 0x0000004b021a7211 */ /* 0x000fe200078f10ff */
[----:B------:R-:W-:Y:S01]  /*1ea0*/  FMUL.FTZ R6, R27, UR4 ;  /* 0x000000041b067c20 */ /* 0x000fe20008410000 */
[----:B------:R-:W-:Y:S01]  /*1eb0*/  FMUL.FTZ R29, R29, UR4 ;  /* 0x000000041d1d7c20 */ /* 0x000fe20008410000 */
[----:B------:R-:W0:Y:S01]  /*1ec0*/  @P2 LDC R27, c[0x0][0x44c] ;  /* 0x00011300ff1b2b82 */ /* 0x000e220000000800 */
[--C-:B------:R-:W-:Y:S01]  /*1ed0*/  SHF.R.S32.HI R2, RZ, 0x2, R26.reuse ;  /* 0x00000002ff027819 */ /* 0x100fe2000001141a */
[----:B------:R-:W-:Y:S01]  /*1ee0*/  FMUL.FTZ R28, R28, UR4 ;  /* 0x000000041c1c7c20 */ /* 0x000fe20008410000 */
[----:B------:R-:W-:Y:S01]  /*1ef0*/  SHF.R.S32.HI R9, RZ, 0x1f, R26 ;  /* 0x0000001fff097819 */ /* 0x000fe2000001141a */
[----:B------:R1:W2:Y:S01]  /*1f00*/  MUFU.TANH R79, R29 ;  /* 0x0000001d004f7308 */ /* 0x0002a20000002400 */
[----:B------:R-:W-:Y:S01]  /*1f10*/  FMUL.FTZ R25, R25, UR4 ;  /* 0x0000000419197c20 */ /* 0x000fe20008410000 */
[----:B------:R-:W-:Y:S01]  /*1f20*/  FMUL.FTZ R11, R24, UR4 ;  /* 0x00000004180b7c20 */ /* 0x000fe20008410000 */
[-C--:B------:R-:W-:Y:S01]  /*1f30*/  LEA.HI R9, R9, R2.reuse, RZ, 0x3 ;  /* 0x0000000209097211 */ /* 0x080fe200078f18ff */
[----:B------:R-:W-:Y:S01]  /*1f40*/  FMUL.FTZ R7, R30, UR4 ;  /* 0x000000041e077c20 */ /* 0x000fe20008410000 */
[----:B------:R-:W-:Y:S01]  /*1f50*/  FMUL.FTZ R10, R31, UR4 ;  /* 0x000000041f0a7c20 */ /* 0x000fe20008410000 */
[----:B------:R-:W-:Y:S01]  /*1f60*/  FMUL.FTZ R32, R32, UR4 ;  /* 0x0000000420207c20 */ /* 0x000fe20008410000 */
[----:B------:R-:W-:Y:S01]  /*1f70*/  LOP3.LUT R9, R9, 0xfffffff8, RZ, 0xc0, !PT ;  /* 0xfffffff809097812 */ /* 0x000fe200078ec0ff */
[----:B------:R3:W4:Y:S01]  /*1f80*/  MUFU.TANH R78, R28 ;  /* 0x0000001c004e7308 */ /* 0x0007220000002400 */
[----:B-1----:R-:W1:Y:S01]  /*1f90*/  @P2 LDC R29, c[0x0][0x450] ;  /* 0x00011400ff1d2b82 */ /* 0x002e620000000800 */
[----:B------:R-:W-:Y:S01]  /*1fa0*/  FMUL.FTZ R33, R33, UR4 ;  /* 0x0000000421217c20 */ /* 0x000fe20008410000 */
[----:B------:R-:W-:Y:S01]  /*1fb0*/  IADD3 R2, R3, R2, -R9 ;  /* 0x0000000203027210 */ /* 0x000fe20007ffe809 */
[----:B------:R-:W-:-:S02]  /*1fc0*/  IMAD.U32 R9, RZ, RZ, UR57 ;  /* 0x00000039ff097e24 */ /* 0x000fc4000f8e00ff */
[----:B------:R-:W-:Y:S01]  /*1fd0*/  FMUL.FTZ R12, R34, UR4 ;  /* 0x00000004220c7c20 */ /* 0x000fe20008410000 */
[----:B------:R-:W-:Y:S01]  /*1fe0*/  FMUL.FTZ R13, R35, UR4 ;  /* 0x00000004230d7c20 */ /* 0x000fe20008410000 */
[----:B------:R-:W-:Y:S01]  /*1ff0*/  FMUL.FTZ R36, R36, UR4 ;  /* 0x0000000424247c20 */ /* 0x000fe20008410000 */
[----:B------:R-:W-:Y:S01]  /*2000*/  IMAD R15, R15, 0x40, R2 ;  /* 0x000000400f0f7824 */ /* 0x000fe200078e0202 */
[----:B---3--:R-:W-:Y:S01]  /*2010*/  LOP3.LUT R28, R26, 0x7ffffffc, RZ, 0xc0, !PT ;  /* 0x7ffffffc1a1c7812 */ /* 0x008fe200078ec0ff */
[----:B------:R-:W-:Y:S01]  /*2020*/  @!P1 VIADD R9, R9, 0x2a840 ;  /* 0x0002a84009099836 */ /* 0x000fe20000000000 */
[----:B------:R3:W0:Y:S01]  /*2030*/  MUFU.TANH R77, R25 ;  /* 0x00000019004d7308 */ /* 0x0006220000002400 */
[----:B------:R-:W-:Y:S02]  /*2040*/  IMAD R8, R8, 0x8, R15 ;  /* 0x0000000808087824 */ /* 0x000fe400078e020f */
[----:B------:R-:W-:Y:S01]  /*2050*/  FMUL.FTZ R37, R37, UR4 ;  /* 0x0000000425257c20 */ /* 0x000fe20008410000 */
[----:B------:R-:W-:Y:S01]  /*2060*/  FMUL.FTZ R20, R38, UR4 ;  /* 0x0000000426147c20 */ /* 0x000fe20008410000 */
[----:B------:R-:W-:Y:S01]  /*2070*/  @!P1 PRMT R26, RZ, 0x654, R9 ;  /* 0x00000654ff1a9816 */ /* 0x000fe20000000009 */
[----:B0-----:R-:W-:-:S04]  /*2080*/  @P2 IMAD.HI.U32 R2, R8, R27, RZ ;  /* 0x0000001b08022227 */ /* 0x001fc800078e00ff */
[----:B------:R-:W-:Y:S01]  /*2090*/  FMUL.FTZ R21, R39, UR4 ;  /* 0x0000000427157c20 */ /* 0x000fe20008410000 */
[----:B------:R-:W-:Y:S01]  /*20a0*/  FMUL.FTZ R40, R40, UR4 ;  /* 0x0000000428287c20 */ /* 0x000fe20008410000 */
[----:B------:R-:W-:Y:S01]  /*20b0*/  FMUL.FTZ R41, R41, UR4 ;  /* 0x0000000429297c20 */ /* 0x000fe20008410000 */
[----:B------:R-:W-:Y:S02]  /*20c0*/  IMAD.MOV.U32 R27, RZ, RZ, R8 ;  /* 0x000000ffff1b7224 */ /* 0x000fe400078e0008 */
[----:B------:R-:W-:Y:S01]  /*20d0*/  FMUL.FTZ R24, R42, UR4 ;  /* 0x000000042a187c20 */ /* 0x000fe20008410000 */
[----:B------:R-:W-:Y:S02]  /*20e0*/  IMAD.IADD R9, R75, 0x1, -R28 ;  /* 0x000000014b097824 */ /* 0x000fe400078e0a1c */
[----:B---3--:R-:W-:Y:S01]  /*20f0*/  FMUL.FTZ R25, R43, UR4 ;  /* 0x000000042b197c20 */ /* 0x008fe20008410000 */
[----:B------:R-:W-:Y:S01]  /*2100*/  FMUL.FTZ R44, R44, UR4 ;  /* 0x000000042c2c7c20 */ /* 0x000fe20008410000 */
[----:B-1----:R-:W-:Y:S01]  /*2110*/  @P2 SHF.R.U32.HI R27, RZ, R29, R2 ;  /* 0x0000001dff1b2219 */ /* 0x002fe20000011602 */
[----:B------:R-:W-:Y:S01]  /*2120*/  IMAD.MOV.U32 R29, RZ, RZ, -0x60 ;  /* 0xffffffa0ff1d7424 */ /* 0x000fe200078e00ff */
[----:B------:R-:W0:Y:S01]  /*2130*/  LDC.64 R2, c[0x0][0x9e0] ;  /* 0x00027800ff027b82 */ /* 0x000e220000000a00 */
[----:B------:R-:W-:Y:S01]  /*2140*/  FMUL.FTZ R45, R45, UR4 ;  /* 0x000000042d2d7c20 */ /* 0x000fe20008410000 */
[----:B------:R-:W-:Y:S01]  /*2150*/  FMUL.FTZ R46, R46, UR4 ;  /* 0x000000042e2e7c20 */ /* 0x000fe20008410000 */
[----:B------:R-:W1:Y:S01]  /*2160*/  SHFL.IDX PT, R76, R27, RZ, 0x1c1f ;  /* 0x001c1fff1b4c7589 */ /* 0x000e6200000e0000 */
[----:B------:R-:W-:-:S02]  /*2170*/  IMAD R28, R74, R29, 0x61 ;  /* 0x000000614a1c7424 */ /* 0x000fc400078e021d */
[----:B------:R-:W-:Y:S01]  /*2180*/  FMUL.FTZ R48, R48, UR4 ;  /* 0x0000000430307c20 */ /* 0x000fe20008410000 */
        /* <DEDUP_REMOVED lines=24> */
[----:B------:R-:W-:Y:S01]  /*2310*/  IMAD R30, R9, -0x2, R28 ;  /* 0xfffffffe091e7824 */ /* 0x000fe200078e021c */
[----:B0-----:R-:W-:Y:S01]  /*2320*/  ISETP.GE.AND P2, PT, R3, 0x1, PT ;  /* 0x000000010300780c */ /* 0x001fe20003f46270 */
[----:B------:R0:W-:Y:S01]  /*2330*/  @!P1 SYNCS.ARRIVE.TRANS64.RED.A1T0 RZ, [R26+URZ], RZ ;  /* 0x000000ff1aff99a7 */ /* 0x0001e2000810043f */
[----:B------:R-:W3:Y:S01]  /*2340*/  MUFU.TANH R11, R11 ;  /* 0x0000000b000b7308 */ /* 0x000ee20000002400 */
[----:B------:R-:W-:Y:S01]  /*2350*/  VIADD R38, R28, 0xffffffff ;  /* 0xffffffff1c267836 */ /* 0x000fe20000000000 */
[C-C-:B------:R-:W-:Y:S01]  /*2360*/  IADD3 R29, R30.reuse, -UR60, R19.reuse ;  /* 0x8000003c1e1d7c10 */ /* 0x140fe2000fffe013 */
[----:B------:R-:W-:Y:S01]  /*2370*/  VIADD R72, R30, 0xffffffff ;  /* 0xffffffff1e487836 */ /* 0x000fe20000000000 */
[----:B------:R-:W-:Y:S01]  /*2380*/  P2R R161, PR, RZ, 0x4 ;  /* 0x00000004ffa17803 */ /* 0x000fe20000000000 */
[----:B0-----:R-:W-:-:S03]  /*2390*/  IMAD R26, R74, -0x60, R19 ;  /* 0xffffffa04a1a7824 */ /* 0x001fc600078e0213 */
[----:B------:R-:W0:Y:S01]  /*23a0*/  MUFU.TANH R0, R0 ;  /* 0x0000000000007308 */ /* 0x000e220000002400 */
[C---:B------:R-:W-:Y:S02]  /*23b0*/  IMAD.IADD R34, R29.reuse, 0x1, R2 ;  /* 0x000000011d227824 */ /* 0x040fe400078e0202 */
[----:B------:R-:W-:Y:S02]  /*23c0*/  VIADD R26, R26, 0x60 ;  /* 0x000000601a1a7836 */ /* 0x000fe40000000000 */
[----:B------:R-:W-:Y:S02]  /*23d0*/  VIADD R35, R29, UR61 ;  /* 0x0000003d1d237c36 */ /* 0x000fe40008000000 */
[----:B------:R-:W-:Y:S01]  /*23e0*/  IMAD R31, R9, -0x2, R26 ;  /* 0xfffffffe091f7824 */ /* 0x000fe200078e021a */
[----:B------:R-:W0:Y:S01]  /*23f0*/  MUFU.TANH R6, R6 ;  /* 0x0000000600067308 */ /* 0x000e220000002400 */
[----:B-1----:R-:W-:-:S03]  /*2400*/  IMAD.IADD R28, R35, 0x1, R76 ;  /* 0x00000001231c7824 */ /* 0x002fc600078e024c */
[----:B------:R-:W-:-:S04]  /*2410*/  VIADDMNMX R26, R76, R34, R31, PT ;  /* 0x000000224c1a7246 */ /* 0x000fc8000380011f */
[----:B------:R-:W1:Y:S08]  /*2420*/  MUFU.TANH R7, R7 ;  /* 0x0000000700077308 */ /* 0x000e700000002400 */
[----:B------:R-:W0:Y:S08]  /*2430*/  MUFU.TANH R10, R10 ;  /* 0x0000000a000a7308 */ /* 0x000e300000002400 */
        /* <DEDUP_REMOVED lines=15> */
[----:B------:R0:W0:Y:S08]  /*2530*/  MUFU.TANH R42, R47 ;  /* 0x0000002f002a7308 */ /* 0x0000300000002400 */
        /* <DEDUP_REMOVED lines=23> */
[----:B------:R-:W0:Y:S01]  /*26b0*/  MUFU.TANH R71, R71 ;  /* 0x0000004700477308 */ /* 0x000e220000002400 */
[----:B-1234-:R-:W-:Y:S05]  /*26c0*/  @!P2 BRA `(.L_x_917) ;  /* 0x00000000004ca947 */ /* 0x01efea0003800000 */
[----:B------:R-:W-:Y:S01]  /*26d0*/  IADD3 R29, R19, -UR60, R76 ;  /* 0x8000003c131d7c10 */ /* 0x000fe2000fffe04c */
[----:B------:R-:W-:Y:S03]  /*26e0*/  BSSY B0, `(.L_x_918) ;  /* 0x000000e000007945 */ /* 0x000fe60003800000 */
[----:B------:R-:W-:-:S13]  /*26f0*/  ISETP.GT.AND P2, PT, R29, -0x1, PT ;  /* 0xffffffff1d00780c */ /* 0x000fda0003f44270 */
[----:B------:R-:W-:Y:S05]  /*2700*/  @P2 BRA `(.L_x_919) ;  /* 0x00000000001c2947 */ /* 0x000fea0003800000 */
[----:B------:R-:W-:Y:S02]  /*2710*/  ISETP.NE.AND P2, PT, R3, 0x1, PT ;  /* 0x000000010300780c */ /* 0x000fe40003f45270 */
[----:B------:R-:W-:-:S11]  /*2720*/  LOP3.LUT R29, RZ, R29, RZ, 0x33, !PT ;  /* 0x0000001dff1d7212 */ /* 0x000fd600078e33ff */
[----:B------:R-:W1:Y:S02]  /*2730*/  @P2 LDC.64 R80, c[0x0][0x9e8] ;  /* 0x00027a00ff502b82 */ /* 0x000e640000000a00 */
[----:B-1----:R-:W-:-:S05]  /*2740*/  @P2 IMAD.HI.U32 R30, R29, R80, RZ ;  /* 0x000000501d1e2227 */ /* 0x002fca00078e00ff */
[----:B------:R-:W-:-:S04]  /*2750*/  @P2 SHF.R.U32.HI R29, RZ, R81, R30 ;  /* 0x00000051ff1d2219 */ /* 0x000fc8000001161e */
[----:B------:R-:W-:Y:S01]  /*2760*/  LOP3.LUT R29, RZ, R29, RZ, 0x33, !PT ;  /* 0x0000001dff1d7212 */ /* 0x000fe200078e33ff */
[----:B------:R-:W-:Y:S06]  /*2770*/  BRA `(.L_x_920) ;  /* 0x0000000000107947 */ /* 0x000fec0003800000 */
.L_x_919:
[----:B------:R-:W-:-:S13]  /*2780*/  ISETP.NE.AND P2, PT, R3, 0x1, PT ;  /* 0x000000010300780c */ /* 0x000fda0003f45270 */
[----:B------:R-:W1:Y:S02]  /*2790*/  @P2 LDC.64 R80, c[0x0][0x9e8] ;  /* 0x00027a00ff502b82 */ /* 0x000e640000000a00 */
[----:B-1----:R-:W-:-:S05]  /*27a0*/  @P2 IMAD.HI.U32 R30, R29, R80, RZ ;  /* 0x000000501d1e2227 */ /* 0x002fca00078e00ff */
[----:B------:R-:W-:-:S07]  /*27b0*/  @P2 SHF.R.U32.HI R29, RZ, R81, R30 ;  /* 0x00000051ff1d2219 */ /* 0x000fce000001161e */
.L_x_920:
[----:B------:R-:W-:Y:S05]  /*27c0*/  BSYNC B0 ;  /* 0x0000000000007941 */ /* 0x000fea0003800000 */
.L_x_918:
[----:B------:R-:W-:-:S05]  /*27d0*/  IMAD R29, R29, R3, R72 ;  /* 0x000000031d1d7224 */ /* 0x000fca00078e0248 */
[----:B------:R-:W-:Y:S02]  /*27e0*/  VIMNMX R28, R28, R29, !PT ;  /* 0x0000001d1c1c7248 */ /* 0x000fe40007fe0100 */
[----:B------:R-:W-:-:S07]  /*27f0*/  VIADDMNMX R26, R29, R3, R26, PT ;  /* 0x000000031d1a7246 */ /* 0x000fce000380011a */
.L_x_917:
[C---:B------:R-:W-:Y:S01]  /*2800*/  ISETP.GE.AND P2, PT, R38.reuse, 0x2, PT ;  /* 0x000000022600780c */ /* 0x040fe20003f46270 */
[----:B------:R-:W1:Y:S01]  /*2810*/  SHFL.IDX PT, R30, R27, 0x1, 0x1c1f ;  /* 0x003c1f001b1e7f89 */ /* 0x000e6200000e0000 */
[----:B------:R-:W-:Y:S02]  /*2820*/  ISETP.GE.AND P6, PT, R38, 0x9, PT ;  /* 0x000000092600780c */ /* 0x000fe40003fc6270 */
[----:B------:R-:W-:Y:S02]  /*2830*/  ISETP.GT.AND P3, PT, R28, 0x1, !P2 ;  /* 0x000000011c00780c */ /* 0x000fe40005764270 */
[----:B------:R-:W-:Y:S02]  /*2840*/  ISETP.GE.AND P4, PT, R38, 0xa, PT ;  /* 0x0000000a2600780c */ /* 0x000fe40003f86270 */
[----:B------:R-:W-:Y:S02]  /*2850*/  ISETP.LT.OR P3, PT, R26, 0x2, P3 ;  /* 0x000000021a00780c */ /* 0x000fe40001f61670 */
[----:B------:R-:W-:-:S02]  /*2860*/  P2R R76, PR, RZ, 0x10 ;  /* 0x00000010ff4c7803 */ /* 0x000fc40000000000 */
[----:B------:R-:W-:Y:S02]  /*2870*/  FSEL R77, R77, -INF , !P3 ;  /* 0xff8000004d4d7808 */ /* 0x000fe40005800000 */
[----:B------:R-:W-:-:S04]  /*2880*/  ISETP.GT.AND P3, PT, R28, 0x8, !P6 ;  /* 0x000000081c00780c */ /* 0x000fc80007764270 */
[----:B------:R-:W-:-:S04]  /*2890*/  ISETP.LT.OR P3, PT, R26, 0x9, P3 ;  /* 0x000000091a00780c */ /* 0x000fc80001f61670 */
[----:B------:R-:W-:Y:S02]  /*28a0*/  FSEL R39, R78, -INF , !P3 ;  /* 0xff8000004e277808 */ /* 0x000fe40005800000 */
[----:B------:R-:W-:Y:S02]  /*28b0*/  ISETP.GT.AND P3, PT, R28, 0x9, !P4 ;  /* 0x000000091c00780c */ /* 0x000fe40006764270 */
[----:B------:R-:W-:Y:S02]  /*28c0*/  ISETP.GE.AND P4, PT, R38, 0x11, PT ;  /* 0x000000112600780c */ /* 0x000fe40003f86270 */
[----:B------:R-:W-:Y:S02]  /*28d0*/  ISETP.LT.OR P3, PT, R26, 0xa, P3 ;  /* 0x0000000a1a00780c */ /* 0x000fe40001f61670 */
[----:B------:R-:W-:Y:S02]  /*28e0*/  P2R R78, PR, RZ, 0x10 ;  /* 0x00000010ff4e7803 */ /* 0x000fe40000000000 */
[----:B------:R-:W-:-:S02]  /*28f0*/  FSEL R79, R79, -INF , !P3 ;  /* 0xff8000004f4f7808 */ /* 0x000fc40005800000 */
[----:B------:R-:W-:Y:S02]  /*2900*/  ISETP.GT.AND P3, PT, R28, 0x10, !P4 ;  /* 0x000000101c00780c */ /* 0x000fe40006764270 */
[----:B------:R-:W-:Y:S02]  /*2910*/  ISETP.GE.AND P4, PT, R38, 0x12, PT ;  /* 0x000000122600780c */ /* 0x000fe40003f86270 */
[----:B------:R-:W-:Y:S02]  /*2920*/  ISETP.LT.OR P3, PT, R26, 0x11, P3 ;  /* 0x000000111a00780c */ /* 0x000fe40001f61670 */
[----:B------:R-:W-:Y:S02]  /*2930*/  P2R R80, PR, RZ, 0x10 ;  /* 0x00000010ff507803 */ /* 0x000fe40000000000 */
[----:B0-----:R-:W-:Y:S02]  /*2940*/  FSEL R43, R32, -INF , !P3 ;  /* 0xff800000202b7808 */ /* 0x001fe40005800000 */
[----:B------:R-:W-:-:S02]  /*2950*/  ISETP.GT.AND P3, PT, R28, 0x11, !P4 ;  /* 0x000000111c00780c */ /* 0x000fc40006764270 */
[----:B------:R-:W-:Y:S02]  /*2960*/  ISETP.GE.AND P4, PT, R38, 0x19, PT ;  /* 0x000000192600780c */ /* 0x000fe40003f86270 */
[----:B------:R-:W-:Y:S02]  /*2970*/  ISETP.LT.OR P3, PT, R26, 0x12, P3 ;  /* 0x000000121a00780c */ /* 0x000fe40001f61670 */
[----:B------:R-:W-:Y:S02]  /*2980*/  P2R R82, PR, RZ, 0x10 ;  /* 0x00000010ff527803 */ /* 0x000fe40000000000 */
[----:B------:R-:W-:Y:S02]  /*2990*/  FSEL R33, R33, -INF , !P3 ;  /* 0xff80000021217808 */ /* 0x000fe40005800000 */
[----:B------:R-:W-:Y:S02]  /*29a0*/  ISETP.GT.AND P3, PT, R28, 0x18, !P4 ;  /* 0x000000181c00780c */ /* 0x000fe40006764270 */
[----:B------:R-:W-:-:S02]  /*29b0*/  ISETP.GE.AND P4, PT, R38, 0x1a, PT ;  /* 0x0000001a2600780c */ /* 0x000fc40003f86270 */
[----:B------:R-:W-:Y:S02]  /*29c0*/  ISETP.LT.OR P3, PT, R26, 0x19, P3 ;  /* 0x000000191a00780c */ /* 0x000fe40001f61670 */
[----:B------:R-:W-:Y:S02]  /*29d0*/  P2R R32, PR, RZ, 0x10 ;  /* 0x00000010ff207803 */ /* 0x000fe40000000000 */
[----:B------:R-:W-:Y:S02]  /*29e0*/  FSEL R47, R36, -INF , !P3 ;  /* 0xff800000242f7808 */ /* 0x000fe40005800000 */
[----:B------:R-:W-:Y:S02]  /*29f0*/  ISETP.GT.AND P3, PT, R28, 0x19, !P4 ;  /* 0x000000191c00780c */ /* 0x000fe40006764270 */
[----:B------:R-:W-:Y:S02]  /*2a00*/  ISETP.GE.AND P4, PT, R38, 0x21, PT ;  /* 0x000000212600780c */ /* 0x000fe40003f86270 */
[----:B------:R-:W-:-:S02]  /*2a10*/  ISETP.LT.OR P3, PT, R26, 0x1a, P3 ;  /* 0x0000001a1a00780c */ /* 0x000fc40001f61670 */
[----:B------:R-:W-:Y:S02]  /*2a20*/  P2R R36, PR, RZ, 0x10 ;  /* 0x00000010ff247803 */ /* 0x000fe40000000000 */
[----:B------:R-:W-:Y:S02]  /*2a30*/  FSEL R37, R37, -INF , !P3 ;  /* 0xff80000025257808 */ /* 0x000fe40005800000 */
[----:B------:R-:W-:Y:S02]  /*2a40*/  ISETP.GT.AND P3, PT, R28, 0x20, !P4 ;  /* 0x000000201c00780c */ /* 0x000fe40006764270 */
[----:B------:R-:W-:Y:S02]  /*2a50*/  ISETP.GE.AND P4, PT, R38, 0x22, PT ;  /* 0x000000222600780c */ /* 0x000fe40003f86270 */
[----:B------:R-:W-:-:S04]  /*2a60*/  ISETP.LT.OR P3, PT, R26, 0x21, P3 ;  /* 0x000000211a00780c */ /* 0x000fc80001f61670 */
[----:B------:R-:W-:Y:S02]  /*2a70*/  FSEL R67, R40, -INF , !P3 ;  /* 0xff80000028437808 */ /* 0x000fe40005800000 */
[----:B------:R-:W-:Y:S02]  /*2a80*/  ISETP.GT.AND P3, PT, R28, 0x21, !P4 ;  /* 0x000000211c00780c */ /* 0x000fe40006764270 */
[----:B------:R-:W-:Y:S02]  /*2a90*/  P2R R40, PR, RZ, 0x10 ;  /* 0x00000010ff287803 */ /* 0x000fe40000000000 */
[----:B------:R-:W-:Y:S02]  /*2aa0*/  ISETP.LT.OR P3, PT, R26, 0x22, P3 ;  /* 0x000000221a00780c */ /* 0x000fe40001f61670 */
[----:B------:R-:W-:Y:S02]  /*2ab0*/  ISETP.GE.AND P4, PT, R38, 0x29, PT ;  /* 0x000000292600780c */ /* 0x000fe40003f86270 */
[----:B------:R-:W-:-:S02]  /*2ac0*/  FSEL R41, R41, -INF , !P3 ;  /* 0xff80000029297808 */ /* 0x000fc40005800000 */
[----:B------:R-:W-:Y:S02]  /*2ad0*/  ISETP.GT.AND P3, PT, R28, 0x28, !P4 ;  /* 0x000000281c00780c */ /* 0x000fe40006764270 */
[----:B------:R-:W-:Y:S02]  /*2ae0*/  P2R R84, PR, RZ, 0x10 ;  /* 0x00000010ff547803 */ /* 0x000fe40000000000 */
[----:B------:R-:W-:Y:S02]  /*2af0*/  ISETP.LT.OR P3, PT, R26, 0x29, P3 ;  /* 0x000000291a00780c */ /* 0x000fe40001f61670 */
[----:B------:R-:W-:Y:S02]  /*2b00*/  ISETP.GE.AND P4, PT, R38, 0x2a, PT ;  /* 0x0000002a2600780c */ /* 0x000fe40003f86270 */
[----:B------:R-:W-:Y:S02]  /*2b10*/  FSEL R73, R44, -INF , !P3 ;  /* 0xff8000002c497808 */ /* 0x000fe40005800000 */
[----:B------:R-:W-:-:S02]  /*2b20*/  ISETP.GT.AND P3, PT, R28, 0x29, !P4 ;  /* 0x000000291c00780c */ /* 0x000fc40006764270 */
[----:B------:R-:W-:Y:S02]  /*2b30*/  P2R R44, PR, RZ, 0x10 ;  /* 0x00000010ff2c7803 */ /* 0x000fe40000000000 */
[----:B------:R-:W-:Y:S02]  /*2b40*/  ISETP.LT.OR P3, PT, R26, 0x2a, P3 ;  /* 0x0000002a1a00780c */ /* 0x000fe40001f61670 */
[----:B------:R-:W-:Y:S02]  /*2b50*/  ISETP.GE.AND P4, PT, R38, 0x31, PT ;  /* 0x000000312600780c */ /* 0x000fe40003f86270 */
[----:B------:R-:W-:Y:S02]  /*2b60*/  FSEL R45, R45, -INF , !P3 ;  /* 0xff8000002d2d7808 */ /* 0x000fe40005800000 */
[----:B------:R-:W-:Y:S02]  /*2b70*/  ISETP.GT.AND P3, PT, R28, 0x30, !P4 ;  /* 0x000000301c00780c */ /* 0x000fe40006764270 */
[----:B------:R-:W-:-:S02]  /*2b80*/  P2R R86, PR, RZ, 0x10 ;  /* 0x00000010ff567803 */ /* 0x000fc40000000000 */
[----:B------:R-:W-:Y:S02]  /*2b90*/  ISETP.LT.OR P3, PT, R26, 0x31, P3 ;  /* 0x000000311a00780c */ /* 0x000fe40001f61670 */
[----:B------:R-:W-:Y:S02]  /*2ba0*/  ISETP.GE.AND P4, PT, R38, 0x32, PT ;  /* 0x000000322600780c */ /* 0x000fe40003f86270 */
[----:B------:R-:W-:Y:S02]  /*2bb0*/  FSEL R75, R48, -INF , !P3 ;  /* 0xff800000304b7808 */ /* 0x000fe40005800000 */
[----:B------:R-:W-:Y:S02]  /*2bc0*/  ISETP.GT.AND P3, PT, R28, 0x31, !P4 ;  /* 0x000000311c00780c */ /* 0x000fe40006764270 */
[----:B------:R-:W-:Y:S02]  /*2bd0*/  P2R R48, PR, RZ, 0x10 ;  /* 0x00000010ff307803 */ /* 0x000fe40000000000 */
[----:B------:R-:W-:-:S02]  /*2be0*/  ISETP.LT.OR P3, PT, R26, 0x32, P3 ;  /* 0x000000321a00780c */ /* 0x000fc40001f61670 */
[----:B------:R-:W-:Y:S02]  /*2bf0*/  ISETP.GE.AND P4, PT, R38, 0x39, PT ;  /* 0x000000392600780c */ /* 0x000fe40003f86270 */
[----:B------:R-:W-:Y:S02]  /*2c00*/  FSEL R49, R49, -INF , !P3 ;  /* 0xff80000031317808 */ /* 0x000fe40005800000 */
[----:B------:R-:W-:Y:S02]  /*2c10*/  ISETP.GT.AND P3, PT, R28, 0x38, !P4 ;  /* 0x000000381c00780c */ /* 0x000fe40006764270 */
[----:B------:R-:W-:Y:S02]  /*2c20*/  P2R R88, PR, RZ, 0x10 ;  /* 0x00000010ff587803 */ /* 0x000fe40000000000 */
[----:B------:R-:W-:Y:S02]  /*2c30*/  ISETP.LT.OR P3, PT, R26, 0x39, P3 ;  /* 0x000000391a00780c */ /* 0x000fe40001f61670 */
[----:B------:R-:W-:-:S02]  /*2c40*/  ISETP.GE.AND P4, PT, R38, 0x3a, PT ;  /* 0x0000003a2600780c */ /* 0x000fc40003f86270 */
        /* <DEDUP_REMOVED lines=33> */
[----:B------:R-:W-:-:S04]  /*2e60*/  ISETP.LT.OR P3, PT, R26, 0x52, P3 ;  /* 0x000000521a00780c */ /* 0x000fc80001f61670 */
[----:B------:R-:W-:Y:S02]  /*2e70*/  FSEL R65, R65, -INF , !P3 ;  /* 0xff80000041417808 */ /* 0x000fe40005800000 */
[----:B------:R-:W-:-:S04]  /*2e80*/  ISETP.GE.AND P3, PT, R38, 0x59, PT ;  /* 0x000000592600780c */ /* 0x000fc80003f66270 */
[----:B------:R-:W-:-:S04]  /*2e90*/  ISETP.GT.AND P4, PT, R28, 0x58, !P3 ;  /* 0x000000581c00780c */ /* 0x000fc80005f84270 */
[----:B------:R-:W-:-:S04]  /*2ea0*/  ISETP.LT.OR P4, PT, R26, 0x59, P4 ;  /* 0x000000591a00780c */ /* 0x000fc80002781670 */
[----:B------:R-:W-:Y:S02]  /*2eb0*/  FSEL R89, R68, -INF , !P4 ;  /* 0xff80000044597808 */ /* 0x000fe40006000000 */
[----:B------:R-:W-:-:S04]  /*2ec0*/  ISETP.GE.AND P4, PT, R38, 0x1, PT ;  /* 0x000000012600780c */ /* 0x000fc80003f86270 */
[----:B------:R-:W-:-:S04]  /*2ed0*/  ISETP.GT.AND P5, PT, R28, RZ, !P4 ;  /* 0x000000ff1c00720c */ /* 0x000fc800067a4270 */
[----:B------:R-:W-:-:S04]  /*2ee0*/  ISETP.LT.OR P5, PT, R26, 0x1, P5 ;  /* 0x000000011a00780c */ /* 0x000fc80002fa1670 */
[----:B------:R-:W-:Y:S02]  /*2ef0*/  FSEL R29, R11, -INF , !P5 ;  /* 0xff8000000b1d7808 */ /* 0x000fe40006800000 */
[----:B------:R-:W-:-:S04]  /*2f00*/  ISETP.GE.AND P5, PT, R38, 0x5a, PT ;  /* 0x0000005a2600780c */ /* 0x000fc80003fa6270 */
[----:B------:R-:W-:Y:S02]  /*2f10*/  P2R R68, PR, RZ, 0x20 ;  /* 0x00000020ff447803 */ /* 0x000fe40000000000 */
[----:B------:R-:W-:Y:S01]  /*2f20*/  ISETP.GT.AND P5, PT, R28, 0x59, !P5 ;  /* 0x000000591c00780c */ /* 0x000fe20006fa4270 */
[----:B-1----:R-:W-:-:S03]  /*2f30*/  IMAD.IADD R28, R35, 0x1, R30 ;  /* 0x00000001231c7824 */ /* 0x002fc600078e021e */
[----:B------:R-:W-:Y:S02]  /*2f40*/  ISETP.LT.OR P5, PT, R26, 0x5a, P5 ;  /* 0x0000005a1a00780c */ /* 0x000fe40002fa1670 */
[----:B------:R-:W-:Y:S02]  /*2f50*/  VIADDMNMX R26, R30, R34, R31, PT ;  /* 0x000000221e1a7246 */ /* 0x000fe4000380011f */
[----:B------:R-:W-:Y:S02]  /*2f60*/  FSEL R69, R69, -INF , !P5 ;  /* 0xff80000045457808 */ /* 0x000fe40006800000 */
[----:B------:R-:W-:-:S13]  /*2f70*/  ISETP.GE.AND P5, PT, R3, 0x1, PT ;  /* 0x000000010300780c */ /* 0x000fda0003fa6270 */
[----:B------:R-:W-:Y:S05]  /*2f80*/  @!P5 BRA `(.L_x_921) ;  /* 0x00000000004cd947 */ /* 0x000fea0003800000 */
[----:B------:R-:W-:Y:S01]  /*2f90*/  IADD3 R11, R19, -UR60, R30 ;  /* 0x8000003c130b7c10 */ /* 0x000fe2000fffe01e */
[----:B------:R-:W-:Y:S03]  /*2fa0*/  BSSY B0, `(.L_x_922) ;  /* 0x000000e000007945 */ /* 0x000fe60003800000 */
        /* <DEDUP_REMOVED lines=9> */
.L_x_923:
[----:B------:R-:W-:-:S13]  /*3040*/  ISETP.NE.AND P5, PT, R3, 0x1, PT ;  /* 0x000000010300780c */ /* 0x000fda0003fa5270 */
[----:B------:R-:W0:Y:S02]  /*3050*/  @P5 LDC.64 R30, c[0x0][0x9e8] ;  /* 0x00027a00ff1e5b82 */ /* 0x000e240000000a00 */
[----:B0-----:R-:W-:-:S05]  /*3060*/  @P5 IMAD.HI.U32 R30, R11, R30, RZ ;  /* 0x0000001e0b1e5227 */ /* 0x001fca00078e00ff */
[----:B------:R-:W-:-:S07]  /*3070*/  @P5 SHF.R.U32.HI R11, RZ, R31, R30 ;  /* 0x0000001fff0b5219 */ /* 0x000fce000001161e */
.L_x_924:
[----:B------:R-:W-:Y:S05]  /*3080*/  BSYNC B0 ;  /* 0x0000000000007941 */ /* 0x000fea0003800000 */
.L_x_922:
[----:B------:R-:W-:-:S05]  /*3090*/  IMAD R11, R11, R3, R72 ;  /* 0x000000030b0b7224 */ /* 0x000fca00078e0248 */
[----:B------:R-:W-:Y:S02]  /*30a0*/  VIMNMX R28, R28, R11, !PT ;  /* 0x0000000b1c1c7248 */ /* 0x000fe40007fe0100 */
[----:B------:R-:W-:-:S07]  /*30b0*/  VIADDMNMX R26, R11, R3, R26, PT ;  /* 0x000000030b1a7246 */ /* 0x000fce000380011a */
.L_x_921:
[C---:B------:R-:W-:Y:S01]  /*30c0*/  ISETP.GT.AND P2, PT, R28.reuse, 0x1, !P2 ;  /* 0x000000011c00780c */ /* 0x040fe20005744270 */
[----:B------:R-:W-:Y:S01]  /*30d0*/  ULDC UR4, c[0x0][0x988] ;  /* 0x0002620000047ab9 */ /* 0x000fe20000000800 */
[----:B------:R-:W-:Y:S02]  /*30e0*/  ISETP.GT.AND P6, PT, R28, 0x8, !P6 ;  /* 0x000000081c00780c */ /* 0x000fe400077c4270 */
[C---:B------:R-:W-:Y:S02]  /*30f0*/  ISETP.LT.OR P2, PT, R26.reuse, 0x2, P2 ;  /* 0x000000021a00780c */ /* 0x040fe40001741670 */
[----:B------:R-:W-:Y:S02]  /*3100*/  ISETP.LT.OR P6, PT, R26, 0x9, P6 ;  /* 0x000000091a00780c */ /* 0x000fe400037c1670 */
[----:B------:R-:W-:Y:S02]  /*3110*/  FSEL R6, R6, -INF , !P2 ;  /* 0xff80000006067808 */ /* 0x000fe40005000000 */
[----:B------:R-:W-:-:S02]  /*3120*/  ISETP.NE.AND P2, PT, R76, RZ, PT ;  /* 0x000000ff4c00720c */ /* 0x000fc40003f45270 */
[----:B------:R-:W-:Y:S02]  /*3130*/  FSEL R30, R7, -INF , !P6 ;  /* 0xff800000071e7808 */ /* 0x000fe40007000000 */
[----:B------:R-:W-:Y:S02]  /*3140*/  ISETP.GT.AND P2, PT, R28, 0x9, !P2 ;  /* 0x000000091c00780c */ /* 0x000fe40005744270 */
[----:B------:R-:W-:Y:S02]  /*3150*/  ISETP.NE.AND P6, PT, R32, RZ, PT ;  /* 0x000000ff2000720c */ /* 0x000fe40003fc5270 */
[----:B------:R-:W-:Y:S02]  /*3160*/  ISETP.LT.OR P2, PT, R26, 0xa, P2 ;  /* 0x0000000a1a00780c */ /* 0x000fe40001741670 */
[----:B------:R-:W-:Y:S02]  /*3170*/  FMNMX.FTZ R7, R29, R77, !PT ;  /* 0x0000004d1d077209 */ /* 0x000fe40007810000 */
[----:B------:R-:W-:-:S02]  /*3180*/  FSEL R32, R10, -INF , !P2 ;  /* 0xff8000000a207808 */ /* 0x000fc40005000000 */
[----:B------:R-:W-:Y:S02]  /*3190*/  ISETP.NE.AND P2, PT, R78, RZ, PT ;  /* 0x000000ff4e00720c */ /* 0x000fe40003f45270 */
[----:B------:R-:W-:Y:S02]  /*31a0*/  FMNMX.FTZ R7, R39, R7, !PT ;  /* 0x0000000727077209 */ /* 0x000fe40007810000 */
[----:B------:R-:W-:Y:S02]  /*31b0*/  ISETP.GT.AND P2, PT, R28, 0x10, !P2 ;  /* 0x000000101c00780c */ /* 0x000fe40005744270 */
[----:B------:R-:W-:Y:S02]  /*31c0*/  FMNMX.FTZ R7, R79, R7, !PT ;  /* 0x000000074f077209 */ /* 0x000fe40007810000 */
[----:B------:R-:W-:Y:S02]  /*31d0*/  ISETP.LT.OR P2, PT, R26, 0x11, P2 ;  /* 0x000000111a00780c */ /* 0x000fe40001741670 */
[----:B------:R-:W-:-:S02]  /*31e0*/  FMNMX.FTZ R7, R43, R7, !PT ;  /* 0x000000072b077209 */ /* 0x000fc40007810000 */
[----:B------:R-:W-:Y:S02]  /*31f0*/  FSEL R12, R12, -INF , !P2 ;  /* 0xff8000000c0c7808 */ /* 0x000fe40005000000 */
[----:B------:R-:W-:Y:S02]  /*3200*/  ISETP.NE.AND P2, PT, R80, RZ, PT ;  /* 0x000000ff5000720c */ /* 0x000fe40003f45270 */
[----:B------:R-:W-:Y:S02]  /*3210*/  FMNMX.FTZ R7, R33, R7, !PT ;  /* 0x0000000721077209 */ /* 0x000fe40007810000 */
[----:B------:R-:W-:Y:S02]  /*3220*/  ISETP.GT.AND P2, PT, R28, 0x11, !P2 ;  /* 0x000000111c00780c */ /* 0x000fe40005744270 */
[----:B------:R-:W-:Y:S02]  /*3230*/  FMNMX.FTZ R7, R47, R7, !PT ;  /* 0x000000072f077209 */ /* 0x000fe40007810000 */
[----:B------:R-:W-:-:S02]  /*3240*/  ISETP.LT.OR P2, PT, R26, 0x12, P2 ;  /* 0x000000121a00780c */ /* 0x000fc40001741670 */
[----:B------:R-:W-:Y:S02]  /*3250*/  ISETP.NE.AND P5, PT, R36, RZ, PT ;  /* 0x000000ff2400720c */ /* 0x000fe40003fa5270 */
[----:B------:R-:W-:Y:S01]  /*3260*/  FSEL R34, R13, -INF , !P2 ;  /* 0xff8000000d227808 */ /* 0x000fe20005000000 */
[----:B------:R-:W-:Y:S01]  /*3270*/  IMAD.U32 R13, RZ, RZ, UR4 ;  /* 0x00000004ff0d7e24 */ /* 0x000fe2000f8e00ff */
[----:B------:R-:W-:Y:S02]  /*3280*/  ISETP.NE.AND P2, PT, R82, RZ, PT ;  /* 0x000000ff5200720c */ /* 0x000fe40003f45270 */
[----:B------:R-:W-:Y:S02]  /*3290*/  FMNMX.FTZ R7, R37, R7, !PT ;  /* 0x0000000725077209 */ /* 0x000fe40007810000 */
[----:B------:R-:W-:Y:S02]  /*32a0*/  ISETP.GT.AND P2, PT, R28, 0x18, !P2 ;  /* 0x000000181c00780c */ /* 0x000fe40005744270 */
[----:B------:R-:W-:-:S02]  /*32b0*/  FMNMX.FTZ R7, R67, R7, !PT ;  /* 0x0000000743077209 */ /* 0x000fc40007810000 */
[----:B------:R-:W-:Y:S02]  /*32c0*/  ISETP.LT.OR P2, PT, R26, 0x19, P2 ;  /* 0x000000191a00780c */ /* 0x000fe40001741670 */
[----:B------:R-:W-:Y:S02]  /*32d0*/  FMNMX.FTZ R7, R41, R7, !PT ;  /* 0x0000000729077209 */ /* 0x000fe40007810000 */
[----:B------:R-:W-:Y:S02]  /*32e0*/  FSEL R20, R20, -INF , !P2 ;  /* 0xff80000014147808 */ /* 0x000fe40005000000 */
[----:B------:R-:W-:Y:S02]  /*32f0*/  ISETP.GT.AND P2, PT, R28, 0x19, !P6 ;  /* 0x000000191c00780c */ /* 0x000fe40007744270 */
[----:B------:R-:W-:Y:S02]  /*3300*/  FMNMX.FTZ R7, R73, R7, !PT ;  /* 0x0000000749077209 */ /* 0x000fe40007810000 */
[----:B------:R-:W-:-:S02]  /*3310*/  ISETP.LT.OR P2, PT, R26, 0x1a, P2 ;  /* 0x0000001a1a00780c */ /* 0x000fc40001741670 */
[----:B------:R-:W-:Y:S02]  /*3320*/  FMNMX.FTZ R7, R45, R7, !PT ;  /* 0x000000072d077209 */ /* 0x000fe40007810000 */
[----:B------:R-:W-:Y:S02]  /*3330*/  FSEL R36, R21, -INF , !P2 ;  /* 0xff80000015247808 */ /* 0x000fe40005000000 */
        /* <DEDUP_REMOVED lines=10> */
[----:B------:R-:W-:Y:S02]  /*33e0*/  FMNMX.FTZ R7, R83, R7, !PT ;  /* 0x0000000753077209 */ /* 0x000fe40007810000 */
[----:B------:R-:W-:Y:S02]  /*33f0*/  FSEL R38, R25, -INF , !P2 ;  /* 0xff80000019267808 */ /* 0x000fe40005000000 */
[----:B------:R-:W-:Y:S02]  /*3400*/  ISETP.NE.AND P2, PT, R84, RZ, PT ;  /* 0x000000ff5400720c */ /* 0x000fe40003f45270 */
[----:B------:R-:W-:Y:S02]  /*3410*/  FMNMX.FTZ R7, R57, R7, !PT ;  /* 0x0000000739077209 */ /* 0x000fe40007810000 */
[----:B------:R-:W-:Y:S02]  /*3420*/  ISETP.GT.AND P2, PT, R28, 0x28, !P2 ;  /* 0x000000281c00780c */ /* 0x000fe40005744270 */
[----:B------:R-:W-:-:S02]  /*3430*/  FMNMX.FTZ R7, R85, R7, !PT ;  /* 0x0000000755077209 */ /* 0x000fc40007810000 */
[----:B------:R-:W-:Y:S02]  /*3440*/  ISETP.LT.OR P2, PT, R26, 0x29, P2 ;  /* 0x000000291a00780c */ /* 0x000fe40001741670 */
[----:B------:R-:W-:Y:S02]  /*3450*/  FMNMX.FTZ R7, R61, R7, !PT ;  /* 0x000000073d077209 */ /* 0x000fe40007810000 */
[----:B------:R-:W-:Y:S02]  /*3460*/  FSEL R40, R46, -INF , !P2 ;  /* 0xff8000002e287808 */ /* 0x000fe40005000000 */
[----:B------:R-:W-:Y:S02]  /*3470*/  ISETP.NE.AND P2, PT, R44, RZ, PT ;  /* 0x000000ff2c00720c */ /* 0x000fe40003f45270 */
[----:B------:R-:W-:Y:S02]  /*3480*/  FMNMX.FTZ R7, R87, R7, !PT ;  /* 0x0000000757077209 */ /* 0x000fe40007810000 */
[----:B------:R-:W-:-:S02]  /*3490*/  ISETP.GT.AND P2, PT, R28, 0x29, !P2 ;  /* 0x000000291c00780c */ /* 0x000fc40005744270 */
[----:B------:R-:W-:Y:S02]  /*34a0*/  FMNMX.FTZ R7, R65, R7, !PT ;  /* 0x0000000741077209 */ /* 0x000fe40007810000 */
[----:B------:R-:W-:Y:S02]  /*34b0*/  ISETP.LT.OR P2, PT, R26, 0x2a, P2 ;  /* 0x0000002a1a00780c */ /* 0x000fe40001741670 */
[----:B------:R-:W-:Y:S02]  /*34c0*/  FMNMX.FTZ R7, R89, R7, !PT ;  /* 0x0000000759077209 */ /* 0x000fe40007810000 */
[----:B------:R-:W-:Y:S02]  /*34d0*/  FSEL R42, R42, -INF , !P2 ;  /* 0xff8000002a2a7808 */ /* 0x000fe40005000000 */
[----:B------:R-:W-:Y:S02]  /*34e0*/  ISETP.NE.AND P2, PT, R86, RZ, PT ;  /* 0x000000ff5600720c */ /* 0x000fe40003f45270 */
[----:B------:R-:W-:-:S02]  /*34f0*/  FMNMX.FTZ R7, R69, R7, !PT ;  /* 0x0000000745077209 */ /* 0x000fc40007810000 */
[C---:B------:R-:W-:Y:S02]  /*3500*/  ISETP.GT.AND P2, PT, R28.reuse, 0x30, !P2 ;  /* 0x000000301c00780c */ /* 0x040fe40005744270 */
[----:B------:R-:W-:Y:S01]  /*3510*/  ISETP.GT.AND P4, PT, R28, RZ, !P4 ;  /* 0x000000ff1c00720c */ /* 0x000fe20006784270 */
[----:B------:R-:W0:Y:S01]  /*3520*/  SHFL.BFLY PT, R10, R7, 0x2, 0x1f ;  /* 0x0c401f00070a7f89 */ /* 0x000e2200000e0000 */
        /* <DEDUP_REMOVED lines=8> */
[----:B------:R-:W-:Y:S02]  /*35b0*/  ISETP.NE.AND P5, PT, R60, RZ, PT ;  /* 0x000000ff3c00720c */ /* 0x000fe40003fa5270 */
[----:B------:R-:W-:-:S02]  /*35c0*/  FSEL R46, R51, -INF , !P2 ;  /* 0xff800000332e7808 */ /* 0x000fc40005000000 */
[----:B------:R-:W-:Y:S02]  /*35d0*/  ISETP.NE.AND P2, PT, R88, RZ, PT ;  /* 0x000000ff5800720c */ /* 0x000fe40003f45270 */
[C---:B------:R-:W-:Y:S02]  /*35e0*/  ISETP.GT.AND P3, PT, R28.reuse, 0x58, !P3 ;  /* 0x000000581c00780c */ /* 0x040fe40005f64270 */
[----:B------:R-:W-:Y:S02]  /*35f0*/  ISETP.GT.AND P2, PT, R28, 0x38, !P2 ;  /* 0x000000381c00780c */ /* 0x000fe40005744270 */
[----:B0-----:R-:W-:Y:S02]  /*3600*/  FMNMX.FTZ R10, R7, R10, !PT ;  /* 0x0000000a070a7209 */ /* 0x001fe40007810000 */
[----:B------:R-:W-:Y:S02]  /*3610*/  ISETP.LT.OR P2, PT, R26, 0x39, P2 ;  /* 0x000000391a00780c */ /* 0x000fe40001741670 */
[----:B------:R-:W-:Y:S01]  /*3620*/  FMNMX.FTZ R7, R0, R6, !PT ;  /* 0x0000000600077209 */ /* 0x000fe20007810000 */
[----:B------:R-:W0:Y:S01]  /*3630*/  SHFL.BFLY PT, R11, R10, 0x1, 0x1f ;  /* 0x0c201f000a0b7f89 */ /* 0x000e2200000e0000 */
        /* <DEDUP_REMOVED lines=28> */
[----:B0-----:R-:W-:Y:S02]  /*3800*/  FMNMX.FTZ R11, R10, R11, !PT ;  /* 0x0000000b0a0b7209 */ /* 0x001fe40007810000 */
[----:B------:R-:W-:Y:S02]  /*3810*/  FMNMX.FTZ R7, R46, R7, !PT ;  /* 0x000000072e077209 */ /* 0x000fe40007810000 */
[----:B------:R-:W-:Y:S01]  /*3820*/  ISETP.LT.OR P2, PT, R26, 0x4a, P2 ;  /* 0x0000004a1a00780c */ /* 0x000fe20001741670 */
[----:B------:R-:W-:Y:S01]  /*3830*/  FMUL.FTZ R21, R11, R13 ;  /* 0x0000000d0b157220 */ /* 0x000fe20000410000 */
[----:B------:R-:W-:-:S02]  /*3840*/  FMNMX.FTZ R7, R48, R7, !PT ;  /* 0x0000000730077209 */ /* 0x000fc40007810000 */
[----:B------:R-:W-:Y:S02]  /*3850*/  FSEL R58, R63, -INF , !P2 ;  /* 0xff8000003f3a7808 */ /* 0x000fe40005000000 */
[----:B------:R-:W-:Y:S02]  /*3860*/  FSETP.NEU.FTZ.AND P2, PT, R11, -INF , PT ;  /* 0xff8000000b00780b */ /* 0x000fe40003f5d000 */
[----:B------:R-:W-:Y:S02]  /*3870*/  ISETP.NE.AND P5, PT, R92, RZ, PT ;  /* 0x000000ff5c00720c */ /* 0x000fe40003fa5270 */
[----:B------:R-:W-:Y:S02]  /*3880*/  FMNMX.FTZ R7, R50, R7, !PT ;  /* 0x0000000732077209 */ /* 0x000fe40007810000 */
[----:B------:R-:W-:Y:S02]  /*3890*/  FSEL R64, R21, RZ, P2 ;  /* 0x000000ff15407208 */ /* 0x000fe40001000000 */
[----:B------:R-:W-:-:S02]  /*38a0*/  ISETP.GT.AND P2, PT, R28, 0x50, !P5 ;  /* 0x000000501c00780c */ /* 0x000fc40006f44270 */
[----:B------:R-:W-:Y:S01]  /*38b0*/  FMNMX.FTZ R7, R52, R7, !PT ;  /* 0x0000000734077209 */ /* 0x000fe20007810000 */
[-CC-:B------:R-:W-:Y:S01]  /*38c0*/  FFMA.FTZ R10, R29, R13.reuse, -R64.reuse ;  /* 0x0000000d1d0a7223 */ /* 0x180fe20000010840 */
[----:B------:R-:W-:Y:S01]  /*38d0*/  ISETP.LT.OR P2, PT, R26, 0x51, P2 ;  /* 0x000000511a00780c */ /* 0x000fe20001741670 */
[--C-:B------:R-:W-:Y:S01]  /*38e0*/  FFMA.FTZ R27, R79, R13, -R64.reuse ;  /* 0x0000000d4f1b7223 */ /* 0x100fe20000010840 */
[----:B------:R-:W-:Y:S01]  /*38f0*/  ISETP.NE.AND P6, PT, R93, RZ, PT ;  /* 0x000000ff5d00720c */ /* 0x000fe20003fc5270 */
[----:B------:R0:W-:Y:S01]  /*3900*/  MUFU.EX2 R156, R10 ;  /* 0x0000000a009c7308 */ /* 0x0001e20000000800 */
[----:B------:R-:W-:Y:S01]  /*3910*/  FMNMX.FTZ R7, R54, R7, !PT ;  /* 0x0000000736077209 */ /* 0x000fe20007810000 */
[-CC-:B------:R-:W-:Y:S01]  /*3920*/  FFMA.FTZ R21, R77, R13.reuse, -R64.reuse ;  /* 0x0000000d4d157223 */ /* 0x180fe20000010840 */
[----:B------:R-:W-:Y:S01]  /*3930*/  FSEL R60, R66, -INF , !P2 ;  /* 0xff800000423c7808 */ /* 0x000fe20005000000 */
[-CC-:B------:R-:W-:Y:S01]  /*3940*/  FFMA.FTZ R25, R39, R13.reuse, -R64.reuse ;  /* 0x0000000d27197223 */ /* 0x180fe20000010840 */
[----:B------:R-:W-:Y:S01]  /*3950*/  ISETP.GT.AND P2, PT, R28, 0x51, !P6 ;  /* 0x000000511c00780c */ /* 0x000fe20007744270 */
[--C-:B------:R-:W-:Y:S01]  /*3960*/  FFMA.FTZ R29, R33, R13, -R64.reuse ;  /* 0x0000000d211d7223 */ /* 0x100fe20000010840 */
[----:B------:R-:W-:Y:S01]  /*3970*/  FMNMX.FTZ R7, R56, R7, !PT ;  /* 0x0000000738077209 */ /* 0x000fe20007810000 */
[----:B------:R1:W-:Y:S01]  /*3980*/  MUFU.EX2 R158, R27 ;  /* 0x0000001b009e7308 */ /* 0x0003e20000000800 */
[----:B------:R-:W-:Y:S01]  /*3990*/  ISETP.NE.AND P5, PT, R68, RZ, PT ;  /* 0x000000ff4400720c */ /* 0x000fe20003fa5270 */
[-CC-:B0-----:R-:W-:Y:S01]  /*39a0*/  FFMA.FTZ R10, R43, R13.reuse, -R64.reuse ;  /* 0x0000000d2b0a7223 */ /* 0x181fe20000010840 */
[----:B------:R-:W-:Y:S01]  /*39b0*/  ISETP.LT.OR P2, PT, R26, 0x52, P2 ;  /* 0x000000521a00780c */ /* 0x000fe20001741670 */
[--C-:B------:R-:W-:Y:S01]  /*39c0*/  FFMA.FTZ R39, R49, R13, -R64.reuse ;  /* 0x0000000d31277223 */ /* 0x100fe20000010840 */
[----:B------:R-:W-:Y:S01]  /*39d0*/  FMNMX.FTZ R7, R58, R7, !PT ;  /* 0x000000073a077209 */ /* 0x000fe20007810000 */
[-CC-:B------:R-:W-:Y:S01]  /*39e0*/  FFMA.FTZ R31, R47, R13.reuse, -R64.reuse ;  /* 0x0000000d2f1f7223 */ /* 0x180fe20000010840 */
[----:B------:R-:W-:Y:S01]  /*39f0*/  ISETP.GT.AND P4, PT, R28, 0x59, !P5 ;  /* 0x000000591c00780c */ /* 0x000fe20006f84270 */
[----:B------:R0:W-:Y:S01]  /*3a00*/  MUFU.EX2 R152, R10 ;  /* 0x0000000a00987308 */ /* 0x0001e20000000800 */
[----:B------:R-:W-:Y:S01]  /*3a10*/  ISETP.LT.OR P3, PT, R26, 0x59, P3 ;  /* 0x000000591a00780c */ /* 0x000fe20001f61670 */
[-CC-:B-1----:R-:W-:Y:S01]  /*3a20*/  FFMA.FTZ R27, R37, R13.reuse, -R64.reuse ;  /* 0x0000000d251b7223 */ /* 0x182fe20000010840 */
[----:B------:R-:W-:Y:S01]  /*3a30*/  FSEL R28, R15, -INF , !P2 ;  /* 0xff8000000f1c7808 */ /* 0x000fe20005000000 */
[--C-:B------:R-:W-:Y:S01]  /*3a40*/  FFMA.FTZ R15, R41, R13, -R64.reuse ;  /* 0x0000000d290f7223 */ /* 0x100fe20000010840 */
[----:B------:R-:W-:Y:S01]  /*3a50*/  FMNMX.FTZ R7, R60, R7, !PT ;  /* 0x000000073c077209 */ /* 0x000fe20007810000 */
[-CC-:B------:R-:W-:Y:S01]  /*3a60*/  FFMA.FTZ R33, R73, R13.reuse, -R64.reuse ;  /* 0x0000000d49217223 */ /* 0x180fe20000010840 */
[----:B------:R-:W-:Y:S01]  /*3a70*/  ISETP.LT.OR P4, PT, R26, 0x5a, P4 ;  /* 0x0000005a1a00780c */ /* 0x000fe20002781670 */
[----:B------:R-:W-:Y:S01]  /*3a80*/  MUFU.EX2 R154, R27 ;  /* 0x0000001b009a7308 */ /* 0x000fe20000000800 */
[----:B------:R-:W-:Y:S01]  /*3a90*/  FSEL R26, R70, -INF , !P3 ;  /* 0xff800000461a7808 */ /* 0x000fe20005800000 */
[--C-:B0-----:R-:W-:Y:S01]  /*3aa0*/  FFMA.FTZ R10, R67, R13, -R64.reuse ;  /* 0x0000000d430a7223 */ /* 0x101fe20000010840 */
[----:B------:R-:W-:Y:S01]  /*3ab0*/  FMNMX.FTZ R7, R28, R7, !PT ;  /* 0x000000071c077209 */ /* 0x000fe20007810000 */
[-CC-:B------:R-:W-:Y:S01]  /*3ac0*/  FFMA.FTZ R47, R65, R13.reuse, -R64.reuse ;  /* 0x0000000d412f7223 */ /* 0x180fe20000010840 */
[----:B------:R-:W-:Y:S01]  /*3ad0*/  FSEL R62, R71, -INF , !P4 ;  /* 0xff800000473e7808 */ /* 0x000fe20006000000 */
[--C-:B------:R-:W-:Y:S01]  /*3ae0*/  FFMA.FTZ R35, R45, R13, -R64.reuse ;  /* 0x0000000d2d237223 */ /* 0x100fe20000010840 */
[----:B------:R-:W-:Y:S01]  /*3af0*/  FMNMX.FTZ R7, R26, R7, !PT ;  /* 0x000000071a077209 */ /* 0x000fe20007810000 */
[----:B------:R0:W-:Y:S01]  /*3b00*/  MUFU.EX2 R148, R10 ;  /* 0x0000000a00947308 */ /* 0x0001e20000000800 */
[----:B------:R-:W-:Y:S01]  /*3b10*/  ISETP.NE.AND P5, PT, R14, 0x1, PT ;  /* 0x000000010e00780c */ /* 0x000fe20003fa5270 */
[--C-:B------:R-:W-:Y:S01]  /*3b20*/  FFMA.FTZ R37, R75, R13, -R64.reuse ;  /* 0x0000000d4b257223 */ /* 0x100fe20000010840 */
[----:B------:R-:W-:Y:S01]  /*3b30*/  FMNMX.FTZ R7, R62, R7, !PT ;  /* 0x000000073e077209 */ /* 0x000fe20007810000 */
[-CC-:B------:R-:W-:Y:S01]  /*3b40*/  FFMA.FTZ R41, R81, R13.reuse, -R64.reuse ;  /* 0x0000000d51297223 */ /* 0x180fe20000010840 */
[-CC-:B------:R-:W-:Y:S01]  /*3b50*/  FFMA.FTZ R43, R53, R13.reuse, -R64.reuse ;  /* 0x0000000d352b7223 */ /* 0x180fe20000010840 */
[----:B------:R-:W-:-:S02]  /*3b60*/  FFMA.FTZ R45, R83, R13, -R64 ;  /* 0x0000000d532d7223 */ /* 0x000fc40000010840 */
[----:B------:R1:W-:Y:S01]  /*3b70*/  MUFU.EX2 R27, R15 ;  /* 0x0000000f001b7308 */ /* 0x0003e20000000800 */
[----:B0-----:R-:W1:Y:S05]  /*3b80*/  SHFL.BFLY PT, R10, R7, 0x2, 0x1f ;  /* 0x0c401f00070a7f89 */ /* 0x001e6a00000e0000 */
[----:B------:R-:W0:Y:S02]  /*3b90*/  @P5 LDC R49, c[0x0][0x44c] ;  /* 0x00011300ff315b82 */ /* 0x000e240000000800 */
[----:B------:R-:W2:Y:S08]  /*3ba0*/  MUFU.EX2 R21, R21 ;  /* 0x0000001500157308 */ /* 0x000eb00000000800 */
[----:B------:R-:W3:Y:S08]  /*3bb0*/  MUFU.EX2 R25, R25 ;  /* 0x0000001900197308 */ /* 0x000ef00000000800 */
[----:B------:R4:W-:Y:S01]  /*3bc0*/  MUFU.EX2 R144, R39 ;  /* 0x0000002700907308 */ /* 0x0009e20000000800 */
[----:B-1----:R-:W-:Y:S01]  /*3bd0*/  FMNMX.FTZ R15, R7, R10, !PT ;  /* 0x0000000a070f7209 */ /* 0x002fe20007810000 */
[----:B------:R-:W-:-:S04]  /*3be0*/  FFMA.FTZ R7, R57, R13, -R64 ;  /* 0x0000000d39077223 */ /* 0x000fc80000010840 */
[----:B------:R-:W1:Y:S01]  /*3bf0*/  SHFL.BFLY PT, R10, R15, 0x1, 0x1f ;  /* 0x0c201f000f0a7f89 */ /* 0x000e6200000e0000 */
[----:B0-----:R-:W-:Y:S01]  /*3c00*/  @P5 IMAD.HI.U32 R49, R22, R49, RZ ;  /* 0x0000003116315227 */ /* 0x001fe200078e00ff */
[----:B------:R0:W-:Y:S03]  /*3c10*/  MUFU.EX2 R140, R7 ;  /* 0x00000007008c7308 */ /* 0x0001e60000000800 */
[----:B----4-:R-:W-:-:S05]  /*3c20*/  FFMA.FTZ R39, R61, R13, -R64 ;  /* 0x0000000d3d277223 */ /* 0x010fca0000010840 */
[----:B------:R-:W-:Y:S08]  /*3c30*/  MUFU.EX2 R29, R29 ;  /* 0x0000001d001d7308 */ /* 0x000ff00000000800 */
[----:B------:R-:W-:Y:S01]  /*3c40*/  MUFU.EX2 R142, R39 ;  /* 0x00000027008e7308 */ /* 0x000fe20000000800 */
[----:B-1----:R-:W-:Y:S01]  /*3c50*/  FMNMX.FTZ R10, R15, R10, !PT ;  /* 0x0000000a0f0a7209 */ /* 0x002fe20007810000 */
[----:B------:R-:W-:-:S06]  /*3c60*/  FFMA.FTZ R15, R89, R13, -R64 ;  /* 0x0000000d590f7223 */ /* 0x000fcc0000010840 */
[----:B------:R-:W-:Y:S01]  /*3c70*/  MUFU.EX2 R31, R31 ;  /* 0x0000001f001f7308 */ /* 0x000fe20000000800 */
[C---:B------:R-:W-:Y:S01]  /*3c80*/  FSETP.NEU.FTZ.AND P2, PT, R10.reuse, -INF , PT ;  /* 0xff8000000a00780b */ /* 0x040fe20003f5d000 */
[----:B0-----:R-:W-:-:S05]  /*3c90*/  FMUL.FTZ R7, R10, R13 ;  /* 0x0000000d0a077220 */ /* 0x001fca0000410000 */
[----:B------:R-:W-:Y:S01]  /*3ca0*/  FSEL R7, R7, RZ, P2 ;  /* 0x000000ff07077208 */ /* 0x000fe20001000000 */
[----:B------:R-:W-:Y:S04]  /*3cb0*/  MUFU.EX2 R33, R33 ;  /* 0x0000002100217308 */ /* 0x000fe80000000800 */
        /* <DEDUP_REMOVED lines=12> */
[-C--:B------:R-:W-:Y:S01]  /*3d80*/  FFMA.FTZ R42, R42, R13.reuse, -R7 ;  /* 0x0000000d2a2a7223 */ /* 0x080fe20000010807 */
[----:B------:R-:W0:Y:S01]  /*3d90*/  MUFU.EX2 R0, R0 ;  /* 0x0000000000007308 */ /* 0x000e220000000800 */
[----:B--2---:R-:W-:Y:S01]  /*3da0*/  FADD.FTZ R6, R156, R21 ;  /* 0x000000159c067221 */ /* 0x004fe20000010000 */
[-CC-:B------:R-:W-:Y:S01]  /*3db0*/  FFMA.FTZ R44, R44, R13.reuse, -R7.reuse ;  /* 0x0000000d2c2c7223 */ /* 0x180fe20000010807 */
[-CC-:B------:R-:W-:Y:S01]  /*3dc0*/  FFMA.FTZ R46, R46, R13.reuse, -R7.reuse ;  /* 0x0000000d2e2e7223 */ /* 0x180fe20000010807 */
[-CC-:B------:R-:W-:Y:S01]  /*3dd0*/  FFMA.FTZ R48, R48, R13.reuse, -R7.reuse ;  /* 0x0000000d30307223 */ /* 0x180fe20000010807 */
[----:B---3--:R-:W-:Y:S01]  /*3de0*/  FADD.FTZ R39, R25, R6 ;  /* 0x0000000619277221 */ /* 0x008fe20000010000 */
[-CC-:B------:R-:W-:Y:S01]  /*3df0*/  FFMA.FTZ R50, R50, R13.reuse, -R7.reuse ;  /* 0x0000000d32327223 */ /* 0x180fe20000010807 */
[-C--:B------:R-:W-:Y:S01]  /*3e00*/  FFMA.FTZ R52, R52, R13.reuse, -R7 ;  /* 0x0000000d34347223 */ /* 0x080fe20000010807 */
        /* <DEDUP_REMOVED lines=8> */
[----:B------:R2:W3:Y:S01]  /*3e90*/  MUFU.EX2 R159, R32 ;  /* 0x00000020009f7308 */ /* 0x0004e20000000800 */
[----:B0-----:R-:W-:Y:S01]  /*3ea0*/  FADD.FTZ R39, R0, R157 ;  /* 0x0000009d00277221 */ /* 0x001fe20000010000 */
[-CC-:B------:R-:W-:Y:S01]  /*3eb0*/  FFMA.FTZ R26, R26, R13.reuse, -R7.reuse ;  /* 0x0000000d1a1a7223 */ /* 0x180fe20000010807 */
[----:B------:R-:W-:Y:S01]  /*3ec0*/  FFMA.FTZ R62, R62, R13, -R7 ;  /* 0x0000000d3e3e7223 */ /* 0x000fe20000010807 */
[----:B------:R-:W-:-:S02]  /*3ed0*/  F2FP.F16.F32.PACK_AB R156, R21, R156 ;  /* 0x0000009c159c723e */ /* 0x000fc400000000ff */
[----:B------:R-:W-:Y:S02]  /*3ee0*/  F2FP.F16.F32.PACK_AB R157, R157, R0 ;  /* 0x000000009d9d723e */ /* 0x000fe400000000ff */
[----:B------:R-:W0:Y:S01]  /*3ef0*/  MUFU.EX2 R12, R12 ;  /* 0x0000000c000c7308 */ /* 0x000e220000000800 */
[C---:B--2---:R-:W-:Y:S01]  /*3f00*/  FADD.FTZ R32, R29.reuse, R6 ;  /* 0x000000061d207221 */ /* 0x044fe20000010000 */
[----:B-1----:R-:W-:Y:S01]  /*3f10*/  FADD.FTZ R6, R30, R39 ;  /* 0x000000271e067221 */ /* 0x002fe20000010000 */
[----:B------:R-:W-:Y:S02]  /*3f20*/  F2FP.F16.F32.PACK_AB R158, R158, R25 ;  /* 0x000000199e9e723e */ /* 0x000fe400000000ff */
[----:B------:R-:W-:-:S03]  /*3f30*/  F2FP.F16.F32.PACK_AB R152, R29, R152 ;  /* 0x000000981d98723e */ /* 0x000fc600000000ff */
[----:B------:R1:W2:Y:S01]  /*3f40*/  MUFU.EX2 R153, R34 ;  /* 0x0000002200997308 */ /* 0x0002a20000000800 */
[C---:B---3--:R-:W-:Y:S01]  /*3f50*/  FADD.FTZ R39, R159.reuse, R6 ;  /* 0x000000069f277221 */ /* 0x048fe20000010000 */
[----:B------:R-:W-:-:S06]  /*3f60*/  F2FP.F16.F32.PACK_AB R159, R159, R30 ;  /* 0x0000001e9f9f723e */ /* 0x000fcc00000000ff */
[----:B------:R-:W3:Y:S01]  /*3f70*/  MUFU.EX2 R20, R20 ;  /* 0x0000001400147308 */ /* 0x000ee20000000800 */
[----:B0-----:R-:W-:Y:S01]  /*3f80*/  FADD.FTZ R6, R12, R39 ;  /* 0x000000270c067221 */ /* 0x001fe20000010000 */
[----:B-1----:R-:W0:Y:S06]  /*3f90*/  @P5 LDC R34, c[0x0][0x450] ;  /* 0x00011400ff225b82 */ /* 0x002e2c0000000800 */
[----:B------:R-:W1:Y:S01]  /*3fa0*/  MUFU.EX2 R155, R36 ;  /* 0x00000024009b7308 */ /* 0x000e620000000800 */
[C---:B--2---:R-:W-:Y:S01]  /*3fb0*/  FADD.FTZ R39, R153.reuse, R6 ;  /* 0x0000000699277221 */ /* 0x044fe20000010000 */
[----:B------:R-:W-:Y:S01]  /*3fc0*/  F2FP.F16.F32.PACK_AB R153, R153, R12 ;  /* 0x0000000c9999723e */ /* 0x000fe200000000ff */
[----:B------:R-:W-:-:S05]  /*3fd0*/  VIADD R12, R74, 0xfffffffe ;  /* 0xfffffffe4a0c7836 */ /* 0x000fca0000000000 */
[----:B------:R2:W-:Y:S01]  /*3fe0*/  MUFU.EX2 R136, R47 ;  /* 0x0000002f00887308 */ /* 0x0005e20000000800 */
[----:B---3--:R-:W-:-:S07]  /*3ff0*/  FADD.FTZ R6, R20, R39 ;  /* 0x0000002714067221 */ /* 0x008fce0000010000 */
[----:B------:R-:W3:Y:S01]  /*4000*/  MUFU.EX2 R24, R24 ;  /* 0x0000001800187308 */ /* 0x000ee20000000800 */
[----:B--2---:R-:W-:Y:S01]  /*4010*/  FADD.FTZ R47, R31, R32 ;  /* 0x000000201f2f7221 */ /* 0x004fe20000010000 */
[----:B-1----:R-:W-:Y:S01]  /*4020*/  FADD.FTZ R39, R155, R6 ;  /* 0x000000069b277221 */ /* 0x002fe20000010000 */
[----:B0-----:R-:W-:Y:S02]  /*4030*/  @P5 SHF.R.U32.HI R22, RZ, R34, R49 ;  /* 0x00000022ff165219 */ /* 0x001fe40000011631 */
[----:B------:R-:W-:Y:S01]  /*4040*/  FADD.FTZ R47, R154, R47 ;  /* 0x0000002f9a2f7221 */ /* 0x000fe20000010000 */
[----:B------:R-:W-:Y:S02]  /*4050*/  ISETP.GE.AND P5, PT, R3, 0x1, PT ;  /* 0x000000010300780c */ /* 0x000fe40003fa6270 */
[----:B------:R0:W1:Y:S01]  /*4060*/  MUFU.EX2 R150, R35 ;  /* 0x0000002300967308 */ /* 0x0000620000000800 */
[----:B------:R-:W-:Y:S01]  /*4070*/  FADD.FTZ R32, R148, R47 ;  /* 0x0000002f94207221 */ /* 0x000fe20000010000 */
[----:B------:R-:W-:Y:S01]  /*4080*/  IMAD.IADD R23, R23, 0x1, R22 ;  /* 0x0000000117177824 */ /* 0x000fe200078e0216 */
[----:B------:R-:W-:-:S02]  /*4090*/  F2FP.F16.F32.PACK_AB R154, R154, R31 ;  /* 0x0000001f9a9a723e */ /* 0x000fc400000000ff */
[C---:B------:R-:W-:Y:S01]  /*40a0*/  FADD.FTZ R32, R27.reuse, R32 ;  /* 0x000000201b207221 */ /* 0x040fe20000010000 */
[----:B------:R-:W-:Y:S01]  /*40b0*/  F2FP.F16.F32.PACK_AB R148, R27, R148 ;  /* 0x000000941b94723e */ /* 0x000fe200000000ff */
[----:B------:R-:W-:Y:S01]  /*40c0*/  IMAD.IADD R2, R23, 0x1, R2 ;  /* 0x0000000117027824 */ /* 0x000fe200078e0202 */
[----:B------:R-:W2:Y:S01]  /*40d0*/  MUFU.EX2 R149, R38 ;  /* 0x0000002600957308 */ /* 0x000ea20000000800 */
[----:B------:R-:W-:Y:S01]  /*40e0*/  FADD.FTZ R47, R33, R32 ;  /* 0x00000020212f7221 */ /* 0x000fe20000010000 */
[----:B---3--:R-:W-:Y:S01]  /*40f0*/  FADD.FTZ R6, R24, R39 ;  /* 0x0000002718067221 */ /* 0x008fe20000010000 */
[----:B0-----:R-:W-:Y:S01]  /*4100*/  FFMA.FTZ R35, R85, R13, -R64 ;  /* 0x0000000d55237223 */ /* 0x001fe20000010840 */
[----:B------:R-:W-:-:S04]  /*4110*/  F2FP.F16.F32.PACK_AB R155, R155, R20 ;  /* 0x000000149b9b723e */ /* 0x000fc800000000ff */
[----:B------:R-:W0:Y:S01]  /*4120*/  MUFU.EX2 R37, R37 ;  /* 0x0000002500257308 */ /* 0x000e220000000800 */
[C---:B-1----:R-:W-:Y:S01]  /*4130*/  FADD.FTZ R32, R150.reuse, R47 ;  /* 0x0000002f96207221 */ /* 0x042fe20000010000 */
[----:B------:R-:W-:-:S06]  /*4140*/  F2FP.F16.F32.PACK_AB R150, R150, R33 ;  /* 0x000000219696723e */ /* 0x000fcc00000000ff */
[----:B------:R-:W1:Y:S01]  /*4150*/  MUFU.EX2 R40, R40 ;  /* 0x0000002800287308 */ /* 0x000e620000000800 */
[C---:B--2---:R-:W-:Y:S01]  /*4160*/  FADD.FTZ R39, R149.reuse, R6 ;  /* 0x0000000695277221 */ /* 0x044fe20000010000 */
[----:B------:R-:W-:-:S06]  /*4170*/  F2FP.F16.F32.PACK_AB R149, R149, R24 ;  /* 0x000000189595723e */ /* 0x000fcc00000000ff */
[----:B------:R-:W2:Y:S01]  /*4180*/  MUFU.EX2 R151, R42 ;  /* 0x0000002a00977308 */ /* 0x000ea20000000800 */
[----:B0-----:R-:W-:-:S04]  /*4190*/  FADD.FTZ R47, R37, R32 ;  /* 0x00000020252f7221 */ /* 0x001fc80000010000 */
[C---:B------:R-:W-:Y:S01]  /*41a0*/  FADD.FTZ R32, R144.reuse, R47 ;  /* 0x0000002f90207221 */ /* 0x040fe20000010000 */
[----:B------:R-:W-:Y:S02]  /*41b0*/  F2FP.F16.F32.PACK_AB R144, R144, R37 ;  /* 0x000000259090723e */ /* 0x000fe400000000ff */
[----:B------:R-:W0:Y:S01]  /*41c0*/  MUFU.EX2 R41, R41 ;  /* 0x0000002900297308 */ /* 0x000e220000000800 */
[----:B-1----:R-:W-:-:S07]  /*41d0*/  FADD.FTZ R6, R40, R39 ;  /* 0x0000002728067221 */ /* 0x002fce0000010000 */
[----:B------:R-:W1:Y:S01]  /*41e0*/  MUFU.EX2 R44, R44 ;  /* 0x0000002c002c7308 */ /* 0x000e620000000800 */
[C---:B--2---:R-:W-:Y:S01]  /*41f0*/  FADD.FTZ R7, R151.reuse, R6 ;  /* 0x0000000697077221 */ /* 0x044fe20000010000 */
[----:B------:R-:W-:-:S06]  /*4200*/  F2FP.F16.F32.PACK_AB R151, R151, R40 ;  /* 0x000000289797723e */ /* 0x000fcc00000000ff */
[----:B------:R2:W3:Y:S01]  /*4210*/  MUFU.EX2 R146, R43 ;  /* 0x0000002b00927308 */ /* 0x0004e20000000800 */
[----:B0-----:R-:W-:-:S07]  /*4220*/  FADD.FTZ R39, R41, R32 ;  /* 0x0000002029277221 */ /* 0x001fce0000010000 */
[----:B------:R-:W0:Y:S01]  /*4230*/  MUFU.EX2 R145, R46 ;  /* 0x0000002e00917308 */ /* 0x000e220000000800 */
[-CC-:B--2---:R-:W-:Y:S01]  /*4240*/  FFMA.FTZ R43, R87, R13.reuse, -R64.reuse ;  /* 0x0000000d572b7223 */ /* 0x184fe20000010840 */
[----:B-1----:R-:W-:Y:S01]  /*4250*/  FADD.FTZ R6, R44, R7 ;  /* 0x000000072c067221 */ /* 0x002fe20000010000 */
[----:B------:R-:W-:-:S05]  /*4260*/  FFMA.FTZ R64, R69, R13, -R64 ;  /* 0x0000000d45407223 */ /* 0x000fca0000010840 */
[----:B------:R-:W1:Y:S01]  /*4270*/  MUFU.EX2 R45, R45 ;  /* 0x0000002d002d7308 */ /* 0x000e620000000800 */
[C---:B---3--:R-:W-:Y:S01]  /*4280*/  FADD.FTZ R32, R146.reuse, R39 ;  /* 0x0000002792207221 */ /* 0x048fe20000010000 */
[----:B------:R-:W-:-:S06]  /*4290*/  F2FP.F16.F32.PACK_AB R146, R146, R41 ;  /* 0x000000299292723e */ /* 0x000fcc00000000ff */
[----:B------:R-:W2:Y:S01]  /*42a0*/  MUFU.EX2 R48, R48 ;  /* 0x0000003000307308 */ /* 0x000ea20000000800 */
[C---:B0-----:R-:W-:Y:S01]  /*42b0*/  FADD.FTZ R7, R145.reuse, R6 ;  /* 0x0000000691077221 */ /* 0x041fe20000010000 */
[----:B------:R-:W-:-:S06]  /*42c0*/  F2FP.F16.F32.PACK_AB R145, R145, R44 ;  /* 0x0000002c9191723e */ /* 0x000fcc00000000ff */
[----:B------:R-:W0:Y:S01]  /*42d0*/  MUFU.EX2 R147, R50 ;  /* 0x0000003200937308 */ /* 0x000e220000000800 */
[----:B-1----:R-:W-:-:S04]  /*42e0*/  FADD.FTZ R21, R45, R32 ;  /* 0x000000202d157221 */ /* 0x002fc80000010000 */
[C---:B------:R-:W-:Y:S01]  /*42f0*/  FADD.FTZ R22, R140.reuse, R21 ;  /* 0x000000158c167221 */ /* 0x040fe20000010000 */
[----:B------:R-:W-:Y:S02]  /*4300*/  F2FP.F16.F32.PACK_AB R140, R140, R45 ;  /* 0x0000002d8c8c723e */ /* 0x000fe400000000ff */
[----:B------:R-:W1:Y:S01]  /*4310*/  MUFU.EX2 R35, R35 ;  /* 0x0000002300237308 */ /* 0x000e620000000800 */
[----:B--2---:R-:W-:-:S07]  /*4320*/  FADD.FTZ R6, R48, R7 ;  /* 0x0000000730067221 */ /* 0x004fce0000010000 */
        /* <DEDUP_REMOVED lines=26> */
[C---:B0-----:R-:W-:Y:S01]  /*44d0*/  F2FP.F16.F32.PACK_AB R138, R64.reuse, R15 ;  /* 0x0000000f408a723e */ /* 0x041fe200000000ff */
[----:B------:R-:W-:-:S06]  /*44e0*/  FADD.FTZ R7, R64, R7 ;  /* 0x0000000740077221 */ /* 0x000fcc0000010000 */
[----:B------:R-:W0:Y:S01]  /*44f0*/  MUFU.EX2 R139, R62 ;  /* 0x0000003e008b7308 */ /* 0x000e220000000800 */
[C---:B-1----:R-:W-:Y:S01]  /*4500*/  FADD.FTZ R15, R137.reuse, R0 ;  /* 0x00000000890f7221 */ /* 0x042fe20000010000 */
[----:B------:R-:W-:-:S03]  /*4510*/  F2FP.F16.F32.PACK_AB R137, R137, R60 ;  /* 0x0000003c8989723e */ /* 0x000fc600000000ff */
[----:B--2---:R-:W-:-:S04]  /*4520*/  FADD.FTZ R6, R26, R15 ;  /* 0x0000000f1a067221 */ /* 0x004fc80000010000 */
[C---:B0-----:R-:W-:Y:S01]  /*4530*/  FADD.FTZ R6, R139.reuse, R6 ;  /* 0x000000068b067221 */ /* 0x041fe20000010000 */
[----:B------:R-:W-:Y:S01]  /*4540*/  F2FP.F16.F32.PACK_AB R139, R139, R26 ;  /* 0x0000001a8b8b723e */ /* 0x000fe200000000ff */
        /* <DEDUP_REMOVED lines=11> */
.L_x_926:
[----:B------:R-:W-:-:S13]  /*4600*/  ISETP.NE.AND P2, PT, R3, 0x1, PT ;  /* 0x000000010300780c */ /* 0x000fda0003f45270 */
[----:B------:R-:W0:Y:S02]  /*4610*/  @P2 LDC.64 R20, c[0x0][0x9e8] ;  /* 0x00027a00ff142b82 */ /* 0x000e240000000a00 */
[----:B0-----:R-:W-:-:S05]  /*4620*/  @P2 IMAD.HI.U32 R20, R0, R20, RZ ;  /* 0x0000001400142227 */ /* 0x001fca00078e00ff */
[----:B------:R-:W-:-:S07]  /*4630*/  @P2 SHF.R.U32.HI R0, RZ, R21, R20 ;  /* 0x00000015ff002219 */ /* 0x000fce0000011614 */
.L_x_927:
[----:B------:R-:W-:-:S05]  /*4640*/  IMAD R3, R0, R3, R3 ;  /* 0x0000000300037224 */ /* 0x000fca00078e0203 */
[----:B------:R-:W-:-:S07]  /*4650*/  VIMNMX R2, R2, R3, PT ;  /* 0x0000000302027248 */ /* 0x000fce0003fe0100 */
.L_x_925:
[----:B------:R-:W-:Y:S01]  /*4660*/  IMAD.HI R3, R2, 0x2aaaaaab, RZ ;  /* 0x2aaaaaab02037827 */ /* 0x000fe200078e02ff */
[----:B------:R-:W-:Y:S01]  /*4670*/  UMOV UR4, URZ ;  /* 0x0000003f00047c82 */ /* 0x000fe20008000000 */
[----:B------:R-:W-:Y:S02]  /*4680*/  CS2R R86, SRZ ;  /* 0x0000000000567805 */ /* 0x000fe4000001ff00 */
[----:B------:R-:W-:Y:S01]  /*4690*/  CS2R R84, SRZ ;  /* 0x0000000000547805 */ /* 0x000fe2000001ff00 */
[----:B------:R-:W-:Y:S01]  /*46a0*/  IMAD.MOV.U32 R2, RZ, RZ, 0x3f800000 ;  /* 0x3f800000ff027424 */ /* 0x000fe200078e00ff */
[----:B------:R-:W-:Y:S01]  /*46b0*/  SHF.R.U32.HI R20, RZ, 0x1f, R3 ;  /* 0x0000001fff147819 */ /* 0x000fe20000011603 */
[----:B------:R-:W-:Y:S01]  /*46c0*/  IMAD.MOV.U32 R0, RZ, RZ, 0x3f800000 ;  /* 0x3f800000ff007424 */ /* 0x000fe200078e00ff */
[----:B------:R-:W-:Y:S02]  /*46d0*/  CS2R R82, SRZ ;  /* 0x0000000000527805 */ /* 0x000fe4000001ff00 */
[----:B------:R-:W-:-:S02]  /*46e0*/  CS2R R80, SRZ ;  /* 0x0000000000507805 */ /* 0x000fc4000001ff00 */
[----:B------:R-:W-:Y:S01]  /*46f0*/  LEA.HI.SX32 R20, R3, R20, 0x1c ;  /* 0x0000001403147211 */ /* 0x000fe200078fe2ff */
[----:B------:R-:W-:Y:S01]  /*4700*/  IMAD.MOV.U32 R3, RZ, RZ, RZ ;  /* 0x000000ffff037224 */ /* 0x000fe200078e00ff */
[----:B------:R-:W-:Y:S02]  /*4710*/  CS2R R78, SRZ ;  /* 0x00000000004e7805 */ /* 0x000fe4000001ff00 */
[----:B------:R-:W-:Y:S02]  /*4720*/  CS2R R76, SRZ ;  /* 0x00000000004c7805 */ /* 0x000fe4000001ff00 */
[----:B------:R-:W-:Y:S02]  /*4730*/  VIMNMX R15, R17, R20, !PT ;  /* 0x00000014110f7248 */ /* 0x000fe40007fe0100 */
[----:B------:R-:W-:Y:S02]  /*4740*/  CS2R R74, SRZ ;  /* 0x00000000004a7805 */ /* 0x000fe4000001ff00 */
[----:B------:R-:W-:-:S02]  /*4750*/  CS2R R72, SRZ ;  /* 0x0000000000487805 */ /* 0x000fc4000001ff00 */
[----:B------:R-:W-:Y:S02]  /*4760*/  CS2R R70, SRZ ;  /* 0x0000000000467805 */ /* 0x000fe4000001ff00 */
[----:B------:R-:W-:Y:S02]  /*4770*/  ISETP.GE.AND P2, PT, R12, R15, PT ;  /* 0x0000000f0c00720c */ /* 0x000fe40003f46270 */
        /* <DEDUP_REMOVED lines=22> */
[----:B------:R-:W-:Y:S01]  /*48e0*/  CS2R R24, SRZ ;  /* 0x0000000000187805 */ /* 0x000fe2000001ff00 */
[----:B------:R-:W-:Y:S06]  /*48f0*/  @!P2 BRA `(.L_x_928) ;  /* 0x0000003000e4a947 */ /* 0x000fec0003800000 */
[----:B------:R-:W-:Y:S01]  /*4900*/  IMAD.MOV.U32 R20, RZ, RZ, RZ ;  /* 0x000000ffff147224 */ /* 0x000fe200078e00ff */
[----:B------:R-:W-:Y:S01]  /*4910*/  UMOV UR5, URZ ;  /* 0x0000003f00057c82 */ /* 0x000fe20008000000 */
[----:B------:R-:W-:Y:S01]  /*4920*/  IMAD.MOV.U32 R2, RZ, RZ, 0x3f800000 ;  /* 0x3f800000ff027424 */ /* 0x000fe200078e00ff */
[----:B------:R-:W-:Y:S01]  /*4930*/  ULDC UR6, c[0x0][0x9e4] ;  /* 0x0002790000067ab9 */ /* 0x000fe20000000800 */
[----:B------:R-:W-:Y:S01]  /*4940*/  IMAD.MOV.U32 R87, RZ, RZ, RZ ;  /* 0x000000ffff577224 */ /* 0x000fe200078e00ff */
[----:B------:R-:W-:Y:S01]  /*4950*/  ULDC UR60, c[0x0][0x288] ;  /* 0x0000a200003c7ab9 */ /* 0x000fe20000000800 */
[----:B------:R-:W-:Y:S01]  /*4960*/  ULDC UR7, c[0x0][0x2f0] ;  /* 0x0000bc0000077ab9 */ /* 0x000fe20000000800 */
[----:B------:R-:W-:-:S05]  /*4970*/  ULDC UR56, c[0x0][0x9d8] ;  /* 0x0002760000387ab9 */ /* 0x000fca0000000800 */
.L_x_945:
[----:B------:R-:W-:-:S04]  /*4980*/  UIADD3 UR4, UR5, 0x1, URZ ;  /* 0x0000000105047890 */ /* 0x000fc8000fffe03f */
[----:B------:R-:W-:-:S04]  /*4990*/  UISETP.NE.AND UP0, UPT, UR4, 0x2, UPT ;  /* 0x000000020400788c */ /* 0x000fc8000bf05270 */
[----:B------:R-:W-:Y:S02]  /*49a0*/  USEL UR10, URZ, 0x1, UP0 ;  /* 0x000000013f0a7887 */ /* 0x000fe40008000000 */
[----:B------:R-:W-:-:S04]  /*49b0*/  USEL UR4, UR4, URZ, UP0 ;  /* 0x0000003f04047287 */ /* 0x000fc80008000000 */
[----:B------:R-:W-:Y:S01]  /*49c0*/  LOP3.LUT R3, R20, UR10, RZ, 0x3c, !PT ;  /* 0x0000000a14037c12 */ /* 0x000fe2000f8e3cff */
[----:B------:R-:W-:Y:S07]  /*49d0*/  @!P0 BRA `(.L_x_929) ;  /* 0x0000000000048947 */ /* 0x000fee0003800000 */
[----:B------:R-:W-:Y:S01]  /*49e0*/  BPT.TRAP 0x1 ;  /* 0x000000040000795c */ /* 0x000fe20000300000 */
.L_x_929:
[----:B------:R-:W-:Y:S01]  /*49f0*/  ULEA UR59, UR4, UR57, 0x3 ;  /* 0x00000039043b7291 */ /* 0x000fe2000f8e183f */
[----:B------:R-:W-:-:S08]  /*4a00*/  SHF.L.U32 R13, R3, 0x1f, RZ ;  /* 0x0000001f030d7819 */ /* 0x000fd000000006ff */
[----:B------:R0:W1:Y:S01]  /*4a10*/  SYNCS.PHASECHK.TRANS64.TRYWAIT P2, [UR59+0x2a830], R13 ;  /* 0x02a8300dff0075a7 */ /* 0x000062000804017b */
[----:B------:R-:W-:Y:S05]  /*4a20*/  @!P0 BRA `(.L_x_930) ;  /* 0x0000000000048947 */ /* 0x000fea0003800000 */
[----:B------:R-:W-:Y:S01]  /*4a30*/  BPT.TRAP 0x1 ;  /* 0x000000040000795c */ /* 0x000fe20000300000 */
.L_x_930:
[----:B-1----:R-:W-:Y:S05]  /*4a40*/  @P2 BRA `(.L_x_931) ;  /* 0x0000000000082947 */ /* 0x002fea0003800000 */
[----:B------:R-:W1:Y:S02]  /*4a50*/  SYNCS.PHASECHK.TRANS64.TRYWAIT P2, [UR59+0x2a830], R13 ;  /* 0x02a8300dff0075a7 */ /* 0x000e64000804017b */
[----:B-1----:R-:W-:Y:S05]  /*4a60*/  @!P2 BRA `(.L_x_932) ;  /* 0x000000f000bca947 */ /* 0x002fea0003800000 */
.L_x_931:
[----:B------:R-:W-:Y:S01]  /*4a70*/  R2UR UR52, R4 ;  /* 0x00000000043472ca */ /* 0x000fe200000e0000 */
[----:B------:R-:W-:Y:S01]  /*4a80*/  UIMAD UR50, UR4, 0x900, UR58 ;  /* 0x00000900043278a4 */ /* 0x000fe2000f8e023a */
[----:B------:R-:W-:Y:S01]  /*4a90*/  R2UR UR53, R5 ;  /* 0x00000000053572ca */ /* 0x000fe200000e0000 */
[----:B------:R-:W-:Y:S01]  /*4aa0*/  WARPGROUP.ARRIVE ;  /* 0x00000000000079c5 */ /* 0x000fe20000000000 */
[----:B------:R-:W-:Y:S01]  /*4ab0*/  UMOV UR55, 0x40000040 ;  /* 0x4000004000377882 */ /* 0x000fe20000000000 */
[----:B------:R-:W-:Y:S01]  /*4ac0*/  UIADD3 UR10, UR50, 0x2, URZ ;  /* 0x00000002320a7890 */ /* 0x000fe2000fffe03f */
[-C--:B------:R-:W-:Y:S01]  /*4ad0*/  FMUL.FTZ R24, R24, R0.reuse ;  /* 0x0000000018187220 */ /* 0x080fe20000410000 */
[----:B------:R-:W-:Y:S01]  /*4ae0*/  UMOV UR11, 0x40000040 ;  /* 0x40000040000b7882 */ /* 0x000fe20000000000 */
[----:B------:R-:W-:Y:S01]  /*4af0*/  UMOV UR54, UR50 ;  /* 0x0000003200367c82 */ /* 0x000fe20008000000 */
[----:B------:R-:W-:Y:S01]  /*4b00*/  UIADD3 UR14, UR50, 0x4, URZ ;  /* 0x00000004320e7890 */ /* 0x000fe2000fffe03f */
[-C--:B------:R-:W-:Y:S01]  /*4b10*/  FMUL.FTZ R25, R25, R0.reuse ;  /* 0x0000000019197220 */ /* 0x080fe20000410000 */
[----:B------:R-:W-:Y:S01]  /*4b20*/  UMOV UR15, 0x40000040 ;  /* 0x40000040000f7882 */ /* 0x000fe20000000000 */
[----:B------:R-:W-:Y:S01]  /*4b30*/  UIADD3 UR18, UR50, 0x6, URZ ;  /* 0x0000000632127890 */ /* 0x000fe2000fffe03f */
[-C--:B------:R-:W-:Y:S01]  /*4b40*/  FMUL.FTZ R28, R28, R0.reuse ;  /* 0x000000001c1c7220 */ /* 0x080fe20000410000 */
[----:B------:R-:W-:Y:S01]  /*4b50*/  UMOV UR19, 0x40000040 ;  /* 0x4000004000137882 */ /* 0x000fe20000000000 */
[----:B------:R-:W-:Y:S01]  /*4b60*/  HGMMA.64x96x16.F32 R88, gdesc[UR52], RZ, !UPT, gsb0 ;  /* 0x01600000345879f0 */ /* 0x000fe2000c0008ff */
[----:B------:R-:W-:Y:S01]  /*4b70*/  UIADD3 UR22, UR50, 0x300, URZ ;  /* 0x0000030032167890 */ /* 0x000fe2000fffe03f */
[-C--:B------:R-:W-:Y:S01]  /*4b80*/  FMUL.FTZ R29, R29, R0.reuse ;  /* 0x000000001d1d7220 */ /* 0x080fe20000410000 */
[----:B------:R-:W-:Y:S01]  /*4b90*/  UMOV UR23, 0x40000040 ;  /* 0x4000004000177882 */ /* 0x000fe20000000000 */
        /* <DEDUP_REMOVED lines=108> */
[----:B------:R-:W-:Y:S05]  /*5260*/  @!P0 BRA `(.L_x_933) ;  /* 0x0000000000048947 */ /* 0x000fea0003800000 */
[----:B------:R-:W-:Y:S01]  /*5270*/  BPT.TRAP 0x1 ;  /* 0x000000040000795c */ /* 0x000fe20000300000 */
.L_x_933:
[----:B------:R-:W-:Y:S01]  /*5280*/  ULEA UR11, UR5, UR57, 0x3 ;  /* 0x00000039050b7291 */ /* 0x000fe2000f8e183f */
[----:B------:R-:W-:-:S08]  /*5290*/  SHF.L.U32 R0, R20, 0x1f, RZ ;  /* 0x0000001f14007819 */ /* 0x000fd000000006ff */
[----:B------:R2:W3:Y:S01]  /*52a0*/  SYNCS.PHASECHK.TRANS64.TRYWAIT P2, [UR11+0x2a850], R0 ;  /* 0x02a85000ff0075a7 */ /* 0x0004e2000804014b */
[----:B------:R-:W-:Y:S05]  /*52b0*/  @!P0 BRA `(.L_x_934) ;  /* 0x0000000000048947 */ /* 0x000fea0003800000 */
[----:B------:R-:W-:Y:S01]  /*52c0*/  BPT.TRAP 0x1 ;  /* 0x000000040000795c */ /* 0x000fe20000300000 */
.L_x_934:
[----:B---3--:R-:W-:Y:S05]  /*52d0*/  @P2 BRA `(.L_x_935) ;  /* 0x0000000000082947 */ /* 0x008fea0003800000 */
[----:B------:R-:W3:Y:S02]  /*52e0*/  SYNCS.PHASECHK.TRANS64.TRYWAIT P2, [UR11+0x2a850], R0 ;  /* 0x02a85000ff0075a7 */ /* 0x000ee4000804014b */
[----:B---3--:R-:W-:Y:S05]  /*52f0*/  @!P2 BRA `(.L_x_936) ;  /* 0x000000e800b0a947 */ /* 0x008fea0003800000 */
.L_x_935:
[----:B------:R-:W-:Y:S01]  /*5300*/  UIADD3 UR10, UR57, 0x400, URZ ;  /* 0x00000400390a7890 */ /* 0x000fe2000fffe03f */
[----:B------:R-:W-:Y:S01]  /*5310*/  WARPGROUP.ARRIVE ;  /* 0x00000000000079c5 */ /* 0x000fe20000000000 */
[----:B------:R-:W-:Y:S01]  /*5320*/  UMOV UR15, 0x40000040 ;  /* 0x40000040000f7882 */ /* 0x000fe20000000000 */
[----:B------:R-:W-:Y:S01]  /*5330*/  ISETP.NE.AND P3, PT, R14, 0x1, PT ;  /* 0x000000010e00780c */ /* 0x000fe20003f65270 */
[----:B------:R-:W-:Y:S01]  /*5340*/  USHF.R.U32.HI UR10, URZ, 0x4, UR10 ;  /* 0x000000043f0a7899 */ /* 0x000fe2000801160a */
[----:B0-2---:R-:W-:Y:S01]  /*5350*/  FMUL.FTZ R0, R90, UR56 ;  /* 0x000000385a007c20 */ /* 0x005fe20008410000 */
[----:B------:R-:W-:Y:S01]  /*5360*/  FMUL.FTZ R108, R108, UR56 ;  /* 0x000000386c6c7c20 */ /* 0x000fe20008410000 */
[----:B------:R-:W-:Y:S01]  /*5370*/  FMUL.FTZ R168, R100, UR56 ;  /* 0x0000003864a87c20 */ /* 0x000fe20008410000 */
[----:B------:R-:W-:Y:S01]  /*5380*/  ULOP3.LUT UR10, UR10, 0x3fff, URZ, 0xc0, !UPT ;  /* 0x00003fff0a0a7892 */ /* 0x000fe2000f8ec03f */
[----:B------:R-:W-:Y:S01]  /*5390*/  FMUL.FTZ R2, R91, UR56 ;  /* 0x000000385b027c20 */ /* 0x000fe20008410000 */
[----:B------:R0:W2:Y:S01]  /*53a0*/  MUFU.TANH R100, R108 ;  /* 0x0000006c00647308 */ /* 0x0000a20000002400 */
[----:B------:R-:W-:Y:S01]  /*53b0*/  FMUL.FTZ R23, R99, UR56 ;  /* 0x0000003863177c20 */ /* 0x000fe20008410000 */
[----:B------:R-:W-:Y:S01]  /*53c0*/  ULOP3.LUT UR10, UR10, 0x3000000, URZ, 0xfc, !UPT ;  /* 0x030000000a0a7892 */ /* 0x000fe2000f8efc3f */
[----:B------:R-:W-:Y:S01]  /*53d0*/  FMUL.FTZ R91, R103, UR56 ;  /* 0x00000038675b7c20 */ /* 0x000fe20008410000 */
[----:B------:R-:W-:Y:S01]  /*53e0*/  FMUL.FTZ R99, R111, UR56 ;  /* 0x000000386f637c20 */ /* 0x000fe20008410000 */
[----:B------:R-:W-:Y:S01]  /*53f0*/  FMUL.FTZ R103, R115, UR56 ;  /* 0x0000003873677c20 */ /* 0x000fe20008410000 */
[----:B------:R-:W-:Y:S01]  /*5400*/  UIMAD UR10, UR5, 0x600, UR10 ;  /* 0x00000600050a78a4 */ /* 0x000fe2000f8e020a */
[----:B------:R-:W3:Y:S01]  /*5410*/  @P3 LDC R90, c[0x0][0x450] ;  /* 0x00011400ff5a3b82 */ /* 0x000ee20000000800 */
[----:B------:R-:W-:-:S02]  /*5420*/  IMAD R115, R12, -0x60, RZ ;  /* 0xffffffa00c737824 */ /* 0x000fc400078e02ff */
[----:B------:R-:W-:Y:S01]  /*5430*/  FMUL.FTZ R109, R109, UR56 ;  /* 0x000000386d6d7c20 */ /* 0x000fe20008410000 */
[----:B0-----:R-:W-:Y:S02]  /*5440*/  IMAD.MOV.U32 R108, RZ, RZ, R8 ;  /* 0x000000ffff6c7224 */ /* 0x001fe400078e0008 */
[----:B------:R-:W-:Y:S01]  /*5450*/  FMUL.FTZ R20, R94, UR56 ;  /* 0x000000385e147c20 */ /* 0x000fe20008410000 */
[----:B-1----:R-:W-:Y:S01]  /*5460*/  FMUL.FTZ R13, R88, UR56 ;  /* 0x00000038580d7c20 */ /* 0x002fe20008410000 */
[----:B------:R-:W-:Y:S01]  /*5470*/  UMOV UR14, UR10 ;  /* 0x0000000a000e7c82 */ /* 0x000fe20008000000 */
[----:B------:R-:W-:Y:S01]  /*5480*/  FMUL.FTZ R94, R96, UR56 ;  /* 0x00000038605e7c20 */ /* 0x000fe20008410000 */
[----:B------:R-:W-:Y:S01]  /*5490*/  HGMMA.64x128x16.F32 R24, R156, gdesc[UR12].tnspB, R24, gsb0 ;  /* 0x41e0000c9c187df0 */ /* 0x000fe20008000818 */
[----:B------:R-:W-:Y:S01]  /*54a0*/  UIADD3 UR14, UR10, 0x80, URZ ;  /* 0x000000800a0e7890 */ /* 0x000fe2000fffe03f */
[----:B------:R-:W-:Y:S01]  /*54b0*/  FMUL.FTZ R105, R105, UR56 ;  /* 0x0000003869697c20 */ /* 0x000fe20008410000 */
[----:B------:R-:W-:Y:S01]  /*54c0*/  UMOV UR15, 0x40000040 ;  /* 0x40000040000f7882 */ /* 0x000fe20000000000 */
[----:B------:R-:W-:Y:S01]  /*54d0*/  FMUL.FTZ R21, R95, UR56 ;  /* 0x000000385f157c20 */ /* 0x000fe20008410000 */
[----:B------:R-:W-:Y:S01]  /*54e0*/  FMUL.FTZ R88, R102, UR56 ;  /* 0x0000003866587c20 */ /* 0x000fe20008410000 */
[----:B------:R-:W-:-:S02]  /*54f0*/  VIADD R96, R115, 0x1 ;  /* 0x0000000173607836 */ /* 0x000fc40000000000 */
[----:B------:R-:W-:Y:S01]  /*5500*/  FMUL.FTZ R162, R101, UR56 ;  /* 0x0000003865a27c20 */ /* 0x000fe20008410000 */
[----:B------:R-:W-:Y:S01]  /*5510*/  FMUL.FTZ R95, R107, UR56 ;  /* 0x000000386b5f7c20 */ /* 0x000fe20008410000 */
[----:B------:R0:W1:Y:S01]  /*5520*/  MUFU.TANH R102, R109 ;  /* 0x0000006d00667308 */ /* 0x0000620000002400 */
        /* <DEDUP_REMOVED lines=8> */
[----:B0-----:R-:W-:Y:S01]  /*55b0*/  FMUL.FTZ R109, R119, UR56 ;  /* 0x00000038776d7c20 */ /* 0x001fe20008410000 */
[----:B------:R-:W-:Y:S01]  /*55c0*/  FMUL.FTZ R124, R124, UR56 ;  /* 0x000000387c7c7c20 */ /* 0x000fe20008410000 */
[----:B------:R-:W-:Y:S01]  /*55d0*/  FMUL.FTZ R125, R125, UR56 ;  /* 0x000000387d7d7c20 */ /* 0x000fe20008410000 */
[----:B------:R-:W-:Y:S01]  /*55e0*/  FMUL.FTZ R128, R128, UR56 ;  /* 0x0000003880807c20 */ /* 0x000fe20008410000 */
[----:B------:R-:W-:Y:S01]  /*55f0*/  FMUL.FTZ R129, R129, UR56 ;  /* 0x0000003881817c20 */ /* 0x000fe20008410000 */
[----:B------:R-:W-:Y:S01]  /*5600*/  FMUL.FTZ R132, R132, UR56 ;  /* 0x0000003884847c20 */ /* 0x000fe20008410000 */
[----:B------:R-:W-:Y:S01]  /*5610*/  FMUL.FTZ R133, R133, UR56 ;  /* 0x0000003885857c20 */ /* 0x000fe20008410000 */
[----:B------:R0:W4:Y:S01]  /*5620*/  MUFU.TANH R164, R105 ;  /* 0x0000006900a47308 */ /* 0x0001220000002400 */
[----:B------:R-:W-:Y:S01]  /*5630*/  FMUL.FTZ R116, R116, UR56 ;  /* 0x0000003874747c20 */ /* 0x000fe20008410000 */
[----:B------:R-:W-:Y:S01]  /*5640*/  FMUL.FTZ R120, R120, UR56 ;  /* 0x0000003878787c20 */ /* 0x000fe20008410000 */
[----:B------:R-:W-:Y:S01]  /*5650*/  FMUL.FTZ R134, R134, UR56 ;  /* 0x0000003886867c20 */ /* 0x000fe20008410000 */
[----:B------:R-:W-:Y:S01]  /*5660*/  ISETP.NE.AND P2, PT, R161, RZ, PT ;  /* 0x000000ffa100720c */ /* 0x000fe20003f45270 */
[----:B------:R-:W-:Y:S01]  /*5670*/  FMUL.FTZ R117, R117, UR56 ;  /* 0x0000003875757c20 */ /* 0x000fe20008410000 */
[----:B------:R-:W-:-:S02]  /*5680*/  ULDC UR18, c[0x0][0x9e0] ;  /* 0x0002780000127ab9 */ /* 0x000fc40000000800 */
[----:B------:R-:W1:Y:S01]  /*5690*/  MUFU.TANH R13, R13 ;  /* 0x0000000d000d7308 */ /* 0x000e620000002400 */
[----:B0-----:R-:W-:-:S04]  /*56a0*/  IMAD R105, R9, -0x2, R96 ;  /* 0xfffffffe09697824 */ /* 0x001fc800078e0260 */
[----:B------:R-:W-:-:S03]  /*56b0*/  IMAD R96, R16, UR7, R105 ;  /* 0x0000000710607c24 */ /* 0x000fc6000f8e0269 */
[----:B------:R-:W0:Y:S01]  /*56c0*/  MUFU.TANH R0, R0 ;  /* 0x0000000000007308 */ /* 0x000e220000002400 */
[----:B------:R-:W-:-:S04]  /*56d0*/  VIADD R96, R96, -UR60 ;  /* 0x8000003c60607c36 */ /* 0x000fc80008000000 */
[----:B------:R-:W-:-:S03]  /*56e0*/  VIADD R118, R96, UR61 ;  /* 0x0000003d60767c36 */ /* 0x000fc60008000000 */
        /* <DEDUP_REMOVED lines=12> */
[----:B------:R-:W-:-:S02]  /*57b0*/  WARPGROUP.DEPBAR.LE gsb0, 0x0 ;  /* 0x00008000000079c5 */ /* 0x000fc40000010000 */
[----:B------:R-:W-:-:S05]  /*57c0*/  WARPGROUP.ARRIVE ;  /* 0x00000000000079c5 */ /* 0x000fca0000000000 */
[----:B------:R-:W0:Y:S01]  /*57d0*/  MUFU.TANH R95, R95 ;  /* 0x0000005f005f7308 */ /* 0x000e220000002400 */
[----:B------:R-:W-:Y:S01]  /*57e0*/  HGMMA.64x128x16.F32 R24, R152, gdesc[UR12].tnspB, R24, gsb0 ;  /* 0x41e0000c98187df0 */ /* 0x000fe20008000818 */
[----:B------:R-:W-:Y:S01]  /*57f0*/  UIADD3 UR14, UR10, 0x100, URZ ;  /* 0x000001000a0e7890 */ /* 0x000fe2000fffe03f */
[----:B------:R-:W-:-:S05]  /*5800*/  UMOV UR15, 0x40000040 ;  /* 0x40000040000f7882 */ /* 0x000fca0000000000 */
        /* <DEDUP_REMOVED lines=16> */
[----:B------:R-:W-:Y:S01]  /*5910*/  WARPGROUP.ARRIVE ;  /* 0x00000000000079c5 */ /* 0x000fe20000000000 */
[----:B------:R-:W-:Y:S01]  /*5920*/  FMUL.FTZ R154, R97, UR56 ;  /* 0x00000038619a7c20 */ /* 0x000fe20008410000 */
[----:B------:R-:W-:Y:S01]  /*5930*/  FMUL.FTZ R97, R110, UR56 ;  /* 0x000000386e617c20 */ /* 0x000fe20008410000 */
[----:B------:R-:W-:Y:S02]  /*5940*/  FMUL.FTZ R152, R131, UR56 ;  /* 0x0000003883987c20 */ /* 0x000fe40008410000 */
[----:B------:R5:W0:Y:S01]  /*5950*/  MUFU.TANH R110, R117 ;  /* 0x00000075006e7308 */ /* 0x000a220000002400 */
[----:B------:R-:W-:Y:S01]  /*5960*/  HGMMA.64x128x16.F32 R24, R148, gdesc[UR12].tnspB, R24, gsb0 ;  /* 0x41e0000c94187df0 */ /* 0x000fe20008000818 */
[----:B------:R-:W-:Y:S01]  /*5970*/  UIADD3 UR14, UR10, 0x180, URZ ;  /* 0x000001800a0e7890 */ /* 0x000fe2000fffe03f */
[----:B------:R-:W-:-:S05]  /*5980*/  UMOV UR15, 0x40000040 ;  /* 0x40000040000f7882 */ /* 0x000fca0000000000 */
[----:B------:R-:W0:Y:S01]  /*5990*/  MUFU.TANH R154, R154 ;  /* 0x0000009a009a7308 */ /* 0x000e220000002400 */
[----:B-----5:R-:W-:-:S07]  /*59a0*/  VIADD R117, R96, UR18 ;  /* 0x0000001260757c36 */ /* 0x020fce0008000000 */
[----:B------:R-:W0:Y:S08]  /*59b0*/  MUFU.TANH R97, R97 ;  /* 0x0000006100617308 */ /* 0x000e300000002400 */
[----:B------:R-:W0:Y:S01]  /*59c0*/  MUFU.TANH R152, R152 ;  /* 0x0000009800987308 */ /* 0x000e220000002400 */
[----:B------:R-:W-:Y:S02]  /*59d0*/  WARPGROUP.DEPBAR.LE gsb0, 0x0 ;  /* 0x00008000000079c5 */ /* 0x000fe40000010000 */
[----:B------:R-:W-:Y:S01]  /*59e0*/  WARPGROUP.ARRIVE ;  /* 0x00000000000079c5 */ /* 0x000fe20000000000 */
[----:B------:R-:W-:Y:S01]  /*59f0*/  FMUL.FTZ R148, R127, UR56 ;  /* 0x000000387f947c20 */ /* 0x000fe20008410000 */
[----:B------:R-:W-:-:S04]  /*5a00*/  FMUL.FTZ R150, R130, UR56 ;  /* 0x0000003882967c20 */ /* 0x000fc80008410000 */
[----:B------:R-:W-:Y:S01]  /*5a10*/  HGMMA.64x128x16.F32 R24, R144, gdesc[UR12].tnspB, R24, gsb0 ;  /* 0x41e0000c90187df0 */ /* 0x000fe20008000818 */
[----:B------:R-:W-:Y:S01]  /*5a20*/  UIADD3 UR14, UR10, 0x200, URZ ;  /* 0x000002000a0e7890 */ /* 0x000fe2000fffe03f */
[----:B------:R-:W0:Y:S01]  /*5a30*/  MUFU.TANH R148, R148 ;  /* 0x0000009400947308 */ /* 0x000e220000002400 */
[----:B------:R-:W-:Y:S01]  /*5a40*/  UMOV UR15, 0x40000040 ;  /* 0x40000040000f7882 */ /* 0x000fe20000000000 */
[----:B------:R-:W-:-:S06]  /*5a50*/  UIADD3 UR10, UR10, 0x280, URZ ;  /* 0x000002800a0a7890 */ /* 0x000fcc000fffe03f */
[----:B------:R-:W0:Y:S01]  /*5a60*/  MUFU.TANH R150, R150 ;  /* 0x0000009600967308 */ /* 0x000e220000002400 */
[----:B------:R-:W-:Y:S02]  /*5a70*/  WARPGROUP.DEPBAR.LE gsb0, 0x0 ;  /* 0x00008000000079c5 */ /* 0x000fe40000010000 */
[----:B------:R-:W-:Y:S01]  /*5a80*/  WARPGROUP.ARRIVE ;  /* 0x00000000000079c5 */ /* 0x000fe20000000000 */
[----:B------:R-:W-:Y:S01]  /*5a90*/  FMUL.FTZ R144, R89, UR56 ;  /* 0x0000003859907c20 */ /* 0x000fe20008410000 */
[----:B------:R-:W-:Y:S01]  /*5aa0*/  FMUL.FTZ R145, R93, UR56 ;  /* 0x000000385d917c20 */ /* 0x000fe20008410000 */
[----:B------:R-:W5:Y:S01]  /*5ab0*/  @P3 LDC R89, c[0x0][0x44c] ;  /* 0x00011300ff593b82 */ /* 0x000f620000000800 */
[----:B------:R-:W-:Y:S01]  /*5ac0*/  FMUL.FTZ R93, R106, UR56 ;  /* 0x000000386a5d7c20 */ /* 0x000fe20008410000 */
[----:B------:R-:W-:Y:S01]  /*5ad0*/  FMUL.FTZ R146, R126, UR56 ;  /* 0x000000387e927c20 */ /* 0x000fe20008410000 */
[----:B------:R-:W-:Y:S01]  /*5ae0*/  HGMMA.64x128x16.F32 R24, R140, gdesc[UR12].tnspB, R24, gsb0 ;  /* 0x41e0000c8c187df0 */ /* 0x000fe20008000818 */
[----:B------:R-:W-:Y:S01]  /*5af0*/  UMOV UR14, UR10 ;  /* 0x0000000a000e7c82 */ /* 0x000fe20008000000 */
[----:B------:R-:W-:Y:S01]  /*5b00*/  UMOV UR15, 0x40000040 ;  /* 0x40000040000f7882 */ /* 0x000fe20000000000 */
[----:B------:R-:W0:Y:S08]  /*5b10*/  MUFU.TANH R144, R144 ;  /* 0x0000009000907308 */ /* 0x000e300000002400 */
[----:B------:R-:W0:Y:S08]  /*5b20*/  MUFU.TANH R145, R145 ;  /* 0x0000009100917308 */ /* 0x000e300000002400 */
[----:B------:R-:W0:Y:S01]  /*5b30*/  MUFU.TANH R93, R93 ;  /* 0x0000005d005d7308 */ /* 0x000e220000002400 */
[----:B-----5:R-:W-:-:S05]  /*5b40*/  @P3 IMAD.HI.U32 R89, R8, R89, RZ ;  /* 0x0000005908593227 */ /* 0x020fca00078e00ff */
[----:B---3--:R-:W-:Y:S01]  /*5b50*/  @P3 SHF.R.U32.HI R108, RZ, R90, R89 ;  /* 0x0000005aff6c3219 */ /* 0x008fe20000011659 */
[----:B------:R-:W-:Y:S01]  /*5b60*/  IMAD.U32 R89, RZ, RZ, UR59 ;  /* 0x0000003bff597e24 */ /* 0x000fe2000f8e00ff */
[----:B------:R3:W0:Y:S03]  /*5b70*/  MUFU.TANH R106, R116 ;  /* 0x00000074006a7308 */ /* 0x0006260000002400 */
[----:B------:R-:W-:Y:S01]  /*5b80*/  @!P1 VIADD R89, R89, 0x2a840 ;  /* 0x0002a84059599836 */ /* 0x000fe20000000000 */
[----:B------:R-:W5:Y:S04]  /*5b90*/  SHFL.IDX PT, R111, R108, RZ, 0x1c1f ;  /* 0x001c1fff6c6f7589 */ /* 0x000f6800000e0000 */
[----:B------:R-:W-:Y:S01]  /*5ba0*/  @!P1 PRMT R90, RZ, 0x654, R89 ;  /* 0x00000654ff5a9816 */ /* 0x000fe20000000059 */
[----:B------:R-:W0:Y:S08]  /*5bb0*/  MUFU.TANH R146, R146 ;  /* 0x0000009200927308 */ /* 0x000e300000002400 */
[----:B------:R3:W0:Y:S01]  /*5bc0*/  MUFU.TANH R89, R134 ;  /* 0x0000008600597308 */ /* 0x0006220000002400 */
[----:B-----5:R-:W-:Y:S01]  /*5bd0*/  IMAD.IADD R96, R117, 0x1, R111 ;  /* 0x0000000175607824 */ /* 0x020fe200078e026f */
[----:B------:R-:W-:-:S02]  /*5be0*/  WARPGROUP.DEPBAR.LE gsb0, 0x0 ;  /* 0x00008000000079c5 */ /* 0x000fc40000010000 */
[----:B------:R-:W-:Y:S01]  /*5bf0*/  WARPGROUP.ARRIVE ;  /* 0x00000000000079c5 */ /* 0x000fe20000000000 */
[----:B------:R-:W-:Y:S01]  /*5c00*/  FMUL.FTZ R140, R122, UR56 ;  /* 0x000000387a8c7c20 */ /* 0x000fe20008410000 */
[----:B------:R-:W-:Y:S01]  /*5c10*/  FMUL.FTZ R142, R123, UR56 ;  /* 0x000000387b8e7c20 */ /* 0x000fe20008410000 */
[----:B------:R-:W-:Y:S02]  /*5c20*/  VIADD R122, R105, 0xffffffff ;  /* 0xffffffff697a7836 */ /* 0x000fe40000000000 */
[----:B------:R-:W-:Y:S01]  /*5c30*/  IMAD.IADD R105, R118, 0x1, R111 ;  /* 0x0000000176697824 */ /* 0x000fe200078e026f */
[----:B------:R-:W-:Y:S01]  /*5c40*/  HGMMA.64x128x16.F32 R24, R136, gdesc[UR12].tnspB, R24, gsb0 ;  /* 0x41e0000c88187df0 */ /* 0x000fe20008000818 */
[----:B------:R-:W0:Y:S08]  /*5c50*/  MUFU.TANH R140, R140 ;  /* 0x0000008c008c7308 */ /* 0x000e300000002400 */
[----:B------:R-:W0:Y:S01]  /*5c60*/  MUFU.TANH R142, R142 ;  /* 0x0000008e008e7308 */ /* 0x000e220000002400 */
[----:B------:R-:W-:-:S02]  /*5c70*/  WARPGROUP.DEPBAR.LE gsb0, 0x0 ;  /* 0x00008000000079c5 */ /* 0x000fc40000010000 */
[----:B------:R5:W-:Y:S02]  /*5c80*/  @!P1 SYNCS.ARRIVE.TRANS64.RED.A1T0 RZ, [R90+URZ], RZ ;  /* 0x000000ff5aff99a7 */ /* 0x000be4000810043f */
[----:B-----5:R-:W-:-:S06]  /*5c90*/  FMUL.FTZ R90, R135, UR56 ;  /* 0x00000038875a7c20 */ /* 0x020fcc0008410000 */
[----:B------:R-:W0:Y:S01]  /*5ca0*/  MUFU.TANH R90, R90 ;  /* 0x0000005a005a7308 */ /* 0x000e220000002400 */
[----:B-1234-:R-:W-:Y:S05]  /*5cb0*/  @!P2 BRA `(.L_x_937) ;  /* 0x000000000058a947 */ /* 0x01efea0003800000 */
[----:B------:R-:W-:Y:S01]  /*5cc0*/  IMAD R98, R16, UR7, R111 ;  /* 0x0000000710627c24 */ /* 0x000fe2000f8e026f */
[----:B------:R-:W-:Y:S03]  /*5cd0*/  BSSY B0, `(.L_x_938) ;  /* 0x0000011000007945 */ /* 0x000fe60003800000 */
[----:B------:R-:W-:-:S05]  /*5ce0*/  VIADD R111, R98, -UR60 ;  /* 0x8000003c626f7c36 */ /* 0x000fca0008000000 */
[----:B------:R-:W-:-:S13]  /*5cf0*/  ISETP.GT.AND P2, PT, R111, -0x1, PT ;  /* 0xffffffff6f00780c */ /* 0x000fda0003f44270 */
[----:B------:R-:W-:Y:S05]  /*5d00*/  @P2 BRA `(.L_x_939) ;  /* 0x0000000000202947 */ /* 0x000fea0003800000 */
[----:B------:R-:W-:Y:S01]  /*5d10*/  IMAD.U32 R116, RZ, RZ, UR6 ;  /* 0x00000006ff747e24 */ /* 0x000fe2000f8e00ff */
[----:B------:R-:W-:-:S04]  /*5d20*/  LOP3.LUT R111, RZ, R111, RZ, 0x33, !PT ;  /* 0x0000006fff6f7212 */ /* 0x000fc800078e33ff */
[----:B------:R-:W-:-:S13]  /*5d30*/  ISETP.NE.AND P2, PT, R116, 0x1, PT ;  /* 0x000000017400780c */ /* 0x000fda0003f45270 */
[----:B------:R-:W1:Y:S02]  /*5d40*/  @P2 LDC.64 R126, c[0x0][0x9e8] ;  /* 0x00027a00ff7e2b82 */ /* 0x000e640000000a00 */
[----:B-1----:R-:W-:-:S05]  /*5d50*/  @P2 IMAD.HI.U32 R98, R111, R126, RZ ;  /* 0x0000007e6f622227 */ /* 0x002fca00078e00ff */
[----:B------:R-:W-:-:S04]  /*5d60*/  @P2 SHF.R.U32.HI R111, RZ, R127, R98 ;  /* 0x0000007fff6f2219 */ /* 0x000fc80000011662 */
[----:B------:R-:W-:Y:S01]  /*5d70*/  LOP3.LUT R111, RZ, R111, RZ, 0x33, !PT ;  /* 0x0000006fff6f7212 */ /* 0x000fe200078e33ff */
[----:B------:R-:W-:Y:S06]  /*5d80*/  BRA `(.L_x_940) ;  /* 0x0000000000147947 */ /* 0x000fec0003800000 */
.L_x_939:
[----:B------:R-:W-:-:S05]  /*5d90*/  IMAD.U32 R116, RZ, RZ, UR6 ;  /* 0x00000006ff747e24 */ /* 0x000fca000f8e00ff */
[----:B------:R-:W-:-:S13]  /*5da0*/  ISETP.NE.AND P2, PT, R116, 0x1, PT ;  /* 0x000000017400780c */ /* 0x000fda0003f45270 */
[----:B------:R-:W1:Y:S02]  /*5db0*/  @P2 LDC.64 R126, c[0x0][0x9e8] ;  /* 0x00027a00ff7e2b82 */ /* 0x000e640000000a00 */
[----:B-1----:R-:W-:-:S05]  /*5dc0*/  @P2 IMAD.HI.U32 R98, R111, R126, RZ ;  /* 0x0000007e6f622227 */ /* 0x002fca00078e00ff */
[----:B------:R-:W-:-:S07]  /*5dd0*/  @P2 SHF.R.U32.HI R111, RZ, R127, R98 ;  /* 0x0000007fff6f2219 */ /* 0x000fce0000011662 */
.L_x_940:
[----:B------:R-:W-:Y:S05]  /*5de0*/  BSYNC B0 ;  /* 0x0000000000007941 */ /* 0x000fea0003800000 */
.L_x_938:
[----:B------:R-:W-:-:S05]  /*5df0*/  IMAD R111, R111, R116, R122 ;  /* 0x000000746f6f7224 */ /* 0x000fca00078e027a */
[----:B------:R-:W-:Y:S02]  /*5e00*/  VIADDMNMX R96, R111, R116, R96, PT ;  /* 0x000000746f607246 */ /* 0x000fe40003800160 */
[----:B------:R-:W-:-:S07]  /*5e10*/  VIMNMX R105, R105, R111, !PT ;  /* 0x0000006f69697248 */ /* 0x000fce0007fe0100 */
.L_x_937:
[C---:B------:R-:W-:Y:S02]  /*5e20*/  ISETP.GE.AND P2, PT, R115.reuse, 0x2, PT ;  /* 0x000000027300780c */ /* 0x040fe40003f46270 */
[----:B------:R-:W-:Y:S02]  /*5e30*/  ISETP.GE.AND P5, PT, R115, 0xa, PT ;  /* 0x0000000a7300780c */ /* 0x000fe40003fa6270 */
[----:B------:R-:W-:Y:S02]  /*5e40*/  ISETP.GT.AND P3, PT, R105, 0x1, !P2 ;  /* 0x000000016900780c */ /* 0x000fe40005764270 */
[----:B------:R-:W-:Y:S02]  /*5e50*/  P2R R123, PR, RZ, 0x20 ;  /* 0x00000020ff7b7803 */ /* 0x000fe40000000000 */
[----:B------:R-:W-:Y:S02]  /*5e60*/  ISETP.LT.OR P4, PT, R96, 0x2, P3 ;  /* 0x000000026000780c */ /* 0x000fe40001f81670 */
[----:B------:R-:W-:-:S02]  /*5e70*/  ISETP.GE.AND P3, PT, R115, 0x9, PT ;  /* 0x000000097300780c */ /* 0x000fc40003f66270 */
[----:B0-----:R-:W-:Y:S02]  /*5e80*/  FSEL R156, R144, -INF , !P4 ;  /* 0xff800000909c7808 */ /* 0x001fe40006000000 */
        /* <DEDUP_REMOVED lines=12> */
[----:B------:R-:W-:Y:S02]  /*5f50*/  FSEL R170, R94, -INF , !P4 ;  /* 0xff8000005eaa7808 */ /* 0x000fe40006000000 */
        /* <DEDUP_REMOVED lines=17> */
[----:B------:R-:W-:Y:S02]  /*6070*/  ISETP.LT.OR P4, PT, R96, 0x21, P4 ;  /* 0x000000216000780c */ /* 0x000fe40002781670 */
[----:B------:R-:W-:-:S02]  /*6080*/  P2R R135, PR, RZ, 0x20 ;  /* 0x00000020ff877803 */ /* 0x000fc40000000000 */
        /* <DEDUP_REMOVED lines=64> */
[----:B------:R-:W-:-:S04]  /*6490*/  ISETP.GT.AND P6, PT, R105, 0x58, !P5 ;  /* 0x000000586900780c */ /* 0x000fc80006fc4270 */
[----:B------:R-:W-:-:S04]  /*64a0*/  ISETP.LT.OR P6, PT, R96, 0x59, P6 ;  /* 0x000000596000780c */ /* 0x000fc800037c1670 */
[----:B------:R-:W-:Y:S02]  /*64b0*/  FSEL R92, R132, -INF , !P6 ;  /* 0xff800000845c7808 */ /* 0x000fe40007000000 */
[----:B------:R-:W-:-:S04]  /*64c0*/  ISETP.GE.AND P6, PT, R115, 0x1, PT ;  /* 0x000000017300780c */ /* 0x000fc80003fc6270 */
[----:B------:R-:W-:Y:S02]  /*64d0*/  P2R R119, PR, RZ, 0x40 ;  /* 0x00000040ff777803 */ /* 0x000fe40000000000 */
[----:B------:R-:W-:-:S04]  /*64e0*/  ISETP.GT.AND P6, PT, R105, RZ, !P6 ;  /* 0x000000ff6900720c */ /* 0x000fc800077c4270 */
[----:B------:R-:W-:-:S04]  /*64f0*/  ISETP.LT.OR P6, PT, R96, 0x1, P6 ;  /* 0x000000016000780c */ /* 0x000fc800037c1670 */
[----:B------:R-:W-:Y:S02]  /*6500*/  FSEL R174, R13, -INF , !P6 ;  /* 0xff8000000dae7808 */ /* 0x000fe40007000000 */
[----:B------:R-:W-:Y:S01]  /*6510*/  ISETP.GE.AND P6, PT, R115, 0x5a, PT ;  /* 0x0000005a7300780c */ /* 0x000fe20003fc6270 */
[----:B------:R-:W0:Y:S03]  /*6520*/  SHFL.IDX PT, R13, R108, 0x1, 0x1c1f ;  /* 0x003c1f006c0d7f89 */ /* 0x000e2600000e0000 */
[----:B------:R-:W-:Y:S02]  /*6530*/  P2R R129, PR, RZ, 0x40 ;  /* 0x00000040ff817803 */ /* 0x000fe40000000000 */
[----:B------:R-:W-:-:S04]  /*6540*/  ISETP.GT.AND P6, PT, R105, 0x59, !P6 ;  /* 0x000000596900780c */ /* 0x000fc800077c4270 */
[----:B------:R-:W-:-:S04]  /*6550*/  ISETP.LT.OR P6, PT, R96, 0x5a, P6 ;  /* 0x0000005a6000780c */ /* 0x000fc800037c1670 */
[----:B------:R-:W-:Y:S02]  /*6560*/  FSEL R96, R133, -INF , !P6 ;  /* 0xff80000085607808 */ /* 0x000fe40007000000 */
[----:B------:R-:W-:Y:S01]  /*6570*/  ISETP.NE.AND P6, PT, R161, RZ, PT ;  /* 0x000000ffa100720c */ /* 0x000fe20003fc5270 */
[--C-:B0-----:R-:W-:Y:S02]  /*6580*/  IMAD.IADD R105, R117, 0x1, R13.reuse ;  /* 0x0000000175697824 */ /* 0x101fe400078e020d */
[----:B------:R-:W-:-:S10]  /*6590*/  IMAD.IADD R111, R118, 0x1, R13 ;  /* 0x00000001766f7824 */ /* 0x000fd400078e020d */
[----:B------:R-:W-:Y:S05]  /*65a0*/  @!P6 BRA `(.L_x_941) ;  /* 0x000000000058e947 */ /* 0x000fea0003800000 */
        /* <DEDUP_REMOVED lines=8> */
[----:B------:R-:W0:Y:S02]  /*6630*/  @P6 LDC.64 R114, c[0x0][0x9e8] ;  /* 0x00027a00ff726b82 */ /* 0x000e240000000a00 */
[----:B0-----:R-:W-:-:S05]  /*6640*/  @P6 IMAD.HI.U32 R114, R13, R114, RZ ;  /* 0x000000720d726227 */ /* 0x001fca00078e00ff */
[----:B------:R-:W-:-:S04]  /*6650*/  @P6 SHF.R.U32.HI R13, RZ, R115, R114 ;  /* 0x00000073ff0d6219 */ /* 0x000fc80000011672 */
[----:B------:R-:W-:Y:S01]  /*6660*/  LOP3.LUT R13, RZ, R13, RZ, 0x33, !PT ;  /* 0x0000000dff0d7212 */ /* 0x000fe200078e33ff */
[----:B------:R-:W-:Y:S06]  /*6670*/  BRA `(.L_x_944) ;  /* 0x0000000000147947 */ /* 0x000fec0003800000 */
.L_x_943:
[----:B------:R-:W-:-:S05]  /*6680*/  IMAD.U32 R113, RZ, RZ, UR6 ;  /* 0x00000006ff717e24 */ /* 0x000fca000f8e00ff */
[----:B------:R-:W-:-:S13]  /*6690*/  ISETP.NE.AND P6, PT, R113, 0x1, PT ;  /* 0x000000017100780c */ /* 0x000fda0003fc5270 */
[----:B------:R-:W0:Y:S02]  /*66a0*/  @P6 LDC.64 R114, c[0x0][0x9e8] ;  /* 0x00027a00ff726b82 */ /* 0x000e240000000a00 */
[----:B0-----:R-:W-:-:S05]  /*66b0*/  @P6 IMAD.HI.U32 R114, R13, R114, RZ ;  /* 0x000000720d726227 */ /* 0x001fca00078e00ff */
[----:B------:R-:W-:-:S07]  /*66c0*/  @P6 SHF.R.U32.HI R13, RZ, R115, R114 ;  /* 0x00000073ff0d6219 */ /* 0x000fce0000011672 */
.L_x_944:
[----:B------:R-:W-:Y:S05]  /*66d0*/  BSYNC B0 ;  /* 0x0000000000007941 */ /* 0x000fea0003800000 */
.L_x_942:
[----:B------:R-:W-:-:S05]  /*66e0*/  IMAD R108, R13, R113, R122 ;  /* 0x000000710d6c7224 */ /* 0x000fca00078e027a */
[----:B------:R-:W-:Y:S02]  /*66f0*/  VIADDMNMX R105, R108, R113, R105, PT ;  /* 0x000000716c697246 */ /* 0x000fe40003800169 */
[----:B------:R-:W-:-:S07]  /*6700*/  VIMNMX R111, R111, R108, !PT ;  /* 0x0000006c6f6f7248 */ /* 0x000fce0007fe0100 */
.L_x_941:
[C---:B------:R-:W-:Y:S01]  /*6710*/  ISETP.GT.AND P2, PT, R111.reuse, 0x1, !P2 ;  /* 0x000000016f00780c */ /* 0x040fe20005744270 */
[----:B------:R-:W-:Y:S01]  /*6720*/  UMOV UR5, UR4 ;  /* 0x0000000400057c82 */ /* 0x000fe20008000000 */
        /* <DEDUP_REMOVED lines=39> */
[----:B------:R-:W-:Y:S02]  /*69a0*/  ISETP.GT.AND P2, PT, R111, 0x20, !P3 ;  /* 0x000000206f00780c */ /* 0x000fe40005f44270 */
[----:B------:R-:W-:-:S02]  /*69b0*/  ISETP.NE.AND P3, PT, R124, RZ, PT ;  /* 0x000000ff7c00720c */ /* 0x000fc40003f65270 */
        /* <DEDUP_REMOVED lines=24> */
[----:B------:R-:W-:Y:S02]  /*6b40*/  ISETP.GT.AND P2, PT, R111, 0x30, !P2 ;  /* 0x000000306f00780c */ /* 0x000fe40005744270 */
[----:B------:R-:W-:Y:S02]  /*6b50*/  FMNMX.FTZ R13, R92, R13, !PT ;  /* 0x0000000d5c0d7209 */ /* 0x000fe40007810000 */
[----:B------:R-:W-:Y:S02]  /*6b60*/  ISETP.LT.OR P2, PT, R105, 0x31, P2 ;  /* 0x000000316900780c */ /* 0x000fe40001741670 */
[----:B------:R-:W-:Y:S02]  /*6b70*/  FMNMX.FTZ R21, R96, R13, !PT ;  /* 0x0000000d60157209 */ /* 0x000fe40007810000 */
[----:B------:R-:W-:Y:S01]  /*6b80*/  FSEL R124, R101, -INF , !P2 ;  /* 0xff800000657c7808 */ /* 0x000fe20005000000 */
[----:B------:R-:W0:Y:S01]  /*6b90*/  LDC R13, c[0x0][0x988] ;  /* 0x00026200ff0d7b82 */ /* 0x000e220000000800 */
[----:B------:R-:W-:Y:S01]  /*6ba0*/  ISETP.NE.AND P2, PT, R141, RZ, PT ;  /* 0x000000ff8d00720c */ /* 0x000fe20003f45270 */
[----:B------:R-:W1:Y:S01]  /*6bb0*/  SHFL.BFLY PT, R160, R21, 0x2, 0x1f ;  /* 0x0c401f0015a07f89 */ /* 0x000e6200000e0000 */
[----:B------:R-:W-:-:S02]  /*6bc0*/  ISETP.NE.AND P6, PT, R125, RZ, PT ;  /* 0x000000ff7d00720c */ /* 0x000fc40003fc5270 */
[C---:B------:R-:W-:Y:S02]  /*6bd0*/  ISETP.GT.AND P2, PT, R111.reuse, 0x31, !P2 ;  /* 0x000000316f00780c */ /* 0x040fe40005744270 */
[----:B------:R-:W-:Y:S02]  /*6be0*/  ISETP.GT.AND P4, PT, R111, 0x51, !P4 ;  /* 0x000000516f00780c */ /* 0x000fe40006784270 */
[C---:B------:R-:W-:Y:S02]  /*6bf0*/  ISETP.LT.OR P2, PT, R105.reuse, 0x32, P2 ;  /* 0x000000326900780c */ /* 0x040fe40001741670 */
[----:B------:R-:W-:Y:S02]  /*6c00*/  ISETP.LT.OR P4, PT, R105, 0x52, P4 ;  /* 0x000000526900780c */ /* 0x000fe40002781670 */
[----:B------:R-:W-:Y:S02]  /*6c10*/  FSEL R126, R103, -INF , !P2 ;  /* 0xff800000677e7808 */ /* 0x000fe40005000000 */
[----:B------:R-:W-:-:S02]  /*6c20*/  ISETP.NE.AND P2, PT, R143, RZ, PT ;  /* 0x000000ff8f00720c */ /* 0x000fc40003f45270 */
[C---:B------:R-:W-:Y:S02]  /*6c30*/  ISETP.GT.AND P5, PT, R111.reuse, 0x58, !P5 ;  /* 0x000000586f00780c */ /* 0x040fe40006fa4270 */
[----:B------:R-:W-:Y:S02]  /*6c40*/  ISETP.GT.AND P2, PT, R111, 0x38, !P2 ;  /* 0x000000386f00780c */ /* 0x000fe40005744270 */
[----:B------:R-:W-:Y:S02]  /*6c50*/  FSEL R152, R152, -INF , !P4 ;  /* 0xff80000098987808 */ /* 0x000fe40006000000 */
[C---:B------:R-:W-:Y:S02]  /*6c60*/  ISETP.LT.OR P2, PT, R105.reuse, 0x39, P2 ;  /* 0x000000396900780c */ /* 0x040fe40001741670 */
[----:B------:R-:W-:Y:S02]  /*6c70*/  ISETP.LT.OR P5, PT, R105, 0x59, P5 ;  /* 0x000000596900780c */ /* 0x000fe40002fa1670 */
[----:B------:R-:W-:-:S02]  /*6c80*/  FSEL R132, R107, -INF , !P2 ;  /* 0xff8000006b847808 */ /* 0x000fc40005000000 */
[----:B------:R-:W-:Y:S02]  /*6c90*/  ISETP.NE.AND P2, PT, R145, RZ, PT ;  /* 0x000000ff9100720c */ /* 0x000fe40003f45270 */
[----:B-1----:R-:W-:Y:S02]  /*6ca0*/  FMNMX.FTZ R23, R21, R160, !PT ;  /* 0x000000a015177209 */ /* 0x002fe40007810000 */
[----:B------:R-:W-:-:S03]  /*6cb0*/  ISETP.GT.AND P2, PT, R111, 0x39, !P2 ;  /* 0x000000396f00780c */ /* 0x000fc60005744270 */
[----:B------:R-:W1:Y:S01]  /*6cc0*/  SHFL.BFLY PT, R160, R23, 0x1, 0x1f ;  /* 0x0c201f0017a07f89 */ /* 0x000e6200000e0000 */
[----:B------:R-:W-:-:S04]  /*6cd0*/  ISETP.LT.OR P2, PT, R105, 0x3a, P2 ;  /* 0x0000003a6900780c */ /* 0x000fc80001741670 */
[----:B------:R-:W-:Y:S02]  /*6ce0*/  FSEL R138, R109, -INF , !P2 ;  /* 0xff8000006d8a7808 */ /* 0x000fe40005000000 */
[----:B------:R-:W-:-:S04]  /*6cf0*/  ISETP.NE.AND P2, PT, R147, RZ, PT ;  /* 0x000000ff9300720c */ /* 0x000fc80003f45270 */
[----:B------:R-:W-:-:S04]  /*6d00*/  ISETP.GT.AND P2, PT, R111, 0x40, !P2 ;  /* 0x000000406f00780c */ /* 0x000fc80005744270 */
[----:B------:R-:W-:-:S04]  /*6d10*/  ISETP.LT.OR P2, PT, R105, 0x41, P2 ;  /* 0x000000416900780c */ /* 0x000fc80001741670 */
[----:B------:R-:W-:Y:S02]  /*6d20*/  FSEL R140, R140, -INF , !P2 ;  /* 0xff8000008c8c7808 */ /* 0x000fe40005000000 */
[----:B------:R-:W-:Y:S02]  /*6d30*/  ISETP.NE.AND P2, PT, R149, RZ, PT ;  /* 0x000000ff9500720c */ /* 0x000fe40003f45270 */
[----:B-1----:R-:W-:Y:S02]  /*6d40*/  FMNMX.FTZ R160, R23, R160, !PT ;  /* 0x000000a017a07209 */ /* 0x002fe40007810000 */
[----:B------:R-:W-:-:S04]  /*6d50*/  ISETP.GT.AND P2, PT, R111, 0x41, !P2 ;  /* 0x000000416f00780c */ /* 0x000fc80005744270 */
[----:B------:R-:W-:-:S04]  /*6d60*/  ISETP.LT.OR P2, PT, R105, 0x42, P2 ;  /* 0x000000426900780c */ /* 0x000fc80001741670 */
[----:B------:R-:W-:Y:S02]  /*6d70*/  FSEL R142, R142, -INF , !P2 ;  /* 0xff8000008e8e7808 */ /* 0x000fe40005000000 */
[----:B------:R-:W-:-:S04]  /*6d80*/  ISETP.NE.AND P2, PT, R121, RZ, PT ;  /* 0x000000ff7900720c */ /* 0x000fc80003f45270 */
[----:B------:R-:W-:-:S04]  /*6d90*/  ISETP.GT.AND P2, PT, R111, 0x48, !P2 ;  /* 0x000000486f00780c */ /* 0x000fc80005744270 */
[----:B------:R-:W-:-:S04]  /*6da0*/  ISETP.LT.OR P2, PT, R105, 0x49, P2 ;  /* 0x000000496900780c */ /* 0x000fc80001741670 */
[----:B------:R-:W-:Y:S02]  /*6db0*/  FSEL R146, R146, -INF , !P2 ;  /* 0xff80000092927808 */ /* 0x000fe40005000000 */
[----:B------:R-:W-:-:S04]  /*6dc0*/  ISETP.GT.AND P2, PT, R111, 0x49, !P3 ;  /* 0x000000496f00780c */ /* 0x000fc80005f44270 */
[----:B------:R-:W-:-:S04]  /*6dd0*/  ISETP.LT.OR P2, PT, R105, 0x4a, P2 ;  /* 0x0000004a6900780c */ /* 0x000fc80001741670 */
[----:B------:R-:W-:Y:S02]  /*6de0*/  FSEL R148, R148, -INF , !P2 ;  /* 0xff80000094947808 */ /* 0x000fe40005000000 */
[----:B------:R-:W-:Y:S02]  /*6df0*/  ISETP.GT.AND P2, PT, R111, 0x50, !P6 ;  /* 0x000000506f00780c */ /* 0x000fe40007744270 */
[----:B------:R-:W-:Y:S02]  /*6e00*/  ISETP.NE.AND P6, PT, R119, RZ, PT ;  /* 0x000000ff7700720c */ /* 0x000fe40003fc5270 */
[----:B------:R-:W-:-:S04]  /*6e10*/  ISETP.LT.OR P2, PT, R105, 0x51, P2 ;  /* 0x000000516900780c */ /* 0x000fc80001741670 */
[----:B------:R-:W-:Y:S02]  /*6e20*/  FSEL R150, R150, -INF , !P2 ;  /* 0xff80000096967808 */ /* 0x000fe40005000000 */
[----:B------:R-:W-:Y:S02]  /*6e30*/  ISETP.GT.AND P2, PT, R111, RZ, !P6 ;  /* 0x000000ff6f00720c */ /* 0x000fe40007744270 */
[----:B------:R-:W-:Y:S02]  /*6e40*/  ISETP.NE.AND P6, PT, R129, RZ, PT ;  /* 0x000000ff8100720c */ /* 0x000fe40003fc5270 */
[----:B------:R-:W-:Y:S02]  /*6e50*/  ISETP.LT.OR P2, PT, R105, 0x1, P2 ;  /* 0x000000016900780c */ /* 0x000fe40001741670 */
[----:B------:R-:W-:Y:S02]  /*6e60*/  ISETP.GT.AND P3, PT, R111, 0x59, !P6 ;  /* 0x000000596f00780c */ /* 0x000fe40007764270 */
[----:B------:R-:W-:Y:S01]  /*6e70*/  FSEL R107, R0, -INF , !P2 ;  /* 0xff800000006b7808 */ /* 0x000fe20005000000 */
[C---:B0-----:R-:W-:Y:S01]  /*6e80*/  FMUL.FTZ R0, R160.reuse, R13 ;  /* 0x0000000da0007220 */ /* 0x041fe20000410000 */
[----:B------:R-:W-:-:S02]  /*6e90*/  FSETP.NEU.FTZ.AND P2, PT, R160, -INF , PT ;  /* 0xff800000a000780b */ /* 0x000fc40003f5d000 */
[----:B------:R-:W-:Y:S02]  /*6ea0*/  FMNMX.FTZ R21, R107, R10, !PT ;  /* 0x0000000a6b157209 */ /* 0x000fe40007810000 */
[----:B------:R-:W-:Y:S02]  /*6eb0*/  FSEL R113, R0, RZ, P2 ;  /* 0x000000ff00717208 */ /* 0x000fe40001000000 */
[----:B------:R-:W-:Y:S02]  /*6ec0*/  FMNMX.FTZ R23, R2, R21, !PT ;  /* 0x0000001502177209 */ /* 0x000fe40007810000 */
[----:B------:R-:W-:Y:S01]  /*6ed0*/  ISETP.LT.OR P3, PT, R105, 0x5a, P3 ;  /* 0x0000005a6900780c */ /* 0x000fe20001f61670 */
[--C-:B------:R-:W-:Y:S01]  /*6ee0*/  FFMA.FTZ R0, R174, R13, -R113.reuse ;  /* 0x0000000dae007223 */ /* 0x100fe20000010871 */
[----:B------:R-:W-:Y:S01]  /*6ef0*/  FMNMX.FTZ R23, R20, R23, !PT ;  /* 0x0000001714177209 */ /* 0x000fe20007810000 */
[-CC-:B------:R-:W-:Y:S01]  /*6f00*/  FFMA.FTZ R168, R168, R13.reuse, -R113.reuse ;  /* 0x0000000da8a87223 */ /* 0x180fe20000010871 */
[--C-:B------:R-:W-:Y:S01]  /*6f10*/  FFMA.FTZ R105, R94, R13, -R113.reuse ;  /* 0x0000000d5e697223 */ /* 0x100fe20000010871 */
[----:B------:R0:W-:Y:S01]  /*6f20*/  MUFU.EX2 R21, R0 ;  /* 0x0000000000157308 */ /* 0x0001e20000000800 */
[----:B------:R-:W-:Y:S01]  /*6f30*/  FMNMX.FTZ R23, R108, R23, !PT ;  /* 0x000000176c177209 */ /* 0x000fe20007810000 */
[-CC-:B------:R-:W-:Y:S01]  /*6f40*/  FFMA.FTZ R156, R156, R13.reuse, -R113.reuse ;  /* 0x0000000d9c9c7223 */ /* 0x180fe20000010871 */
[-CC-:B------:R-:W-:Y:S01]  /*6f50*/  FFMA.FTZ R158, R158, R13.reuse, -R113.reuse ;  /* 0x0000000d9e9e7223 */ /* 0x180fe20000010871 */
[--C-:B------:R-:W-:Y:S01]  /*6f60*/  FFMA.FTZ R172, R172, R13, -R113.reuse ;  /* 0x0000000dacac7223 */ /* 0x100fe20000010871 */
[----:B------:R-:W-:Y:S01]  /*6f70*/  FMNMX.FTZ R23, R22, R23, !PT ;  /* 0x0000001716177209 */ /* 0x000fe20007810000 */
[-CC-:B------:R-:W-:Y:S01]  /*6f80*/  FFMA.FTZ R170, R170, R13.reuse, -R113.reuse ;  /* 0x0000000daaaa7223 */ /* 0x180fe20000010871 */
[--C-:B------:R-:W-:Y:S01]  /*6f90*/  FFMA.FTZ R154, R154, R13, -R113.reuse ;  /* 0x0000000d9a9a7223 */ /* 0x100fe20000010871 */
[----:B------:R-:W-:Y:S01]  /*6fa0*/  MUFU.EX2 R156, R156 ;  /* 0x0000009c009c7308 */ /* 0x000fe20000000800 */
[----:B------:R-:W-:Y:S01]  /*6fb0*/  FMNMX.FTZ R23, R114, R23, !PT ;  /* 0x0000001772177209 */ /* 0x000fe20007810000 */
[-CC-:B0-----:R-:W-:Y:S01]  /*6fc0*/  FFMA.FTZ R0, R166, R13.reuse, -R113.reuse ;  /* 0x0000000da6007223 */ /* 0x181fe20000010871 */
[----:B------:R-:W-:Y:S01]  /*6fd0*/  FSEL R166, R89, -INF , !P5 ;  /* 0xff80000059a67808 */ /* 0x000fe20006800000 */
[--C-:B------:R-:W-:Y:S01]  /*6fe0*/  FFMA.FTZ R162, R162, R13, -R113.reuse ;  /* 0x0000000da2a27223 */ /* 0x100fe20000010871 */
[----:B------:R-:W-:Y:S01]  /*6ff0*/  FMNMX.FTZ R23, R88, R23, !PT ;  /* 0x0000001758177209 */ /* 0x000fe20007810000 */
[-CC-:B------:R-:W-:Y:S01]  /*7000*/  FFMA.FTZ R164, R164, R13.reuse, -R113.reuse ;  /* 0x0000000da4a47223 */ /* 0x180fe20000010871 */
[--C-:B------:R-:W-:Y:S01]  /*7010*/  FFMA.FTZ R89, R144, R13, -R113.reuse ;  /* 0x0000000d90597223 */ /* 0x100fe20000010871 */
[----:B------:R-:W-:Y:S01]  /*7020*/  MUFU.EX2 R158, R158 ;  /* 0x0000009e009e7308 */ /* 0x000fe20000000800 */
        /* <DEDUP_REMOVED lines=13> */
[----:B------:R-:W-:-:S02]  /*7100*/  FFMA.FTZ R92, R92, R13, -R113 ;  /* 0x0000000d5c5c7223 */ /* 0x000fc40000010871 */
[----:B------:R-:W-:Y:S01]  /*7110*/  MUFU.EX2 R91, R170 ;  /* 0x000000aa005b7308 */ /* 0x000fe20000000800 */
[----:B------:R-:W-:-:S04]  /*7120*/  FMNMX.FTZ R93, R134, R93, !PT ;  /* 0x0000005d865d7209 */ /* 0x000fc80007810000 */
[----:B------:R-:W-:-:S03]  /*7130*/  FMNMX.FTZ R93, R124, R93, !PT ;  /* 0x0000005d7c5d7209 */ /* 0x000fc60007810000 */
[----:B------:R-:W-:Y:S01]  /*7140*/  MUFU.EX2 R154, R154 ;  /* 0x0000009a009a7308 */ /* 0x000fe20000000800 */
[----:B------:R-:W-:-:S04]  /*7150*/  FMNMX.FTZ R95, R126, R93, !PT ;  /* 0x0000005d7e5f7209 */ /* 0x000fc80007810000 */
[----:B------:R-:W-:-:S03]  /*7160*/  FMNMX.FTZ R95, R132, R95, !PT ;  /* 0x0000005f845f7209 */ /* 0x000fc60007810000 */
[----:B------:R0:W-:Y:S01]  /*7170*/  MUFU.EX2 R93, R168 ;  /* 0x000000a8005d7308 */ /* 0x0001e20000000800 */
[----:B------:R-:W-:-:S04]  /*7180*/  FMNMX.FTZ R95, R138, R95, !PT ;  /* 0x0000005f8a5f7209 */ /* 0x000fc80007810000 */
[----:B------:R-:W-:-:S03]  /*7190*/  FMNMX.FTZ R95, R140, R95, !PT ;  /* 0x0000005f8c5f7209 */ /* 0x000fc60007810000 */
[----:B------:R-:W-:Y:S01]  /*71a0*/  MUFU.EX2 R162, R162 ;  /* 0x000000a200a27308 */ /* 0x000fe20000000800 */
[----:B------:R-:W-:Y:S02]  /*71b0*/  FMNMX.FTZ R97, R142, R95, !PT ;  /* 0x0000005f8e617209 */ /* 0x000fe40007810000 */
[----:B0-----:R-:W-:Y:S02]  /*71c0*/  FSEL R168, R90, -INF , !P3 ;  /* 0xff8000005aa87808 */ /* 0x001fe40005800000 */
[----:B------:R-:W-:-:S03]  /*71d0*/  FMNMX.FTZ R97, R146, R97, !PT ;  /* 0x0000006192617209 */ /* 0x000fc60007810000 */
[----:B------:R0:W-:Y:S01]  /*71e0*/  MUFU.EX2 R95, R0 ;  /* 0x00000000005f7308 */ /* 0x0001e20000000800 */
[----:B------:R-:W-:-:S04]  /*71f0*/  FMNMX.FTZ R97, R148, R97, !PT ;  /* 0x0000006194617209 */ /* 0x000fc80007810000 */
[----:B------:R-:W-:-:S03]  /*7200*/  FMNMX.FTZ R97, R150, R97, !PT ;  /* 0x0000006196617209 */ /* 0x000fc60007810000 */
[----:B------:R-:W-:Y:S01]  /*7210*/  MUFU.EX2 R164, R164 ;  /* 0x000000a400a47308 */ /* 0x000fe20000000800 */
[----:B------:R-:W-:-:S04]  /*7220*/  FMNMX.FTZ R97, R152, R97, !PT ;  /* 0x0000006198617209 */ /* 0x000fc80007810000 */
[----:B------:R-:W-:-:S03]  /*7230*/  FMNMX.FTZ R97, R166, R97, !PT ;  /* 0x00000061a6617209 */ /* 0x000fc60007810000 */
[----:B------:R-:W-:Y:S01]  /*7240*/  MUFU.EX2 R89, R89 ;  /* 0x0000005900597308 */ /* 0x000fe20000000800 */
[----:B0-----:R-:W-:Y:S01]  /*7250*/  FMNMX.FTZ R0, R168, R97, !PT ;  /* 0x00000061a8007209 */ /* 0x001fe20007810000 */
[----:B------:R-:W-:-:S04]  /*7260*/  FFMA.FTZ R97, R116, R13, -R113 ;  /* 0x0000000d74617223 */ /* 0x000fc80000010871 */
[----:B------:R-:W0:Y:S02]  /*7270*/  SHFL.BFLY PT, R103, R0, 0x2, 0x1f ;  /* 0x0c401f0000677f89 */ /* 0x000e2400000e0000 */
[----:B------:R-:W-:Y:S08]  /*7280*/  MUFU.EX2 R136, R136 ;  /* 0x0000008800887308 */ /* 0x000ff00000000800 */
[----:B------:R-:W-:Y:S08]  /*7290*/  MUFU.EX2 R144, R144 ;  /* 0x0000009000907308 */ /* 0x000ff00000000800 */
[----:B------:R-:W-:Y:S01]  /*72a0*/  MUFU.EX2 R97, R97 ;  /* 0x0000006100617308 */ /* 0x000fe20000000800 */
[----:B0-----:R-:W-:Y:S01]  /*72b0*/  FMNMX.FTZ R90, R0, R103, !PT ;  /* 0x00000067005a7209 */ /* 0x001fe20007810000 */
[----:B------:R-:W-:Y:S01]  /*72c0*/  FFMA.FTZ R103, R100, R13, -R113 ;  /* 0x0000000d64677223 */ /* 0x000fe20000010871 */
[----:B------:R-:W-:-:S05]  /*72d0*/  FSEL R0, R160, RZ, P2 ;  /* 0x000000ffa0007208 */ /* 0x000fca0001000000 */
[----:B------:R-:W-:Y:S01]  /*72e0*/  MUFU.EX2 R99, R99 ;  /* 0x0000006300637308 */ /* 0x000fe20000000800 */
[----:B------:R-:W0:Y:S01]  /*72f0*/  SHFL.BFLY PT, R109, R90, 0x1, 0x1f ;  /* 0x0c201f005a6d7f89 */ /* 0x000e2200000e0000 */
[----:B------:R-:W-:Y:S01]  /*7300*/  FADD.FTZ R0, -R0, R11 ;  /* 0x0000000b00007221 */ /* 0x000fe20000010100 */
[----:B------:R-:W-:-:S03]  /*7310*/  FFMA.FTZ R11, R96, R13, -R113 ;  /* 0x0000000d600b7223 */ /* 0x000fc60000010871 */
[----:B------:R-:W-:Y:S02]  /*7320*/  FMUL.FTZ R0, R0, R13 ;  /* 0x0000000d00007220 */ /* 0x000fe40000410000 */
[----:B------:R-:W-:Y:S08]  /*7330*/  MUFU.EX2 R110, R110 ;  /* 0x0000006e006e7308 */ /* 0x000ff00000000800 */
[----:B------:R-:W1:Y:S08]  /*7340*/  MUFU.EX2 R0, R0 ;  /* 0x0000000000007308 */ /* 0x000e700000000800 */
[----:B------:R-:W-:Y:S01]  /*7350*/  MUFU.EX2 R101, R101 ;  /* 0x0000006500657308 */ /* 0x000fe20000000800 */
[----:B0-----:R-:W-:-:S04]  /*7360*/  FMNMX.FTZ R90, R90, R109, !PT ;  /* 0x0000006d5a5a7209 */ /* 0x001fc80007810000 */
[C---:B------:R-:W-:Y:S01]  /*7370*/  FSETP.NEU.FTZ.AND P2, PT, R90.reuse, -INF , PT ;  /* 0xff8000005a00780b */ /* 0x040fe20003f5d000 */
[----:B------:R-:W-:Y:S02]  /*7380*/  FMUL.FTZ R94, R90, R13 ;  /* 0x0000000d5a5e7220 */ /* 0x000fe40000410000 */
[----:B------:R-:W-:Y:S01]  /*7390*/  MUFU.EX2 R104, R104 ;  /* 0x0000006800687308 */ /* 0x000fe20000000800 */
[----:B-1----:R-:W-:Y:S02]  /*73a0*/  FFMA.FTZ R7, R0, R7, R21 ;  /* 0x0000000700077223 */ /* 0x002fe40000010015 */
[----:B------:R-:W-:Y:S02]  /*73b0*/  FSEL R109, R94, RZ, P2 ;  /* 0x000000ff5e6d7208 */ /* 0x000fe40001000000 */
[C---:B------:R-:W-:Y:S01]  /*73c0*/  FADD.FTZ R7, R156.reuse, R7 ;  /* 0x000000079c077221 */ /* 0x040fe20000010000 */
[----:B------:R-:W-:Y:S02]  /*73d0*/  F2FP.F16.F32.PACK_AB R156, R156, R21 ;  /* 0x000000159c9c723e */ /* 0x000fe400000000ff */
[-CC-:B------:R-:W-:Y:S01]  /*73e0*/  FFMA.FTZ R157, R107, R13.reuse, -R109.reuse ;  /* 0x0000000d6b9d7223 */ /* 0x180fe2000001086d */
[-CC-:B------:R-:W-:Y:S01]  /*73f0*/  FFMA.FTZ R2, R2, R13.reuse, -R109.reuse ;  /* 0x0000000d02027223 */ /* 0x180fe2000001086d */
[----:B------:R-:W-:Y:S01]  /*7400*/  FSEL R107, R90, RZ, P2 ;  /* 0x000000ff5a6b7208 */ /* 0x000fe20001000000 */
        /* <DEDUP_REMOVED lines=10> */
[----:B------:R-:W-:Y:S01]  /*74b0*/  MUFU.EX2 R157, R157 ;  /* 0x0000009d009d7308 */ /* 0x000fe20000000800 */
[----:B0-----:R-:W-:Y:S01]  /*74c0*/  FADD.FTZ R2, -R107, R10 ;  /* 0x0000000a6b027221 */ /* 0x001fe20000010100 */
[----:B------:R-:W-:Y:S01]  /*74d0*/  FADD.FTZ R10, R158, R7 ;  /* 0x000000079e0a7221 */ /* 0x000fe20000010000 */
[----:B------:R-:W-:Y:S01]  /*74e0*/  FFMA.FTZ R134, R134, R13, -R109 ;  /* 0x0000000d86867223 */ /* 0x000fe2000001086d */
[----:B------:R-:W-:-:S02]  /*74f0*/  IMAD.U32 R20, RZ, RZ, UR11 ;  /* 0x0000000bff147e24 */ /* 0x000fc4000f8e00ff */
[-C--:B------:R-:W-:Y:S01]  /*7500*/  FMUL.FTZ R2, R2, R13.reuse ;  /* 0x0000000d02027220 */ /* 0x080fe20000410000 */
[----:B------:R-:W-:Y:S01]  /*7510*/  FADD.FTZ R10, R23, R10 ;  /* 0x0000000a170a7221 */ /* 0x000fe20000010000 */
[-CC-:B------:R-:W-:Y:S01]  /*7520*/  FFMA.FTZ R124, R124, R13.reuse, -R109.reuse ;  /* 0x0000000d7c7c7223 */ /* 0x180fe2000001086d */
[----:B------:R-:W-:Y:S01]  /*7530*/  MUFU.EX2 R159, R159 ;  /* 0x0000009f009f7308 */ /* 0x000fe20000000800 */
[----:B------:R-:W-:Y:S02]  /*7540*/  @!P1 VIADD R20, R20, 0x2a860 ;  /* 0x0002a86014149836 */ /* 0x000fe40000000000 */
[----:B------:R-:W-:Y:S01]  /*7550*/  FADD.FTZ R7, R91, R10 ;  /* 0x0000000a5b077221 */ /* 0x000fe20000010000 */
[-CC-:B------:R-:W-:Y:S01]  /*7560*/  FFMA.FTZ R126, R126, R13.reuse, -R109.reuse ;  /* 0x0000000d7e7e7223 */ /* 0x180fe2000001086d */
[-CC-:B------:R-:W-:Y:S01]  /*7570*/  FFMA.FTZ R132, R132, R13.reuse, -R109.reuse ;  /* 0x0000000d84847223 */ /* 0x180fe2000001086d */
[-C--:B------:R-:W-:Y:S01]  /*7580*/  FFMA.FTZ R138, R138, R13.reuse, -R109 ;  /* 0x0000000d8a8a7223 */ /* 0x080fe2000001086d */
[----:B------:R-:W-:Y:S01]  /*7590*/  FADD.FTZ R10, R154, R7 ;  /* 0x000000079a0a7221 */ /* 0x000fe20000010000 */
[----:B------:R-:W-:Y:S01]  /*75a0*/  @!P1 PRMT R20, RZ, 0x654, R20 ;  /* 0x00000654ff149816 */ /* 0x000fe20000000014 */
[----:B------:R-:W0:Y:S01]  /*75b0*/  MUFU.EX2 R2, R2 ;  /* 0x0000000200027308 */ /* 0x000e220000000800 */
[-CC-:B------:R-:W-:Y:S01]  /*75c0*/  FFMA.FTZ R140, R140, R13.reuse, -R109.reuse ;  /* 0x0000000d8c8c7223 */ /* 0x180fe2000001086d */
[----:B------:R-:W-:Y:S01]  /*75d0*/  FADD.FTZ R7, R93, R10 ;  /* 0x0000000a5d077221 */ /* 0x000fe20000010000 */
[----:B------:R1:W-:Y:S01]  /*75e0*/  @!P1 SYNCS.ARRIVE.TRANS64.RED.A1T0 RZ, [R20+URZ], RZ ;  /* 0x000000ff14ff99a7 */ /* 0x0003e2000810043f */
[-CC-:B------:R-:W-:Y:S01]  /*75f0*/  FFMA.FTZ R142, R142, R13.reuse, -R109.reuse ;  /* 0x0000000d8e8e7223 */ /* 0x180fe2000001086d */
[-C--:B------:R-:W-:Y:S01]  /*7600*/  FFMA.FTZ R146, R146, R13.reuse, -R109 ;  /* 0x0000000d92927223 */ /* 0x080fe2000001086d */
[----:B------:R-:W-:Y:S01]  /*7610*/  FADD.FTZ R10, R162, R7 ;  /* 0x00000007a20a7221 */ /* 0x000fe20000010000 */
[-CC-:B------:R-:W-:Y:S01]  /*7620*/  FFMA.FTZ R148, R148, R13.reuse, -R109.reuse ;  /* 0x0000000d94947223 */ /* 0x180fe2000001086d */
[----:B------:R-:W2:Y:S01]  /*7630*/  MUFU.EX2 R108, R108 ;  /* 0x0000006c006c7308 */ /* 0x000ea20000000800 */
[----:B------:R-:W-:Y:S01]  /*7640*/  F2FP.F16.F32.PACK_AB R158, R23, R158 ;  /* 0x0000009e179e723e */ /* 0x000fe200000000ff */
[----:B------:R-:W-:Y:S01]  /*7650*/  FADD.FTZ R7, R95, R10 ;  /* 0x0000000a5f077221 */ /* 0x000fe20000010000 */
[----:B------:R-:W-:Y:S01]  /*7660*/  FFMA.FTZ R166, R166, R13, -R109 ;  /* 0x0000000da6a67223 */ /* 0x000fe2000001086d */
[C---:B------:R-:W-:Y:S01]  /*7670*/  ISETP.GT.AND P2, PT, R12.reuse, R15, PT ;  /* 0x0000000f0c00720c */ /* 0x040fe20003f44270 */
[----:B------:R-:W-:-:S02]  /*7680*/  VIADD R12, R12, 0xffffffff ;  /* 0xffffffff0c0c7836 */ /* 0x000fc40000000000 */
[----:B------:R-:W-:Y:S01]  /*7690*/  FADD.FTZ R10, R164, R7 ;  /* 0x00000007a40a7221 */ /* 0x000fe20000010000 */
[----:B------:R-:W3:Y:S01]  /*76a0*/  MUFU.EX2 R153, R22 ;  /* 0x0000001600997308 */ /* 0x000ee20000000800 */
[----:B0-----:R-:W-:Y:S02]  /*76b0*/  FFMA.FTZ R6, R2, R6, R157 ;  /* 0x0000000602067223 */ /* 0x001fe4000001009d */
[----:B------:R-:W-:Y:S01]  /*76c0*/  FADD.FTZ R7, R89, R10 ;  /* 0x0000000a59077221 */ /* 0x000fe20000010000 */
[C---:B------:R-:W-:Y:S01]  /*76d0*/  F2FP.F16.F32.PACK_AB R157, R94.reuse, R157 ;  /* 0x0000009d5e9d723e */ /* 0x040fe200000000ff */
[----:B------:R-:W-:Y:S02]  /*76e0*/  FADD.FTZ R6, R94, R6 ;  /* 0x000000065e067221 */ /* 0x000fe40000010000 */
[----:B------:R-:W-:Y:S01]  /*76f0*/  FADD.FTZ R7, R136, R7 ;  /* 0x0000000788077221 */ /* 0x000fe20000010000 */
[----:B------:R-:W0:Y:S01]  /*7700*/  MUFU.EX2 R114, R114 ;  /* 0x0000007200727308 */ /* 0x000e220000000800 */
[----:B------:R-:W-:-:S02]  /*7710*/  FADD.FTZ R6, R159, R6 ;  /* 0x000000069f067221 */ /* 0x000fc40000010000 */
[----:B------:R-:W-:Y:S01]  /*7720*/  FADD.FTZ R10, R144, R7 ;  /* 0x00000007900a7221 */ /* 0x000fe20000010000 */
[C---:B------:R-:W-:Y:S01]  /*7730*/  F2FP.F16.F32.PACK_AB R144, R97.reuse, R144 ;  /* 0x000000906190723e */ /* 0x040fe200000000ff */
[C---:B--2---:R-:W-:Y:S02]  /*7740*/  FADD.FTZ R6, R108.reuse, R6 ;  /* 0x000000066c067221 */ /* 0x044fe40000010000 */
[----:B-1----:R-:W-:Y:S01]  /*7750*/  FADD.FTZ R20, R97, R10 ;  /* 0x0000000a61147221 */ /* 0x002fe20000010000 */
[----:B------:R-:W-:Y:S01]  /*7760*/  F2FP.F16.F32.PACK_AB R159, R108, R159 ;  /* 0x0000009f6c9f723e */ /* 0x000fe200000000ff */
[----:B------:R-:W1:Y:S01]  /*7770*/  MUFU.EX2 R155, R88 ;  /* 0x00000058009b7308 */ /* 0x000e620000000800 */
[----:B---3--:R-:W-:Y:S01]  /*7780*/  FADD.FTZ R6, R153, R6 ;  /* 0x0000000699067221 */ /* 0x008fe20000010000 */
[----:B------:R-:W-:-:S04]  /*7790*/  FADD.FTZ R107, R99, R20 ;  /* 0x00000014636b7221 */ /* 0x000fc80000010000 */
[----:B------:R-:W-:Y:S02]  /*77a0*/  FADD.FTZ R20, R110, R107 ;  /* 0x0000006b6e147221 */ /* 0x000fe40000010000 */
[----:B------:R-:W2:Y:S01]  /*77b0*/  MUFU.EX2 R118, R118 ;  /* 0x0000007600767308 */ /* 0x000ea20000000800 */
[C---:B0-----:R-:W-:Y:S01]  /*77c0*/  FADD.FTZ R6, R114.reuse, R6 ;  /* 0x0000000672067221 */ /* 0x041fe20000010000 */
[----:B------:R-:W-:Y:S01]  /*77d0*/  FADD.FTZ R107, R101, R20 ;  /* 0x00000014656b7221 */ /* 0x000fe20000010000 */
[----:B------:R-:W-:-:S03]  /*77e0*/  F2FP.F16.F32.PACK_AB R153, R114, R153 ;  /* 0x000000997299723e */ /* 0x000fc600000000ff */
[----:B------:R-:W-:Y:S02]  /*77f0*/  FADD.FTZ R107, R104, R107 ;  /* 0x0000006b686b7221 */ /* 0x000fe40000010000 */
[----:B------:R-:W0:Y:S01]  /*7800*/  MUFU.EX2 R149, R122 ;  /* 0x0000007a00957308 */ /* 0x000e220000000800 */
[----:B-1----:R-:W-:-:S07]  /*7810*/  FADD.FTZ R6, R155, R6 ;  /* 0x000000069b067221 */ /* 0x002fce0000010000 */
[----:B------:R-:W1:Y:S01]  /*7820*/  MUFU.EX2 R128, R128 ;  /* 0x0000008000807308 */ /* 0x000e620000000800 */
[C---:B--2---:R-:W-:Y:S01]  /*7830*/  FADD.FTZ R6, R118.reuse, R6 ;  /* 0x0000000676067221 */ /* 0x044fe20000010000 */
[----:B------:R-:W-:-:S06]  /*7840*/  F2FP.F16.F32.PACK_AB R155, R118, R155 ;  /* 0x0000009b769b723e */ /* 0x000fcc00000000ff */
[----:B------:R-:W2:Y:S01]  /*7850*/  MUFU.EX2 R151, R130 ;  /* 0x0000008200977308 */ /* 0x000ea20000000800 */
[----:B0-----:R-:W-:Y:S01]  /*7860*/  FADD.FTZ R7, R149, R6 ;  /* 0x0000000695077221 */ /* 0x001fe20000010000 */
[----:B------:R-:W-:Y:S01]  /*7870*/  FFMA.FTZ R6, R150, R13, -R109 ;  /* 0x0000000d96067223 */ /* 0x000fe2000001086d */
[----:B------:R-:W-:-:S05]  /*7880*/  F2FP.F16.F32.PACK_AB R150, R136, R89 ;  /* 0x000000598896723e */ /* 0x000fca00000000ff */
[----:B------:R-:W0:Y:S01]  /*7890*/  MUFU.EX2 R134, R134 ;  /* 0x0000008600867308 */ /* 0x000e220000000800 */
[----:B-1----:R-:W-:Y:S01]  /*78a0*/  FADD.FTZ R10, R128, R7 ;  /* 0x00000007800a7221 */ /* 0x002fe20000010000 */
[-CC-:B------:R-:W-:Y:S01]  /*78b0*/  FFMA.FTZ R7, R152, R13.reuse, -R109.reuse ;  /* 0x0000000d98077223 */ /* 0x180fe2000001086d */
[----:B------:R-:W-:Y:S01]  /*78c0*/  FFMA.FTZ R109, R168, R13, -R109 ;  /* 0x0000000da86d7223 */ /* 0x000fe2000001086d */
[----:B------:R-:W-:Y:S02]  /*78d0*/  F2FP.F16.F32.PACK_AB R152, R154, R91 ;  /* 0x0000005b9a98723e */ /* 0x000fe400000000ff */
[----:B------:R-:W-:Y:S02]  /*78e0*/  F2FP.F16.F32.PACK_AB R154, R162, R93 ;  /* 0x0000005da29a723e */ /* 0x000fe400000000ff */
[----:B------:R-:W1:Y:S01]  /*78f0*/  MUFU.EX2 R145, R124 ;  /* 0x0000007c00917308 */ /* 0x000e620000000800 */
[----:B--2---:R-:W-:Y:S01]  /*7900*/  FADD.FTZ R10, R151, R10 ;  /* 0x0000000a970a7221 */ /* 0x004fe20000010000 */
[----:B------:R-:W-:-:S06]  /*7910*/  F2FP.F16.F32.PACK_AB R149, R128, R149 ;  /* 0x000000958095723e */ /* 0x000fcc00000000ff */
[----:B------:R-:W2:Y:S01]  /*7920*/  MUFU.EX2 R126, R126 ;  /* 0x0000007e007e7308 */ /* 0x000ea20000000800 */
[C---:B0-----:R-:W-:Y:S01]  /*7930*/  FADD.FTZ R10, R134.reuse, R10 ;  /* 0x0000000a860a7221 */ /* 0x041fe20000010000 */
[----:B------:R-:W-:-:S06]  /*7940*/  F2FP.F16.F32.PACK_AB R151, R134, R151 ;  /* 0x000000978697723e */ /* 0x000fcc00000000ff */
        /* <DEDUP_REMOVED lines=8> */
[----:B-1----:R-:W-:Y:S01]  /*79d0*/  FADD.FTZ R10, R22, R10 ;  /* 0x0000000a160a7221 */ /* 0x002fe20000010000 */
[----:B--2---:R-:W-:Y:S02]  /*79e0*/  F2FP.F16.F32.PACK_AB R140, R104, R101 ;  /* 0x00000065688c723e */ /* 0x004fe400000000ff */
[----:B------:R-:W-:-:S04]  /*79f0*/  F2FP.F16.F32.PACK_AB R147, R22, R147 ;  /* 0x000000931693723e */ /* 0x000fc800000000ff */
[----:B------:R-:W1:Y:S01]  /*7a00*/  MUFU.EX2 R102, R102 ;  /* 0x0000006600667308 */ /* 0x000e620000000800 */
[----:B---3--:R-:W-:-:S07]  /*7a10*/  FADD.FTZ R10, R141, R10 ;  /* 0x0000000a8d0a7221 */ /* 0x008fce0000010000 */
[----:B------:R2:W3:Y:S01]  /*7a20*/  MUFU.EX2 R143, R146 ;  /* 0x00000092008f7308 */ /* 0x0004e20000000800 */
[C---:B0-----:R-:W-:Y:S01]  /*7a30*/  FADD.FTZ R10, R88.reuse, R10 ;  /* 0x0000000a580a7221 */ /* 0x041fe20000010000 */
[----:B------:R-:W-:-:S06]  /*7a40*/  F2FP.F16.F32.PACK_AB R141, R88, R141 ;  /* 0x0000008d588d723e */ /* 0x000fcc00000000ff */
[----:B------:R-:W0:Y:S01]  /*7a50*/  MUFU.EX2 R103, R103 ;  /* 0x0000006700677308 */ /* 0x000e220000000800 */
[----:B-1----:R-:W-:Y:S01]  /*7a60*/  FADD.FTZ R20, R102, R107 ;  /* 0x0000006b66147221 */ /* 0x002fe20000010000 */
[----:B--2---:R-:W-:-:S06]  /*7a70*/  F2FP.F16.F32.PACK_AB R146, R110, R99 ;  /* 0x000000636e92723e */ /* 0x004fcc00000000ff */
[----:B------:R1:W2:Y:S01]  /*7a80*/  MUFU.EX2 R96, R148 ;  /* 0x0000009400607308 */ /* 0x0002a20000000800 */
[----:B---3--:R-:W-:-:S07]  /*7a90*/  FADD.FTZ R10, R143, R10 ;  /* 0x0000000a8f0a7221 */ /* 0x008fce0000010000 */
[----:B------:R-:W3:Y:S01]  /*7aa0*/  MUFU.EX2 R98, R98 ;  /* 0x0000006200627308 */ /* 0x000ee20000000800 */
[C---:B0-----:R-:W-:Y:S01]  /*7ab0*/  FADD.FTZ R21, R103.reuse, R20 ;  /* 0x0000001467157221 */ /* 0x041fe20000010000 */
[----:B-1----:R-:W-:Y:S02]  /*7ac0*/  F2FP.F16.F32.PACK_AB R148, R164, R95 ;  /* 0x0000005fa494723e */ /* 0x002fe400000000ff */
[----:B------:R-:W-:-:S04]  /*7ad0*/  F2FP.F16.F32.PACK_AB R142, R103, R102 ;  /* 0x00000066678e723e */ /* 0x000fc800000000ff */
[----:B------:R-:W0:Y:S01]  /*7ae0*/  MUFU.EX2 R137, R6 ;  /* 0x0000000600897308 */ /* 0x000e220000000800 */
[C---:B--2---:R-:W-:Y:S01]  /*7af0*/  FADD.FTZ R10, R96.reuse, R10 ;  /* 0x0000000a600a7221 */ /* 0x044fe20000010000 */
[----:B------:R-:W-:-:S06]  /*7b00*/  F2FP.F16.F32.PACK_AB R143, R96, R143 ;  /* 0x0000008f608f723e */ /* 0x000fcc00000000ff */
[----:B------:R-:W1:Y:S01]  /*7b10*/  MUFU.EX2 R105, R105 ;  /* 0x0000006900697308 */ /* 0x000e620000000800 */
[----:B---3--:R-:W-:-:S07]  /*7b20*/  FADD.FTZ R20, R98, R21 ;  /* 0x0000001562147221 */ /* 0x008fce0000010000 */
        /* <DEDUP_REMOVED lines=12> */
[----:B-1----:R-:W-:Y:S01]  /*7bf0*/  FADD.FTZ R10, R139, R10 ;  /* 0x0000000a8b0a7221 */ /* 0x002fe20000010000 */
[C---:B--2---:R-:W-:Y:S01]  /*7c00*/  FADD.FTZ R7, R11.reuse, R6 ;  /* 0x000000060b077221 */ /* 0x044fe20000010000 */
[----:B------:R-:W-:Y:S01]  /*7c10*/  F2FP.F16.F32.PACK_AB R138, R11, R92 ;  /* 0x0000005c0b8a723e */ /* 0x000fe200000000ff */
[----:B------:R-:W-:Y:S02]  /*7c20*/  IMAD.MOV.U32 R11, RZ, RZ, R160 ;  /* 0x000000ffff0b7224 */ /* 0x000fe400078e00a0 */
[C---:B0-----:R-:W-:Y:S01]  /*7c30*/  FADD.FTZ R6, R109.reuse, R10 ;  /* 0x0000000a6d067221 */ /* 0x041fe20000010000 */
[----:B------:R-:W-:Y:S01]  /*7c40*/  F2FP.F16.F32.PACK_AB R139, R109, R139 ;  /* 0x0000008b6d8b723e */ /* 0x000fe200000000ff */
[----:B------:R-:W-:Y:S01]  /*7c50*/  IMAD.MOV.U32 R10, RZ, RZ, R90 ;  /* 0x000000ffff0a7224 */ /* 0x000fe200078e005a */
[----:B------:R-:W-:Y:S06]  /*7c60*/  @P2 BRA `(.L_x_945) ;  /* 0xffffffcc00442947 */ /* 0x000fec000383ffff */
[----:B------:R-:W-:Y:S02]  /*7c70*/  IMAD.MOV.U32 R10, RZ, RZ, R90 ;  /* 0x000000ffff0a7224 */ /* 0x000fe400078e005a */
[----:B------:R-:W-:-:S07]  /*7c80*/  IMAD.MOV.U32 R11, RZ, RZ, R160 ;  /* 0x000000ffff0b7224 */ /* 0x000fce00078e00a0 */
.L_x_928:
[----:B------:R-:W0:Y:S01]  /*7c90*/  LDC R23, c[0x0][0x448] ;  /* 0x00011200ff177b82 */ /* 0x000e220000000800 */
[----:B------:R-:W-:-:S07]  /*7ca0*/  UIADD3 UR60, -UR60, 0x1, URZ ;  /* 0x000000013c3c7890 */ /* 0x000fce000fffe13f */
[----:B------:R-:W1:Y:S08]  /*7cb0*/  S2UR UR5, SR_CTAID.X ;  /* 0x00000000000579c3 */ /* 0x000e700000002500 */
[----:B------:R-:W2:Y:S01]  /*7cc0*/  LDC R14, c[0x0][0x9e4] ;  /* 0x00027900ff0e7b82 */ /* 0x000ea20000000800 */
[----:B0-----:R-:W-:-:S07]  /*7cd0*/  ISETP.NE.AND P2, PT, R23, 0x1, PT ;  /* 0x000000011700780c */ /* 0x001fce0003f45270 */
[----:B------:R-:W0:Y:S01]  /*7ce0*/  LDC R89, c[0x0][0x2f0] ;  /* 0x0000bc00ff597b82 */ /* 0x000e220000000800 */
[----:B-1----:R-:W-:-:S07]  /*7cf0*/  ULEA UR5, UR5, 0x7f, 0x7 ;  /* 0x0000007f05057891 */ /* 0x002fce000f8e383f */
[----:B------:R-:W1:Y:S01]  /*7d00*/  @P2 LDC R20, c[0x0][0x44c] ;  /* 0x00011300ff142b82 */ /* 0x000e620000000800 */
[----:B------:R-:W-:-:S07]  /*7d10*/  IMAD.U32 R15, RZ, RZ, UR5 ;  /* 0x00000005ff0f7e24 */ /* 0x000fce000f8e00ff */
[----:B------:R-:W3:Y:S01]  /*7d20*/  @P2 LDC R21, c[0x0][0x450] ;  /* 0x00011400ff152b82 */ /* 0x000ee20000000800 */
[----:B0-----:R-:W-:Y:S02]  /*7d30*/  IMAD R22, R16, R89, UR60 ;  /* 0x0000003c10167e24 */ /* 0x001fe4000f8e0259 */
[----:B-1----:R-:W-:Y:S01]  /*7d40*/  @P2 IMAD.HI.U32 R20, R20, UR5, RZ ;  /* 0x0000000514142c27 */ /* 0x002fe2000f8e00ff */
[----:B------:R-:W-:-:S04]  /*7d50*/  ULDC UR5, c[0x0][0x9dc] ;  /* 0x0002770000057ab9 */ /* 0x000fc80000000800 */
[----:B---3--:R-:W-:Y:S02]  /*7d60*/  @P2 SHF.R.U32.HI R15, RZ, R21, R20 ;  /* 0x00000015ff0f2219 */ /* 0x008fe40000011614 */
[----:B--2---:R-:W-:-:S03]  /*7d70*/  ISETP.GE.AND P2, PT, R14, 0x1, PT ;  /* 0x000000010e00780c */ /* 0x004fc60003f46270 */
[----:B------:R-:W-:-:S04]  /*7d80*/  IMAD.IADD R15, R22, 0x1, R15 ;  /* 0x00000001160f7824 */ /* 0x000fc800078e020f */
[----:B------:R-:W-:-:S06]  /*7d90*/  VIADD R20, R15, -UR5 ;  /* 0x800000050f147c36 */ /* 0x000fcc0008000000 */
[----:B------:R-:W-:Y:S05]  /*7da0*/  @!P2 BRA `(.L_x_946) ;  /* 0x00000000003ca947 */ /* 0x000fea0003800000 */
        /* <DEDUP_REMOVED lines=9> */
.L_x_947:
[----:B------:R-:W-:-:S13]  /*7e40*/  ISETP.NE.AND P2, PT, R14, 0x1, PT ;  /* 0x000000010e00780c */ /* 0x000fda0003f45270 */
[----:B------:R-:W0:Y:S02]  /*7e50*/  @P2 LDC.64 R88, c[0x0][0x9e8] ;  /* 0x00027a00ff582b82 */ /* 0x000e240000000a00 */
[----:B0-----:R-:W-:-:S05]  /*7e60*/  @P2 IMAD.HI.U32 R22, R15, R88, RZ ;  /* 0x000000580f162227 */ /* 0x001fca00078e00ff */
[----:B------:R-:W-:-:S07]  /*7e70*/  @P2 SHF.R.U32.HI R15, RZ, R89, R22 ;  /* 0x00000059ff0f2219 */ /* 0x000fce0000011616 */
.L_x_948:
[----:B------:R-:W-:-:S05]  /*7e80*/  IMAD R15, R15, R14, RZ ;  /* 0x0000000e0f0f7224 */ /* 0x000fca00078e02ff */
[----:B------:R-:W-:-:S07]  /*7e90*/  VIMNMX R20, R20, R15, !PT ;  /* 0x0000000f14147248 */ /* 0x000fce0007fe0100 */
.L_x_946:
[----:B------:R-:W-:-:S04]  /*7ea0*/  VIADD R20, R20, 0x5f ;  /* 0x0000005f14147836 */ /* 0x000fc80000000000 */
[----:B------:R-:W-:-:S05]  /*7eb0*/  IMAD.HI R20, R20, 0x2aaaaaab, RZ ;  /* 0x2aaaaaab14147827 */ /* 0x000fca00078e02ff */
[----:B------:R-:W-:-:S04]  /*7ec0*/  SHF.R.U32.HI R15, RZ, 0x1f, R20 ;  /* 0x0000001fff0f7819 */ /* 0x000fc80000011614 */
[----:B------:R-:W-:-:S04]  /*7ed0*/  LEA.HI.SX32 R20, R20, R15, 0x1c ;  /* 0x0000000f14147211 */ /* 0x000fc800078fe2ff */
[----:B------:R-:W-:-:S04]  /*7ee0*/  VIMNMX R15, R17, R20, !PT ;  /* 0x00000014110f7248 */ /* 0x000fc80007fe0100 */
[----:B------:R-:W-:-:S13]  /*7ef0*/  ISETP.GE.AND P2, PT, R12, R15, PT ;  /* 0x0000000f0c00720c */ /* 0x000fda0003f46270 */
[----:B------:R-:W-:Y:S05]  /*7f00*/  @!P2 BRA `(.L_x_949) ;  /* 0x00000020006ca947 */ /* 0x000fea0003800000 */
[----:B------:R-:W-:Y:S01]  /*7f10*/  IMAD.MOV.U32 R21, RZ, RZ, R10 ;  /* 0x000000ffff157224 */ /* 0x000fe200078e000a */
[----:B------:R-:W-:Y:S01]  /*7f20*/  UMOV UR7, UR4 ;  /* 0x0000000400077c82 */ /* 0x000fe20008000000 */
[----:B------:R-:W-:Y:S01]  /*7f30*/  IMAD.MOV.U32 R160, RZ, RZ, R11 ;  /* 0x000000ffffa07224 */ /* 0x000fe200078e000b */
[----:B------:R-:W-:Y:S01]  /*7f40*/  ULDC UR5, c[0x0][0x9d8] ;  /* 0x0002760000057ab9 */ /* 0x000fe20000000800 */
[----:B------:R-:W-:-:S07]  /*7f50*/  IMAD.MOV.U32 R20, RZ, RZ, R3 ;  /* 0x000000ffff147224 */ /* 0x000fce00078e0003 */
.L_x_958:
[----:B------:R-:W-:-:S04]  /*7f60*/  UIADD3 UR4, UR7, 0x1, URZ ;  /* 0x0000000107047890 */ /* 0x000fc8000fffe03f */
[----:B------:R-:W-:-:S04]  /*7f70*/  UISETP.NE.AND UP0, UPT, UR4, 0x2, UPT ;  /* 0x000000020400788c */ /* 0x000fc8000bf05270 */
[----:B------:R-:W-:Y:S02]  /*7f80*/  USEL UR6, URZ, 0x1, UP0 ;  /* 0x000000013f067887 */ /* 0x000fe40008000000 */
[----:B------:R-:W-:-:S04]  /*7f90*/  USEL UR4, UR4, URZ, UP0 ;  /* 0x0000003f04047287 */ /* 0x000fc80008000000 */
[----:B------:R-:W-:Y:S01]  /*7fa0*/  LOP3.LUT R3, R20, UR6, RZ, 0x3c, !PT ;  /* 0x0000000614037c12 */ /* 0x000fe2000f8e3cff */
[----:B------:R-:W-:Y:S07]  /*7fb0*/  @!P0 BRA `(.L_x_950) ;  /* 0x0000000000048947 */ /* 0x000fee0003800000 */
[----:B------:R-:W-:Y:S01]  /*7fc0*/  BPT.TRAP 0x1 ;  /* 0x000000040000795c */ /* 0x000fe20000300000 */
.L_x_950:
[----:B------:R-:W-:Y:S01]  /*7fd0*/  ULEA UR56, UR4, UR57, 0x3 ;  /* 0x0000003904387291 */ /* 0x000fe2000f8e183f */
[----:B------:R-:W-:-:S08]  /*7fe0*/  SHF.L.U32 R10, R3, 0x1f, RZ ;  /* 0x0000001f030a7819 */ /* 0x000fd000000006ff */
[----:B------:R0:W1:Y:S01]  /*7ff0*/  SYNCS.PHASECHK.TRANS64.TRYWAIT P2, [UR56+0x2a830], R10 ;  /* 0x02a8300aff0075a7 */ /* 0x0000620008040178 */
[----:B------:R-:W-:Y:S05]  /*8000*/  @!P0 BRA `(.L_x_951) ;  /* 0x0000000000048947 */ /* 0x000fea0003800000 */
[----:B------:R-:W-:Y:S01]  /*8010*/  BPT.TRAP 0x1 ;  /* 0x000000040000795c */ /* 0x000fe20000300000 */
.L_x_951:
[----:B-1----:R-:W-:Y:S05]  /*8020*/  @P2 BRA `(.L_x_952) ;  /* 0x0000000000082947 */ /* 0x002fea0003800000 */
[----:B------:R-:W1:Y:S02]  /*8030*/  SYNCS.PHASECHK.TRANS64.TRYWAIT P2, [UR56+0x2a830], R10 ;  /* 0x02a8300aff0075a7 */ /* 0x000e640008040178 */
[----:B-1----:R-:W-:Y:S05]  /*8040*/  @!P2 BRA `(.L_x_953) ;  /* 0x000000bc0074a947 */ /* 0x002fea0003800000 */
.L_x_952:
        /* <DEDUP_REMOVED lines=129> */
.L_x_954:
[----:B------:R-:W-:Y:S01]  /*8860*/  ULEA UR11, UR7, UR57, 0x3 ;  /* 0x00000039070b7291 */ /* 0x000fe2000f8e183f */
[----:B------:R-:W-:-:S08]  /*8870*/  SHF.L.U32 R0, R20, 0x1f, RZ ;  /* 0x0000001f14007819 */ /* 0x000fd000000006ff */
[----:B------:R2:W3:Y:S01]  /*8880*/  SYNCS.PHASECHK.TRANS64.TRYWAIT P2, [UR11+0x2a850], R0 ;  /* 0x02a85000ff0075a7 */ /* 0x0004e2000804014b */
[----:B------:R-:W-:Y:S05]  /*8890*/  @!P0 BRA `(.L_x_955) ;  /* 0x0000000000048947 */ /* 0x000fea0003800000 */
[----:B------:R-:W-:Y:S01]  /*88a0*/  BPT.TRAP 0x1 ;  /* 0x000000040000795c */ /* 0x000fe20000300000 */
.L_x_955:
[----:B---3--:R-:W-:Y:S05]  /*88b0*/  @P2 BRA `(.L_x_956) ;  /* 0x0000000000082947 */ /* 0x008fea0003800000 */
[----:B------:R-:W3:Y:S02]  /*88c0*/  SYNCS.PHASECHK.TRANS64.TRYWAIT P2, [UR11+0x2a850], R0 ;  /* 0x02a85000ff0075a7 */ /* 0x000ee4000804014b */
[----:B---3--:R-:W-:Y:S05]  /*88d0*/  @!P2 BRA `(.L_x_957) ;  /* 0x000000b40068a947 */ /* 0x008fea0003800000 */
.L_x_956:
[----:B------:R-:W-:Y:S01]  /*88e0*/  UIADD3 UR6, UR57, 0x400, URZ ;  /* 0x0000040039067890 */ /* 0x000fe2000fffe03f */
[----:B------:R-:W-:Y:S01]  /*88f0*/  WARPGROUP.ARRIVE ;  /* 0x00000000000079c5 */ /* 0x000fe20000000000 */
[----:B------:R-:W-:Y:S01]  /*8900*/  UMOV UR15, 0x40000040 ;  /* 0x40000040000f7882 */ /* 0x000fe20000000000 */
[----:B------:R-:W-:Y:S01]  /*8910*/  FMUL.FTZ R2, R88, UR5 ;  /* 0x0000000558027c20 */ /* 0x000fe20008410000 */
[----:B------:R-:W-:Y:S01]  /*8920*/  USHF.R.U32.HI UR6, URZ, 0x4, UR6 ;  /* 0x000000043f067899 */ /* 0x000fe20008011606 */
[----:B01----:R-:W-:Y:S01]  /*8930*/  FMUL.FTZ R10, R89, UR5 ;  /* 0x00000005590a7c20 */ /* 0x003fe20008410000 */
        /* <DEDUP_REMOVED lines=10> */
[----:B------:R-:W-:Y:S01]  /*89e0*/  UIMAD UR6, UR7, 0x600, UR6 ;  /* 0x00000600070678a4 */ /* 0x000fe2000f8e0206 */
[----:B------:R-:W1:Y:S01]  /*89f0*/  MUFU.TANH R10, R10 ;  /* 0x0000000a000a7308 */ /* 0x000e620000002400 */
[----:B------:R-:W-:Y:S01]  /*8a00*/  FMUL.FTZ R106, R108, UR5 ;  /* 0x000000056c6a7c20 */ /* 0x000fe20008410000 */
[----:B------:R-:W-:Y:S01]  /*8a10*/  UMOV UR7, 0x40000040 ;  /* 0x4000004000077882 */ /* 0x000fe20000000000 */
[----:B------:R-:W-:Y:S01]  /*8a20*/  UIADD3 UR10, UR6, 0x80, URZ ;  /* 0x00000080060a7890 */ /* 0x000fe2000fffe03f */
[----:B------:R-:W-:Y:S01]  /*8a30*/  FMUL.FTZ R108, R109, UR5 ;  /* 0x000000056d6c7c20 */ /* 0x000fe20008410000 */
[----:B------:R-:W-:Y:S01]  /*8a40*/  FMUL.FTZ R104, R110, UR5 ;  /* 0x000000056e687c20 */ /* 0x000fe20008410000 */
[----:B------:R-:W-:Y:S01]  /*8a50*/  FMUL.FTZ R110, R112, UR5 ;  /* 0x00000005706e7c20 */ /* 0x000fe20008410000 */
[----:B------:R-:W-:Y:S01]  /*8a60*/  FMUL.FTZ R112, R113, UR5 ;  /* 0x0000000571707c20 */ /* 0x000fe20008410000 */
[----:B------:R-:W-:Y:S01]  /*8a70*/  HGMMA.64x128x16.F32 R24, R156, gdesc[UR4].tnspB, R24, gsb0 ;  /* 0x41e000049c187df0 */ /* 0x000fe20008000818 */
[----:B------:R-:W3:Y:S01]  /*8a80*/  MUFU.TANH R162, R162 ;  /* 0x000000a200a27308 */ /* 0x000ee20000002400 */
[----:B------:R-:W-:Y:S01]  /*8a90*/  UMOV UR14, UR10 ;  /* 0x0000000a000e7c82 */ /* 0x000fe20008000000 */
[----:B------:R-:W-:Y:S01]  /*8aa0*/  UIADD3 UR10, UR6, 0x100, URZ ;  /* 0x00000100060a7890 */ /* 0x000fe2000fffe03f */
[----:B0-----:R-:W-:Y:S01]  /*8ab0*/  FMNMX.FTZ R11, R2, R160, !PT ;  /* 0x000000a0020b7209 */ /* 0x001fe20007810000 */
[----:B------:R-:W-:Y:S01]  /*8ac0*/  FMUL.FTZ R116, R116, UR5 ;  /* 0x0000000574747c20 */ /* 0x000fe20008410000 */
[----:B------:R-:W-:Y:S01]  /*8ad0*/  FMUL.FTZ R117, R117, UR5 ;  /* 0x0000000575757c20 */ /* 0x000fe20008410000 */
[----:B------:R-:W-:Y:S01]  /*8ae0*/  FMUL.FTZ R120, R120, UR5 ;  /* 0x0000000578787c20 */ /* 0x000fe20008410000 */
[----:B------:R-:W-:Y:S01]  /*8af0*/  FMUL.FTZ R124, R124, UR5 ;  /* 0x000000057c7c7c20 */ /* 0x000fe20008410000 */
[----:B------:R-:W0:Y:S01]  /*8b00*/  MUFU.TANH R164, R164 ;  /* 0x000000a400a47308 */ /* 0x000e220000002400 */
[----:B-1----:R-:W-:Y:S01]  /*8b10*/  FMNMX.FTZ R11, R10, R11, !PT ;  /* 0x0000000b0a0b7209 */ /* 0x002fe20007810000 */
[----:B------:R-:W-:Y:S01]  /*8b20*/  FMUL.FTZ R20, R90, UR5 ;  /* 0x000000055a147c20 */ /* 0x000fe20008410000 */
[----:B------:R-:W-:Y:S01]  /*8b30*/  FMUL.FTZ R174, R125, UR5 ;  /* 0x000000057dae7c20 */ /* 0x000fe20008410000 */
[----:B------:R-:W-:Y:S01]  /*8b40*/  FMUL.FTZ R22, R91, UR5 ;  /* 0x000000055b167c20 */ /* 0x000fe20008410000 */
[----:B------:R-:W-:Y:S01]  /*8b50*/  FMUL.FTZ R128, R128, UR5 ;  /* 0x0000000580807c20 */ /* 0x000fe20008410000 */
[----:B------:R-:W-:Y:S01]  /*8b60*/  FMUL.FTZ R88, R94, UR5 ;  /* 0x000000055e587c20 */ /* 0x000fe20008410000 */
[----:B------:R-:W-:Y:S01]  /*8b70*/  FMUL.FTZ R176, R129, UR5 ;  /* 0x0000000581b07c20 */ /* 0x000fe20008410000 */
[----:B------:R-:W-:Y:S01]  /*8b80*/  MUFU.TANH R166, R166 ;  /* 0x000000a600a67308 */ /* 0x000fe20000002400 */
[----:B---3--:R-:W-:Y:S01]  /*8b90*/  FMNMX.FTZ R11, R162, R11, !PT ;  /* 0x0000000ba20b7209 */ /* 0x008fe20007810000 */
[----:B------:R-:W-:Y:S01]  /*8ba0*/  FMUL.FTZ R90, R95, UR5 ;  /* 0x000000055f5a7c20 */ /* 0x000fe20008410000 */
[----:B------:R-:W-:Y:S01]  /*8bb0*/  FMUL.FTZ R132, R132, UR5 ;  /* 0x0000000584847c20 */ /* 0x000fe20008410000 */
[----:B------:R-:W-:Y:S01]  /*8bc0*/  FMUL.FTZ R92, R98, UR5 ;  /* 0x00000005625c7c20 */ /* 0x000fe20008410000 */
[----:B------:R-:W-:Y:S01]  /*8bd0*/  FMUL.FTZ R178, R133, UR5 ;  /* 0x0000000585b27c20 */ /* 0x000fe20008410000 */
[----:B------:R-:W-:Y:S01]  /*8be0*/  FMUL.FTZ R94, R99, UR5 ;  /* 0x00000005635e7c20 */ /* 0x000fe20008410000 */
[----:B------:R-:W-:Y:S01]  /*8bf0*/  FMUL.FTZ R98, R103, UR5 ;  /* 0x0000000567627c20 */ /* 0x000fe20008410000 */
[----:B------:R-:W-:Y:S01]  /*8c00*/  MUFU.TANH R168, R168 ;  /* 0x000000a800a87308 */ /* 0x000fe20000002400 */
[----:B0-----:R-:W-:Y:S01]  /*8c10*/  FMNMX.FTZ R11, R164, R11, !PT ;  /* 0x0000000ba40b7209 */ /* 0x001fe20007810000 */
        /* <DEDUP_REMOVED lines=9> */
[----:B------:R-:W0:Y:S01]  /*8cb0*/  LDC R13, c[0x0][0x988] ;  /* 0x00026200ff0d7b82 */ /* 0x000e220000000800 */
[----:B------:R-:W-:Y:S01]  /*8cc0*/  FMUL.FTZ R186, R131, UR5 ;  /* 0x0000000583ba7c20 */ /* 0x000fe20008410000 */
[----:B------:R-:W-:Y:S01]  /*8cd0*/  FMUL.FTZ R134, R134, UR5 ;  /* 0x0000000586867c20 */ /* 0x000fe20008410000 */
[----:B------:R-:W-:Y:S01]  /*8ce0*/  FMUL.FTZ R188, R135, UR5 ;  /* 0x0000000587bc7c20 */ /* 0x000fe20008410000 */
[----:B------:R-:W-:Y:S01]  /*8cf0*/  UMOV UR7, 0x40000040 ;  /* 0x4000004000077882 */ /* 0x000fe20000000000 */
[----:B------:R-:W-:Y:S01]  /*8d00*/  MUFU.TANH R172, R172 ;  /* 0x000000ac00ac7308 */ /* 0x000fe20000002400 */
[C---:B------:R-:W-:Y:S01]  /*8d10*/  ISETP.GT.AND P2, PT, R12.reuse, R15, PT ;  /* 0x0000000f0c00720c */ /* 0x040fe20003f44270 */
[----:B------:R-:W-:-:S06]  /*8d20*/  VIADD R12, R12, 0xffffffff ;  /* 0xffffffff0c0c7836 */ /* 0x000fcc0000000000 */
[----:B------:R-:W-:Y:S08]  /*8d30*/  MUFU.TANH R106, R106 ;  /* 0x0000006a006a7308 */ /* 0x000ff00000002400 */
[----:B------:R-:W-:Y:S08]  /*8d40*/  MUFU.TANH R108, R108 ;  /* 0x0000006c006c7308 */ /* 0x000ff00000002400 */
[----:B------:R-:W-:Y:S08]  /*8d50*/  MUFU.TANH R110, R110 ;  /* 0x0000006e006e7308 */ /* 0x000ff00000002400 */
[----:B------:R-:W-:Y:S08]  /*8d60*/  MUFU.TANH R112, R112 ;  /* 0x0000007000707308 */ /* 0x000ff00000002400 */
[----:B------:R-:W-:Y:S08]  /*8d70*/  MUFU.TANH R116, R116 ;  /* 0x0000007400747308 */ /* 0x000ff00000002400 */
[----:B------:R-:W-:Y:S08]  /*8d80*/  MUFU.TANH R120, R120 ;  /* 0x0000007800787308 */ /* 0x000ff00000002400 */
[----:B------:R-:W-:Y:S08]  /*8d90*/  MUFU.TANH R124, R124 ;  /* 0x0000007c007c7308 */ /* 0x000ff00000002400 */
[----:B------:R-:W1:Y:S08]  /*8da0*/  MUFU.TANH R20, R20 ;  /* 0x0000001400147308 */ /* 0x000e700000002400 */
[----:B------:R-:W-:Y:S08]  /*8db0*/  MUFU.TANH R174, R174 ;  /* 0x000000ae00ae7308 */ /* 0x000ff00000002400 */
[----:B------:R-:W3:Y:S01]  /*8dc0*/  MUFU.TANH R22, R22 ;  /* 0x0000001600167308 */ /* 0x000ee20000002400 */
[----:B-1----:R-:W-:-:S07]  /*8dd0*/  FMNMX.FTZ R91, R20, R21, !PT ;  /* 0x00000015145b7209 */ /* 0x002fce0007810000 */
[----:B------:R-:W-:Y:S08]  /*8de0*/  MUFU.TANH R128, R128 ;  /* 0x0000008000807308 */ /* 0x000ff00000002400 */
[----:B------:R-:W1:Y:S01]  /*8df0*/  MUFU.TANH R88, R88 ;  /* 0x0000005800587308 */ /* 0x000e620000002400 */
[----:B---3--:R-:W-:Y:S01]  /*8e00*/  FMNMX.FTZ R91, R22, R91, !PT ;  /* 0x0000005b165b7209 */ /* 0x008fe20007810000 */
        /* <DEDUP_REMOVED lines=8> */
[----:B------:R-:W-:Y:S01]  /*8e90*/  UMOV UR14, UR10 ;  /* 0x0000000a000e7c82 */ /* 0x000fe20008000000 */
[----:B------:R-:W-:Y:S01]  /*8ea0*/  UMOV UR15, 0x40000040 ;  /* 0x40000040000f7882 */ /* 0x000fe20000000000 */
[----:B------:R-:W-:Y:S01]  /*8eb0*/  UIADD3 UR10, UR6, 0x180, URZ ;  /* 0x00000180060a7890 */ /* 0x000fe2000fffe03f */
[----:B-1----:R-:W-:Y:S01]  /*8ec0*/  FMNMX.FTZ R91, R88, R91, !PT ;  /* 0x0000005b585b7209 */ /* 0x002fe20007810000 */
[----:B------:R-:W1:Y:S08]  /*8ed0*/  MUFU.TANH R156, R156 ;  /* 0x0000009c009c7308 */ /* 0x000e700000002400 */
[----:B------:R-:W3:Y:S08]  /*8ee0*/  MUFU.TANH R158, R158 ;  /* 0x0000009e009e7308 */ /* 0x000ef00000002400 */
[----:B------:R-:W4:Y:S01]  /*8ef0*/  MUFU.TANH R90, R90 ;  /* 0x0000005a005a7308 */ /* 0x000f220000002400 */
[----:B-1----:R-:W-:-:S07]  /*8f00*/  FMNMX.FTZ R11, R156, R11, !PT ;  /* 0x0000000b9c0b7209 */ /* 0x002fce0007810000 */
[----:B------:R-:W-:Y:S01]  /*8f10*/  MUFU.TANH R132, R132 ;  /* 0x0000008400847308 */ /* 0x000fe20000002400 */
[----:B---3--:R-:W-:-:S04]  /*8f20*/  FMNMX.FTZ R11, R158, R11, !PT ;  /* 0x0000000b9e0b7209 */ /* 0x008fc80007810000 */
[----:B------:R-:W-:-:S03]  /*8f30*/  FMNMX.FTZ R11, R166, R11, !PT ;  /* 0x0000000ba60b7209 */ /* 0x000fc60007810000 */
[----:B------:R-:W1:Y:S01]  /*8f40*/  MUFU.TANH R92, R92 ;  /* 0x0000005c005c7308 */ /* 0x000e620000002400 */
[----:B------:R-:W-:Y:S02]  /*8f50*/  FMNMX.FTZ R11, R168, R11, !PT ;  /* 0x0000000ba80b7209 */ /* 0x000fe40007810000 */
[----:B----4-:R-:W-:Y:S02]  /*8f60*/  FMNMX.FTZ R91, R90, R91, !PT ;  /* 0x0000005b5a5b7209 */ /* 0x010fe40007810000 */
[----:B------:R-:W-:-:S03]  /*8f70*/  FMNMX.FTZ R11, R170, R11, !PT ;  /* 0x0000000baa0b7209 */ /* 0x000fc60007810000 */
[----:B------:R-:W-:Y:S01]  /*8f80*/  MUFU.TANH R178, R178 ;  /* 0x000000b200b27308 */ /* 0x000fe20000002400 */
[----:B------:R-:W-:-:S04]  /*8f90*/  FMNMX.FTZ R11, R172, R11, !PT ;  /* 0x0000000bac0b7209 */ /* 0x000fc80007810000 */
[----:B------:R-:W-:-:S03]  /*8fa0*/  FMNMX.FTZ R11, R106, R11, !PT ;  /* 0x0000000b6a0b7209 */ /* 0x000fc60007810000 */
[----:B------:R-:W3:Y:S01]  /*8fb0*/  MUFU.TANH R94, R94 ;  /* 0x0000005e005e7308 */ /* 0x000ee20000002400 */
[----:B------:R-:W-:Y:S02]  /*8fc0*/  FMNMX.FTZ R11, R108, R11, !PT ;  /* 0x0000000b6c0b7209 */ /* 0x000fe40007810000 */
[----:B-1----:R-:W-:Y:S02]  /*8fd0*/  FMNMX.FTZ R93, R92, R91, !PT ;  /* 0x0000005b5c5d7209 */ /* 0x002fe40007810000 */
[----:B------:R-:W-:-:S03]  /*8fe0*/  FMNMX.FTZ R11, R110, R11, !PT ;  /* 0x0000000b6e0b7209 */ /* 0x000fc60007810000 */
[----:B------:R-:W1:Y:S01]  /*8ff0*/  MUFU.TANH R96, R96 ;  /* 0x0000006000607308 */ /* 0x000e620000002400 */
[----:B------:R-:W-:-:S04]  /*9000*/  FMNMX.FTZ R11, R112, R11, !PT ;  /* 0x0000000b700b7209 */ /* 0x000fc80007810000 */
[----:B------:R-:W-:-:S03]  /*9010*/  FMNMX.FTZ R11, R116, R11, !PT ;  /* 0x0000000b740b7209 */ /* 0x000fc60007810000 */
[----:B------:R-:W4:Y:S01]  /*9020*/  MUFU.TANH R98, R98 ;  /* 0x0000006200627308 */ /* 0x000f220000002400 */
[----:B---3--:R-:W-:-:S07]  /*9030*/  FMNMX.FTZ R93, R94, R93, !PT ;  /* 0x0000005d5e5d7209 */ /* 0x008fce0007810000 */
[----:B------:R-:W3:Y:S01]  /*9040*/  MUFU.TANH R100, R100 ;  /* 0x0000006400647308 */ /* 0x000ee20000002400 */
[----:B-1----:R-:W-:-:S07]  /*9050*/  FMNMX.FTZ R93, R96, R93, !PT ;  /* 0x0000005d605d7209 */ /* 0x002fce0007810000 */
[----:B------:R-:W1:Y:S01]  /*9060*/  MUFU.TANH R102, R102 ;  /* 0x0000006600667308 */ /* 0x000e620000002400 */
[----:B----4-:R-:W-:-:S07]  /*9070*/  FMNMX.FTZ R93, R98, R93, !PT ;  /* 0x0000005d625d7209 */ /* 0x010fce0007810000 */
        /* <DEDUP_REMOVED lines=10> */
[----:B------:R-:W-:Y:S01]  /*9120*/  MUFU.TANH R122, R122 ;  /* 0x0000007a007a7308 */ /* 0x000fe20000002400 */
[----:B----4-:R-:W-:-:S07]  /*9130*/  FMNMX.FTZ R97, R182, R97, !PT ;  /* 0x00000061b6617209 */ /* 0x010fce0007810000 */
[----:B------:R-:W-:Y:S01]  /*9140*/  MUFU.TANH R126, R126 ;  /* 0x0000007e007e7308 */ /* 0x000fe20000002400 */
[----:B------:R-:W-:Y:S02]  /*9150*/  WARPGROUP.DEPBAR.LE gsb0, 0x0 ;  /* 0x00008000000079c5 */ /* 0x000fe40000010000 */
[----:B------:R-:W-:Y:S01]  /*9160*/  WARPGROUP.ARRIVE ;  /* 0x00000000000079c5 */ /* 0x000fe20000000000 */
[----:B------:R-:W-:Y:S01]  /*9170*/  FMUL.FTZ R154, R121, UR5 ;  /* 0x00000005799a7c20 */ /* 0x000fe20008410000 */
[----:B---3--:R-:W-:-:S03]  /*9180*/  FMNMX.FTZ R97, R118, R97, !PT ;  /* 0x0000006176617209 */ /* 0x008fc60007810000 */
[----:B------:R-:W1:Y:S01]  /*9190*/  MUFU.TANH R152, R117 ;  /* 0x0000007500987308 */ /* 0x000e620000002400 */
[----:B------:R-:W-:Y:S01]  /*91a0*/  HGMMA.64x128x16.F32 R24, R148, gdesc[UR12].tnspB, R24, gsb0 ;  /* 0x41e0000c94187df0 */ /* 0x000fe20008000818 */
[----:B------:R-:W-:Y:S01]  /*91b0*/  UMOV UR14, UR10 ;  /* 0x0000000a000e7c82 */ /* 0x000fe20008000000 */
[----:B------:R-:W-:Y:S01]  /*91c0*/  UMOV UR15, 0x40000040 ;  /* 0x40000040000f7882 */ /* 0x000fe20000000000 */
[----:B------:R-:W-:Y:S02]  /*91d0*/  UIADD3 UR10, UR6, 0x200, URZ ;  /* 0x00000200060a7890 */ /* 0x000fe4000fffe03f */
[----:B------:R-:W-:Y:S02]  /*91e0*/  UIADD3 UR6, UR6, 0x280, URZ ;  /* 0x0000028006067890 */ /* 0x000fe4000fffe03f */
[----:B------:R-:W3:Y:S08]  /*91f0*/  MUFU.TANH R154, R154 ;  /* 0x0000009a009a7308 */ /* 0x000ef00000002400 */
[----:B------:R-:W-:Y:S01]  /*9200*/  MUFU.TANH R184, R184 ;  /* 0x000000b800b87308 */ /* 0x000fe20000002400 */
[----:B-1----:R-:W-:-:S04]  /*9210*/  FMNMX.FTZ R11, R152, R11, !PT ;  /* 0x0000000b980b7209 */ /* 0x002fc80007810000 */
[----:B------:R-:W-:-:S03]  /*9220*/  FMNMX.FTZ R11, R120, R11, !PT ;  /* 0x0000000b780b7209 */ /* 0x000fc60007810000 */
[----:B------:R-:W-:Y:S01]  /*9230*/  MUFU.TANH R130, R130 ;  /* 0x0000008200827308 */ /* 0x000fe20000002400 */
[----:B---3--:R-:W-:-:S04]  /*9240*/  FMNMX.FTZ R11, R154, R11, !PT ;  /* 0x0000000b9a0b7209 */ /* 0x008fc80007810000 */
        /* <DEDUP_REMOVED lines=8> */
[----:B------:R-:W-:-:S05]  /*92d0*/  FMNMX.FTZ R11, R178, R11, !PT ;  /* 0x0000000bb20b7209 */ /* 0x000fca0007810000 */
[----:B--2---:R-:W1:Y:S02]  /*92e0*/  SHFL.BFLY PT, R0, R11, 0x2, 0x1f ;  /* 0x0c401f000b007f89 */ /* 0x004e6400000e0000 */
[----:B-1----:R-:W-:-:S05]  /*92f0*/  FMNMX.FTZ R0, R11, R0, !PT ;  /* 0x000000000b007209 */ /* 0x002fca0007810000 */
[----:B------:R-:W1:Y:S02]  /*9300*/  SHFL.BFLY PT, R11, R0, 0x1, 0x1f ;  /* 0x0c201f00000b7f89 */ /* 0x000e6400000e0000 */
[----:B-1----:R-:W-:-:S05]  /*9310*/  FMNMX.FTZ R11, R0, R11, !PT ;  /* 0x0000000b000b7209 */ /* 0x002fca0007810000 */
[C---:B0-----:R-:W-:Y:S01]  /*9320*/  FMUL.FTZ R113, R11.reuse, R13 ;  /* 0x0000000d0b717220 */ /* 0x041fe20000410000 */
[----:B------:R-:W-:-:S03]  /*9330*/  FADD.FTZ R0, -R11, R160 ;  /* 0x000000a00b007221 */ /* 0x000fc60000010100 */
[-CC-:B------:R-:W-:Y:S01]  /*9340*/  FFMA.FTZ R89, R2, R13.reuse, -R113.reuse ;  /* 0x0000000d02597223 */ /* 0x180fe20000010871 */
[-CC-:B------:R-:W-:Y:S01]  /*9350*/  FFMA.FTZ R2, R162, R13.reuse, -R113.reuse ;  /* 0x0000000da2027223 */ /* 0x180fe20000010871 */
[-CC-:B------:R-:W-:Y:S01]  /*9360*/  FFMA.FTZ R160, R10, R13.reuse, -R113.reuse ;  /* 0x0000000d0aa07223 */ /* 0x180fe20000010871 */
[-CC-:B------:R-:W-:Y:S01]  /*9370*/  FFMA.FTZ R10, R106, R13.reuse, -R113.reuse ;  /* 0x0000000d6a0a7223 */ /* 0x180fe20000010871 */
[-C--:B------:R-:W-:Y:S01]  /*9380*/  FMUL.FTZ R0, R0, R13.reuse ;  /* 0x0000000d00007220 */ /* 0x080fe20000410000 */
[----:B------:R-:W-:Y:S01]  /*9390*/  MUFU.EX2 R91, R2 ;  /* 0x00000002005b7308 */ /* 0x000fe20000000800 */
[-CC-:B------:R-:W-:Y:S01]  /*93a0*/  FFMA.FTZ R106, R108, R13.reuse, -R113.reuse ;  /* 0x0000000d6c6a7223 */ /* 0x180fe20000010871 */
[-CC-:B------:R-:W-:Y:S01]  /*93b0*/  FFMA.FTZ R162, R164, R13.reuse, -R113.reuse ;  /* 0x0000000da4a27223 */ /* 0x180fe20000010871 */
[-CC-:B------:R-:W-:Y:S01]  /*93c0*/  FFMA.FTZ R108, R112, R13.reuse, -R113.reuse ;  /* 0x0000000d706c7223 */ /* 0x180fe20000010871 */
[-CC-:B------:R-:W-:Y:S01]  /*93d0*/  FFMA.FTZ R103, R116, R13.reuse, -R113.reuse ;  /* 0x0000000d74677223 */ /* 0x180fe20000010871 */
[-CC-:B------:R-:W-:Y:S01]  /*93e0*/  FFMA.FTZ R105, R120, R13.reuse, -R113.reuse ;  /* 0x0000000d78697223 */ /* 0x180fe20000010871 */
[-CC-:B------:R-:W-:Y:S01]  /*93f0*/  FFMA.FTZ R156, R156, R13.reuse, -R113.reuse ;  /* 0x0000000d9c9c7223 */ /* 0x180fe20000010871 */
[-CC-:B------:R-:W-:Y:S01]  /*9400*/  FFMA.FTZ R166, R166, R13.reuse, -R113.reuse ;  /* 0x0000000da6a67223 */ /* 0x180fe20000010871 */
[----:B------:R-:W-:Y:S01]  /*9410*/  MUFU.EX2 R0, R0 ;  /* 0x0000000000007308 */ /* 0x000fe20000000800 */
[-CC-:B------:R-:W-:Y:S01]  /*9420*/  FFMA.FTZ R170, R170, R13.reuse, -R113.reuse ;  /* 0x0000000daaaa7223 */ /* 0x180fe20000010871 */
[-CC-:B------:R-:W-:Y:S01]  /*9430*/  FFMA.FTZ R164, R172, R13.reuse, -R113.reuse ;  /* 0x0000000daca47223 */ /* 0x180fe20000010871 */
[-CC-:B------:R-:W-:Y:S01]  /*9440*/  FFMA.FTZ R112, R154, R13.reuse, -R113.reuse ;  /* 0x0000000d9a707223 */ /* 0x180fe20000010871 */
[-CC-:B------:R-:W-:Y:S01]  /*9450*/  FFMA.FTZ R116, R174, R13.reuse, -R113.reuse ;  /* 0x0000000dae747223 */ /* 0x180fe20000010871 */
[-CC-:B------:R-:W-:Y:S01]  /*9460*/  FFMA.FTZ R109, R128, R13.reuse, -R113.reuse ;  /* 0x0000000d806d7223 */ /* 0x180fe20000010871 */
[-CC-:B------:R-:W-:Y:S01]  /*9470*/  FFMA.FTZ R120, R176, R13.reuse, -R113.reuse ;  /* 0x0000000db0787223 */ /* 0x180fe20000010871 */
[----:B------:R-:W-:Y:S01]  /*9480*/  FFMA.FTZ R132, R132, R13, -R113 ;  /* 0x0000000d84847223 */ /* 0x000fe20000010871 */
[----:B------:R-:W0:Y:S01]  /*9490*/  MUFU.EX2 R89, R89 ;  /* 0x0000005900597308 */ /* 0x000e220000000800 */
[----:B------:R-:W-:-:S02]  /*94a0*/  WARPGROUP.DEPBAR.LE gsb0, 0x0 ;  /* 0x00008000000079c5 */ /* 0x000fc40000010000 */
[----:B------:R-:W-:Y:S01]  /*94b0*/  WARPGROUP.ARRIVE ;  /* 0x00000000000079c5 */ /* 0x000fe20000000000 */
[----:B------:R-:W-:Y:S01]  /*94c0*/  FMUL.FTZ R148, R119, UR5 ;  /* 0x0000000577947c20 */ /* 0x000fe20008410000 */
[----:B------:R-:W-:-:S03]  /*94d0*/  FMUL.FTZ R150, R123, UR5 ;  /* 0x000000057b967c20 */ /* 0x000fc60008410000 */
[----:B------:R-:W-:Y:S01]  /*94e0*/  MUFU.EX2 R160, R160 ;  /* 0x000000a000a07308 */ /* 0x000fe20000000800 */
[----:B------:R-:W-:Y:S01]  /*94f0*/  HGMMA.64x128x16.F32 R24, R144, gdesc[UR12].tnspB, R24, gsb0 ;  /* 0x41e0000c90187df0 */ /* 0x000fe20008000818 */
[----:B------:R-:W-:Y:S01]  /*9500*/  UMOV UR14, UR10 ;  /* 0x0000000a000e7c82 */ /* 0x000fe20008000000 */
[----:B------:R-:W-:Y:S01]  /*9510*/  UMOV UR15, 0x40000040 ;  /* 0x40000040000f7882 */ /* 0x000fe20000000000 */
[----:B0-----:R-:W-:-:S04]  /*9520*/  FFMA.FTZ R7, R0, R7, R89 ;  /* 0x0000000700077223 */ /* 0x001fc80000010059 */
[----:B------:R-:W0:Y:S08]  /*9530*/  MUFU.TANH R148, R148 ;  /* 0x0000009400947308 */ /* 0x000e300000002400 */
[----:B------:R-:W1:Y:S08]  /*9540*/  MUFU.TANH R150, R150 ;  /* 0x0000009600967308 */ /* 0x000e700000002400 */
[----:B------:R-:W-:Y:S01]  /*9550*/  MUFU.EX2 R162, R162 ;  /* 0x000000a200a27308 */ /* 0x000fe20000000800 */
[----:B0-----:R-:W-:-:S04]  /*9560*/  FMNMX.FTZ R97, R148, R97, !PT ;  /* 0x0000006194617209 */ /* 0x001fc80007810000 */
[----:B------:R-:W-:-:S03]  /*9570*/  FMNMX.FTZ R99, R122, R97, !PT ;  /* 0x000000617a637209 */ /* 0x000fc60007810000 */
[----:B------:R0:W-:Y:S01]  /*9580*/  MUFU.EX2 R93, R156 ;  /* 0x0000009c005d7308 */ /* 0x0001e20000000800 */
[----:B-1----:R-:W-:-:S04]  /*9590*/  FMNMX.FTZ R99, R150, R99, !PT ;  /* 0x0000006396637209 */ /* 0x002fc80007810000 */
[----:B------:R-:W-:-:S03]  /*95a0*/  FMNMX.FTZ R99, R126, R99, !PT ;  /* 0x000000637e637209 */ /* 0x000fc60007810000 */
[----:B------:R-:W-:Y:S01]  /*95b0*/  MUFU.EX2 R95, R166 ;  /* 0x000000a6005f7308 */ /* 0x000fe20000000800 */
[----:B------:R-:W-:Y:S02]  /*95c0*/  FMNMX.FTZ R99, R184, R99, !PT ;  /* 0x00000063b8637209 */ /* 0x000fe40007810000 */
[----:B0-----:R-:W-:Y:S02]  /*95d0*/  F2FP.F16.F32.PACK_AB R156, R160, R89 ;  /* 0x00000059a09c723e */ /* 0x001fe400000000ff */
[----:B------:R-:W-:-:S03]  /*95e0*/  FMNMX.FTZ R101, R130, R99, !PT ;  /* 0x0000006382657209 */ /* 0x000fc60007810000 */
[----:B------:R0:W-:Y:S01]  /*95f0*/  MUFU.EX2 R99, R10 ;  /* 0x0000000a00637308 */ /* 0x0001e20000000800 */
[----:B------:R-:W-:-:S04]  /*9600*/  FMNMX.FTZ R101, R186, R101, !PT ;  /* 0x00000065ba657209 */ /* 0x000fc80007810000 */
[----:B------:R-:W-:-:S03]  /*9610*/  FMNMX.FTZ R101, R134, R101, !PT ;  /* 0x0000006586657209 */ /* 0x000fc60007810000 */
[----:B------:R-:W-:Y:S01]  /*9620*/  MUFU.EX2 R97, R170 ;  /* 0x000000aa00617308 */ /* 0x000fe20000000800 */
[----:B------:R-:W-:Y:S01]  /*9630*/  FMNMX.FTZ R2, R188, R101, !PT ;  /* 0x00000065bc027209 */ /* 0x000fe20007810000 */
[-CC-:B------:R-:W-:Y:S01]  /*9640*/  FFMA.FTZ R101, R110, R13.reuse, -R113.reuse ;  /* 0x0000000d6e657223 */ /* 0x180fe20000010871 */
[----:B------:R-:W-:-:S03]  /*9650*/  FFMA.FTZ R110, R152, R13, -R113 ;  /* 0x0000000d986e7223 */ /* 0x000fc60000010871 */
[----:B------:R-:W0:Y:S02]  /*9660*/  SHFL.BFLY PT, R107, R2, 0x2, 0x1f ;  /* 0x0c401f00026b7f89 */ /* 0x000e2400000e0000 */
[----:B------:R-:W-:Y:S08]  /*9670*/  MUFU.EX2 R164, R164 ;  /* 0x000000a400a47308 */ /* 0x000ff00000000800 */
[----:B------:R-:W-:Y:S08]  /*9680*/  MUFU.EX2 R106, R106 ;  /* 0x0000006a006a7308 */ /* 0x000ff00000000800 */
[----:B------:R-:W-:Y:S01]  /*9690*/  MUFU.EX2 R101, R101 ;  /* 0x0000006500657308 */ /* 0x000fe20000000800 */
[----:B0-----:R-:W-:Y:S01]  /*96a0*/  FMNMX.FTZ R10, R2, R107, !PT ;  /* 0x0000006b020a7209 */ /* 0x001fe20007810000 */
[-CC-:B------:R-:W-:Y:S01]  /*96b0*/  FFMA.FTZ R107, R124, R13.reuse, -R113.reuse ;  /* 0x0000000d7c6b7223 */ /* 0x180fe20000010871 */
[----:B------:R-:W-:-:S05]  /*96c0*/  FFMA.FTZ R124, R178, R13, -R113 ;  /* 0x0000000db27c7223 */ /* 0x000fca0000010871 */
[----:B------:R-:W-:Y:S01]  /*96d0*/  MUFU.EX2 R108, R108 ;  /* 0x0000006c006c7308 */ /* 0x000fe20000000800 */
[----:B------:R-:W0:Y:S07]  /*96e0*/  SHFL.BFLY PT, R111, R10, 0x1, 0x1f ;  /* 0x0c201f000a6f7f89 */ /* 0x000e2e00000e0000 */
[----:B------:R-:W-:Y:S08]  /*96f0*/  MUFU.EX2 R103, R103 ;  /* 0x0000006700677308 */ /* 0x000ff00000000800 */
[----:B------:R-:W-:Y:S08]  /*9700*/  MUFU.EX2 R110, R110 ;  /* 0x0000006e006e7308 */ /* 0x000ff00000000800 */
[----:B------:R-:W-:Y:S01]  /*9710*/  MUFU.EX2 R105, R105 ;  /* 0x0000006900697308 */ /* 0x000fe20000000800 */
[----:B0-----:R-:W-:-:S05]  /*9720*/  FMNMX.FTZ R10, R10, R111, !PT ;  /* 0x0000006f0a0a7209 */ /* 0x001fca0007810000 */
[C---:B------:R-:W-:Y:S01]  /*9730*/  FADD.FTZ R2, -R10.reuse, R21 ;  /* 0x000000150a027221 */ /* 0x040fe20000010100 */
[-C--:B------:R-:W-:Y:S01]  /*9740*/  FMUL.FTZ R21, R10, R13.reuse ;  /* 0x0000000d0a157220 */ /* 0x080fe20000410000 */
[----:B------:R-:W-:Y:S02]  /*9750*/  MUFU.EX2 R112, R112 ;  /* 0x0000007000707308 */ /* 0x000fe40000000800 */
[-C--:B------:R-:W-:Y:S01]  /*9760*/  FMUL.FTZ R2, R2, R13.reuse ;  /* 0x0000000d02027220 */ /* 0x080fe20000410000 */
        /* <DEDUP_REMOVED lines=19> */
[----:B------:R-:W-:Y:S01]  /*98a0*/  FFMA.FTZ R150, R150, R13, -R21 ;  /* 0x0000000d96967223 */ /* 0x000fe20000010815 */
[----:B------:R-:W-:-:S02]  /*98b0*/  WARPGROUP.DEPBAR.LE gsb0, 0x0 ;  /* 0x00008000000079c5 */ /* 0x000fc40000010000 */
[----:B------:R-:W-:Y:S01]  /*98c0*/  WARPGROUP.ARRIVE ;  /* 0x00000000000079c5 */ /* 0x000fe20000000000 */
[-CC-:B------:R-:W-:Y:S01]  /*98d0*/  FFMA.FTZ R144, R158, R13.reuse, -R113.reuse ;  /* 0x0000000d9e907223 */ /* 0x180fe20000010871 */
[-C--:B------:R-:W-:Y:S01]  /*98e0*/  FFMA.FTZ R146, R168, R13.reuse, -R113 ;  /* 0x0000000da8927223 */ /* 0x080fe20000010871 */
[----:B------:R-:W-:Y:S01]  /*98f0*/  MUFU.EX2 R159, R88 ;  /* 0x00000058009f7308 */ /* 0x000fe20000000800 */
[----:B0-----:R-:W-:Y:S02]  /*9900*/  IMAD.U32 R20, RZ, RZ, UR56 ;  /* 0x00000038ff147e24 */ /* 0x001fe4000f8e00ff */
[-CC-:B------:R-:W-:Y:S01]  /*9910*/  FFMA.FTZ R126, R126, R13.reuse, -R21.reuse ;  /* 0x0000000d7e7e7223 */ /* 0x180fe20000010815 */
[----:B------:R-:W-:Y:S01]  /*9920*/  HGMMA.64x128x16.F32 R24, R140, gdesc[UR12].tnspB, R24, gsb0 ;  /* 0x41e0000c8c187df0 */ /* 0x000fe20008000818 */
[-C--:B------:R-:W-:Y:S01]  /*9930*/  FFMA.FTZ R184, R184, R13.reuse, -R21 ;  /* 0x0000000db8b87223 */ /* 0x080fe20000010815 */
[----:B------:R-:W-:Y:S02]  /*9940*/  @!P1 VIADD R20, R20, 0x2a840 ;  /* 0x0002a84014149836 */ /* 0x000fe40000000000 */
[----:B-1----:R-:W-:Y:S01]  /*9950*/  FFMA.FTZ R6, R2, R6, R157 ;  /* 0x0000000602067223 */ /* 0x002fe2000001009d */
[-CC-:B------:R-:W-:Y:S01]  /*9960*/  FFMA.FTZ R130, R130, R13.reuse, -R21.reuse ;  /* 0x0000000d82827223 */ /* 0x180fe20000010815 */
[----:B------:R0:W1:Y:S01]  /*9970*/  MUFU.EX2 R113, R22 ;  /* 0x0000001600717308 */ /* 0x0000620000000800 */
[-CC-:B------:R-:W-:Y:S01]  /*9980*/  FFMA.FTZ R186, R186, R13.reuse, -R21.reuse ;  /* 0x0000000dbaba7223 */ /* 0x180fe20000010815 */
[----:B------:R-:W-:Y:S01]  /*9990*/  @!P1 PRMT R20, RZ, 0x654, R20 ;  /* 0x00000654ff149816 */ /* 0x000fe20000000014 */
[-CC-:B------:R-:W-:Y:S01]  /*99a0*/  FFMA.FTZ R134, R134, R13.reuse, -R21.reuse ;  /* 0x0000000d86867223 */ /* 0x180fe20000010815 */
[----:B------:R-:W-:Y:S01]  /*99b0*/  FFMA.FTZ R21, R188, R13, -R21 ;  /* 0x0000000dbc157223 */ /* 0x000fe20000010815 */
[----:B------:R-:W-:-:S03]  /*99c0*/  F2FP.F16.F32.PACK_AB R158, R162, R91 ;  /* 0x0000005ba29e723e */ /* 0x000fc600000000ff */
[----:B------:R-:W2:Y:S01]  /*99d0*/  MUFU.EX2 R90, R90 ;  /* 0x0000005a005a7308 */ /* 0x000ea20000000800 */
[----:B0-----:R-:W-:-:S04]  /*99e0*/  IMAD.U32 R22, RZ, RZ, UR11 ;  /* 0x0000000bff167e24 */ /* 0x001fc8000f8e00ff */
[----:B------:R-:W-:-:S03]  /*99f0*/  @!P1 VIADD R22, R22, 0x2a860 ;  /* 0x0002a86016169836 */ /* 0x000fc60000000000 */
[----:B------:R-:W0:Y:S01]  /*9a00*/  MUFU.EX2 R153, R92 ;  /* 0x0000005c00997308 */ /* 0x000e220000000800 */
[C---:B-1----:R-:W-:Y:S01]  /*9a10*/  FADD.FTZ R6, R113.reuse, R6 ;  /* 0x0000000671067221 */ /* 0x042fe20000010000 */
[----:B------:R-:W-:Y:S02]  /*9a20*/  @!P1 PRMT R22, RZ, 0x654, R22 ;  /* 0x00000654ff169816 */ /* 0x000fe40000000016 */
[----:B------:R-:W-:Y:S01]  /*9a30*/  F2FP.F16.F32.PACK_AB R157, R113, R157 ;  /* 0x0000009d719d723e */ /* 0x000fe200000000ff */
[----:B------:R-:W-:-:S03]  /*9a40*/  FADD.FTZ R6, R159, R6 ;  /* 0x000000069f067221 */ /* 0x000fc60000010000 */
        /* <DEDUP_REMOVED lines=9> */
[----:B--2---:R-:W-:-:S07]  /*9ae0*/  F2FP.F16.F32.PACK_AB R152, R144, R93 ;  /* 0x0000005d9098723e */ /* 0x004fce00000000ff */
        /* <DEDUP_REMOVED lines=19> */
[----:B------:R1:W-:Y:S01]  /*9c20*/  MUFU.EX2 R88, R150 ;  /* 0x0000009600587308 */ /* 0x0003e20000000800 */
[C---:B--2---:R-:W-:Y:S01]  /*9c30*/  FADD.FTZ R6, R182.reuse, R6 ;  /* 0x00000006b6067221 */ /* 0x044fe20000010000 */
[----:B------:R-:W-:-:S06]  /*9c40*/  F2FP.F16.F32.PACK_AB R145, R182, R145 ;  /* 0x00000091b691723e */ /* 0x000fcc00000000ff */
[----:B------:R-:W-:Y:S01]  /*9c50*/  MUFU.EX2 R107, R107 ;  /* 0x0000006b006b7308 */ /* 0x000fe20000000800 */
[----:B0-----:R-:W-:Y:S01]  /*9c60*/  FADD.FTZ R6, R147, R6 ;  /* 0x0000000693067221 */ /* 0x001fe20000010000 */
[----:B-1----:R-:W-:-:S06]  /*9c70*/  F2FP.F16.F32.PACK_AB R150, R106, R99 ;  /* 0x000000636a96723e */ /* 0x002fcc00000000ff */
[----:B------:R-:W-:Y:S01]  /*9c80*/  MUFU.EX2 R184, R184 ;  /* 0x000000b800b87308 */ /* 0x000fe20000000800 */
[----:B------:R-:W-:Y:S02]  /*9c90*/  WARPGROUP.DEPBAR.LE gsb0, 0x0 ;  /* 0x00008000000079c5 */ /* 0x000fe40000010000 */
[----:B------:R-:W-:Y:S01]  /*9ca0*/  WARPGROUP.ARRIVE ;  /* 0x00000000000079c5 */ /* 0x000fe20000000000 */
[----:B------:R-:W-:-:S04]  /*9cb0*/  F2FP.F16.F32.PACK_AB R140, R112, R105 ;  /* 0x00000069708c723e */ /* 0x000fc800000000ff */
[----:B------:R-:W-:Y:S01]  /*9cc0*/  MUFU.EX2 R141, R122 ;  /* 0x0000007a008d7308 */ /* 0x000fe20000000800 */
[----:B------:R-:W-:Y:S01]  /*9cd0*/  HGMMA.64x128x16.F32 R24, R136, gdesc[UR4].tnspB, R24, gsb0 ;  /* 0x41e0000488187df0 */ /* 0x000fe20008000818 */
[----:B------:R-:W-:-:S06]  /*9ce0*/  UMOV UR7, UR4 ;  /* 0x0000000400077c82 */ /* 0x000fcc0008000000 */
[----:B------:R-:W-:Y:S08]  /*9cf0*/  MUFU.EX2 R143, R126 ;  /* 0x0000007e008f7308 */ /* 0x000ff00000000800 */
[----:B------:R-:W0:Y:S08]  /*9d00*/  MUFU.EX2 R116, R116 ;  /* 0x0000007400747308 */ /* 0x000e300000000800 */
[----:B------:R-:W-:Y:S08]  /*9d10*/  MUFU.EX2 R109, R109 ;  /* 0x0000006d006d7308 */ /* 0x000ff00000000800 */
[----:B------:R-:W-:Y:S01]  /*9d20*/  MUFU.EX2 R186, R186 ;  /* 0x000000ba00ba7308 */ /* 0x000fe20000000800 */
[----:B0-----:R-:W-:-:S07]  /*9d30*/  F2FP.F16.F32.PACK_AB R142, R116, R107 ;  /* 0x0000006b748e723e */ /* 0x001fce00000000ff */
[----:B------:R-:W0:Y:S08]  /*9d40*/  MUFU.EX2 R120, R120 ;  /* 0x0000007800787308 */ /* 0x000e300000000800 */
[----:B------:R-:W-:Y:S08]  /*9d50*/  MUFU.EX2 R111, R132 ;  /* 0x00000084006f7308 */ /* 0x000ff00000000800 */
[----:B------:R-:W-:Y:S08]  /*9d60*/  MUFU.EX2 R21, R21 ;  /* 0x0000001500157308 */ /* 0x000ff00000000800 */
[----:B------:R-:W1:Y:S01]  /*9d70*/  MUFU.EX2 R124, R124 ;  /* 0x0000007c007c7308 */ /* 0x000e620000000800 */
[----:B------:R-:W-:-:S02]  /*9d80*/  WARPGROUP.DEPBAR.LE gsb0, 0x0 ;  /* 0x00008000000079c5 */ /* 0x000fc40000010000 */
[----:B------:R2:W-:Y:S05]  /*9d90*/  @!P1 SYNCS.ARRIVE.TRANS64.RED.A1T0 RZ, [R20+URZ], RZ ;  /* 0x000000ff14ff99a7 */ /* 0x0005ea000810043f */
[----:B------:R-:W-:Y:S01]  /*9da0*/  MUFU.EX2 R137, R130 ;  /* 0x0000008200897308 */ /* 0x000fe20000000800 */
[----:B0-----:R-:W-:Y:S02]  /*9db0*/  F2FP.F16.F32.PACK_AB R136, R120, R109 ;  /* 0x0000006d7888723e */ /* 0x001fe400000000ff */
[----:B-1----:R-:W-:Y:S01]  /*9dc0*/  F2FP.F16.F32.PACK_AB R138, R124, R111 ;  /* 0x0000006f7c8a723e */ /* 0x002fe200000000ff */
[----:B--2---:R-:W-:Y:S01]  /*9dd0*/  FADD.FTZ R20, R160, R7 ;  /* 0x00000007a0147221 */ /* 0x004fe20000010000 */
[----:B------:R0:W-:Y:S03]  /*9de0*/  @!P1 SYNCS.ARRIVE.TRANS64.RED.A1T0 RZ, [R22+URZ], RZ ;  /* 0x000000ff16ff99a7 */ /* 0x0001e6000810043f */
[----:B------:R-:W-:Y:S01]  /*9df0*/  MUFU.EX2 R139, R134 ;  /* 0x00000086008b7308 */ /* 0x000fe20000000800 */
[----:B------:R-:W-:-:S02]  /*9e00*/  IMAD.MOV.U32 R160, RZ, RZ, R11 ;  /* 0x000000ffffa07224 */ /* 0x000fc400078e000b */
[----:B------:R-:W-:-:S04]  /*9e10*/  FADD.FTZ R7, R91, R20 ;  /* 0x000000145b077221 */ /* 0x000fc80000010000 */
[----:B------:R-:W-:Y:S01]  /*9e20*/  FADD.FTZ R20, R162, R7 ;  /* 0x00000007a2147221 */ /* 0x000fe20000010000 */
[----:B0-----:R0:W1:Y:S03]  /*9e30*/  MUFU.EX2 R22, R148 ;  /* 0x0000009400167308 */ /* 0x0010660000000800 */
[----:B------:R-:W-:-:S04]  /*9e40*/  FADD.FTZ R7, R93, R20 ;  /* 0x000000145d077221 */ /* 0x000fc80000010000 */
[----:B------:R-:W-:Y:S01]  /*9e50*/  FADD.FTZ R20, R144, R7 ;  /* 0x0000000790147221 */ /* 0x000fe20000010000 */
[----:B------:R-:W-:Y:S02]  /*9e60*/  F2FP.F16.F32.PACK_AB R144, R108, R101 ;  /* 0x000000656c90723e */ /* 0x000fe400000000ff */
[----:B0-----:R-:W-:Y:S01]  /*9e70*/  F2FP.F16.F32.PACK_AB R148, R164, R97 ;  /* 0x00000061a494723e */ /* 0x001fe200000000ff */
[----:B------:R-:W-:-:S04]  /*9e80*/  FADD.FTZ R7, R95, R20 ;  /* 0x000000145f077221 */ /* 0x000fc80000010000 */
[----:B------:R-:W-:Y:S01]  /*9e90*/  FADD.FTZ R20, R146, R7 ;  /* 0x0000000792147221 */ /* 0x000fe20000010000 */
[----:B------:R-:W-:Y:S01]  /*9ea0*/  F2FP.F16.F32.PACK_AB R146, R110, R103 ;  /* 0x000000676e92723e */ /* 0x000fe200000000ff */
[C---:B-1----:R-:W-:Y:S02]  /*9eb0*/  FADD.FTZ R6, R22.reuse, R6 ;  /* 0x0000000616067221 */ /* 0x042fe40000010000 */
[----:B------:R-:W-:Y:S01]  /*9ec0*/  FADD.FTZ R7, R97, R20 ;  /* 0x0000001461077221 */ /* 0x000fe20000010000 */
[----:B------:R-:W-:Y:S01]  /*9ed0*/  F2FP.F16.F32.PACK_AB R147, R22, R147 ;  /* 0x000000931693723e */ /* 0x000fe200000000ff */
[----:B------:R-:W-:Y:S02]  /*9ee0*/  FADD.FTZ R6, R141, R6 ;  /* 0x000000068d067221 */ /* 0x000fe40000010000 */
[----:B------:R-:W-:Y:S01]  /*9ef0*/  FADD.FTZ R20, R164, R7 ;  /* 0x00000007a4147221 */ /* 0x000fe20000010000 */
[C---:B------:R-:W-:Y:S01]  /*9f00*/  F2FP.F16.F32.PACK_AB R141, R88.reuse, R141 ;  /* 0x0000008d588d723e */ /* 0x040fe200000000ff */
[----:B------:R-:W-:-:S02]  /*9f10*/  FADD.FTZ R6, R88, R6 ;  /* 0x0000000658067221 */ /* 0x000fc40000010000 */
[----:B------:R-:W-:Y:S02]  /*9f20*/  FADD.FTZ R7, R99, R20 ;  /* 0x0000001463077221 */ /* 0x000fe40000010000 */
[----:B------:R-:W-:Y:S02]  /*9f30*/  FADD.FTZ R6, R143, R6 ;  /* 0x000000068f067221 */ /* 0x000fe40000010000 */
[----:B------:R-:W-:Y:S01]  /*9f40*/  FADD.FTZ R20, R106, R7 ;  /* 0x000000076a147221 */ /* 0x000fe20000010000 */
[C---:B------:R-:W-:Y:S01]  /*9f50*/  F2FP.F16.F32.PACK_AB R143, R184.reuse, R143 ;  /* 0x0000008fb88f723e */ /* 0x040fe200000000ff */
[----:B------:R-:W-:Y:S02]  /*9f60*/  FADD.FTZ R6, R184, R6 ;  /* 0x00000006b8067221 */ /* 0x000fe40000010000 */
[----:B------:R-:W-:Y:S02]  /*9f70*/  FADD.FTZ R7, R101, R20 ;  /* 0x0000001465077221 */ /* 0x000fe40000010000 */
[----:B------:R-:W-:-:S02]  /*9f80*/  FADD.FTZ R6, R137, R6 ;  /* 0x0000000689067221 */ /* 0x000fc40000010000 */
[----:B------:R-:W-:Y:S01]  /*9f90*/  FADD.FTZ R20, R108, R7 ;  /* 0x000000076c147221 */ /* 0x000fe20000010000 */
[C---:B------:R-:W-:Y:S01]  /*9fa0*/  F2FP.F16.F32.PACK_AB R137, R186.reuse, R137 ;  /* 0x00000089ba89723e */ /* 0x040fe200000000ff */
[----:B------:R-:W-:Y:S02]  /*9fb0*/  FADD.FTZ R6, R186, R6 ;  /* 0x00000006ba067221 */ /* 0x000fe40000010000 */
[----:B------:R-:W-:Y:S02]  /*9fc0*/  FADD.FTZ R7, R103, R20 ;  /* 0x0000001467077221 */ /* 0x000fe40000010000 */
[----:B------:R-:W-:Y:S02]  /*9fd0*/  FADD.FTZ R6, R139, R6 ;  /* 0x000000068b067221 */ /* 0x000fe40000010000 */
[----:B------:R-:W-:Y:S01]  /*9fe0*/  FADD.FTZ R20, R110, R7 ;  /* 0x000000076e147221 */ /* 0x000fe20000010000 */
[C---:B------:R-:W-:Y:S01]  /*9ff0*/  F2FP.F16.F32.PACK_AB R139, R21.reuse, R139 ;  /* 0x0000008b158b723e */ /* 0x040fe200000000ff */
[----:B------:R-:W-:-:S02]  /*a000*/  FADD.FTZ R6, R21, R6 ;  /* 0x0000000615067221 */ /* 0x000fc40000010000 */
[----:B------:R-:W-:Y:S01]  /*a010*/  FADD.FTZ R7, R105, R20 ;  /* 0x0000001469077221 */ /* 0x000fe20000010000 */
[----:B------:R-:W-:-:S03]  /*a020*/  IMAD.MOV.U32 R21, RZ, RZ, R10 ;  /* 0x000000ffff157224 */ /* 0x000fc600078e000a */
[----:B------:R-:W-:-:S04]  /*a030*/  FADD.FTZ R20, R112, R7 ;  /* 0x0000000770147221 */ /* 0x000fc80000010000 */
[----:B------:R-:W-:-:S04]  /*a040*/  FADD.FTZ R7, R107, R20 ;  /* 0x000000146b077221 */ /* 0x000fc80000010000 */
[----:B------:R-:W-:-:S04]  /*a050*/  FADD.FTZ R20, R116, R7 ;  /* 0x0000000774147221 */ /* 0x000fc80000010000 */
[----:B------:R-:W-:-:S04]  /*a060*/  FADD.FTZ R7, R109, R20 ;  /* 0x000000146d077221 */ /* 0x000fc80000010000 */
[----:B------:R-:W-:-:S04]  /*a070*/  FADD.FTZ R20, R120, R7 ;  /* 0x0000000778147221 */ /* 0x000fc80000010000 */
[----:B------:R-:W-:Y:S01]  /*a080*/  FADD.FTZ R7, R111, R20 ;  /* 0x000000146f077221 */ /* 0x000fe20000010000 */
[----:B------:R-:W-:-:S03]  /*a090*/  IMAD.MOV.U32 R20, RZ, RZ, R3 ;  /* 0x000000ffff147224 */ /* 0x000fc600078e0003 */
[----:B------:R-:W-:Y:S01]  /*a0a0*/  FADD.FTZ R7, R124, R7 ;  /* 0x000000077c077221 */ /* 0x000fe20000010000 */
[----:B------:R-:W-:Y:S06]  /*a0b0*/  @P2 BRA `(.L_x_958) ;  /* 0xffffffdc00a82947 */ /* 0x000fec000383ffff */
.L_x_949:
[----:B------:R-:W-:-:S13]  /*a0c0*/  ISETP.GE.AND P2, PT, R12, R17, PT ;  /* 0x000000110c00720c */ /* 0x000fda0003f46270 */
[----:B------:R-:W-:Y:S05]  /*a0d0*/  @!P2 BRA `(.L_x_959) ;  /* 0x0000003000e4a947 */ /* 0x000fea0003800000 */
[----:B------:R-:W-:Y:S01]  /*a0e0*/  IMAD.MOV.U32 R15, RZ, RZ, R10 ;  /* 0x000000ffff0f7224 */ /* 0x000fe200078e000a */
[----:B------:R-:W-:Y:S01]  /*a0f0*/  UMOV UR7, UR4 ;  /* 0x0000000400077c82 */ /* 0x000fe20008000000 */
[----:B------:R-:W-:Y:S01]  /*a100*/  IMAD.MOV.U32 R20, RZ, RZ, R11 ;  /* 0x000000ffff147224 */ /* 0x000fe200078e000b */
[----:B------:R-:W-:Y:S01]  /*a110*/  ULDC UR59, c[0x0][0x9e4] ;  /* 0x00027900003b7ab9 */ /* 0x000fe20000000800 */
[----:B------:R-:W-:Y:S01]  /*a120*/  IMAD.MOV.U32 R21, RZ, RZ, R3 ;  /* 0x000000ffff157224 */ /* 0x000fe200078e0003 */
[----:B------:R-:W-:Y:S01]  /*a130*/  ULDC UR60, c[0x0][0x288] ;  /* 0x0000a200003c7ab9 */ /* 0x000fe20000000800 */
[----:B------:R-:W-:-:S05]  /*a140*/  ULDC UR5, c[0x0][0x9d8] ;  /* 0x0002760000057ab9 */ /* 0x000fca0000000800 */
.L_x_976:
[----:B------:R-:W-:-:S04]  /*a150*/  UIADD3 UR4, UR7, 0x1, URZ ;  /* 0x0000000107047890 */ /* 0x000fc8000fffe03f */
[----:B------:R-:W-:-:S04]  /*a160*/  UISETP.NE.AND UP0, UPT, UR4, 0x2, UPT ;  /* 0x000000020400788c */ /* 0x000fc8000bf05270 */
[----:B------:R-:W-:Y:S02]  /*a170*/  USEL UR6, URZ, 0x1, UP0 ;  /* 0x000000013f067887 */ /* 0x000fe40008000000 */
[----:B------:R-:W-:-:S04]  /*a180*/  USEL UR4, UR4, URZ, UP0 ;  /* 0x0000003f04047287 */ /* 0x000fc80008000000 */
[----:B------:R-:W-:Y:S01]  /*a190*/  LOP3.LUT R3, R21, UR6, RZ, 0x3c, !PT ;  /* 0x0000000615037c12 */ /* 0x000fe2000f8e3cff */
[----:B------:R-:W-:Y:S07]  /*a1a0*/  @!P0 BRA `(.L_x_960) ;  /* 0x0000000000048947 */ /* 0x000fee0003800000 */
[----:B------:R-:W-:Y:S01]  /*a1b0*/  BPT.TRAP 0x1 ;  /* 0x000000040000795c */ /* 0x000fe20000300000 */
.L_x_960:
[----:B------:R-:W-:Y:S01]  /*a1c0*/  ULEA UR56, UR4, UR57, 0x3 ;  /* 0x0000003904387291 */ /* 0x000fe2000f8e183f */
[----:B------:R-:W-:-:S08]  /*a1d0*/  SHF.L.U32 R10, R3, 0x1f, RZ ;  /* 0x0000001f030a7819 */ /* 0x000fd000000006ff */
[----:B------:R0:W1:Y:S01]  /*a1e0*/  SYNCS.PHASECHK.TRANS64.TRYWAIT P2, [UR56+0x2a830], R10 ;  /* 0x02a8300aff0075a7 */ /* 0x0000620008040178 */
[----:B------:R-:W-:Y:S05]  /*a1f0*/  @!P0 BRA `(.L_x_961) ;  /* 0x0000000000048947 */ /* 0x000fea0003800000 */
[----:B------:R-:W-:Y:S01]  /*a200*/  BPT.TRAP 0x1 ;  /* 0x000000040000795c */ /* 0x000fe20000300000 */
.L_x_961:
[----:B-1----:R-:W-:Y:S05]  /*a210*/  @P2 BRA `(.L_x_962) ;  /* 0x0000000000082947 */ /* 0x002fea0003800000 */
[----:B------:R-:W1:Y:S02]  /*a220*/  SYNCS.PHASECHK.TRANS64.TRYWAIT P2, [UR56+0x2a830], R10 ;  /* 0x02a8300aff0075a7 */ /* 0x000e640008040178 */
[----:B-1----:R-:W-:Y:S05]  /*a230*/  @!P2 BRA `(.L_x_963) ;  /* 0x0000009c0028a947 */ /* 0x002fea0003800000 */
.L_x_962:
        /* <DEDUP_REMOVED lines=129> */
.L_x_964:
[----:B------:R-:W-:Y:S01]  /*aa50*/  ULEA UR11, UR7, UR57, 0x3 ;  /* 0x00000039070b7291 */ /* 0x000fe2000f8e183f */
[----:B------:R-:W-:-:S08]  /*aa60*/  SHF.L.U32 R0, R21, 0x1f, RZ ;  /* 0x0000001f15007819 */ /* 0x000fd000000006ff */
[----:B------:R2:W3:Y:S01]  /*aa70*/  SYNCS.PHASECHK.TRANS64.TRYWAIT P2, [UR11+0x2a850], R0 ;  /* 0x02a85000ff0075a7 */ /* 0x0004e2000804014b */
[----:B------:R-:W-:Y:S05]  /*aa80*/  @!P0 BRA `(.L_x_965) ;  /* 0x0000000000048947 */ /* 0x000fea0003800000 */
[----:B------:R-:W-:Y:S01]  /*aa90*/  BPT.TRAP 0x1 ;  /* 0x000000040000795c */ /* 0x000fe20000300000 */
.L_x_965:
[----:B---3--:R-:W-:Y:S05]  /*aaa0*/  @P2 BRA `(.L_x_966) ;  /* 0x0000000000082947 */ /* 0x008fea0003800000 */
[----:B------:R-:W3:Y:S02]  /*aab0*/  SYNCS.PHASECHK.TRANS64.TRYWAIT P2, [UR11+0x2a850], R0 ;  /* 0x02a85000ff0075a7 */ /* 0x000ee4000804014b */
[----:B---3--:R-:W-:Y:S05]  /*aac0*/  @!P2 BRA `(.L_x_967) ;  /* 0x00000094001ca947 */ /* 0x008fea0003800000 */
.L_x_966:
[----:B------:R-:W-:Y:S01]  /*aad0*/  UIADD3 UR6, UR57, 0x400, URZ ;  /* 0x0000040039067890 */ /* 0x000fe2000fffe03f */
[----:B------:R-:W-:Y:S01]  /*aae0*/  WARPGROUP.ARRIVE ;  /* 0x00000000000079c5 */ /* 0x000fe20000000000 */
[----:B------:R-:W-:Y:S01]  /*aaf0*/  UMOV UR15, 0x40000040 ;  /* 0x40000040000f7882 */ /* 0x000fe20000000000 */
[----:B------:R-:W-:Y:S01]  /*ab00*/  ISETP.NE.AND P2, PT, R23, 0x1, PT ;  /* 0x000000011700780c */ /* 0x000fe20003f45270 */
[----:B------:R-:W-:Y:S01]  /*ab10*/  USHF.R.U32.HI UR6, URZ, 0x4, UR6 ;  /* 0x000000043f067899 */ /* 0x000fe20008011606 */
[----:B-12---:R-:W-:Y:S01]  /*ab20*/  FMUL.FTZ R0, R90, UR5 ;  /* 0x000000055a007c20 */ /* 0x006fe20008410000 */
        /* <DEDUP_REMOVED lines=12> */
[----:B------:R-:W4:Y:S01]  /*abf0*/  MUFU.TANH R100, R109 ;  /* 0x0000006d00647308 */ /* 0x000f220000002400 */
[----:B------:R-:W-:Y:S01]  /*ac00*/  UMOV UR7, 0x40000040 ;  /* 0x4000004000077882 */ /* 0x000fe20000000000 */
[----:B------:R-:W-:Y:S01]  /*ac10*/  UIADD3 UR10, UR6, 0x80, URZ ;  /* 0x00000080060a7890 */ /* 0x000fe2000fffe03f */
[----:B-1----:R-:W-:-:S02]  /*ac20*/  IMAD.MOV.U32 R108, RZ, RZ, R8 ;  /* 0x000000ffff6c7224 */ /* 0x002fc400078e0008 */
[----:B------:R-:W-:Y:S01]  /*ac30*/  FMUL.FTZ R2, R91, UR5 ;  /* 0x000000055b027c20 */ /* 0x000fe20008410000 */
[----:B------:R-:W-:Y:S02]  /*ac40*/  IMAD R111, R12, -0x60, RZ ;  /* 0xffffffa00c6f7824 */ /* 0x000fe400078e02ff */
[----:B0-----:R-:W-:Y:S01]  /*ac50*/  FMUL.FTZ R10, R88, UR5 ;  /* 0x00000005580a7c20 */ /* 0x001fe20008410000 */
[----:B------:R-:W-:Y:S01]  /*ac60*/  HGMMA.64x128x16.F32 R24, R156, gdesc[UR4].tnspB, R24, gsb0 ;  /* 0x41e000049c187df0 */ /* 0x000fe20008000818 */
[----:B------:R-:W-:Y:S01]  /*ac70*/  UMOV UR7, 0x40000040 ;  /* 0x4000004000077882 */ /* 0x000fe20000000000 */
[----:B------:R-:W-:Y:S01]  /*ac80*/  UMOV UR14, UR10 ;  /* 0x0000000a000e7c82 */ /* 0x000fe20008000000 */
[----:B------:R-:W-:Y:S01]  /*ac90*/  UIADD3 UR10, UR6, 0x100, URZ ;  /* 0x00000100060a7890 */ /* 0x000fe2000fffe03f */
[----:B------:R-:W-:Y:S01]  /*aca0*/  FMUL.FTZ R11, R94, UR5 ;  /* 0x000000055e0b7c20 */ /* 0x000fe20008410000 */
[----:B------:R-:W-:Y:S01]  /*acb0*/  FMUL.FTZ R13, R95, UR5 ;  /* 0x000000055f0d7c20 */ /* 0x000fe20008410000 */
[----:B------:R-:W-:Y:S01]  /*acc0*/  FMUL.FTZ R160, R97, UR5 ;  /* 0x0000000561a07c20 */ /* 0x000fe20008410000 */
        /* <DEDUP_REMOVED lines=21> */
[----:B------:R-:W-:-:S02]  /*ae20*/  VIADD R94, R111, 0x1 ;  /* 0x000000016f5e7836 */ /* 0x000fc40000000000 */
[----:B------:R-:W-:Y:S01]  /*ae30*/  FMUL.FTZ R120, R120, UR5 ;  /* 0x0000000578787c20 */ /* 0x000fe20008410000 */
[----:B------:R-:W-:Y:S01]  /*ae40*/  FMUL.FTZ R124, R124, UR5 ;  /* 0x000000057c7c7c20 */ /* 0x000fe20008410000 */
[----:B------:R-:W-:Y:S01]  /*ae50*/  FMUL.FTZ R132, R132, UR5 ;  /* 0x0000000584847c20 */ /* 0x000fe20008410000 */
[----:B------:R-:W-:Y:S01]  /*ae60*/  FMUL.FTZ R134, R134, UR5 ;  /* 0x0000000586867c20 */ /* 0x000fe20008410000 */
[----:B------:R-:W-:Y:S01]  /*ae70*/  IMAD R94, R9, -0x2, R94 ;  /* 0xfffffffe095e7824 */ /* 0x000fe200078e025e */
[----:B------:R-:W0:Y:S01]  /*ae80*/  MUFU.TANH R10, R10 ;  /* 0x0000000a000a7308 */ /* 0x000e220000002400 */
[----:B------:R-:W-:-:S03]  /*ae90*/  ULDC UR18, c[0x0][0x9e0] ;  /* 0x0002780000127ab9 */ /* 0x000fc60000000800 */
[----:B------:R-:W-:-:S04]  /*aea0*/  IADD3 R96, R94, -UR60, R19 ;  /* 0x8000003c5e607c10 */ /* 0x000fc8000fffe013 */
[----:B------:R-:W0:Y:S01]  /*aeb0*/  MUFU.TANH R0, R0 ;  /* 0x0000000000007308 */ /* 0x000e220000002400 */
[C---:B------:R-:W-:Y:S02]  /*aec0*/  VIADD R114, R96.reuse, UR18 ;  /* 0x0000001260727c36 */ /* 0x040fe40008000000 */
[----:B------:R-:W-:-:S05]  /*aed0*/  VIADD R115, R96, UR61 ;  /* 0x0000003d60737c36 */ /* 0x000fca0008000000 */
        /* <DEDUP_REMOVED lines=16> */
[----:B------:R-:W-:Y:S01]  /*afe0*/  UMOV UR14, UR10 ;  /* 0x0000000a000e7c82 */ /* 0x000fe20008000000 */
[----:B------:R-:W-:Y:S01]  /*aff0*/  UMOV UR15, 0x40000040 ;  /* 0x40000040000f7882 */ /* 0x000fe20000000000 */
[----:B------:R-:W-:-:S04]  /*b000*/  UIADD3 UR10, UR6, 0x180, URZ ;  /* 0x00000180060a7890 */ /* 0x000fc8000fffe03f */
        /* <DEDUP_REMOVED lines=15> */
[----:B------:R0:W0:Y:S08]  /*b100*/  MUFU.TANH R110, R132 ;  /* 0x00000084006e7308 */ /* 0x0000300000002400 */
[----:B------:R-:W0:Y:S01]  /*b110*/  MUFU.TANH R133, R133 ;  /* 0x0000008500857308 */ /* 0x000e220000002400 */
[----:B------:R-:W-:-:S02]  /*b120*/  WARPGROUP.DEPBAR.LE gsb0, 0x0 ;  /* 0x00008000000079c5 */ /* 0x000fc40000010000 */
[----:B------:R-:W-:Y:S01]  /*b130*/  WARPGROUP.ARRIVE ;  /* 0x00000000000079c5 */ /* 0x000fe20000000000 */
[----:B------:R-:W-:Y:S01]  /*b140*/  FMUL.FTZ R152, R130, UR5 ;  /* 0x0000000582987c20 */ /* 0x000fe20008410000 */
[----:B------:R-:W-:-:S04]  /*b150*/  FMUL.FTZ R154, R131, UR5 ;  /* 0x00000005839a7c20 */ /* 0x000fc80008410000 */
[----:B------:R-:W-:Y:S01]  /*b160*/  HGMMA.64x128x16.F32 R24, R148, gdesc[UR12].tnspB, R24, gsb0 ;  /* 0x41e0000c94187df0 */ /* 0x000fe20008000818 */
[----:B------:R-:W-:Y:S01]  /*b170*/  UMOV UR14, UR10 ;  /* 0x0000000a000e7c82 */ /* 0x000fe20008000000 */
[----:B------:R-:W-:Y:S01]  /*b180*/  UMOV UR15, 0x40000040 ;  /* 0x40000040000f7882 */ /* 0x000fe20000000000 */
[----:B------:R-:W-:Y:S01]  /*b190*/  UIADD3 UR10, UR6, 0x200, URZ ;  /* 0x00000200060a7890 */ /* 0x000fe2000fffe03f */
[----:B------:R-:W0:Y:S01]  /*b1a0*/  MUFU.TANH R152, R152 ;  /* 0x0000009800987308 */ /* 0x000e220000002400 */
[----:B------:R-:W-:-:S07]  /*b1b0*/  UIADD3 UR6, UR6, 0x280, URZ ;  /* 0x0000028006067890 */ /* 0x000fce000fffe03f */
[----:B------:R-:W0:Y:S01]  /*b1c0*/  MUFU.TANH R154, R154 ;  /* 0x0000009a009a7308 */ /* 0x000e220000002400 */
[----:B------:R-:W-:Y:S02]  /*b1d0*/  WARPGROUP.DEPBAR.LE gsb0, 0x0 ;  /* 0x00008000000079c5 */ /* 0x000fe40000010000 */
[----:B------:R-:W-:Y:S01]  /*b1e0*/  WARPGROUP.ARRIVE ;  /* 0x00000000000079c5 */ /* 0x000fe20000000000 */
[----:B------:R-:W-:Y:S01]  /*b1f0*/  FMUL.FTZ R148, R126, UR5 ;  /* 0x000000057e947c20 */ /* 0x000fe20008410000 */
[----:B------:R-:W-:-:S04]  /*b200*/  FMUL.FTZ R150, R127, UR5 ;  /* 0x000000057f967c20 */ /* 0x000fc80008410000 */
[----:B------:R-:W-:Y:S01]  /*b210*/  HGMMA.64x128x16.F32 R24, R144, gdesc[UR12].tnspB, R24, gsb0 ;  /* 0x41e0000c90187df0 */ /* 0x000fe20008000818 */
[----:B------:R-:W-:Y:S01]  /*b220*/  UMOV UR14, UR10 ;  /* 0x0000000a000e7c82 */ /* 0x000fe20008000000 */
[----:B------:R-:W-:Y:S01]  /*b230*/  UMOV UR15, 0x40000040 ;  /* 0x40000040000f7882 */ /* 0x000fe20000000000 */
[----:B------:R-:W0:Y:S08]  /*b240*/  MUFU.TANH R148, R148 ;  /* 0x0000009400947308 */ /* 0x000e300000002400 */
[----:B------:R-:W0:Y:S01]  /*b250*/  MUFU.TANH R150, R150 ;  /* 0x0000009600967308 */ /* 0x000e220000002400 */
[----:B------:R-:W-:-:S02]  /*b260*/  WARPGROUP.DEPBAR.LE gsb0, 0x0 ;  /* 0x00008000000079c5 */ /* 0x000fc40000010000 */
[----:B------:R-:W-:Y:S01]  /*b270*/  WARPGROUP.ARRIVE ;  /* 0x00000000000079c5 */ /* 0x000fe20000000000 */
[----:B------:R-:W-:Y:S01]  /*b280*/  FMUL.FTZ R144, R89, UR5 ;  /* 0x0000000559907c20 */ /* 0x000fe20008410000 */
[----:B------:R-:W-:Y:S01]  /*b290*/  FMUL.FTZ R145, R93, UR5 ;  /* 0x000000055d917c20 */ /* 0x000fe20008410000 */
[----:B------:R-:W5:Y:S01]  /*b2a0*/  @P2 LDC R89, c[0x0][0x44c] ;  /* 0x00011300ff592b82 */ /* 0x000f620000000800 */
[----:B------:R-:W-:Y:S01]  /*b2b0*/  FMUL.FTZ R93, R106, UR5 ;  /* 0x000000056a5d7c20 */ /* 0x000fe20008410000 */
[----:B------:R-:W-:Y:S01]  /*b2c0*/  FMUL.FTZ R146, R123, UR5 ;  /* 0x000000057b927c20 */ /* 0x000fe20008410000 */
[----:B------:R-:W-:Y:S01]  /*b2d0*/  HGMMA.64x128x16.F32 R24, R140, gdesc[UR12].tnspB, R24, gsb0 ;  /* 0x41e0000c8c187df0 */ /* 0x000fe20008000818 */
[----:B------:R-:W0:Y:S08]  /*b2e0*/  MUFU.TANH R144, R144 ;  /* 0x0000009000907308 */ /* 0x000e300000002400 */
[----:B------:R-:W0:Y:S08]  /*b2f0*/  MUFU.TANH R145, R145 ;  /* 0x0000009100917308 */ /* 0x000e300000002400 */
[----:B------:R-:W0:Y:S01]  /*b300*/  MUFU.TANH R93, R93 ;  /* 0x0000005d005d7308 */ /* 0x000e220000002400 */
[----:B-----5:R-:W-:-:S07]  /*b310*/  @P2 IMAD.HI.U32 R89, R8, R89, RZ ;  /* 0x0000005908592227 */ /* 0x020fce00078e00ff */
[----:B------:R0:W0:Y:S01]  /*b320*/  MUFU.TANH R106, R120 ;  /* 0x00000078006a7308 */ /* 0x0000220000002400 */
[----:B---3--:R-:W-:Y:S01]  /*b330*/  @P2 SHF.R.U32.HI R108, RZ, R90, R89 ;  /* 0x0000005aff6c2219 */ /* 0x008fe20000011659 */
[----:B------:R-:W-:Y:S01]  /*b340*/  IMAD.U32 R89, RZ, RZ, UR56 ;  /* 0x00000038ff597e24 */ /* 0x000fe2000f8e00ff */
[----:B------:R-:W-:-:S03]  /*b350*/  ISETP.GE.AND P2, PT, R14, 0x1, PT ;  /* 0x000000010e00780c */ /* 0x000fc60003f46270 */
[----:B------:R-:W-:Y:S01]  /*b360*/  @!P1 VIADD R89, R89, 0x2a840 ;  /* 0x0002a84059599836 */ /* 0x000fe20000000000 */
[----:B------:R-:W3:Y:S01]  /*b370*/  SHFL.IDX PT, R109, R108, RZ, 0x1c1f ;  /* 0x001c1fff6c6d7589 */ /* 0x000ee200000e0000 */
[----:B------:R-:W0:Y:S03]  /*b380*/  MUFU.TANH R146, R146 ;  /* 0x0000009200927308 */ /* 0x000e260000002400 */
[----:B------:R-:W-:-:S05]  /*b390*/  @!P1 PRMT R90, RZ, 0x654, R89 ;  /* 0x00000654ff5a9816 */ /* 0x000fca0000000059 */
[----:B------:R0:W0:Y:S01]  /*b3a0*/  MUFU.TANH R89, R134 ;  /* 0x0000008600597308 */ /* 0x0000220000002400 */
[--C-:B---3--:R-:W-:Y:S02]  /*b3b0*/  IMAD.IADD R96, R114, 0x1, R109.reuse ;  /* 0x0000000172607824 */ /* 0x108fe400078e026d */
[----:B------:R-:W-:Y:S01]  /*b3c0*/  IMAD.IADD R107, R115, 0x1, R109 ;  /* 0x00000001736b7824 */ /* 0x000fe200078e026d */
[----:B------:R-:W-:Y:S02]  /*b3d0*/  WARPGROUP.DEPBAR.LE gsb0, 0x0 ;  /* 0x00008000000079c5 */ /* 0x000fe40000010000 */
[----:B------:R-:W-:Y:S01]  /*b3e0*/  WARPGROUP.ARRIVE ;  /* 0x00000000000079c5 */ /* 0x000fe20000000000 */
[----:B------:R-:W-:Y:S01]  /*b3f0*/  FMUL.FTZ R140, R119, UR5 ;  /* 0x00000005778c7c20 */ /* 0x000fe20008410000 */
[----:B------:R-:W-:Y:S01]  /*b400*/  FMUL.FTZ R142, R122, UR5 ;  /* 0x000000057a8e7c20 */ /* 0x000fe20008410000 */
[----:B------:R-:W-:-:S03]  /*b410*/  VIADD R122, R94, 0xffffffff ;  /* 0xffffffff5e7a7836 */ /* 0x000fc60000000000 */
[----:B------:R-:W-:Y:S01]  /*b420*/  HGMMA.64x128x16.F32 R24, R136, gdesc[UR4].tnspB, R24, gsb0 ;  /* 0x41e0000488187df0 */ /* 0x000fe20008000818 */
[----:B------:R-:W3:Y:S08]  /*b430*/  MUFU.TANH R140, R140 ;  /* 0x0000008c008c7308 */ /* 0x000ef00000002400 */
[----:B------:R-:W0:Y:S01]  /*b440*/  MUFU.TANH R142, R142 ;  /* 0x0000008e008e7308 */ /* 0x000e220000002400 */
[----:B------:R-:W-:-:S02]  /*b450*/  WARPGROUP.DEPBAR.LE gsb0, 0x0 ;  /* 0x00008000000079c5 */ /* 0x000fc40000010000 */
[----:B------:R5:W-:Y:S02]  /*b460*/  @!P1 SYNCS.ARRIVE.TRANS64.RED.A1T0 RZ, [R90+URZ], RZ ;  /* 0x000000ff5aff99a7 */ /* 0x000be4000810043f */
[----:B-----5:R-:W-:-:S06]  /*b470*/  FMUL.FTZ R90, R135, UR5 ;  /* 0x00000005875a7c20 */ /* 0x020fcc0008410000 */
[----:B------:R-:W0:Y:S01]  /*b480*/  MUFU.TANH R90, R90 ;  /* 0x0000005a005a7308 */ /* 0x000e220000002400 */
[----:B-1234-:R-:W-:Y:S05]  /*b490*/  @!P2 BRA `(.L_x_968) ;  /* 0x00000000005ca947 */ /* 0x01efea0003800000 */
[----:B------:R-:W-:Y:S01]  /*b4a0*/  ULDC UR6, c[0x0][0x2f0] ;  /* 0x0000bc0000067ab9 */ /* 0x000fe20000000800 */
[----:B------:R-:W-:Y:S01]  /*b4b0*/  BSSY B0, `(.L_x_969) ;  /* 0x0000012000007945 */ /* 0x000fe20003800000 */
[----:B------:R-:W-:-:S04]  /*b4c0*/  IMAD R94, R16, UR6, R109 ;  /* 0x00000006105e7c24 */ /* 0x000fc8000f8e026d */
        /* <DEDUP_REMOVED lines=11> */
.L_x_970:
[----:B------:R-:W-:-:S05]  /*b580*/  IMAD.U32 R118, RZ, RZ, UR59 ;  /* 0x0000003bff767e24 */ /* 0x000fca000f8e00ff */
[----:B------:R-:W-:-:S13]  /*b590*/  ISETP.NE.AND P2, PT, R118, 0x1, PT ;  /* 0x000000017600780c */ /* 0x000fda0003f45270 */
[----:B------:R-:W1:Y:S02]  /*b5a0*/  @P2 LDC.64 R126, c[0x0][0x9e8] ;  /* 0x00027a00ff7e2b82 */ /* 0x000e640000000a00 */
[----:B-1----:R-:W-:-:S05]  /*b5b0*/  @P2 IMAD.HI.U32 R94, R109, R126, RZ ;  /* 0x0000007e6d5e2227 */ /* 0x002fca00078e00ff */
[----:B------:R-:W-:-:S07]  /*b5c0*/  @P2 SHF.R.U32.HI R109, RZ, R127, R94 ;  /* 0x0000007fff6d2219 */ /* 0x000fce000001165e */
.L_x_971:
[----:B------:R-:W-:Y:S05]  /*b5d0*/  BSYNC B0 ;  /* 0x0000000000007941 */ /* 0x000fea0003800000 */
.L_x_969:
[----:B------:R-:W-:-:S05]  /*b5e0*/  IMAD R109, R109, R118, R122 ;  /* 0x000000766d6d7224 */ /* 0x000fca00078e027a */
[----:B------:R-:W-:Y:S02]  /*b5f0*/  VIADDMNMX R96, R109, R118, R96, PT ;  /* 0x000000766d607246 */ /* 0x000fe40003800160 */
[----:B------:R-:W-:-:S07]  /*b600*/  VIMNMX R107, R107, R109, !PT ;  /* 0x0000006d6b6b7248 */ /* 0x000fce0007fe0100 */
.L_x_968:
[C---:B------:R-:W-:Y:S01]  /*b610*/  ISETP.GE.AND P2, PT, R111.reuse, 0x2, PT ;  /* 0x000000026f00780c */ /* 0x040fe20003f46270 */
[----:B------:R-:W1:Y:S01]  /*b620*/  SHFL.IDX PT, R109, R108, 0x1, 0x1c1f ;  /* 0x003c1f006c6d7f89 */ /* 0x000e6200000e0000 */
        /* <DEDUP_REMOVED lines=90> */
[C---:B------:R-:W-:Y:S02]  /*bbd0*/  ISETP.LT.OR P4, PT, R96.reuse, 0x4a, P4 ;  /* 0x0000004a6000780c */ /* 0x040fe40002781670 */
[----:B------:R-:W-:Y:S02]  /*bbe0*/  ISETP.GE.AND P5, PT, R111, 0x51, PT ;  /* 0x000000516f00780c */ /* 0x000fe40003fa6270 */
        /* <DEDUP_REMOVED lines=17> */
[----:B------:R-:W-:Y:S01]  /*bd00*/  FSEL R176, R10, -INF , !P6 ;  /* 0xff8000000ab07808 */ /* 0x000fe20007000000 */
[----:B-1----:R-:W-:Y:S01]  /*bd10*/  IMAD.IADD R10, R114, 0x1, R109 ;  /* 0x00000001720a7824 */ /* 0x002fe200078e026d */
[----:B------:R-:W-:-:S04]  /*bd20*/  ISETP.GE.AND P6, PT, R111, 0x5a, PT ;  /* 0x0000005a6f00780c */ /* 0x000fc80003fc6270 */
[----:B------:R-:W-:Y:S02]  /*bd30*/  P2R R129, PR, RZ, 0x40 ;  /* 0x00000040ff817803 */ /* 0x000fe40000000000 */
[----:B------:R-:W-:Y:S01]  /*bd40*/  ISETP.GT.AND P6, PT, R107, 0x59, !P6 ;  /* 0x000000596b00780c */ /* 0x000fe200077c4270 */
[----:B------:R-:W-:-:S03]  /*bd50*/  IMAD.IADD R107, R115, 0x1, R109 ;  /* 0x00000001736b7824 */ /* 0x000fc600078e026d */
[----:B------:R-:W-:-:S04]  /*bd60*/  ISETP.LT.OR P6, PT, R96, 0x5a, P6 ;  /* 0x0000005a6000780c */ /* 0x000fc800037c1670 */
[----:B------:R-:W-:Y:S02]  /*bd70*/  FSEL R96, R133, -INF , !P6 ;  /* 0xff80000085607808 */ /* 0x000fe40007000000 */
[----:B------:R-:W-:-:S13]  /*bd80*/  ISETP.GE.AND P6, PT, R14, 0x1, PT ;  /* 0x000000010e00780c */ /* 0x000fda0003fc6270 */
[----:B------:R-:W-:Y:S05]  /*bd90*/  @!P6 BRA `(.L_x_972) ;  /* 0x00000000005ce947 */ /* 0x000fea0003800000 */
        /* <DEDUP_REMOVED lines=14> */
.L_x_974:
[----:B------:R-:W-:-:S05]  /*be80*/  IMAD.U32 R110, RZ, RZ, UR59 ;  /* 0x0000003bff6e7e24 */ /* 0x000fca000f8e00ff */
[----:B------:R-:W-:-:S13]  /*be90*/  ISETP.NE.AND P6, PT, R110, 0x1, PT ;  /* 0x000000016e00780c */ /* 0x000fda0003fc5270 */
[----:B------:R-:W0:Y:S02]  /*bea0*/  @P6 LDC.64 R108, c[0x0][0x9e8] ;  /* 0x00027a00ff6c6b82 */ /* 0x000e240000000a00 */
[----:B0-----:R-:W-:-:S05]  /*beb0*/  @P6 IMAD.HI.U32 R108, R111, R108, RZ ;  /* 0x0000006c6f6c6227 */ /* 0x001fca00078e00ff */
[----:B------:R-:W-:-:S07]  /*bec0*/  @P6 SHF.R.U32.HI R111, RZ, R109, R108 ;  /* 0x0000006dff6f6219 */ /* 0x000fce000001166c */
.L_x_975:
[----:B------:R-:W-:Y:S05]  /*bed0*/  BSYNC B0 ;  /* 0x0000000000007941 */ /* 0x000fea0003800000 */
.L_x_973:
[----:B------:R-:W-:-:S05]  /*bee0*/  IMAD R111, R111, R110, R122 ;  /* 0x0000006e6f6f7224 */ /* 0x000fca00078e027a */
[----:B------:R-:W-:Y:S02]  /*bef0*/  VIADDMNMX R10, R111, R110, R10, PT ;  /* 0x0000006e6f0a7246 */ /* 0x000fe4000380010a */
[----:B------:R-:W-:-:S07]  /*bf00*/  VIMNMX R107, R107, R111, !PT ;  /* 0x0000006f6b6b7248 */ /* 0x000fce0007fe0100 */
.L_x_972:
        /* <DEDUP_REMOVED lines=13> */
[----:B------:R-:W-:Y:S01]  /*bfe0*/  ISETP.NE.AND P2, PT, R123, RZ, PT ;  /* 0x000000ff7b00720c */ /* 0x000fe20003f45270 */
[----:B------:R-:W0:Y:S01]  /*bff0*/  LDC R13, c[0x0][0x988] ;  /* 0x00026200ff0d7b82 */ /* 0x000e220000000800 */
        /* <DEDUP_REMOVED lines=57> */
[----:B------:R-:W-:Y:S02]  /*c390*/  FSEL R126, R101, -INF , !P2 ;  /* 0xff800000657e7808 */ /* 0x000fe40005000000 */
        /* <DEDUP_REMOVED lines=54> */
[--C-:B------:R-:W-:Y:S01]  /*c700*/  FFMA.FTZ R168, R168, R13, -R113.reuse ;  /* 0x0000000da8a87223 */ /* 0x100fe20000010871 */
[----:B------:R-:W-:Y:S01]  /*c710*/  FSEL R111, R11, RZ, P2 ;  /* 0x000000ff0b6f7208 */ /* 0x000fe20001000000 */
        /* <DEDUP_REMOVED lines=42> */
[----:B0-----:R-:W-:Y:S01]  /*c9c0*/  FSEL R168, R90, -INF , !P3 ;  /* 0xff8000005aa87808 */ /* 0x001fe20005800000 */
[----:B------:R-:W-:Y:S01]  /*c9d0*/  FFMA.FTZ R90, R132, R13, -R113 ;  /* 0x0000000d845a7223 */ /* 0x000fe20000010871 */
        /* <DEDUP_REMOVED lines=15> */
[----:B------:R-:W-:-:S06]  /*cad0*/  FADD.FTZ R0, -R111, R20 ;  /* 0x000000146f007221 */ /* 0x000fcc0000010100 */
[----:B------:R-:W-:Y:S01]  /*cae0*/  MUFU.EX2 R101, R101 ;  /* 0x0000006500657308 */ /* 0x000fe20000000800 */
[-C--:B------:R-:W-:Y:S01]  /*caf0*/  FFMA.FTZ R105, R100, R13.reuse, -R113 ;  /* 0x0000000d64697223 */ /* 0x080fe20000010871 */
[----:B------:R-:W0:Y:S01]  /*cb00*/  SHFL.BFLY PT, R109, R10, 0x1, 0x1f ;  /* 0x0c201f000a6d7f89 */ /* 0x000e2200000e0000 */
[----:B------:R-:W-:-:S05]  /*cb10*/  FMUL.FTZ R0, R0, R13 ;  /* 0x0000000d00007220 */ /* 0x000fca0000410000 */
[----:B------:R-:W-:Y:S08]  /*cb20*/  MUFU.EX2 R112, R112 ;  /* 0x0000007000707308 */ /* 0x000ff00000000800 */
[----:B------:R-:W1:Y:S08]  /*cb30*/  MUFU.EX2 R0, R0 ;  /* 0x0000000000007308 */ /* 0x000e700000000800 */
[----:B------:R-:W-:Y:S01]  /*cb40*/  MUFU.EX2 R103, R103 ;  /* 0x0000006700677308 */ /* 0x000fe20000000800 */
[----:B0-----:R-:W-:Y:S01]  /*cb50*/  FMNMX.FTZ R10, R10, R109, !PT ;  /* 0x0000006d0a0a7209 */ /* 0x001fe20007810000 */
[----:B------:R-:W-:-:S03]  /*cb60*/  FFMA.FTZ R109, R96, R13, -R113 ;  /* 0x0000000d606d7223 */ /* 0x000fc60000010871 */
[C---:B------:R-:W-:Y:S01]  /*cb70*/  FSETP.NEU.FTZ.AND P2, PT, R10.reuse, -INF , PT ;  /* 0xff8000000a00780b */ /* 0x040fe20003f5d000 */
[----:B------:R-:W-:Y:S01]  /*cb80*/  FMUL.FTZ R20, R10, R13 ;  /* 0x0000000d0a147220 */ /* 0x000fe20000410000 */
[----:B-1----:R-:W-:Y:S01]  /*cb90*/  FFMA.FTZ R7, R0, R7, R21 ;  /* 0x0000000700077223 */ /* 0x002fe20000010015 */
[----:B------:R-:W-:Y:S03]  /*cba0*/  MUFU.EX2 R104, R104 ;  /* 0x0000006800687308 */ /* 0x000fe60000000800 */
[----:B------:R-:W-:Y:S01]  /*cbb0*/  FSEL R111, R20, RZ, P2 ;  /* 0x000000ff146f7208 */ /* 0x000fe20001000000 */
[C---:B------:R-:W-:Y:S01]  /*cbc0*/  FADD.FTZ R7, R156.reuse, R7 ;  /* 0x000000079c077221 */ /* 0x040fe20000010000 */
[----:B------:R-:W-:-:S03]  /*cbd0*/  F2FP.F16.F32.PACK_AB R156, R156, R21 ;  /* 0x000000159c9c723e */ /* 0x000fc600000000ff */
[-CC-:B------:R-:W-:Y:S01]  /*cbe0*/  FFMA.FTZ R2, R2, R13.reuse, -R111.reuse ;  /* 0x0000000d02027223 */ /* 0x180fe2000001086f */
[-CC-:B------:R-:W-:Y:S01]  /*cbf0*/  FFMA.FTZ R157, R174, R13.reuse, -R111.reuse ;  /* 0x0000000dae9d7223 */ /* 0x180fe2000001086f */
[-CC-:B------:R-:W-:Y:S01]  /*cc00*/  FFMA.FTZ R108, R108, R13.reuse, -R111.reuse ;  /* 0x0000000d6c6c7223 */ /* 0x180fe2000001086f */
[-C--:B------:R-:W-:Y:S01]  /*cc10*/  FFMA.FTZ R110, R110, R13.reuse, -R111 ;  /* 0x0000000d6e6e7223 */ /* 0x080fe2000001086f */
[----:B------:R0:W-:Y:S01]  /*cc20*/  MUFU.EX2 R94, R2 ;  /* 0x00000002005e7308 */ /* 0x0001e20000000800 */
[----:B------:R-:W-:Y:S01]  /*cc30*/  FADD.FTZ R20, R158, R7 ;  /* 0x000000079e147221 */ /* 0x000fe20000010000 */
[-CC-:B------:R-:W-:Y:S01]  /*cc40*/  FFMA.FTZ R114, R114, R13.reuse, -R111.reuse ;  /* 0x0000000d72727223 */ /* 0x180fe2000001086f */
[-CC-:B------:R-:W-:Y:S01]  /*cc50*/  FFMA.FTZ R22, R22, R13.reuse, -R111.reuse ;  /* 0x0000000d16167223 */ /* 0x180fe2000001086f */
[-CC-:B------:R-:W-:Y:S01]  /*cc60*/  FFMA.FTZ R88, R88, R13.reuse, -R111.reuse ;  /* 0x0000000d58587223 */ /* 0x180fe2000001086f */
[----:B------:R-:W-:Y:S01]  /*cc70*/  FADD.FTZ R20, R91, R20 ;  /* 0x000000145b147221 */ /* 0x000fe20000010000 */
[-CC-:B------:R-:W-:Y:S01]  /*cc80*/  FFMA.FTZ R122, R122, R13.reuse, -R111.reuse ;  /* 0x0000000d7a7a7223 */ /* 0x180fe2000001086f */
[-CC-:B------:R-:W-:Y:S01]  /*cc90*/  FFMA.FTZ R124, R124, R13.reuse, -R111.reuse ;  /* 0x0000000d7c7c7223 */ /* 0x180fe2000001086f */
[----:B------:R-:W-:Y:S01]  /*cca0*/  MUFU.EX2 R157, R157 ;  /* 0x0000009d009d7308 */ /* 0x000fe20000000800 */
[----:B0-----:R-:W-:Y:S01]  /*ccb0*/  FSEL R2, R10, RZ, P2 ;  /* 0x000000ff0a027208 */ /* 0x001fe20001000000 */
[----:B------:R-:W-:Y:S01]  /*ccc0*/  FADD.FTZ R7, R93, R20 ;  /* 0x000000145d077221 */ /* 0x000fe20000010000 */
[-CC-:B------:R-:W-:Y:S01]  /*ccd0*/  FFMA.FTZ R130, R130, R13.reuse, -R111.reuse ;  /* 0x0000000d82827223 */ /* 0x180fe2000001086f */
[-CC-:B------:R-:W-:Y:S01]  /*cce0*/  FFMA.FTZ R134, R134, R13.reuse, -R111.reuse ;  /* 0x0000000d86867223 */ /* 0x180fe2000001086f */
[----:B------:R-:W-:Y:S01]  /*ccf0*/  FFMA.FTZ R138, R138, R13, -R111 ;  /* 0x0000000d8a8a7223 */ /* 0x000fe2000001086f */
[----:B------:R-:W-:Y:S01]  /*cd00*/  FADD.FTZ R2, -R2, R15 ;  /* 0x0000000f02027221 */ /* 0x000fe20000010100 */
[----:B------:R-:W-:Y:S01]  /*cd10*/  FADD.FTZ R20, R160, R7 ;  /* 0x00000007a0147221 */ /* 0x000fe20000010000 */
[----:B------:R-:W-:Y:S01]  /*cd20*/  MUFU.EX2 R159, R108 ;  /* 0x0000006c009f7308 */ /* 0x000fe20000000800 */
[----:B------:R-:W-:-:S02]  /*cd30*/  IMAD.U32 R15, RZ, RZ, UR11 ;  /* 0x0000000bff0f7e24 */ /* 0x000fc4000f8e00ff */
[-C--:B------:R-:W-:Y:S01]  /*cd40*/  FMUL.FTZ R2, R2, R13.reuse ;  /* 0x0000000d02027220 */ /* 0x080fe20000410000 */
[----:B------:R-:W-:Y:S01]  /*cd50*/  FADD.FTZ R7, R95, R20 ;  /* 0x000000145f077221 */ /* 0x000fe20000010000 */
[-CC-:B------:R-:W-:Y:S01]  /*cd60*/  FFMA.FTZ R126, R126, R13.reuse, -R111.reuse ;  /* 0x0000000d7e7e7223 */ /* 0x180fe2000001086f */
[----:B------:R-:W-:Y:S02]  /*cd70*/  @!P1 VIADD R15, R15, 0x2a860 ;  /* 0x0002a8600f0f9836 */ /* 0x000fe40000000000 */
[-C--:B------:R-:W-:Y:S01]  /*cd80*/  FFMA.FTZ R128, R128, R13.reuse, -R111 ;  /* 0x0000000d80807223 */ /* 0x080fe2000001086f */
[----:B------:R-:W-:Y:S01]  /*cd90*/  FADD.FTZ R20, R162, R7 ;  /* 0x00000007a2147221 */ /* 0x000fe20000010000 */
[----:B------:R-:W0:Y:S01]  /*cda0*/  MUFU.EX2 R2, R2 ;  /* 0x0000000200027308 */ /* 0x000e220000000800 */
[-C--:B------:R-:W-:Y:S01]  /*cdb0*/  FFMA.FTZ R136, R136, R13.reuse, -R111 ;  /* 0x0000000d88887223 */ /* 0x080fe2000001086f */
[----:B------:R-:W-:Y:S01]  /*cdc0*/  @!P1 PRMT R15, RZ, 0x654, R15 ;  /* 0x00000654ff0f9816 */ /* 0x000fe2000000000f */
[----:B------:R-:W-:Y:S01]  /*cdd0*/  FADD.FTZ R7, R97, R20 ;  /* 0x0000001461077221 */ /* 0x000fe20000010000 */
[-CC-:B------:R-:W-:Y:S01]  /*cde0*/  FFMA.FTZ R140, R140, R13.reuse, -R111.reuse ;  /* 0x0000000d8c8c7223 */ /* 0x180fe2000001086f */
[-C--:B------:R-:W-:Y:S01]  /*cdf0*/  FFMA.FTZ R142, R142, R13.reuse, -R111 ;  /* 0x0000000d8e8e7223 */ /* 0x080fe2000001086f */
[----:B------:R1:W-:Y:S01]  /*ce00*/  @!P1 SYNCS.ARRIVE.TRANS64.RED.A1T0 RZ, [R15+URZ], RZ ;  /* 0x000000ff0fff99a7 */ /* 0x0003e2000810043f */
[----:B------:R-:W-:Y:S01]  /*ce10*/  FADD.FTZ R20, R164, R7 ;  /* 0x00000007a4147221 */ /* 0x000fe20000010000 */
[----:B------:R-:W2:Y:S01]  /*ce20*/  MUFU.EX2 R110, R110 ;  /* 0x0000006e006e7308 */ /* 0x000ea20000000800 */
[-CC-:B------:R-:W-:Y:S01]  /*ce30*/  FFMA.FTZ R146, R146, R13.reuse, -R111.reuse ;  /* 0x0000000d92927223 */ /* 0x180fe2000001086f */
[-CC-:B------:R-:W-:Y:S01]  /*ce40*/  FFMA.FTZ R148, R148, R13.reuse, -R111.reuse ;  /* 0x0000000d94947223 */ /* 0x180fe2000001086f */
[----:B------:R-:W-:Y:S01]  /*ce50*/  FADD.FTZ R7, R89, R20 ;  /* 0x0000001459077221 */ /* 0x000fe20000010000 */
[-CC-:B------:R-:W-:Y:S01]  /*ce60*/  FFMA.FTZ R150, R150, R13.reuse, -R111.reuse ;  /* 0x0000000d96967223 */ /* 0x180fe2000001086f */
[----:B------:R-:W-:Y:S01]  /*ce70*/  FFMA.FTZ R166, R166, R13, -R111 ;  /* 0x0000000da6a67223 */ /* 0x000fe2000001086f */
[----:B------:R-:W-:Y:S01]  /*ce80*/  ISETP.GT.AND P2, PT, R12, R17, PT ;  /* 0x000000110c00720c */ /* 0x000fe20003f44270 */
[----:B------:R-:W-:Y:S01]  /*ce90*/  FADD.FTZ R7, R90, R7 ;  /* 0x000000075a077221 */ /* 0x000fe20000010000 */
[----:B------:R-:W3:Y:S01]  /*cea0*/  MUFU.EX2 R153, R114 ;  /* 0x0000007200997308 */ /* 0x000ee20000000800 */
[----:B0-----:R-:W-:Y:S01]  /*ceb0*/  FFMA.FTZ R6, R2, R6, R157 ;  /* 0x0000000602067223 */ /* 0x001fe2000001009d */
[----:B------:R-:W-:Y:S01]  /*cec0*/  F2FP.F16.F32.PACK_AB R158, R91, R158 ;  /* 0x0000009e5b9e723e */ /* 0x000fe200000000ff */
[----:B------:R-:W-:Y:S01]  /*ced0*/  FADD.FTZ R20, R144, R7 ;  /* 0x0000000790147221 */ /* 0x000fe20000010000 */
[C---:B------:R-:W-:Y:S01]  /*cee0*/  F2FP.F16.F32.PACK_AB R144, R99.reuse, R144 ;  /* 0x000000906390723e */ /* 0x040fe200000000ff */
[C---:B------:R-:W-:Y:S01]  /*cef0*/  FADD.FTZ R6, R94.reuse, R6 ;  /* 0x000000065e067221 */ /* 0x040fe20000010000 */
[----:B------:R-:W-:Y:S01]  /*cf00*/  F2FP.F16.F32.PACK_AB R157, R94, R157 ;  /* 0x0000009d5e9d723e */ /* 0x000fe200000000ff */
[----:B------:R-:W-:Y:S01]  /*cf10*/  FADD.FTZ R20, R99, R20 ;  /* 0x0000001463147221 */ /* 0x000fe20000010000 */
[----:B------:R-:W0:Y:S01]  /*cf20*/  MUFU.EX2 R22, R22 ;  /* 0x0000001600167308 */ /* 0x000e220000000800 */
[----:B------:R-:W-:Y:S01]  /*cf30*/  FADD.FTZ R6, R159, R6 ;  /* 0x000000069f067221 */ /* 0x000fe20000010000 */
[----:B--2---:R-:W-:Y:S01]  /*cf40*/  F2FP.F16.F32.PACK_AB R159, R110, R159 ;  /* 0x0000009f6e9f723e */ /* 0x004fe200000000ff */
[----:B------:R-:W-:Y:S01]  /*cf50*/  FADD.FTZ R113, R101, R20 ;  /* 0x0000001465717221 */ /* 0x000fe20000010000 */
[----:B------:R-:W-:-:S02]  /*cf60*/  VIADD R12, R12, 0xffffffff ;  /* 0xffffffff0c0c7836 */ /* 0x000fc40000000000 */
[----:B------:R-:W-:Y:S01]  /*cf70*/  FADD.FTZ R6, R110, R6 ;  /* 0x000000066e067221 */ /* 0x000fe20000010000 */
[----:B------:R-:W-:Y:S01]  /*cf80*/  FADD.FTZ R20, R112, R113 ;  /* 0x0000007170147221 */ /* 0x000fe20000010000 */
[----:B------:R-:W2:Y:S02]  /*cf90*/  MUFU.EX2 R155, R88 ;  /* 0x00000058009b7308 */ /* 0x000ea40000000800 */
[----:B---3--:R-:W-:Y:S01]  /*cfa0*/  FADD.FTZ R6, R153, R6 ;  /* 0x0000000699067221 */ /* 0x008fe20000010000 */
[----:B------:R-:W-:-:S04]  /*cfb0*/  FADD.FTZ R113, R103, R20 ;  /* 0x0000001467717221 */ /* 0x000fc80000010000 */
[----:B------:R-:W-:Y:S01]  /*cfc0*/  FADD.FTZ R113, R104, R113 ;  /* 0x0000007168717221 */ /* 0x000fe20000010000 */
[----:B------:R-:W3:Y:S01]  /*cfd0*/  MUFU.EX2 R122, R122 ;  /* 0x0000007a007a7308 */ /* 0x000ee20000000800 */
[C---:B0-----:R-:W-:Y:S01]  /*cfe0*/  FADD.FTZ R6, R22.reuse, R6 ;  /* 0x0000000616067221 */ /* 0x041fe20000010000 */
[----:B------:R-:W-:-:S06]  /*cff0*/  F2FP.F16.F32.PACK_AB R153, R22, R153 ;  /* 0x000000991699723e */ /* 0x000fcc00000000ff */
[----:B------:R-:W0:Y:S01]  /*d000*/  MUFU.EX2 R149, R124 ;  /* 0x0000007c00957308 */ /* 0x000e220000000800 */
[----:B--2---:R-:W-:-:S07]  /*d010*/  FADD.FTZ R6, R155, R6 ;  /* 0x000000069b067221 */ /* 0x004fce0000010000 */
[----:B------:R-:W1:Y:S01]  /*d020*/  MUFU.EX2 R130, R130 ;  /* 0x0000008200827308 */ /* 0x000e620000000800 */
[C---:B---3--:R-:W-:Y:S01]  /*d030*/  FADD.FTZ R6, R122.reuse, R6 ;  /* 0x000000067a067221 */ /* 0x048fe20000010000 */
        /* <DEDUP_REMOVED lines=23> */
[----:B-1----:R-:W-:-:S06]  /*d1b0*/  F2FP.F16.F32.PACK_AB R140, R104, R103 ;  /* 0x00000067688c723e */ /* 0x002fcc00000000ff */
[----:B------:R0:W1:Y:S01]  /*d1c0*/  MUFU.EX2 R141, R146 ;  /* 0x00000092008d7308 */ /* 0x0000620000000800 */
[C---:B---3--:R-:W-:Y:S01]  /*d1d0*/  FADD.FTZ R15, R147.reuse, R15 ;  /* 0x0000000f930f7221 */ /* 0x048fe20000010000 */
[----:B------:R-:W-:-:S06]  /*d1e0*/  F2FP.F16.F32.PACK_AB R147, R147, R88 ;  /* 0x000000589393723e */ /* 0x000fcc00000000ff */
[----:B------:R-:W3:Y:S01]  /*d1f0*/  MUFU.EX2 R102, R102 ;  /* 0x0000006600667308 */ /* 0x000ee20000000800 */
[----:B--2---:R-:W-:Y:S01]  /*d200*/  FADD.FTZ R15, R96, R15 ;  /* 0x0000000f600f7221 */ /* 0x004fe20000010000 */
[----:B0-----:R-:W-:-:S06]  /*d210*/  F2FP.F16.F32.PACK_AB R146, R112, R101 ;  /* 0x000000657092723e */ /* 0x001fcc00000000ff */
[----:B------:R0:W2:Y:S01]  /*d220*/  MUFU.EX2 R100, R148 ;  /* 0x0000009400647308 */ /* 0x0000a20000000800 */
[C---:B-1----:R-:W-:Y:S01]  /*d230*/  FADD.FTZ R15, R141.reuse, R15 ;  /* 0x0000000f8d0f7221 */ /* 0x042fe20000010000 */
[----:B------:R-:W-:-:S06]  /*d240*/  F2FP.F16.F32.PACK_AB R141, R141, R96 ;  /* 0x000000608d8d723e */ /* 0x000fcc00000000ff */
[----:B------:R-:W1:Y:S01]  /*d250*/  MUFU.EX2 R105, R105 ;  /* 0x0000006900697308 */ /* 0x000e620000000800 */
[----:B---3--:R-:W-:Y:S01]  /*d260*/  FADD.FTZ R20, R102, R113 ;  /* 0x0000007166147221 */ /* 0x008fe20000010000 */
[----:B0-----:R-:W-:-:S06]  /*d270*/  F2FP.F16.F32.PACK_AB R148, R164, R97 ;  /* 0x00000061a494723e */ /* 0x001fcc00000000ff */
[----:B------:R0:W3:Y:S01]  /*d280*/  MUFU.EX2 R143, R150 ;  /* 0x00000096008f7308 */ /* 0x0000e20000000800 */
[----:B--2---:R-:W-:-:S07]  /*d290*/  FADD.FTZ R15, R100, R15 ;  /* 0x0000000f640f7221 */ /* 0x004fce0000010000 */
[----:B------:R-:W2:Y:S01]  /*d2a0*/  MUFU.EX2 R98, R98 ;  /* 0x0000006200627308 */ /* 0x000ea20000000800 */
[C---:B-1----:R-:W-:Y:S01]  /*d2b0*/  FADD.FTZ R21, R105.reuse, R20 ;  /* 0x0000001469157221 */ /* 0x042fe20000010000 */
[----:B0-----:R-:W-:Y:S02]  /*d2c0*/  F2FP.F16.F32.PACK_AB R150, R90, R89 ;  /* 0x000000595a96723e */ /* 0x001fe400000000ff */
[----:B------:R-:W-:-:S04]  /*d2d0*/  F2FP.F16.F32.PACK_AB R142, R105, R102 ;  /* 0x00000066698e723e */ /* 0x000fc800000000ff */
[----:B------:R-:W0:Y:S01]  /*d2e0*/  MUFU.EX2 R106, R6 ;  /* 0x00000006006a7308 */ /* 0x000e220000000800 */
[C---:B---3--:R-:W-:Y:S01]  /*d2f0*/  FADD.FTZ R15, R143.reuse, R15 ;  /* 0x0000000f8f0f7221 */ /* 0x048fe20000010000 */
        /* <DEDUP_REMOVED lines=13> */
[----:B0-----:R-:W-:Y:S01]  /*d3d0*/  FADD.FTZ R6, R92, R21 ;  /* 0x000000155c067221 */ /* 0x001fe20000010000 */
[----:B------:R-:W-:-:S06]  /*d3e0*/  IMAD.MOV.U32 R21, RZ, RZ, R3 ;  /* 0x000000ffff157224 */ /* 0x000fcc00078e0003 */
[----:B------:R-:W0:Y:S01]  /*d3f0*/  MUFU.EX2 R111, R111 ;  /* 0x0000006f006f7308 */ /* 0x000e220000000800 */
[----:B-1----:R-:W-:Y:S01]  /*d400*/  FADD.FTZ R15, R166, R15 ;  /* 0x0000000fa60f7221 */ /* 0x002fe20000010000 */
[C---:B--2---:R-:W-:Y:S01]  /*d410*/  FADD.FTZ R7, R109.reuse, R6 ;  /* 0x000000066d077221 */ /* 0x044fe20000010000 */
[----:B------:R-:W-:Y:S02]  /*d420*/  F2FP.F16.F32.PACK_AB R138, R109, R92 ;  /* 0x0000005c6d8a723e */ /* 0x000fe400000000ff */
[C---:B0-----:R-:W-:Y:S01]  /*d430*/  FADD.FTZ R6, R111.reuse, R15 ;  /* 0x0000000f6f067221 */ /* 0x041fe20000010000 */
[----:B------:R-:W-:Y:S01]  /*d440*/  F2FP.F16.F32.PACK_AB R139, R111, R166 ;  /* 0x000000a66f8b723e */ /* 0x000fe200000000ff */
[----:B------:R-:W-:Y:S01]  /*d450*/  IMAD.MOV.U32 R15, RZ, RZ, R10 ;  /* 0x000000ffff0f7224 */ /* 0x000fe200078e000a */
[----:B------:R-:W-:Y:S06]  /*d460*/  @P2 BRA `(.L_x_976) ;  /* 0xffffffcc00382947 */ /* 0x000fec000383ffff */
.L_x_959:
        /* <DEDUP_REMOVED lines=67> */
.L_x_977:
[----:B------:R-:W-:Y:S01]  /*d8a0*/  ULEA UR5, UR4, UR57, 0x3 ;  /* 0x0000003904057291 */ /* 0x000fe2000f8e183f */
[----:B------:R-:W-:-:S08]  /*d8b0*/  SHF.L.U32 R3, R3, 0x1f, RZ ;  /* 0x0000001f03037819 */ /* 0x000fd000000006ff */
[----:B------:R0:W1:Y:S01]  /*d8c0*/  SYNCS.PHASECHK.TRANS64.TRYWAIT P2, [UR5+0x2a850], R3 ;  /* 0x02a85003ff0075a7 */ /* 0x0000620008040145 */
[----:B------:R-:W-:Y:S05]  /*d8d0*/  @!P0 BRA `(.L_x_978) ;  /* 0x0000000000048947 */ /* 0x000fea0003800000 */
[----:B------:R-:W-:Y:S01]  /*d8e0*/  BPT.TRAP 0x1 ;  /* 0x000000040000795c */ /* 0x000fe20000300000 */
.L_x_978:
[----:B-1----:R-:W-:Y:S05]  /*d8f0*/  @P2 BRA `(.L_x_979) ;  /* 0x0000000000082947 */ /* 0x002fea0003800000 */
[----:B------:R-:W1:Y:S02]  /*d900*/  SYNCS.PHASECHK.TRANS64.TRYWAIT P0, [UR5+0x2a850], R3 ;  /* 0x02a85003ff0075a7 */ /* 0x000e640008000145 */
[----:B-1----:R-:W-:Y:S05]  /*d910*/  @!P0 BRA `(.L_x_980) ;  /* 0x0000006400a08947 */ /* 0x002fea0003800000 */
.L_x_979:
[----:B------:R-:W-:Y:S01]  /*d920*/  UIADD3 UR57, UR57, 0x400, URZ ;  /* 0x0000040039397890 */ /* 0x000fe2000fffe03f */
[----:B------:R-:W-:Y:S01]  /*d930*/  WARPGROUP.ARRIVE ;  /* 0x00000000000079c5 */ /* 0x000fe20000000000 */
[----:B------:R-:W-:Y:S01]  /*d940*/  UMOV UR7, 0x40000040 ;  /* 0x4000004000077882 */ /* 0x000fe20000000000 */
[----:B-1----:R-:W1:Y:S01]  /*d950*/  SHFL.BFLY PT, R0, R7, 0x2, 0x1f ;  /* 0x0c401f0007007f89 */ /* 0x002e6200000e0000 */
[----:B------:R-:W-:Y:S01]  /*d960*/  USHF.R.U32.HI UR57, URZ, 0x4, UR57 ;  /* 0x000000043f397899 */ /* 0x000fe20008011639 */
[----:B------:R-:W-:Y:S02]  /*d970*/  IMAD.U32 R8, RZ, RZ, UR5 ;  /* 0x00000005ff087e24 */ /* 0x000fe4000f8e00ff */
[----:B0-----:R-:W0:Y:S01]  /*d980*/  SHFL.BFLY PT, R3, R6, 0x2, 0x1f ;  /* 0x0c401f0006037f89 */ /* 0x001e2200000e0000 */
[----:B------:R-:W-:Y:S01]  /*d990*/  ULOP3.LUT UR57, UR57, 0x3fff, URZ, 0xc0, !UPT ;  /* 0x00003fff39397892 */ /* 0x000fe2000f8ec03f */
[----:B------:R-:W-:Y:S02]  /*d9a0*/  @!P1 VIADD R8, R8, 0x2a860 ;  /* 0x0002a86008089836 */ /* 0x000fe40000000000 */
[----:B------:R-:W-:Y:S01]  /*d9b0*/  IMAD.MOV.U32 R4, RZ, RZ, RZ ;  /* 0x000000ffff047224 */ /* 0x000fe200078e00ff */
[----:B------:R-:W-:-:S02]  /*d9c0*/  ULOP3.LUT UR57, UR57, 0x3000000, URZ, 0xfc, !UPT ;  /* 0x0300000039397892 */ /* 0x000fc4000f8efc3f */
[----:B------:R-:W-:Y:S02]  /*d9d0*/  @!P1 PRMT R8, RZ, 0x654, R8 ;  /* 0x00000654ff089816 */ /* 0x000fe40000000008 */
[----:B------:R-:W-:-:S07]  /*d9e0*/  UIMAD UR4, UR4, 0x600, UR57 ;  /* 0x00000600040478a4 */ /* 0x000fce000f8e0239 */
[----:B------:R-:W-:Y:S02]  /*d9f0*/  UMOV UR6, UR4 ;  /* 0x0000000400067c82 */ /* 0x000fe40008000000 */
[----:B------:R-:W-:Y:S01]  /*da00*/  HGMMA.64x128x16.F32 R24, R156, gdesc[UR4].tnspB, R24, gsb0 ;  /* 0x41e000049c187df0 */ /* 0x000fe20008000818 */
[----:B------:R-:W-:Y:S01]  /*da10*/  UIADD3 UR6, UR4, 0x80, URZ ;  /* 0x0000008004067890 */ /* 0x000fe2000fffe03f */
[----:B-1----:R-:W-:Y:S01]  /*da20*/  FADD.FTZ R0, R0, R7 ;  /* 0x0000000700007221 */ /* 0x002fe20000010000 */
[----:B------:R-:W-:Y:S01]  /*da30*/  UMOV UR7, 0x40000040 ;  /* 0x4000004000077882 */ /* 0x000fe20000000000 */
[----:B------:R-:W-:Y:S02]  /*da40*/  IMAD.MOV.U32 R7, RZ, RZ, RZ ;  /* 0x000000ffff077224 */ /* 0x000fe400078e00ff */
[----:B0-----:R-:W-:Y:S01]  /*da50*/  FADD.FTZ R2, R3, R6 ;  /* 0x0000000603027221 */ /* 0x001fe20000010000 */
[----:B------:R-:W-:Y:S01]  /*da60*/  IMAD.MOV.U32 R6, RZ, RZ, -0x800000 ;  /* 0xff800000ff067424 */ /* 0x000fe200078e00ff */
[----:B------:R-:W0:Y:S04]  /*da70*/  SHFL.BFLY PT, R3, R0, 0x1, 0x1f ;  /* 0x0c201f0000037f89 */ /* 0x000e2800000e0000 */
[----:B------:R-:W1:Y:S01]  /*da80*/  SHFL.BFLY PT, R5, R2, 0x1, 0x1f ;  /* 0x0c201f0002057f89 */ /* 0x000e6200000e0000 */
[----:B0-----:R-:W-:Y:S01]  /*da90*/  FADD.FTZ R9, R0, R3 ;  /* 0x0000000300097221 */ /* 0x001fe20000010000 */
[----:B------:R-:W-:-:S02]  /*daa0*/  IMAD.MOV.U32 R0, RZ, RZ, -0x800000 ;  /* 0xff800000ff007424 */ /* 0x000fc400078e00ff */
[----:B-1----:R-:W-:Y:S02]  /*dab0*/  FADD.FTZ R12, R2, R5 ;  /* 0x00000005020c7221 */ /* 0x002fe40000010000 */
[----:B------:R-:W-:-:S03]  /*dac0*/  FSETP.NE.FTZ.AND P0, PT, R9, RZ, PT ;  /* 0x000000ff0900720b */ /* 0x000fc60003f15000 */
        /* <DEDUP_REMOVED lines=102> */
.L_x_910:
[----:B------:R-:W-:Y:S05]  /*e130*/  @P0 BRA `(.L_x_981) ;  /* 0x0000001400440947 */ /* 0x000fea0003800000 */
[----:B------:R-:W0:Y:S01]  /*e140*/  S2R R7, SR_TID.X ;  /* 0x0000000000077919 */ /* 0x000e220000002100 */
[----:B------:R-:W1:Y:S01]  /*e150*/  LDC R21, c[0x0][0xbe8] ;  /* 0x0002fa00ff157b82 */ /* 0x000e620000000800 */
[----:B------:R-:W-:Y:S01]  /*e160*/  SHF.R.S32.HI R15, RZ, 0x1f, R18 ;  /* 0x0000001fff0f7819 */ /* 0x000fe20000011412 */
[----:B------:R-:W-:Y:S01]  /*e170*/  ULDC.64 UR4, c[0x0][0xbd0] ;  /* 0x0002f40000047ab9 */ /* 0x000fe20000000a00 */
[----:B------:R-:W2:Y:S01]  /*e180*/  S2R R20, SR_CTAID.X ;  /* 0x0000000000147919 */ /* 0x000ea20000002500 */
[----:B------:R-:W-:Y:S01]  /*e190*/  ULDC.64 UR6, c[0x0][0xb38] ;  /* 0x0002ce0000067ab9 */ /* 0x000fe20000000a00 */
[----:B------:R-:W-:Y:S01]  /*e1a0*/  ULDC.64 UR10, c[0x0][0x208] ;  /* 0x00008200000a7ab9 */ /* 0x000fe20000000a00 */
[----:B------:R-:W-:Y:S02]  /*e1b0*/  BSSY B0, `(.L_x_982) ;  /* 0x00000e3000007945 */ /* 0x000fe40003800000 */
        /* <DEDUP_REMOVED lines=9> */
[----:B------:R-:W0:Y:S01]  /*e250*/  LDC.64 R72, c[0x0][0xb40] ;  /* 0x0002d000ff487b82 */ /* 0x000e220000000a00 */
[----:B------:R-:W-:Y:S02]  /*e260*/  LEA.HI R8, R8, R7, RZ, 0x2 ;  /* 0x0000000708087211 */ /* 0x000fe400078f10ff */
[----:B------:R-:W-:Y:S02]  /*e270*/  LOP3.LUT R10, R9, 0xffffff80, RZ, 0xc0, !PT ;  /* 0xffffff80090a7812 */ /* 0x000fe400078ec0ff */
[----:B------:R-:W-:-:S03]  /*e280*/  LOP3.LUT R8, R8, 0xfffffffc, RZ, 0xc0, !PT ;  /* 0xfffffffc08087812 */ /* 0x000fc600078ec0ff */
[C---:B------:R-:W-:Y:S01]  /*e290*/  IMAD.IADD R74, R7.reuse, 0x1, -R10 ;  /* 0x00000001074a7824 */ /* 0x040fe200078e0a0a */
[----:B------:R-:W-:Y:S01]  /*e2a0*/  SHF.R.S32.HI R10, RZ, 0x7, R9 ;  /* 0x00000007ff0a7819 */ /* 0x000fe20000011409 */
[----:B------:R-:W-:Y:S01]  /*e2b0*/  IMAD.IADD R14, R7, 0x1, -R8 ;  /* 0x00000001070e7824 */ /* 0x000fe200078e0a08 */
[----:B------:R-:W5:Y:S02]  /*e2c0*/  @P0 LDC R17, c[0x0][0xbec] ;  /* 0x0002fb00ff110b82 */ /* 0x000f640000000800 */
[----:B------:R-:W-:Y:S02]  /*e2d0*/  SHF.R.S32.HI R11, RZ, 0x1f, R74 ;  /* 0x0000001fff0b7819 */ /* 0x000fe4000001144a */
[----:B------:R-:W-:Y:S02]  /*e2e0*/  LEA.HI R7, R9, R10, RZ, 0x1 ;  /* 0x0000000a09077211 */ /* 0x000fe400078f08ff */
[CC--:B------:R-:W-:Y:S02]  /*e2f0*/  LEA.HI R88, R11.reuse, R74.reuse, RZ, 0x2 ;  /* 0x0000004a0b587211 */ /* 0x0c0fe400078f10ff */
[----:B------:R-:W-:Y:S01]  /*e300*/  LEA.HI R11, R11, R74, RZ, 0x5 ;  /* 0x0000004a0b0b7211 */ /* 0x000fe200078f28ff */
[----:B------:R-:W5:Y:S01]  /*e310*/  @P0 LDC R89, c[0x0][0xbec] ;  /* 0x0002fb00ff590b82 */ /* 0x000f620000000800 */
[----:B------:R-:W-:-:S02]  /*e320*/  SHF.R.S32.HI R12, RZ, 0x2, R88 ;  /* 0x00000002ff0c7819 */ /* 0x000fc40000011458 */
[----:B------:R-:W-:Y:S02]  /*e330*/  SHF.R.S32.HI R13, RZ, 0x1f, R88 ;  /* 0x0000001fff0d7819 */ /* 0x000fe40000011458 */
[----:B------:R-:W-:Y:S02]  /*e340*/  LOP3.LUT R7, R7, 0x3fffffe, RZ, 0xc0, !PT ;  /* 0x03fffffe07077812 */ /* 0x000fe400078ec0ff */
[----:B------:R-:W-:Y:S01]  /*e350*/  LEA.HI R13, R13, R12, RZ, 0x3 ;  /* 0x0000000c0d0d7211 */ /* 0x000fe200078f18ff */
[----:B------:R-:W5:Y:S01]  /*e360*/  @P0 LDC R19, c[0x0][0xbf0] ;  /* 0x0002fc00ff130b82 */ /* 0x000f620000000800 */
[----:B------:R-:W-:Y:S01]  /*e370*/  LEA.HI R9, R14, R14, RZ, 0x1 ;  /* 0x0000000e0e097211 */ /* 0x000fe200078f08ff */
[----:B------:R-:W-:Y:S01]  /*e380*/  IMAD.IADD R7, R10, 0x1, -R7 ;  /* 0x000000010a077824 */ /* 0x000fe200078e0a07 */
[----:B------:R-:W-:Y:S02]  /*e390*/  LOP3.LUT R13, R13, 0xfffffff8, RZ, 0xc0, !PT ;  /* 0xfffffff80d0d7812 */ /* 0x000fe400078ec0ff */
[----:B------:R-:W-:-:S02]  /*e3a0*/  SHF.R.S32.HI R11, RZ, 0x5, R11 ;  /* 0x00000005ff0b7819 */ /* 0x000fc4000001140b */
[----:B------:R-:W-:Y:S01]  /*e3b0*/  LOP3.LUT R9, R9, 0x1ffffffe, RZ, 0xc0, !PT ;  /* 0x1ffffffe09097812 */ /* 0x000fe200078ec0ff */
[----:B------:R-:W-:Y:S01]  /*e3c0*/  IMAD.IADD R8, R12, 0x1, -R13 ;  /* 0x000000010c087824 */ /* 0x000fe200078e0a0d */
[----:B------:R-:W5:Y:S03]  /*e3d0*/  @P0 LDC R90, c[0x0][0xbf0] ;  /* 0x0002fc00ff5a0b82 */ /* 0x000f660000000800 */
[----:B------:R-:W-:Y:S02]  /*e3e0*/  IMAD R8, R11, 0x10, R8 ;  /* 0x000000100b087824 */ /* 0x000fe400078e0208 */
[----:B------:R-:W-:Y:S02]  /*e3f0*/  IMAD R11, R15, UR4, RZ ;  /* 0x000000040f0b7c24 */ /* 0x000fe4000f8e02ff */
[----:B------:R-:W-:Y:S02]  /*e400*/  IMAD.IADD R12, R14, 0x1, -R9 ;  /* 0x000000010e0c7824 */ /* 0x000fe400078e0a09 */
[----:B------:R-:W-:-:S02]  /*e410*/  IMAD R7, R7, 0x40, R8 ;  /* 0x0000004007077824 */ /* 0x000fc400078e0208 */
[----:B------:R-:W-:Y:S01]  /*e420*/  IMAD.WIDE.U32 R8, R18, UR4, RZ ;  /* 0x0000000412087c25 */ /* 0x000fe2000f8e00ff */
[----:B---3--:R-:W-:-:S03]  /*e430*/  USHF.R.S32.HI UR4, URZ, 0x1f, UR9 ;  /* 0x0000001f3f047899 */ /* 0x008fc60008011409 */
[C---:B------:R-:W-:Y:S02]  /*e440*/  IMAD R13, R18.reuse, UR5, R11 ;  /* 0x00000005120d7c24 */ /* 0x040fe4000f8e020b */
[----:B------:R-:W-:Y:S02]  /*e450*/  IMAD R15, R15, UR6, RZ ;  /* 0x000000060f0f7c24 */ /* 0x000fe4000f8e02ff */
[----:B------:R-:W-:Y:S02]  /*e460*/  IMAD.IADD R9, R9, 0x1, R13 ;  /* 0x0000000109097824 */ /* 0x000fe400078e020d */
[----:B------:R-:W-:-:S04]  /*e470*/  IMAD.WIDE.U32 R10, R18, UR6, RZ ;  /* 0x00000006120a7c25 */ /* 0x000fc8000f8e00ff */
[----:B------:R-:W-:Y:S01]  /*e480*/  IMAD R13, R18, UR7, R15 ;  /* 0x00000007120d7c24 */ /* 0x000fe2000f8e020f */
[----:B------:R-:W-:Y:S01]  /*e490*/  ULDC.64 UR6, c[0x0][0xb48] ;  /* 0x0002d20000067ab9 */ /* 0x000fe20000000a00 */
[----:B------:R-:W-:Y:S02]  /*e4a0*/  IMAD R12, R12, 0x8, R7 ;  /* 0x000000080c0c7824 */ /* 0x000fe400078e0207 */
[----:B------:R-:W-:Y:S02]  /*e4b0*/  IMAD.MOV R18, RZ, RZ, -R18 ;  /* 0x000000ffff127224 */ /* 0x000fe400078e0a12 */
[----:B----4-:R-:W-:Y:S02]  /*e4c0*/  IMAD R14, R22, UR4, RZ ;  /* 0x00000004160e7c24 */ /* 0x010fe4000f8e02ff */
[----:B--2---:R-:W-:Y:S02]  /*e4d0*/  IMAD R12, R20, 0x80, R12 ;  /* 0x00000080140c7824 */ /* 0x004fe400078e020c */
[----:B0-----:R-:W-:Y:S01]  /*e4e0*/  IMAD R16, R72, UR4, RZ ;  /* 0x0000000448107c24 */ /* 0x001fe2000f8e02ff */
[----:B------:R-:W-:Y:S01]  /*e4f0*/  ULDC.64 UR4, c[0x0][0xbe0] ;  /* 0x0002f80000047ab9 */ /* 0x000fe20000000a00 */
[----:B-1----:R-:W-:-:S02]  /*e500*/  IMAD R75, R75, R18, UR8 ;  /* 0x000000084b4b7e24 */ /* 0x002fc4000f8e0212 */
[----:B------:R-:W-:Y:S02]  /*e510*/  IMAD.IADD R11, R11, 0x1, R13 ;  /* 0x000000010b0b7824 */ /* 0x000fe400078e020d */
[----:B------:R-:W-:Y:S02]  /*e520*/  IMAD R15, R23, UR9, R14 ;  /* 0x00000009170f7c24 */ /* 0x000fe4000f8e020e */
[----:B------:R-:W-:-:S04]  /*e530*/  IMAD.WIDE.U32 R8, R22, UR9, R8 ;  /* 0x0000000916087c25 */ /* 0x000fc8000f8e0008 */
[----:B-----5:R-:W-:-:S04]  /*e540*/  @P0 IMAD.HI.U32 R14, R12, R17, RZ ;  /* 0x000000110c0e0227 */ /* 0x020fc800078e00ff */
[----:B------:R-:W-:Y:S01]  /*e550*/  IMAD R17, R73, UR9, R16 ;  /* 0x0000000949117c24 */ /* 0x000fe2000f8e0210 */
[----:B------:R-:W-:Y:S01]  /*e560*/  SHF.R.S32.HI R16, RZ, 0x1f, R75 ;  /* 0x0000001fff107819 */ /* 0x000fe2000001144b */
[----:B------:R-:W-:Y:S01]  /*e570*/  IMAD.WIDE.U32 R10, R72, UR9, R10 ;  /* 0x00000009480a7c25 */ /* 0x000fe2000f8e000a */
[----:B------:R-:W-:-:S03]  /*e580*/  ULDC.64 UR8, c[0x0][0xb28] ;  /* 0x0002ca0000087ab9 */ /* 0x000fc60000000a00 */
[----:B------:R-:W-:Y:S02]  /*e590*/  IMAD.IADD R9, R9, 0x1, R15 ;  /* 0x0000000109097824 */ /* 0x000fe400078e020f */
[----:B------:R-:W-:-:S04]  /*e5a0*/  @P0 IMAD.HI.U32 R89, R12, R89, RZ ;  /* 0x000000590c590227 */ /* 0x000fc800078e00ff */
[----:B------:R-:W-:Y:S02]  /*e5b0*/  IMAD.IADD R11, R11, 0x1, R17 ;  /* 0x000000010b0b7824 */ /* 0x000fe400078e0211 */
[----:B------:R-:W-:Y:S01]  /*e5c0*/  IMAD.MOV.U32 R13, RZ, RZ, R12 ;  /* 0x000000ffff0d7224 */ /* 0x000fe200078e000c */
[----:B------:R-:W-:Y:S01]  /*e5d0*/  @P0 SHF.R.U32.HI R13, RZ, R19, R14 ;  /* 0x00000013ff0d0219 */ /* 0x000fe2000001160e */
[----:B------:R-:W-:Y:S02]  /*e5e0*/  IMAD R17, R16, UR6, RZ ;  /* 0x0000000610117c24 */ /* 0x000fe4000f8e02ff */
[----:B------:R-:W-:-:S04]  /*e5f0*/  IMAD.WIDE.U32 R8, R75, UR4, R8 ;  /* 0x000000044b087c25 */ /* 0x000fc8000f8e0008 */
[----:B------:R-:W-:Y:S01]  /*e600*/  IMAD.MOV.U32 R15, RZ, RZ, R12 ;  /* 0x000000ffff0f7224 */ /* 0x000fe200078e000c */
[----:B------:R-:W-:Y:S01]  /*e610*/  @P0 SHF.R.U32.HI R15, RZ, R90, R89 ;  /* 0x0000005aff0f0219 */ /* 0x000fe20000011659 */
[----:B------:R-:W-:Y:S01]  /*e620*/  IMAD R14, R16, UR4, RZ ;  /* 0x00000004100e7c24 */ /* 0x000fe2000f8e02ff */
[----:B------:R-:W-:Y:S01]  /*e630*/  IADD3 R8, P0, R13, R8, RZ ;  /* 0x000000080d087210 */ /* 0x000fe20007f1e0ff */
[C---:B------:R-:W-:Y:S01]  /*e640*/  IMAD R19, R75.reuse, UR7, R17 ;  /* 0x000000074b137c24 */ /* 0x040fe2000f8e0211 */
[--C-:B------:R-:W-:Y:S01]  /*e650*/  SHF.R.S32.HI R17, RZ, 0x1f, R13.reuse ;  /* 0x0000001fff117819 */ /* 0x100fe2000001140d */
[----:B------:R-:W-:Y:S02]  /*e660*/  IMAD.MOV R13, RZ, RZ, -R13 ;  /* 0x000000ffff0d7224 */ /* 0x000fe400078e0a0d */
[----:B------:R-:W-:Y:S01]  /*e670*/  IMAD R16, R75, UR5, R14 ;  /* 0x000000054b107c24 */ /* 0x000fe2000f8e020e */
[--C-:B------:R-:W-:Y:S01]  /*e680*/  SHF.R.S32.HI R14, RZ, 0x1f, R15.reuse ;  /* 0x0000001fff0e7819 */ /* 0x100fe2000001140f */
[----:B------:R-:W-:Y:S01]  /*e690*/  IMAD.MOV R18, RZ, RZ, -R15 ;  /* 0x000000ffff127224 */ /* 0x000fe200078e0a0f */
[----:B------:R-:W-:Y:S01]  /*e6a0*/  ULDC.64 UR4, c[0x0][0xb30] ;  /* 0x0002cc0000047ab9 */ /* 0x000fe20000000a00 */
[----:B------:R-:W-:Y:S01]  /*e6b0*/  IMAD R13, R21, R13, R12 ;  /* 0x0000000d150d7224 */ /* 0x000fe200078e020c */
[----:B------:R-:W-:Y:S01]  /*e6c0*/  IADD3.X R9, R17, R9, R16, P0, !PT ;  /* 0x0000000911097210 */ /* 0x000fe200007fe410 */
[----:B------:R-:W-:Y:S01]  /*e6d0*/  IMAD.WIDE.U32 R10, R75, UR6, R10 ;  /* 0x000000064b0a7c25 */ /* 0x000fe2000f8e000a */
[----:B------:R-:W-:-:S03]  /*e6e0*/  ULDC.64 UR6, c[0x0][0xbc8] ;  /* 0x0002f20000067ab9 */ /* 0x000fc60000000a00 */
[----:B------:R-:W-:Y:S02]  /*e6f0*/  IMAD R14, R14, UR4, RZ ;  /* 0x000000040e0e7c24 */ /* 0x000fe4000f8e02ff */
[----:B------:R-:W-:Y:S01]  /*e700*/  IMAD R17, R21, R18, R12 ;  /* 0x0000001215117224 */ /* 0x000fe200078e020c */
[----:B------:R-:W-:Y:S01]  /*e710*/  SHF.R.S32.HI R12, RZ, 0x1f, R13 ;  /* 0x0000001fff0c7819 */ /* 0x000fe2000001140d */
[----:B------:R-:W-:Y:S02]  /*e720*/  IMAD.IADD R11, R11, 0x1, R19 ;  /* 0x000000010b0b7824 */ /* 0x000fe400078e0213 */
[C---:B------:R-:W-:Y:S01]  /*e730*/  IMAD R19, R15.reuse, UR5, R14 ;  /* 0x000000050f137c24 */ /* 0x040fe2000f8e020e */
[----:B------:R-:W-:Y:S01]  /*e740*/  SHF.R.S32.HI R14, RZ, 0x1f, R17 ;  /* 0x0000001fff0e7819 */ /* 0x000fe20000011411 */
[----:B------:R-:W-:Y:S01]  /*e750*/  IMAD.WIDE.U32 R10, R15, UR4, R10 ;  /* 0x000000040f0a7c25 */ /* 0x000fe2000f8e000a */
[----:B------:R-:W0:Y:S01]  /*e760*/  S2UR UR5, SR_CgaCtaId ;  /* 0x00000000000579c3 */ /* 0x000e220000008800 */
[----:B------:R-:W-:-:S02]  /*e770*/  UMOV UR4, 0x400 ;  /* 0x0000040000047882 */ /* 0x000fc40000000000 */
[----:B------:R-:W-:Y:S02]  /*e780*/  IMAD R12, R12, UR6, RZ ;  /* 0x000000060c0c7c24 */ /* 0x000fe4000f8e02ff */
[----:B------:R-:W-:Y:S02]  /*e790*/  IMAD.IADD R11, R11, 0x1, R19 ;  /* 0x000000010b0b7824 */ /* 0x000fe400078e0213 */
[----:B------:R-:W-:Y:S02]  /*e7a0*/  IMAD R14, R14, UR8, RZ ;  /* 0x000000080e0e7c24 */ /* 0x000fe4000f8e02ff */
        /* <DEDUP_REMOVED lines=10> */
[----:B------:R-:W-:Y:S01]  /*e850*/  IMAD.IADD R9, R11, 0x1, R19 ;  /* 0x000000010b097824 */ /* 0x000fe200078e0213 */
[----:B0-----:R-:W-:Y:S01]  /*e860*/  ULEA UR4, UR5, UR4, 0x18 ;  /* 0x0000000405047291 */ /* 0x001fe2000f8ec03f */
[----:B------:R-:W-:Y:S01]  /*e870*/  IMAD R7, R20, 0x80, R7 ;  /* 0x0000008014077824 */ /* 0x000fe200078e0207 */
[----:B------:R-:W-:Y:S01]  /*e880*/  LEA.HI.X R13, R8, UR7, R13, 0x2, P0 ;  /* 0x00000007080d7c11 */ /* 0x000fe200080f140d */
[----:B------:R-:W-:Y:S01]  /*e890*/  IMAD R20, R21, UR6, RZ ;  /* 0x0000000615147c24 */ /* 0x000fe2000f8e02ff */
[----:B------:R-:W-:Y:S01]  /*e8a0*/  LEA.HI.X R73, R10, UR9, R9, 0x2, P1 ;  /* 0x000000090a497c11 */ /* 0x000fe200088f1409 */
[----:B------:R-:W-:Y:S01]  /*e8b0*/  SHFL.IDX PT, R8, R12, RZ, 0x1c1f ;  /* 0x001c1fff0c087589 */ /* 0x000fe200000e0000 */
[----:B------:R-:W-:Y:S01]  /*e8c0*/  LOP3.LUT P0, RZ, R74, 0x3, RZ, 0xc0, !PT ;  /* 0x000000034aff7812 */ /* 0x000fe2000780c0ff */
[C---:B------:R-:W-:Y:S01]  /*e8d0*/  VIADD R21, R7.reuse, 0x8 ;  /* 0x0000000807157836 */ /* 0x040fe20000000000 */
[----:B------:R-:W-:Y:S01]  /*e8e0*/  UIADD3 UR4, UR4, 0x2a820, URZ ;  /* 0x0002a82004047890 */ /* 0x000fe2000fffe03f */
[----:B------:R-:W0:Y:S01]  /*e8f0*/  SHFL.IDX PT, R9, R13, RZ, 0x1c1f ;  /* 0x001c1fff0d097589 */ /* 0x000e2200000e0000 */
[----:B------:R-:W-:-:S02]  /*e900*/  ISETP.GE.OR P1, PT, R7, R20, P0 ;  /* 0x000000140700720c */ /* 0x000fc40000726670 */
[-C--:B------:R-:W-:Y:S01]  /*e910*/  ISETP.GE.OR P0, PT, R21, R20.reuse, P0 ;  /* 0x000000141500720c */ /* 0x080fe20000706670 */
[----:B------:R-:W-:Y:S01]  /*e920*/  SHFL.IDX PT, R10, R12, 0x1, 0x1c1f ;  /* 0x003c1f000c0a7f89 */ /* 0x000fe200000e0000 */
[----:B------:R-:W-:Y:S01]  /*e930*/  ISETP.GE.AND P2, PT, R7, R20, PT ;  /* 0x000000140700720c */ /* 0x000fe20003f46270 */
[----:B------:R-:W-:Y:S02]  /*e940*/  UPRMT UR4, URZ, 0x654, UR4 ;  /* 0x000006543f047896 */ /* 0x000fe40008000004 */
[----:B------:R1:W2:Y:S04]  /*e950*/  SHFL.IDX PT, R11, R13, 0x1, 0x1c1f ;  /* 0x003c1f000d0b7f89 */ /* 0x0002a800000e0000 */
[----:B------:R3:W4:Y:S03]  /*e960*/  SHFL.IDX PT, R18, R72, RZ, 0x1c1f ;  /* 0x001c1fff48127589 */ /* 0x00072600000e0000 */
[----:B------:R-:W-:Y:S01]  /*e970*/  SYNCS.ARRIVE.TRANS64.RED.A1T0 RZ, [UR4], RZ ;  /* 0x000000ffffff79a7 */ /* 0x000fe20008100404 */
[----:B-1----:R-:W-:Y:S01]  /*e980*/  LOP3.LUT R13, R88, 0x7ffffffc, RZ, 0xc0, !PT ;  /* 0x7ffffffc580d7812 */ /* 0x002fe200078ec0ff */
[----:B------:R3:W1:Y:S04]  /*e990*/  SHFL.IDX PT, R19, R73, RZ, 0x1c1f ;  /* 0x001c1fff49137589 */ /* 0x00066800000e0000 */
[----:B------:R-:W-:Y:S01]  /*e9a0*/  IMAD.IADD R13, R74, 0x1, -R13 ;  /* 0x000000014a0d7824 */ /* 0x000fe200078e0a0d */
[----:B0-----:R3:W-:Y:S03]  /*e9b0*/  @!P1 ST.E desc[UR10][R8.64], R6 ;  /* 0x0000000608009985 */ /* 0x0017e6000c10190a */
[----:B------:R-:W-:Y:S01]  /*e9c0*/  IMAD.SHL.U32 R23, R13, 0x2, RZ ;  /* 0x000000020d177824 */ /* 0x000fe200078e00ff */
[----:B--2---:R3:W-:Y:S01]  /*e9d0*/  @!P0 ST.E desc[UR10][R10.64], R0 ;  /* 0x000000000a008985 */ /* 0x0047e2000c10190a */
[----:B------:R-:W-:Y:S05]  /*e9e0*/  @P2 BRA `(.L_x_983) ;  /* 0x00000004007c2947 */ /* 0x000fea0003800000 */
[C---:B---3--:R-:W-:Y:S01]  /*e9f0*/  VIADD R0, R23.reuse, 0x8 ;  /* 0x0000000817007836 */ /* 0x048fe20000000000 */
[----:B------:R-:W-:Y:S01]  /*ea00*/  ULDC UR4, c[0x0][0xac8] ;  /* 0x0002b20000047ab9 */ /* 0x000fe20000000800 */
[C---:B------:R-:W-:Y:S01]  /*ea10*/  VIADD R10, R23.reuse, 0x10 ;  /* 0x00000010170a7836 */ /* 0x040fe20000000000 */
[C---:B------:R-:W-:Y:S01]  /*ea20*/  ISETP.GE.AND P2, PT, R23.reuse, UR4, PT ;  /* 0x0000000417007c0c */ /* 0x040fe2000bf46270 */
[C---:B------:R-:W-:Y:S01]  /*ea30*/  VIADD R11, R23.reuse, 0x18 ;  /* 0x00000018170b7836 */ /* 0x040fe20000000000 */
[----:B------:R-:W-:Y:S01]  /*ea40*/  ISETP.GE.AND P3, PT, R0, UR4, PT ;  /* 0x0000000400007c0c */ /* 0x000fe2000bf66270 */
[----:B------:R-:W-:Y:S01]  /*ea50*/  VIADD R12, R23, 0x28 ;  /* 0x00000028170c7836 */ /* 0x000fe20000000000 */
[----:B------:R-:W-:Y:S01]  /*ea60*/  ISETP.GE.AND P0, PT, R10, UR4, PT ;  /* 0x000000040a007c0c */ /* 0x000fe2000bf06270 */
[----:B------:R-:W-:Y:S01]  /*ea70*/  ULDC.64 UR6, c[0x0][0x208] ;  /* 0x0000820000067ab9 */ /* 0x000fe20000000a00 */
[----:B------:R-:W-:Y:S01]  /*ea80*/  ISETP.GE.AND P1, PT, R11, UR4, PT ;  /* 0x000000040b007c0c */ /* 0x000fe2000bf26270 */
[----:B------:R-:W-:-:S02]  /*ea90*/  VIADD R13, R23, 0x30 ;  /* 0x00000030170d7836 */ /* 0x000fc40000000000 */
[C---:B------:R-:W-:Y:S02]  /*eaa0*/  VIADD R14, R23.reuse, 0x38 ;  /* 0x00000038170e7836 */ /* 0x040fe40000000000 */
[----:B------:R-:W-:Y:S01]  /*eab0*/  VIADD R15, R23, 0x40 ;  /* 0x00000040170f7836 */ /* 0x000fe20000000000 */
[----:B------:R-:W-:Y:S01]  /*eac0*/  ISETP.GE.AND P4, PT, R13, UR4, PT ;  /* 0x000000040d007c0c */ /* 0x000fe2000bf86270 */
[C---:B-1--4-:R-:W-:Y:S01]  /*ead0*/  @!P2 IMAD.WIDE R6, R23.reuse, 0x4, R18 ;  /* 0x000000041706a825 */ /* 0x052fe200078e0212 */
[----:B------:R-:W-:Y:S02]  /*eae0*/  ISETP.GE.AND P5, PT, R14, UR4, PT ;  /* 0x000000040e007c0c */ /* 0x000fe4000bfa6270 */
[----:B------:R-:W-:Y:S01]  /*eaf0*/  @!P3 LEA.HI R0, R0, R0, RZ, 0x1 ;  /* 0x000000000000b211 */ /* 0x000fe200078f08ff */
[----:B------:R-:W-:Y:S01]  /*eb00*/  VIADD R16, R23, 0x50 ;  /* 0x0000005017107836 */ /* 0x000fe20000000000 */
[----:B------:R0:W-:Y:S01]  /*eb10*/  @!P2 ST.E.64 desc[UR6][R6.64], R24 ;  /* 0x000000180600a985 */ /* 0x0001e2000c101b06 */
[----:B------:R-:W-:Y:S01]  /*eb20*/  ISETP.GE.AND P6, PT, R15, UR4, PT ;  /* 0x000000040f007c0c */ /* 0x000fe2000bfc6270 */
[C---:B------:R-:W-:Y:S01]  /*eb30*/  VIADD R22, R23.reuse, 0x60 ;  /* 0x0000006017167836 */ /* 0x040fe20000000000 */
        /* <DEDUP_REMOVED lines=12> */
[----:B------:R-:W-:Y:S01]  /*ec00*/  @!P0 IMAD.WIDE R6, R7, 0x4, R18 ;  /* 0x0000000407068825 */ /* 0x000fe200078e0212 */
[----:B------:R-:W-:-:S04]  /*ec10*/  @!P2 LEA.HI R0, R0, R0, RZ, 0x1 ;  /* 0x000000000000a211 */ /* 0x000fc800078f08ff */
[----:B------:R0:W-:Y:S01]  /*ec20*/  @!P0 ST.E.64 desc[UR6][R6.64], R32 ;  /* 0x0000002006008985 */ /* 0x0001e2000c101b06 */
[----:B------:R-:W-:Y:S02]  /*ec30*/  @!P3 LEA.HI R12, R12, R12, RZ, 0x1 ;  /* 0x0000000c0c0cb211 */ /* 0x000fe400078f08ff */
[----:B-1----:R-:W-:Y:S02]  /*ec40*/  @!P1 LOP3.LUT R9, R11, 0xfffffffe, RZ, 0xc0, !PT ;  /* 0xfffffffe0b099812 */ /* 0x002fe400078ec0ff */
[----:B------:R-:W-:Y:S02]  /*ec50*/  @!P2 LOP3.LUT R11, R0, 0xfffffffe, RZ, 0xc0, !PT ;  /* 0xfffffffe000ba812 */ /* 0x000fe400078ec0ff */
[----:B------:R-:W-:Y:S01]  /*ec60*/  @!P3 LOP3.LUT R13, R12, 0xfffffffe, RZ, 0xc0, !PT ;  /* 0xfffffffe0c0db812 */ /* 0x000fe200078ec0ff */
[--C-:B------:R-:W-:Y:S01]  /*ec70*/  @!P1 IMAD.WIDE R8, R9, 0x4, R18.reuse ;  /* 0x0000000409089825 */ /* 0x100fe200078e0212 */
[----:B------:R-:W-:Y:S02]  /*ec80*/  @!P6 LEA.HI R0, R15, R15, RZ, 0x1 ;  /* 0x0000000f0f00e211 */ /* 0x000fe400078f08ff */
[----:B------:R-:W-:Y:S01]  /*ec90*/  @!P4 LOP3.LUT R15, R10, 0xfffffffe, RZ, 0xc0, !PT ;  /* 0xfffffffe0a0fc812 */ /* 0x000fe200078ec0ff */
[--C-:B------:R-:W-:Y:S01]  /*eca0*/  @!P2 IMAD.WIDE R10, R11, 0x4, R18.reuse ;  /* 0x000000040b0aa825 */ /* 0x100fe200078e0212 */
[----:B------:R-:W-:Y:S01]  /*ecb0*/  @!P6 LOP3.LUT R25, R0, 0xfffffffe, RZ, 0xc0, !PT ;  /* 0xfffffffe0019e812 */ /* 0x000fe200078ec0ff */
[----:B------:R1:W-:Y:S01]  /*ecc0*/  @!P1 ST.E.64 desc[UR6][R8.64], R36 ;  /* 0x0000002408009985 */ /* 0x0003e2000c101b06 */
[----:B------:R-:W-:Y:S01]  /*ecd0*/  ISETP.GE.AND P1, PT, R16, UR4, PT ;  /* 0x0000000410007c0c */ /* 0x000fe2000bf26270 */
[----:B0-----:R-:W-:-:S02]  /*ece0*/  @!P3 IMAD.WIDE R6, R13, 0x4, R18 ;  /* 0x000000040d06b825 */ /* 0x001fc400078e0212 */
[----:B------:R0:W-:Y:S02]  /*ecf0*/  @!P2 ST.E.64 desc[UR6][R10.64], R40 ;  /* 0x000000280a00a985 */ /* 0x0001e4000c101b06 */
[----:B------:R-:W-:Y:S02]  /*ed00*/  VIADD R0, R23, 0x48 ;  /* 0x0000004817007836 */ /* 0x000fe40000000000 */
[--C-:B------:R-:W-:Y:S01]  /*ed10*/  @!P5 IMAD.WIDE R12, R17, 0x4, R18.reuse ;  /* 0x00000004110cd825 */ /* 0x100fe200078e0212 */
[----:B------:R2:W-:Y:S01]  /*ed20*/  @!P3 ST.E.64 desc[UR6][R6.64], R44 ;  /* 0x0000002c0600b985 */ /* 0x0005e2000c101b06 */
[----:B------:R-:W-:Y:S02]  /*ed30*/  ISETP.GE.AND P3, PT, R22, UR4, PT ;  /* 0x0000000416007c0c */ /* 0x000fe4000bf66270 */
[----:B------:R-:W-:Y:S01]  /*ed40*/  VIADD R17, R23, 0x58 ;  /* 0x0000005817117836 */ /* 0x000fe20000000000 */
[----:B------:R-:W-:Y:S01]  /*ed50*/  ISETP.GE.AND P0, PT, R0, UR4, PT ;  /* 0x0000000400007c0c */ /* 0x000fe2000bf06270 */
[----:B-1----:R-:W-:Y:S01]  /*ed60*/  @!P4 IMAD.WIDE R8, R15, 0x4, R18 ;  /* 0x000000040f08c825 */ /* 0x002fe200078e0212 */
[----:B------:R-:W-:-:S02]  /*ed70*/  @!P1 LEA.HI R16, R16, R16, RZ, 0x1 ;  /* 0x0000001010109211 */ /* 0x000fc400078f08ff */
[----:B------:R-:W-:Y:S01]  /*ed80*/  ISETP.GE.AND P2, PT, R17, UR4, PT ;  /* 0x0000000411007c0c */ /* 0x000fe2000bf46270 */
[----:B------:R-:W-:Y:S01]  /*ed90*/  @!P6 IMAD.WIDE R14, R25, 0x4, R18 ;  /* 0x00000004190ee825 */ /* 0x000fe200078e0212 */
[----:B------:R1:W-:Y:S03]  /*eda0*/  @!P4 ST.E.64 desc[UR6][R8.64], R48 ;  /* 0x000000300800c985 */ /* 0x0003e6000c101b06 */
[C---:B0-----:R-:W-:Y:S01]  /*edb0*/  VIADD R10, R23.reuse, 0x68 ;  /* 0x00000068170a7836 */ /* 0x041fe20000000000 */
[----:B------:R0:W-:Y:S01]  /*edc0*/  @!P5 ST.E.64 desc[UR6][R12.64], R52 ;  /* 0x000000340c00d985 */ /* 0x0001e2000c101b06 */
[C---:B--2---:R-:W-:Y:S01]  /*edd0*/  VIADD R7, R23.reuse, 0x78 ;  /* 0x0000007817077836 */ /* 0x044fe20000000000 */
[----:B------:R-:W-:Y:S01]  /*ede0*/  @!P3 LEA.HI R22, R22, R22, RZ, 0x1 ;  /* 0x000000161616b211 */ /* 0x000fe200078f08ff */
[----:B------:R-:W-:Y:S01]  /*edf0*/  VIADD R11, R23, 0x70 ;  /* 0x00000070170b7836 */ /* 0x000fe20000000000 */
[----:B------:R2:W-:Y:S01]  /*ee00*/  @!P6 ST.E.64 desc[UR6][R14.64], R56 ;  /* 0x000000380e00e985 */ /* 0x0005e2000c101b06 */
[----:B------:R-:W-:-:S02]  /*ee10*/  ISETP.GE.AND P4, PT, R10, UR4, PT ;  /* 0x000000040a007c0c */ /* 0x000fc4000bf86270 */
[----:B------:R-:W-:Y:S02]  /*ee20*/  ISETP.GE.AND P6, PT, R7, UR4, PT ;  /* 0x0000000407007c0c */ /* 0x000fe4000bfc6270 */
[----:B------:R-:W-:Y:S02]  /*ee30*/  ISETP.GE.AND P5, PT, R11, UR4, PT ;  /* 0x000000040b007c0c */ /* 0x000fe4000bfa6270 */
[----:B------:R-:W-:Y:S02]  /*ee40*/  @!P0 LEA.HI R0, R0, R0, RZ, 0x1 ;  /* 0x0000000000008211 */ /* 0x000fe400078f08ff */
[----:B------:R-:W-:Y:S02]  /*ee50*/  @!P2 LEA.HI R17, R17, R17, RZ, 0x1 ;  /* 0x000000111111a211 */ /* 0x000fe400078f08ff */
[----:B-1----:R-:W-:Y:S02]  /*ee60*/  @!P1 LOP3.LUT R9, R16, 0xfffffffe, RZ, 0xc0, !PT ;  /* 0xfffffffe10099812 */ /* 0x002fe400078ec0ff */
[----:B0-----:R-:W-:-:S02]  /*ee70*/  @!P3 LOP3.LUT R13, R22, 0xfffffffe, RZ, 0xc0, !PT ;  /* 0xfffffffe160db812 */ /* 0x001fc400078ec0ff */
        /* <DEDUP_REMOVED lines=22> */
.L_x_983:
[----:B------:R-:W-:Y:S05]  /*efe0*/  BSYNC B0 ;  /* 0x0000000000007941 */ /* 0x000fea0003800000 */
.L_x_982:
[----:B------:R-:W-:Y:S01]  /*eff0*/  ISETP.GE.AND P0, PT, R21, R20, PT ;  /* 0x000000141500720c */ /* 0x000fe20003f06270 */
[----:B0-----:R2:W0:Y:S04]  /*f000*/  SHFL.IDX PT, R15, R73, 0x1, 0x1c1f ;  /* 0x003c1f00490f7f89 */ /* 0x00142800000e0000 */
[----:B------:R2:W0:Y:S08]  /*f010*/  SHFL.IDX PT, R14, R72, 0x1, 0x1c1f ;  /* 0x003c1f00480e7f89 */ /* 0x00043000000e0000 */
[----:B--2---:R-:W-:Y:S05]  /*f020*/  @P0 BRA `(.L_x_902) ;  /* 0x0000004c00140947 */ /* 0x004fea0003800000 */
[----:B------:R-:W-:Y:S01]  /*f030*/  ULDC UR4, c[0x0][0xac8] ;  /* 0x0002b20000047ab9 */ /* 0x000fe20000000800 */
[C---:B---3--:R-:W-:Y:S01]  /*f040*/  VIADD R0, R23.reuse, 0x8 ;  /* 0x0000000817007836 */ /* 0x048fe20000000000 */
[C---:B------:R-:W-:Y:S01]  /*f050*/  ISETP.GE.AND P0, PT, R23.reuse, UR4, PT ;  /* 0x0000000417007c0c */ /* 0x040fe2000bf06270 */
[C---:B------:R-:W-:Y:S01]  /*f060*/  VIADD R6, R23.reuse, 0x10 ;  /* 0x0000001017067836 */ /* 0x040fe20000000000 */
[----:B------:R-:W-:Y:S01]  /*f070*/  ULDC.64 UR6, c[0x0][0x208] ;  /* 0x0000820000067ab9 */ /* 0x000fe20000000a00 */
[C---:B------:R-:W-:Y:S01]  /*f080*/  VIADD R8, R23.reuse, 0x18 ;  /* 0x0000001817087836 */ /* 0x040fe20000000000 */
[----:B------:R-:W-:Y:S01]  /*f090*/  ISETP.GE.AND P5, PT, R0, UR4, PT ;  /* 0x0000000400007c0c */ /* 0x000fe2000bfa6270 */
[C---:B------:R-:W-:Y:S01]  /*f0a0*/  VIADD R11, R23.reuse, 0x28 ;  /* 0x00000028170b7836 */ /* 0x040fe20000000000 */
[----:B------:R-:W-:Y:S01]  /*f0b0*/  ISETP.GE.AND P6, PT, R6, UR4, PT ;  /* 0x0000000406007c0c */ /* 0x000fe2000bfc6270 */
[C---:B------:R-:W-:Y:S02]  /*f0c0*/  VIADD R10, R23.reuse, 0x20 ;  /* 0x00000020170a7836 */ /* 0x040fe40000000000 */
[----:B------:R-:W-:Y:S01]  /*f0d0*/  VIADD R13, R23, 0x38 ;  /* 0x00000038170d7836 */ /* 0x000fe20000000000 */
[----:B------:R-:W-:Y:S01]  /*f0e0*/  ISETP.GE.AND P3, PT, R11, UR4, PT ;  /* 0x000000040b007c0c */ /* 0x000fe2000bf66270 */
[C---:B------:R-:W-:Y:S01]  /*f0f0*/  VIADD R12, R23.reuse, 0x30 ;  /* 0x00000030170c7836 */ /* 0x040fe20000000000 */
[----:B------:R-:W-:Y:S01]  /*f100*/  ISETP.GE.AND P4, PT, R10, UR4, PT ;  /* 0x000000040a007c0c */ /* 0x000fe2000bf86270 */
[----:B0-----:R-:W-:Y:S01]  /*f110*/  @!P0 IMAD.WIDE R2, R23, 0x4, R14 ;  /* 0x0000000417028825 */ /* 0x001fe200078e020e */
[----:B------:R-:W-:-:S02]  /*f120*/  ISETP.GE.AND P1, PT, R13, UR4, PT ;  /* 0x000000040d007c0c */ /* 0x000fc4000bf26270 */
[----:B------:R-:W-:Y:S01]  /*f130*/  ISETP.GE.AND P2, PT, R12, UR4, PT ;  /* 0x000000040c007c0c */ /* 0x000fe2000bf46270 */
[C---:B----4-:R-:W-:Y:S01]  /*f140*/  VIADD R18, R23.reuse, 0x40 ;  /* 0x0000004017127836 */ /* 0x050fe20000000000 */
[----:B------:R0:W-:Y:S01]  /*f150*/  @!P0 ST.E.64 desc[UR6][R2.64], R26 ;  /* 0x0000001a02008985 */ /* 0x0001e2000c101b06 */
[----:B------:R-:W-:Y:S01]  /*f160*/  ISETP.GE.AND P0, PT, R8, UR4, PT ;  /* 0x0000000408007c0c */ /* 0x000fe2000bf06270 */
[C---:B------:R-:W-:Y:S01]  /*f170*/  VIADD R20, R23.reuse, 0x48 ;  /* 0x0000004817147836 */ /* 0x040fe20000000000 */
[----:B------:R-:W-:Y:S01]  /*f180*/  @!P5 LEA.HI R0, R0, R0, RZ, 0x1 ;  /* 0x000000000000d211 */ /* 0x000fe200078f08ff */
[----:B------:R-:W-:Y:S01]  /*f190*/  VIADD R21, R23, 0x70 ;  /* 0x0000007017157836 */ /* 0x000fe20000000000 */
        /* <DEDUP_REMOVED lines=9> */
[----:B------:R-:W-:Y:S01]  /*f230*/  @!P0 LOP3.LUT R9, R8, 0xfffffffe, RZ, 0xc0, !PT ;  /* 0xfffffffe08098812 */ /* 0x000fe200078ec0ff */
[----:B------:R0:W-:Y:S01]  /*f240*/  @!P5 ST.E.64 desc[UR6][R2.64], R30 ;  /* 0x0000001e0200d985 */ /* 0x0001e2000c101b06 */
[----:B------:R-:W-:-:S02]  /*f250*/  ISETP.GE.AND P5, PT, R18, UR4, PT ;  /* 0x0000000412007c0c */ /* 0x000fc4000bfa6270 */
[----:B------:R-:W-:Y:S01]  /*f260*/  @!P2 LEA.HI R12, R12, R12, RZ, 0x1 ;  /* 0x0000000c0c0ca211 */ /* 0x000fe200078f08ff */
[----:B------:R2:W-:Y:S01]  /*f270*/  @!P6 ST.E.64 desc[UR6][R6.64], R34 ;  /* 0x000000220600e985 */ /* 0x0005e2000c101b06 */
[----:B------:R-:W-:Y:S01]  /*f280*/  @!P3 LOP3.LUT R13, R0, 0xfffffffe, RZ, 0xc0, !PT ;  /* 0xfffffffe000db812 */ /* 0x000fe200078ec0ff */
[----:B------:R-:W-:Y:S01]  /*f290*/  VIADD R0, R23, 0x50 ;  /* 0x0000005017007836 */ /* 0x000fe20000000000 */
[----:B------:R-:W-:Y:S02]  /*f2a0*/  @!P4 LOP3.LUT R11, R10, 0xfffffffe, RZ, 0xc0, !PT ;  /* 0xfffffffe0a0bc812 */ /* 0x000fe400078ec0ff */
[----:B------:R-:W-:Y:S02]  /*f2b0*/  @!P2 LOP3.LUT R17, R12, 0xfffffffe, RZ, 0xc0, !PT ;  /* 0xfffffffe0c11a812 */ /* 0x000fe400078ec0ff */
[----:B------:R-:W-:Y:S02]  /*f2c0*/  ISETP.GE.AND P6, PT, R20, UR4, PT ;  /* 0x0000000414007c0c */ /* 0x000fe4000bfc6270 */
[----:B-1----:R-:W-:Y:S01]  /*f2d0*/  @!P1 LOP3.LUT R19, R16, 0xfffffffe, RZ, 0xc0, !PT ;  /* 0xfffffffe10139812 */ /* 0x002fe200078ec0ff */
[----:B0-----:R-:W-:Y:S01]  /*f2e0*/  @!P0 IMAD.WIDE R2, R9, 0x4, R14 ;  /* 0x0000000409028825 */ /* 0x001fe200078e020e */
[----:B------:R-:W-:-:S03]  /*f2f0*/  @!P5 LEA.HI R18, R18, R18, RZ, 0x1 ;  /* 0x000000121212d211 */ /* 0x000fc600078f08ff */
[--C-:B--2---:R-:W-:Y:S01]  /*f300*/  @!P4 IMAD.WIDE R6, R11, 0x4, R14.reuse ;  /* 0x000000040b06c825 */ /* 0x104fe200078e020e */
[----:B------:R0:W-:Y:S01]  /*f310*/  @!P0 ST.E.64 desc[UR6][R2.64], R38 ;  /* 0x0000002602008985 */ /* 0x0001e2000c101b06 */
[----:B------:R-:W-:Y:S02]  /*f320*/  ISETP.GE.AND P0, PT, R0, UR4, PT ;  /* 0x0000000400007c0c */ /* 0x000fe4000bf06270 */
[--C-:B------:R-:W-:Y:S01]  /*f330*/  @!P3 IMAD.WIDE R8, R13, 0x4, R14.reuse ;  /* 0x000000040d08b825 */ /* 0x100fe200078e020e */
[----:B------:R1:W-:Y:S01]  /*f340*/  @!P4 ST.E.64 desc[UR6][R6.64], R42 ;  /* 0x0000002a0600c985 */ /* 0x0003e2000c101b06 */
[----:B------:R-:W-:Y:S02]  /*f350*/  @!P6 LEA.HI R20, R20, R20, RZ, 0x1 ;  /* 0x000000141414e211 */ /* 0x000fe400078f08ff */
[----:B------:R-:W-:Y:S01]  /*f360*/  @!P2 IMAD.WIDE R10, R17, 0x4, R14 ;  /* 0x00000004110aa825 */ /* 0x000fe200078e020e */
[----:B------:R2:W-:Y:S01]  /*f370*/  @!P3 ST.E.64 desc[UR6][R8.64], R46 ;  /* 0x0000002e0800b985 */ /* 0x0005e2000c101b06 */
[----:B------:R-:W-:-:S02]  /*f380*/  ISETP.GE.AND P4, PT, R21, UR4, PT ;  /* 0x0000000415007c0c */ /* 0x000fc4000bf86270 */
[--C-:B------:R-:W-:Y:S01]  /*f390*/  @!P1 IMAD.WIDE R12, R19, 0x4, R14.reuse ;  /* 0x00000004130c9825 */ /* 0x100fe200078e020e */
[----:B------:R3:W-:Y:S01]  /*f3a0*/  @!P2 ST.E.64 desc[UR6][R10.64], R50 ;  /* 0x000000320a00a985 */ /* 0x0007e2000c101b06 */
[----:B0-----:R-:W-:Y:S02]  /*f3b0*/  @!P5 LOP3.LUT R3, R18, 0xfffffffe, RZ, 0xc0, !PT ;  /* 0xfffffffe1203d812 */ /* 0x001fe400078ec0ff */
[C---:B------:R-:W-:Y:S01]  /*f3c0*/  VIADD R16, R23.reuse, 0x58 ;  /* 0x0000005817107836 */ /* 0x040fe20000000000 */
[----:B------:R-:W-:Y:S01]  /*f3d0*/  @!P1 ST.E.64 desc[UR6][R12.64], R54 ;  /* 0x000000360c009985 */ /* 0x000fe2000c101b06 */
[C---:B------:R-:W-:Y:S01]  /*f3e0*/  VIADD R17, R23.reuse, 0x60 ;  /* 0x0000006017117836 */ /* 0x040fe20000000000 */
[----:B------:R-:W-:Y:S01]  /*f3f0*/  @!P0 LEA.HI R0, R0, R0, RZ, 0x1 ;  /* 0x0000000000008211 */ /* 0x000fe200078f08ff */
[----:B------:R-:W-:Y:S01]  /*f400*/  VIADD R19, R23, 0x68 ;  /* 0x0000006817137836 */ /* 0x000fe20000000000 */
[----:B------:R-:W-:Y:S01]  /*f410*/  ISETP.GE.AND P1, PT, R16, UR4, PT ;  /* 0x0000000410007c0c */ /* 0x000fe2000bf26270 */
[----:B------:R-:W-:Y:S01]  /*f420*/  @!P5 IMAD.WIDE R2, R3, 0x4, R14 ;  /* 0x000000040302d825 */ /* 0x000fe200078e020e */
[----:B------:R-:W-:-:S02]  /*f430*/  ISETP.GE.AND P2, PT, R17, UR4, PT ;  /* 0x0000000411007c0c */ /* 0x000fc4000bf46270 */
[----:B------:R-:W-:Y:S01]  /*f440*/  ISETP.GE.AND P3, PT, R19, UR4, PT ;  /* 0x0000000413007c0c */ /* 0x000fe2000bf66270 */
[----:B------:R-:W-:Y:S01]  /*f450*/  VIADD R23, R23, 0x78 ;  /* 0x0000007817177836 */ /* 0x000fe20000000000 */
[----:B-1----:R-:W-:Y:S01]  /*f460*/  @!P6 LOP3.LUT R7, R20, 0xfffffffe, RZ, 0xc0, !PT ;  /* 0xfffffffe1407e812 */ /* 0x002fe200078ec0ff */
[----:B------:R0:W-:Y:S01]  /*f470*/  @!P5 ST.E.64 desc[UR6][R2.64], R58 ;  /* 0x0000003a0200d985 */ /* 0x0001e2000c101b06 */
[----:B--2---:R-:W-:Y:S02]  /*f480*/  @!P0 LOP3.LUT R9, R0, 0xfffffffe, RZ, 0xc0, !PT ;  /* 0xfffffffe00098812 */ /* 0x004fe400078ec0ff */
[----:B------:R-:W-:Y:S01]  /*f490*/  @!P4 LEA.HI R21, R21, R21, RZ, 0x1 ;  /* 0x000000151515c211 */ /* 0x000fe200078f08ff */
[----:B------:R-:W-:Y:S02]  /*f4a0*/  @!P6 IMAD.WIDE R6, R7, 0x4, R14 ;  /* 0x000000040706e825 */ /* 0x000fe400078e020e */
[----:B------:R-:W-:Y:S02]  /*f4b0*/  @!P1 LEA.HI R16, R16, R16, RZ, 0x1 ;  /* 0x0000001010109211 */ /* 0x000fe400078f08ff */
[----:B------:R-:W-:Y:S01]  /*f4c0*/  @!P2 LEA.HI R17, R17, R17, RZ, 0x1 ;  /* 0x000000111111a211 */ /* 0x000fe200078f08ff */
[----:B------:R1:W-:Y:S01]  /*f4d0*/  @!P6 ST.E.64 desc[UR6][R6.64], R62 ;  /* 0x0000003e0600e985 */ /* 0x0003e2000c101b06 */
[----:B------:R-:W-:-:S02]  /*f4e0*/  @!P3 LEA.HI R19, R19, R19, RZ, 0x1 ;  /* 0x000000131313b211 */ /* 0x000fc400078f08ff */
[----:B---3--:R-:W-:Y:S01]  /*f4f0*/  @!P1 LOP3.LUT R11, R16, 0xfffffffe, RZ, 0xc0, !PT ;  /* 0xfffffffe100b9812 */ /* 0x008fe200078ec0ff */
[--C-:B0-----:R-:W-:Y:S01]  /*f500*/  @!P0 IMAD.WIDE R2, R9, 0x4, R14.reuse ;  /* 0x0000000409028825 */ /* 0x101fe200078e020e */
[----:B------:R-:W-:Y:S02]  /*f510*/  @!P2 LOP3.LUT R17, R17, 0xfffffffe, RZ, 0xc0, !PT ;  /* 0xfffffffe1111a812 */ /* 0x000fe400078ec0ff */
[----:B------:R-:W-:Y:S02]  /*f520*/  @!P3 LOP3.LUT R19, R19, 0xfffffffe, RZ, 0xc0, !PT ;  /* 0xfffffffe1313b812 */ /* 0x000fe400078ec0ff */
[----:B------:R2:W-:Y:S01]  /*f530*/  @!P0 ST.E.64 desc[UR6][R2.64], R66 ;  /* 0x0000004202008985 */ /* 0x0005e2000c101b06 */
[----:B------:R-:W-:Y:S01]  /*f540*/  ISETP.GE.AND P0, PT, R23, UR4, PT ;  /* 0x0000000417007c0c */ /* 0x000fe2000bf06270 */
[----:B------:R-:W-:Y:S01]  /*f550*/  @!P2 IMAD.WIDE R8, R17, 0x4, R14 ;  /* 0x000000041108a825 */ /* 0x000fe200078e020e */
[----:B------:R-:W-:-:S03]  /*f560*/  @!P4 LOP3.LUT R13, R21, 0xfffffffe, RZ, 0xc0, !PT ;  /* 0xfffffffe150dc812 */ /* 0x000fc600078ec0ff */
[----:B-1----:R-:W-:-:S04]  /*f570*/  @!P1 IMAD.WIDE R6, R11, 0x4, R14 ;  /* 0x000000040b069825 */ /* 0x002fc800078e020e */
[--C-:B------:R-:W-:Y:S01]  /*f580*/  @!P3 IMAD.WIDE R10, R19, 0x4, R14.reuse ;  /* 0x00000004130ab825 */ /* 0x100fe200078e020e */
[----:B------:R2:W-:Y:S03]  /*f590*/  @!P1 ST.E.64 desc[UR6][R6.64], R70 ;  /* 0x0000004606009985 */ /* 0x0005e6000c101b06 */
[----:B------:R-:W-:Y:S01]  /*f5a0*/  @!P4 IMAD.WIDE R12, R13, 0x4, R14 ;  /* 0x000000040d0cc825 */ /* 0x000fe200078e020e */
[----:B------:R2:W-:Y:S04]  /*f5b0*/  @!P2 ST.E.64 desc[UR6][R8.64], R4 ;  /* 0x000000040800a985 */ /* 0x0005e8000c101b06 */
[----:B------:R2:W-:Y:S04]  /*f5c0*/  @!P3 ST.E.64 desc[UR6][R10.64], R78 ;  /* 0x0000004e0a00b985 */ /* 0x0005e8000c101b06 */
[----:B------:R2:W-:Y:S01]  /*f5d0*/  @!P4 ST.E.64 desc[UR6][R12.64], R82 ;  /* 0x000000520c00c985 */ /* 0x0005e2000c101b06 */
[----:B------:R-:W-:Y:S05]  /*f5e0*/  @P0 BRA `(.L_x_902) ;  /* 0x0000004400a40947 */ /* 0x000fea0003800000 */
[----:B------:R-:W-:Y:S01]  /*f5f0*/  LEA.HI R23, R23, R23, RZ, 0x1 ;  /* 0x0000001717177211 */ /* 0x000fe200078f08ff */
[----:B------:R-:W-:-:S03]  /*f600*/  ULDC.64 UR4, c[0x0][0x208] ;  /* 0x0000820000047ab9 */ /* 0x000fc60000000a00 */
[----:B--2---:R-:W-:-:S05]  /*f610*/  LOP3.LUT R3, R23, 0xfffffffe, RZ, 0xc0, !PT ;  /* 0xfffffffe17037812 */ /* 0x004fca00078ec0ff */
[----:B------:R-:W-:-:S05]  /*f620*/  IMAD.WIDE R2, R3, 0x4, R14 ;  /* 0x0000000403027825 */ /* 0x000fca00078e020e */
[----:B------:R0:W-:Y:S01]  /*f630*/  ST.E.64 desc[UR4][R2.64], R86 ;  /* 0x0000005602007985 */ /* 0x0001e2000c101b04 */
[----:B------:R-:W-:Y:S05]  /*f640*/  BRA `(.L_x_902) ;  /* 0x00000044008c7947 */ /* 0x000fea0003800000 */
.L_x_981:
        /* <DEDUP_REMOVED lines=8> */
[----:B-1----:R-:W-:Y:S02]  /*f6d0*/  IMAD R3, R6, UR4, RZ ;  /* 0x0000000406037c24 */ /* 0x002fe4000f8e02ff */
[----:B------:R-:W-:-:S05]  /*f6e0*/  VIADD R0, R0, 0xffffff80 ;  /* 0xffffff8000007836 */ /* 0x000fca0000000000 */
[----:B------:R-:W-:-:S13]  /*f6f0*/  ISETP.GE.AND P0, PT, R0, R3, PT ;  /* 0x000000030000720c */ /* 0x000fda0003f06270 */
[----:B------:R-:W-:Y:S05]  /*f700*/  @P0 BRA `(.L_x_902) ;  /* 0x00000044005c0947 */ /* 0x000fea0003800000 */
[----:B------:R-:W-:Y:S01]  /*f710*/  ISETP.NE.AND P0, PT, R6, 0x1, PT ;  /* 0x000000010600780c */ /* 0x000fe20003f05270 */
[----:B------:R-:W0:Y:S01]  /*f720*/  S2UR UR4, SR_CTAID.Z ;  /* 0x00000000000479c3 */ /* 0x000e220000002700 */
[----:B------:R-:W-:Y:S01]  /*f730*/  SHF.R.S32.HI R5, RZ, 0x1f, R18 ;  /* 0x0000001fff057819 */ /* 0x000fe20000011412 */
[----:B------:R-:W-:Y:S01]  /*f740*/  ULDC.64 UR6, c[0x0][0xbd0] ;  /* 0x0002f40000067ab9 */ /* 0x000fe20000000a00 */
[----:B------:R-:W-:Y:S01]  /*f750*/  ULDC.64 UR10, c[0x0][0x208] ;  /* 0x00008200000a7ab9 */ /* 0x000fe20000000a00 */
[----:B------:R-:W-:-:S04]  /*f760*/  IMAD.WIDE.U32 R2, R18, UR6, RZ ;  /* 0x0000000612027c25 */ /* 0x000fc8000f8e00ff */
[----:B------:R-:W1:Y:S01]  /*f770*/  LDC.64 R12, c[0x0][0xbd8] ;  /* 0x0002f600ff0c7b82 */ /* 0x000e620000000a00 */
[----:B------:R-:W-:-:S04]  /*f780*/  IMAD R5, R5, UR6, RZ ;  /* 0x0000000605057c24 */ /* 0x000fc8000f8e02ff */
[----:B------:R-:W-:Y:S02]  /*f790*/  IMAD R5, R18, UR7, R5 ;  /* 0x0000000712057c24 */ /* 0x000fe4000f8e0205 */
[----:B------:R-:W-:Y:S01]  /*f7a0*/  IMAD.MOV R18, RZ, RZ, -R18 ;  /* 0x000000ffff127224 */ /* 0x000fe200078e0a12 */
[----:B------:R-:W2:Y:S01]  /*f7b0*/  @P0 LDC R9, c[0x0][0xbec] ;  /* 0x0002fb00ff090b82 */ /* 0x000ea20000000800 */
[----:B------:R-:W-:Y:S02]  /*f7c0*/  IMAD.IADD R3, R3, 0x1, R5 ;  /* 0x0000000103037824 */ /* 0x000fe400078e0205 */
[----:B------:R-:W-:-:S05]  /*f7d0*/  IMAD.MOV.U32 R5, RZ, RZ, R0 ;  /* 0x000000ffff057224 */ /* 0x000fca00078e0000 */
        /* <DEDUP_REMOVED lines=27> */
[----:B------:R-:W-:Y:S01]  /*f990*/  LEA R4, P0, R2, UR4, 0x2 ;  /* 0x0000000402047c11 */ /* 0x000fe2000f8010ff */
[----:B------:R-:W-:-:S05]  /*f9a0*/  IMAD.IADD R3, R3, 0x1, R5 ;  /* 0x0000000103037824 */ /* 0x000fca00078e0205 */
[----:B------:R-:W-:Y:S01]  /*f9b0*/  LEA.HI.X R5, R2, UR5, R3, 0x2, P0 ;  /* 0x0000000502057c11 */ /* 0x000fe200080f1403 */
[----:B------:R-:W-:-:S05]  /*f9c0*/  IMAD.MOV.U32 R3, RZ, RZ, -0x800000 ;  /* 0xff800000ff037424 */ /* 0x000fca00078e00ff */
[----:B------:R0:W-:Y:S01]  /*f9d0*/  STG.E desc[UR10][R4.64], R3 ;  /* 0x0000000304007986 */ /* 0x0001e2000c10190a */
[----:B------:R-:W-:Y:S05]  /*f9e0*/  BRA `(.L_x_902) ;  /* 0x0000004000a47947 */ /* 0x000fea0003800000 */
.L_x_900:
        /* <DEDUP_REMOVED lines=18> */
.L_x_984:
[----:B------:R-:W-:Y:S01]  /*fb10*/  ULDC UR7, c[0x0][0xc50] ;  /* 0x0003140000077ab9 */ /* 0x000fe20000000800 */
[----:B------:R-:W-:Y:S01]  /*fb20*/  UMOV UR36, UR6 ;  /* 0x0000000600247c82 */ /* 0x000fe20008000000 */
[----:B------:R-:W-:-:S11]  /*fb30*/  UISETP.NE.AND UP0, UPT, UR7, 0x1, UPT ;  /* 0x000000010700788c */ /* 0x000fd6000bf05270 */
[----:B------:R-:W-:Y:S01]  /*fb40*/  @UP0 ULDC UR4, c[0x0][0xc54] ;  /* 0x0003150000040ab9 */ /* 0x000fe20000000800 */
[----:B------:R-:W-:Y:S01]  /*fb50*/  @UP0 ULDC UR8, c[0x0][0xc58] ;  /* 0x0003160000080ab9 */ /* 0x000fe20000000800 */
[----:B------:R-:W-:-:S04]  /*fb60*/  UIMAD.WIDE.U32 UR4, UR6, UR4, URZ ;  /* 0x00000004060472a5 */ /* 0x000fc8000f8e003f */
[----:B------:R-:W-:-:S12]  /*fb70*/  @UP0 USHF.R.U32.HI UR36, URZ, UR8, UR5 ;  /* 0x000000083f240299 */ /* 0x000fd80008011605 */
.L_x_985:
[----:B------:R-:W-:Y:S01]  /*fb80*/  ISETP.GE.AND P0, PT, R19, RZ, PT ;  /* 0x000000ff1300720c */ /* 0x000fe20003f06270 */
[----:B------:R-:W-:Y:S01]  /*fb90*/  UIADD3 UR41, -UR36, URZ, URZ ;  /* 0x0000003f24297290 */ /* 0x000fe2000fffe13f */
[----:B------:R-:W-:Y:S02]  /*fba0*/  IMAD.MOV.U32 R9, RZ, RZ, 0x1 ;  /* 0x00000001ff097424 */ /* 0x000fe400078e00ff */
[----:B------:R-:W-:Y:S01]  /*fbb0*/  IMAD.MOV.U32 R0, RZ, RZ, RZ ;  /* 0x000000ffff007224 */ /* 0x000fe200078e00ff */
[----:B------:R-:W-:Y:S01]  /*fbc0*/  UIMAD UR41, UR7, UR41, UR6 ;  /* 0x00000029072972a4 */ /* 0x000fe2000f8e0206 */
[----:B------:R-:W-:-:S07]  /*fbd0*/  IMAD.MOV.U32 R3, RZ, RZ, 0x1 ;  /* 0x00000001ff037424 */ /* 0x000fce00078e00ff */
[----:B------:R-:W-:Y:S05]  /*fbe0*/  @!P0 BRA `(.L_x_986) ;  /* 0x0000003c00648947 */ /* 0x000fea0003800000 */
[----:B------:R-:W0:Y:S01]  /*fbf0*/  S2UR UR42, SR_CTAID.X ;  /* 0x00000000002a79c3 */ /* 0x000e220000002500 */
[----:B------:R-:W-:Y:S01]  /*fc00*/  ULDC UR6, c[0x0][0x448] ;  /* 0x0001120000067ab9 */ /* 0x000fe20000000800 */
[----:B------:R-:W-:Y:S01]  /*fc10*/  ULDC.64 UR4, c[0x0][0x418] ;  /* 0x0001060000047ab9 */ /* 0x000fe20000000a00 */
[----:B------:R-:W-:Y:S02]  /*fc20*/  UISETP.NE.AND UP1, UPT, UR6, 0x1, UPT ;  /* 0x000000010600788c */ /* 0x000fe4000bf25270 */
[----:B------:R-:W-:Y:S01]  /*fc30*/  UISETP.NE.U32.AND UP0, UPT, UR4, URZ, UPT ;  /* 0x0000003f0400728c */ /* 0x000fe2000bf05070 */
[----:B------:R-:W-:Y:S02]  /*fc40*/  ULDC UR11, c[0x0][0x288] ;  /* 0x0000a200000b7ab9 */ /* 0x000fe40000000800 */
[----:B------:R-:W-:Y:S01]  /*fc50*/  ULDC UR4, c[0x0][0x424] ;  /* 0x0001090000047ab9 */ /* 0x000fe20000000800 */
[----:B------:R-:W-:Y:S01]  /*fc60*/  UISETP.NE.AND.EX UP0, UPT, UR5, URZ, UPT, UP0 ;  /* 0x0000003f0500728c */ /* 0x000fe2000bf05300 */
[----:B------:R-:W-:Y:S01]  /*fc70*/  ULDC UR12, c[0x0][0x2f0] ;  /* 0x0000bc00000c7ab9 */ /* 0x000fe20000000800 */
[----:B------:R-:W-:-:S02]  /*fc80*/  UIADD3 UR6, -UR11, 0x1, URZ ;  /* 0x000000010b067890 */ /* 0x000fc4000fffe13f */
[----:B------:R-:W-:Y:S01]  /*fc90*/  USEL UR10, UR4, 0x1, UP0 ;  /* 0x00000001040a7887 */ /* 0x000fe20008000000 */
[----:B------:R-:W-:Y:S02]  /*fca0*/  @UP1 ULDC UR13, c[0x0][0x450] ;  /* 0x00011400000d1ab9 */ /* 0x000fe40000000800 */
[----:B------:R-:W-:Y:S01]  /*fcb0*/  @UP1 ULDC UR4, c[0x0][0x44c] ;  /* 0x0001130000041ab9 */ /* 0x000fe20000000800 */
[----:B------:R-:W-:Y:S02]  /*fcc0*/  UIMAD UR7, UR10, UR12, 0x5f ;  /* 0x0000005f0a0774a4 */ /* 0x000fe4000f8e020c */
[----:B------:R-:W-:Y:S02]  /*fcd0*/  UIMAD UR9, UR10, UR12, UR6 ;  /* 0x0000000c0a0972a4 */ /* 0x000fe4000f8e0206 */
[----:B------:R-:W-:Y:S02]  /*fce0*/  UIMAD.WIDE UR6, UR7, 0x2aaaaaab, URZ ;  /* 0x2aaaaaab070678a5 */ /* 0x000fe4000f8e023f */
[----:B0-----:R-:W-:-:S02]  /*fcf0*/  USHF.L.U32 UR42, UR42, 0x7, URZ ;  /* 0x000000072a2a7899 */ /* 0x001fc4000800063f */
[----:B------:R-:W-:Y:S02]  /*fd00*/  USHF.R.U32.HI UR40, URZ, 0x1f, UR7 ;  /* 0x0000001f3f287899 */ /* 0x000fe40008011607 */
[----:B------:R-:W-:Y:S02]  /*fd10*/  UIADD3 UR8, UR42, 0x7f, URZ ;  /* 0x0000007f2a087890 */ /* 0x000fe4000fffe03f */
[----:B------:R-:W-:Y:S02]  /*fd20*/  ULEA.HI.SX32 UR40, UR7, UR40, 0x1c ;  /* 0x0000002807287291 */ /* 0x000fe4000f8fe23f */
[----:B------:R-:W-:-:S04]  /*fd30*/  UIMAD.WIDE.U32 UR4, UR8, UR4, URZ ;  /* 0x00000004080472a5 */ /* 0x000fc8000f8e003f */
[----:B------:R-:W-:-:S03]  /*fd40*/  @UP1 USHF.R.U32.HI UR8, URZ, UR13, UR5 ;  /* 0x0000000d3f081299 */ /* 0x000fc60008011605 */
[----:B------:R-:W-:Y:S01]  /*fd50*/  ULDC.64 UR4, c[0x0][0x9e0] ;  /* 0x0002780000047ab9 */ /* 0x000fe20000000a00 */
[----:B------:R-:W-:Y:S02]  /*fd60*/  UIADD3 UR9, UR9, UR8, URZ ;  /* 0x0000000809097290 */ /* 0x000fe4000fffe03f */
[----:B------:R-:W-:Y:S02]  /*fd70*/  UISETP.GE.AND UP0, UPT, UR5, 0x1, UPT ;  /* 0x000000010500788c */ /* 0x000fe4000bf06270 */
[----:B------:R-:W-:-:S04]  /*fd80*/  UIADD3 UR4, UR9, UR4, URZ ;  /* 0x0000000409047290 */ /* 0x000fc8000fffe03f */
[----:B------:R-:W-:-:S13]  /*fd90*/  PLOP3.LUT P1, PT, PT, PT, UP0, 0x80, 0x0 ;  /* 0x000000000000781c */ /* 0x000fda0003f2f008 */
[----:B------:R-:W-:Y:S05]  /*fda0*/  @!P1 BRA `(.L_x_987) ;  /* 0x0000000000449947 */ /* 0x000fea0003800000 */
[----:B------:R-:W-:Y:S01]  /*fdb0*/  ISETP.LT.AND P0, PT, RZ, UR9, PT ;  /* 0x00000009ff007c0c */ /* 0x000fe2000bf01270 */
[----:B------:R-:W-:-:S12]  /*fdc0*/  UIADD3 UR8, UR9, -0x1, URZ ;  /* 0xffffffff09087890 */ /* 0x000fd8000fffe03f */
[----:B------:R-:W-:Y:S05]  /*fdd0*/  @P0 BRA `(.L_x_988) ;  /* 0x00000000001c0947 */ /* 0x000fea0003800000 */
[----:B------:R-:W-:Y:S02]  /*fde0*/  UISETP.NE.AND UP0, UPT, UR5, 0x1, UPT ;  /* 0x000000010500788c */ /* 0x000fe4000bf05270 */
[----:B------:R-:W-:-:S09]  /*fdf0*/  UIADD3 UR8, -UR9, URZ, URZ ;  /* 0x0000003f09087290 */ /* 0x000fd2000fffe13f */
[----:B------:R-:W-:Y:S02]  /*fe00*/  @UP0 ULDC.64 UR14, c[0x0][0x9e8] ;  /* 0x00027a00000e0ab9 */ /* 0x000fe40000000a00 */
[----:B------:R-:W-:-:S04]  /*fe10*/  UIMAD.WIDE.U32 UR6, UR8, UR14, URZ ;  /* 0x0000000e080672a5 */ /* 0x000fc8000f8e003f */
[----:B------:R-:W-:-:S04]  /*fe20*/  @UP0 USHF.R.U32.HI UR8, URZ, UR15, UR7 ;  /* 0x0000000f3f080299 */ /* 0x000fc80008011607 */
[----:B------:R-:W-:Y:S01]  /*fe30*/  ULOP3.LUT UR8, URZ, UR8, URZ, 0x33, !UPT ;  /* 0x000000083f087292 */ /* 0x000fe2000f8e333f */
[----:B------:R-:W-:Y:S11]  /*fe40*/  BRA `(.L_x_989) ;  /* 0x0000000000107947 */ /* 0x000ff60003800000 */
.L_x_988:
[----:B------:R-:W-:-:S11]  /*fe50*/  UISETP.NE.AND UP0, UPT, UR5, 0x1, UPT ;  /* 0x000000010500788c */ /* 0x000fd6000bf05270 */
[----:B------:R-:W-:Y:S02]  /*fe60*/  @UP0 ULDC.64 UR14, c[0x0][0x9e8] ;  /* 0x00027a00000e0ab9 */ /* 0x000fe40000000a00 */
[----:B------:R-:W-:-:S04]  /*fe70*/  UIMAD.WIDE.U32 UR6, UR8, UR14, URZ ;  /* 0x0000000e080672a5 */ /* 0x000fc8000f8e003f */
[----:B------:R-:W-:-:S12]  /*fe80*/  @UP0 USHF.R.U32.HI UR8, URZ, UR15, UR7 ;  /* 0x0000000f3f080299 */ /* 0x000fd80008011607 */
.L_x_989:
[----:B------:R-:W-:-:S04]  /*fe90*/  UIMAD UR8, UR8, UR5, UR5 ;  /* 0x00000005080872a4 */ /* 0x000fc8000f8e0205 */
[----:B------:R-:W-:-:S04]  /*fea0*/  UISETP.LT.AND UP0, UPT, UR4, UR8, UPT ;  /* 0x000000080400728c */ /* 0x000fc8000bf01270 */
[----:B------:R-:W-:-:S12]  /*feb0*/  USEL UR4, UR4, UR8, UP0 ;  /* 0x0000000804047287 */ /* 0x000fd80008000000 */
.L_x_987:
[----:B------:R-:W-:Y:S01]  /*fec0*/  UIADD3 UR6, UR4, 0x5f, URZ ;  /* 0x0000005f04067890 */ /* 0x000fe2000fffe03f */
[----:B------:R-:W-:Y:S01]  /*fed0*/  @UP1 ULDC UR8, c[0x0][0x44c] ;  /* 0x0001130000081ab9 */ /* 0x000fe20000000800 */
[----:B------:R-:W-:Y:S02]  /*fee0*/  @UP1 ULDC UR13, c[0x0][0x450] ;  /* 0x00011400000d1ab9 */ /* 0x000fe40000000800 */
[----:B------:R-:W-:Y:S02]  /*fef0*/  UIMAD.WIDE UR6, UR6, 0x2aaaaaab, URZ ;  /* 0x2aaaaaab060678a5 */ /* 0x000fe4000f8e023f */
[----:B------:R-:W-:Y:S02]  /*ff00*/  UIMAD.WIDE.U32 UR8, UR42, UR8, URZ ;  /* 0x000000082a0872a5 */ /* 0x000fe4000f8e003f */
[----:B------:R-:W-:Y:S01]  /*ff10*/  USHF.R.U32.HI UR39, URZ, 0x1f, UR7 ;  /* 0x0000001f3f277899 */ /* 0x000fe20008011607 */
[----:B------:R-:W-:Y:S01]  /*ff20*/  UMOV UR4, UR42 ;  /* 0x0000002a00047c82 */ /* 0x000fe20008000000 */
[----:B------:R-:W-:-:S02]  /*ff30*/  UIMAD UR10, UR10, UR12, -UR11 ;  /* 0x0000000c0a0a72a4 */ /* 0x000fc4000f8e0a0b */
[----:B------:R-:W-:Y:S02]  /*ff40*/  @UP1 USHF.R.U32.HI UR4, URZ, UR13, UR9 ;  /* 0x0000000d3f041299 */ /* 0x000fe40008011609 */
[----:B------:R-:W-:Y:S02]  /*ff50*/  ULEA.HI.SX32 UR39, UR7, UR39, 0x1c ;  /* 0x0000002707277291 */ /* 0x000fe4000f8fe23f */
[----:B------:R-:W-:Y:S02]  /*ff60*/  UIADD3 UR4, UR10, UR4, URZ ;  /* 0x000000040a047290 */ /* 0x000fe4000fffe03f */
[----:B------:R-:W-:Y:S01]  /*ff70*/  UISETP.LT.AND UP0, UPT, UR40, UR39, UPT ;  /* 0x000000272800728c */ /* 0x000fe2000bf01270 */
[----:B------:R-:W-:Y:S02]  /*ff80*/  ULDC UR8, c[0x0][0x9dc] ;  /* 0x0002770000087ab9 */ /* 0x000fe40000000800 */
[----:B------:R-:W-:Y:S02]  /*ff90*/  UIADD3 UR8, UR4, -UR8, URZ ;  /* 0x8000000804087290 */ /* 0x000fe4000fffe03f */
[----:B------:R-:W-:Y:S01]  /*ffa0*/  USEL UR9, UR40, UR39, UP0 ;  /* 0x0000002728097287 */ /* 0x000fe20008000000 */
[----:B------:R-:W-:Y:S11]  /*ffb0*/  @!P1 BRA `(.L_x_990) ;  /* 0x0000000000449947 */ /* 0x000ff60003800000 */
[----:B------:R-:W-:-:S06]  /*ffc0*/  UISETP.GT.AND UP0, UPT, UR4, -0x1, UPT ;  /* 0xffffffff0400788c */ /* 0x000fcc000bf04270 */
[----:B------:R-:W-:-:S13]  /*ffd0*/  PLOP3.LUT P0, PT, PT, PT, UP0, 0x80, 0x0 ;  /* 0x000000000000781c */ /* 0x000fda0003f0f008 */
[----:B------:R-:W-:Y:S05]  /*ffe0*/  @P0 BRA `(.L_x_991) ;  /* 0x00000000001c0947 */ /* 0x000fea0003800000 */
[----:B------:R-:W-:Y:S02]  /*fff0*/  UISETP.NE.AND UP0, UPT, UR5, 0x1, UPT ;  /* 0x000000010500788c */ /* 0x000fe4000bf05270 */
[----:B------:R-:W-:-:S09]  /*10000*/  ULOP3.LUT UR4, URZ, UR4, URZ, 0x33, !UPT ;  /* 0x000000043f047292 */ /* 0x000fd2000f8e333f */
[----:B------:R-:W-:Y:S02]  /*10010*/  @UP0 ULDC.64 UR10, c[0x0][0x9e8] ;  /* 0x00027a00000a0ab9 */ /* 0x000fe40000000a00 */
[----:B------:R-:W-:-:S04]  /*10020*/  UIMAD.WIDE.U32 UR6, UR4, UR10, URZ ;  /* 0x0000000a040672a5 */ /* 0x000fc8000f8e003f */
[----:B------:R-:W-:-:S04]  /*10030*/  @UP0 USHF.R.U32.HI UR4, URZ, UR11, UR7 ;  /* 0x0000000b3f040299 */ /* 0x000fc80008011607 */
[----:B------:R-:W-:Y:S01]  /*10040*/  ULOP3.LUT UR4, URZ, UR4, URZ, 0x33, !UPT ;  /* 0x000000043f047292 */ /* 0x000fe2000f8e333f */
[----:B------:R-:W-:Y:S11]  /*10050*/  BRA `(.L_x_992) ;  /* 0x0000000000107947 */ /* 0x000ff60003800000 */
.L_x_991:
[----:B------:R-:W-:-:S11]  /*10060*/  UISETP.NE.AND UP0, UPT, UR5, 0x1, UPT ;  /* 0x000000010500788c */ /* 0x000fd6000bf05270 */
[----:B------:R-:W-:Y:S02]  /*10070*/  @UP0 ULDC.64 UR10, c[0x0][0x9e8] ;  /* 0x00027a00000a0ab9 */ /* 0x000fe40000000a00 */
[----:B------:R-:W-:-:S04]  /*10080*/  UIMAD.WIDE.U32 UR6, UR4, UR10, URZ ;  /* 0x0000000a040672a5 */ /* 0x000fc8000f8e003f */
[----:B------:R-:W-:-:S12]  /*10090*/  @UP0 USHF.R.U32.HI UR4, URZ, UR11, UR7 ;  /* 0x0000000b3f040299 */ /* 0x000fd80008011607 */
.L_x_992:
[----:B------:R-:W-:-:S04]  /*100a0*/  UIMAD UR4, UR4, UR5, URZ ;  /* 0x00000005040472a4 */ /* 0x000fc8000f8e023f */
[----:B------:R-:W-:-:S04]  /*100b0*/  UISETP.LT.AND UP0, UPT, UR8, UR4, UPT ;  /* 0x000000040800728c */ /* 0x000fc8000bf01270 */
[----:B------:R-:W-:-:S12]  /*100c0*/  USEL UR8, UR8, UR4, !UP0 ;  /* 0x0000000408087287 */ /* 0x000fd8000c000000 */
.L_x_990:
[----:B------:R-:W-:-:S04]  /*100d0*/  UIMAD.WIDE UR4, UR8, 0x2aaaaaab, URZ ;  /* 0x2aaaaaab080478a5 */ /* 0x000fc8000f8e023f */
[----:B------:R-:W-:-:S04]  /*100e0*/  USHF.R.U32.HI UR4, URZ, 0x1f, UR5 ;  /* 0x0000001f3f047899 */ /* 0x000fc80008011605 */
[----:B------:R-:W-:Y:S02]  /*100f0*/  ULEA.HI.SX32 UR4, UR5, UR4, 0x1c ;  /* 0x0000000405047291 */ /* 0x000fe4000f8fe23f */
[----:B------:R-:W-:Y:S02]  /*10100*/  USHF.R.U32.HI UR5, URZ, 0x10, UR41 ;  /* 0x000000103f057899 */ /* 0x000fe40008011629 */
[----:B------:R-:W-:Y:S02]  /*10110*/  ULOP3.LUT UR41, UR41, 0xffff, URZ, 0xc0, !UPT ;  /* 0x0000ffff29297892 */ /* 0x000fe4000f8ec03f */
[----:B------:R-:W-:Y:S01]  /*10120*/  VIMNMX R7, RZ, UR4, !PT ;  /* 0x00000004ff077c48 */ /* 0x000fe2000ffe0100 */
[----:B------:R-:W-:-:S03]  /*10130*/  UISETP.NE.AND UP0, UPT, UR5, URZ, UPT ;  /* 0x0000003f0500728c */ /* 0x000fc6000bf05270 */
[----:B------:R-:W-:Y:S01]  /*10140*/  ISETP.LT.AND P0, PT, R7, UR9, PT ;  /* 0x0000000907007c0c */ /* 0x000fe2000bf01270 */
[----:B------:R0:W-:Y:S04]  /*10150*/  STL [R1+0x8], R7 ;  /* 0x0000080701007387 */ /* 0x0001e80000100800 */
[----:B------:R0:W-:Y:S03]  /*10160*/  STL [R1+0xc], RZ ;  /* 0x00000cff01007387 */ /* 0x0001e60000100800 */
[----:B------:R-:W-:-:S05]  /*10170*/  @!UP0 ULDC UR5, c[0x0][0x9f0] ;  /* 0x00027c0000058ab9 */ /* 0x000fca0000000800 */
[----:B0-----:R-:W-:Y:S05]  /*10180*/  @!P0 BRA `(.L_x_993) ;  /* 0x0000000000708947 */ /* 0x001fea0003800000 */
[----:B------:R-:W-:Y:S01]  /*10190*/  IMAD.U32 R6, RZ, RZ, UR5 ;  /* 0x00000005ff067e24 */ /* 0x000fe2000f8e00ff */
[----:B------:R-:W-:Y:S01]  /*101a0*/  UIADD3 UR4, UR5, -0x1, UR9 ;  /* 0xffffffff05047890 */ /* 0x000fe2000fffe009 */
[----:B------:R-:W-:-:S03]  /*101b0*/  IMAD.MOV.U32 R2, RZ, RZ, RZ ;  /* 0x000000ffff027224 */ /* 0x000fc600078e00ff */
[-C--:B------:R-:W-:Y:S02]  /*101c0*/  IABS R0, R6.reuse ;  /* 0x0000000600007213 */ /* 0x080fe40000000000 */
[----:B------:R-:W-:Y:S02]  /*101d0*/  IABS R6, R6 ;  /* 0x0000000600067213 */ /* 0x000fe40000000000 */
[----:B------:R-:W0:Y:S08]  /*101e0*/  I2F.RP R4, R0 ;  /* 0x0000000000047306 */ /* 0x000e300000209400 */
[----:B0-----:R-:W0:Y:S02]  /*101f0*/  MUFU.RCP R4, R4 ;  /* 0x0000000400047308 */ /* 0x001e240000001000 */
[----:B0-----:R-:W-:-:S06]  /*10200*/  VIADD R3, R4, 0xffffffe ;  /* 0x0ffffffe04037836 */ /* 0x001fcc0000000000 */
[----:B------:R-:W0:Y:S02]  /*10210*/  F2I.FTZ.U32.TRUNC.NTZ R3, R3 ;  /* 0x0000000300037305 */ /* 0x000e24000021f000 */
[----:B0-----:R-:W-:-:S04]  /*10220*/  IMAD.MOV R5, RZ, RZ, -R3 ;  /* 0x000000ffff057224 */ /* 0x001fc800078e0a03 */
[----:B------:R-:W-:-:S04]  /*10230*/  IMAD R5, R5, R0, RZ ;  /* 0x0000000005057224 */ /* 0x000fc800078e02ff */
[----:B------:R-:W-:Y:S01]  /*10240*/  IMAD.HI.U32 R5, R3, R5, R2 ;  /* 0x0000000503057227 */ /* 0x000fe200078e0002 */
[----:B------:R-:W-:-:S03]  /*10250*/  IADD3 R2, -R7, UR4, RZ ;  /* 0x0000000407027c10 */ /* 0x000fc6000fffe1ff */
[----:B------:R-:W-:Y:S01]  /*10260*/  IMAD.MOV R3, RZ, RZ, -R6 ;  /* 0x000000ffff037224 */ /* 0x000fe200078e0a06 */
[----:B------:R-:W-:Y:S02]  /*10270*/  IABS R4, R2 ;  /* 0x0000000200047213 */ /* 0x000fe40000000000 */
[----:B------:R-:W-:-:S03]  /*10280*/  LOP3.LUT R2, R2, UR5, RZ, 0x3c, !PT ;  /* 0x0000000502027c12 */ /* 0x000fc6000f8e3cff */
[----:B------:R-:W-:Y:S01]  /*10290*/  IMAD.HI.U32 R5, R5, R4, RZ ;  /* 0x0000000405057227 */ /* 0x000fe200078e00ff */
[----:B------:R-:W-:-:S03]  /*102a0*/  ISETP.GE.AND P2, PT, R2, RZ, PT ;  /* 0x000000ff0200720c */ /* 0x000fc60003f46270 */
[----:B------:R-:W-:-:S05]  /*102b0*/  IMAD R3, R5, R3, R4 ;  /* 0x0000000305037224 */ /* 0x000fca00078e0204 */
[----:B------:R-:W-:-:S13]  /*102c0*/  ISETP.GT.U32.AND P1, PT, R0, R3, PT ;  /* 0x000000030000720c */ /* 0x000fda0003f24070 */
[----:B------:R-:W-:Y:S02]  /*102d0*/  @!P1 IMAD.IADD R3, R3, 0x1, -R0 ;  /* 0x0000000103039824 */ /* 0x000fe400078e0a00 */
[----:B------:R-:W-:Y:S01]  /*102e0*/  @!P1 VIADD R5, R5, 0x1 ;  /* 0x0000000105059836 */ /* 0x000fe20000000000 */
[----:B------:R-:W-:Y:S02]  /*102f0*/  ISETP.NE.AND P1, PT, RZ, UR5, PT ;  /* 0x00000005ff007c0c */ /* 0x000fe4000bf25270 */
[----:B------:R-:W-:-:S13]  /*10300*/  ISETP.GE.U32.AND P0, PT, R3, R0, PT ;  /* 0x000000000300720c */ /* 0x000fda0003f06070 */
[----:B------:R-:W-:-:S04]  /*10310*/  @P0 VIADD R5, R5, 0x1 ;  /* 0x0000000105050836 */ /* 0x000fc80000000000 */
[----:B------:R-:W-:Y:S01]  /*10320*/  @!P2 IMAD.MOV R5, RZ, RZ, -R5 ;  /* 0x000000ffff05a224 */ /* 0x000fe200078e0a05 */
[----:B------:R-:W-:-:S05]  /*10330*/  @!P1 LOP3.LUT R5, RZ, UR5, RZ, 0x33, !PT ;  /* 0x00000005ff059c12 */ /* 0x000fca000f8e33ff */
[----:B------:R0:W-:Y:S02]  /*10340*/  STL [R1+0xc], R5 ;  /* 0x00000c0501007387 */ /* 0x0001e40000100800 */
.L_x_993:
[----:B------:R-:W2:Y:S01]  /*10350*/  LDL R2, [R1+0xc] ;  /* 0x00000c0001027983 */ /* 0x000ea20000100800 */
[----:B------:R-:W-:Y:S02]  /*10360*/  IMAD.MOV.U32 R9, RZ, RZ, 0x1 ;  /* 0x00000001ff097424 */ /* 0x000fe400078e00ff */
[----:B------:R-:W-:Y:S02]  /*10370*/  IMAD.MOV.U32 R3, RZ, RZ, 0x1 ;  /* 0x00000001ff037424 */ /* 0x000fe400078e00ff */
[----:B--2---:R-:W-:-:S05]  /*10380*/  IMAD R0, R2, UR41, R7 ;  /* 0x0000002902007c24 */ /* 0x004fca000f8e0207 */
[----:B------:R-:W-:Y:S01]  /*10390*/  VIADDMNMX R18, R0, R2, UR9, PT ;  /* 0x0000000900127e46 */ /* 0x000fe2000b800102 */
[----:B------:R1:W-:Y:S03]  /*103a0*/  STL [R1+0x4], R0 ;  /* 0x0000040001007387 */ /* 0x0003e60000100800 */
[----:B------:R-:W-:Y:S01]  /*103b0*/  ISETP.GT.AND P0, PT, R18, R0, PT ;  /* 0x000000001200720c */ /* 0x000fe20003f04270 */
[----:B------:R2:W-:Y:S01]  /*103c0*/  STL [R1+0x10], R18 ;  /* 0x0000101201007387 */ /* 0x0005e20000100800 */
[----:B-1----:R-:W-:-:S11]  /*103d0*/  IMAD.MOV.U32 R0, RZ, RZ, RZ ;  /* 0x000000ffff007224 */ /* 0x002fd600078e00ff */
[----:B--2---:R-:W-:Y:S05]  /*103e0*/  @!P0 BRA `(.L_x_986) ;  /* 0x0000003400648947 */ /* 0x004fea0003800000 */
[----:B------:R-:W1:Y:S01]  /*103f0*/  S2UR UR4, SR_CgaCtaId ;  /* 0x00000000000479c3 */ /* 0x000e620000008800 */
[----:B------:R-:W-:Y:S02]  /*10400*/  UMOV UR38, 0x400 ;  /* 0x0000040000267882 */ /* 0x000fe40000000000 */
[----:B-1----:R-:W-:-:S04]  /*10410*/  ULEA UR38, UR4, UR38, 0x18 ;  /* 0x0000002604267291 */ /* 0x002fc8000f8ec03f */
        /* <DEDUP_REMOVED lines=8> */
[----:B------:R-:W-:Y:S02]  /*104a0*/  IMAD.U32 R4, RZ, RZ, UR6 ;  /* 0x00000006ff047e24 */ /* 0x000fe4000f8e00ff */
[----:B------:R-:W1:Y:S01]  /*104b0*/  LDC.64 R2, c[0x4][R2] ;  /* 0x0100000002027b82 */ /* 0x000e620000000a00 */
[----:B0-----:R-:W-:Y:S02]  /*104c0*/  IMAD.U32 R5, RZ, RZ, UR7 ;  /* 0x00000007ff057e24 */ /* 0x001fe4000f8e00ff */
        /* <DEDUP_REMOVED lines=8> */
[----:B-1----:R-:W-:Y:S05]  /*10550*/  CALL.ABS.NOINC R2 ;  /* 0x0000000002007343 */ /* 0x002fea0003c00000 */
.L_x_994:
        /* <DEDUP_REMOVED lines=8> */
[----:B------:R1:W2:Y:S01]  /*105e0*/  LDC.64 R2, c[0x4][R16] ;  /* 0x0100000010027b82 */ /* 0x0002a20000000a00 */
[----:B------:R-:W-:Y:S02]  /*105f0*/  IMAD.U32 R4, RZ, RZ, UR6 ;  /* 0x00000006ff047e24 */ /* 0x000fe4000f8e00ff */
[----:B0-----:R-:W-:Y:S02]  /*10600*/  IMAD.U32 R5, RZ, RZ, UR7 ;  /* 0x00000007ff057e24 */ /* 0x001fe4000f8e00ff */
[----:B------:R-:W-:Y:S02]  /*10610*/  IMAD.U32 R6, RZ, RZ, UR8 ;  /* 0x00000008ff067e24 */ /* 0x000fe4000f8e00ff */
[----:B------:R-:W-:-:S02]  /*10620*/  IMAD.U32 R7, RZ, RZ, UR9 ;  /* 0x00000009ff077e24 */ /* 0x000fc4000f8e00ff */
[----:B------:R-:W-:Y:S02]  /*10630*/  IMAD.U32 R10, RZ, RZ, UR4 ;  /* 0x00000004ff0a7e24 */ /* 0x000fe4000f8e00ff */
[----:B------:R-:W-:Y:S02]  /*10640*/  IMAD.U32 R11, RZ, RZ, UR5 ;  /* 0x00000005ff0b7e24 */ /* 0x000fe4000f8e00ff */
[----:B------:R-:W-:Y:S02]  /*10650*/  IMAD.MOV.U32 R8, RZ, RZ, 0x70 ;  /* 0x00000070ff087424 */ /* 0x000fe400078e00ff */
[----:B------:R-:W-:Y:S02]  /*10660*/  IMAD.MOV.U32 R12, RZ, RZ, 0x1 ;  /* 0x00000001ff0c7424 */ /* 0x000fe400078e00ff */
[----:B-1----:R-:W-:-:S07]  /*10670*/  IMAD.MOV.U32 R13, RZ, RZ, RZ ;  /* 0x000000ffff0d7224 */ /* 0x002fce00078e00ff */
[----:B------:R-:W-:-:S07]  /*10680*/  LEPC R20, `(.L_x_996) ;  /* 0x000000001014794e */ /* 0x000fce0000000000 */
[----:B--2---:R-:W-:Y:S05]  /*10690*/  CALL.ABS.NOINC R2 ;  /* 0x0000000002007343 */ /* 0x004fea0003c00000 */
.L_x_996:
[----:B------:R0:W1:Y:S01]  /*106a0*/  LDC.64 R2, c[0x4][R16] ;  /* 0x0100000010027b82 */ /* 0x0000620000000a00 */
[----:B------:R-:W-:Y:S01]  /*106b0*/  ULDC.64 UR6, c[0x4][0xb8] ;  /* 0x01002e0000067ab9 */ /* 0x000fe20000000a00 */
[----:B------:R-:W-:Y:S01]  /*106c0*/  ULDC.64 UR8, c[0x4][0xc0] ;  /* 0x0100300000087ab9 */ /* 0x000fe20000000a00 */
[----:B------:R-:W-:Y:S01]  /*106d0*/  ULDC.64 UR4, c[0x4][0x48] ;  /* 0x0100120000047ab9 */ /* 0x000fe20000000a00 */
[----:B------:R-:W-:Y:S02]  /*106e0*/  IMAD.U32 R4, RZ, RZ, UR6 ;  /* 0x00000006ff047e24 */ /* 0x000fe4000f8e00ff */
[----:B------:R-:W-:Y:S02]  /*106f0*/  IMAD.U32 R5, RZ, RZ, UR7 ;  /* 0x00000007ff057e24 */ /* 0x000fe4000f8e00ff */
[----:B------:R-:W-:Y:S02]  /*10700*/  IMAD.U32 R6, RZ, RZ, UR8 ;  /* 0x00000008ff067e24 */ /* 0x000fe4000f8e00ff */
[----:B------:R-:W-:-:S02]  /*10710*/  IMAD.U32 R7, RZ, RZ, UR9 ;  /* 0x00000009ff077e24 */ /* 0x000fc4000f8e00ff */
[----:B------:R-:W-:Y:S02]  /*10720*/  IMAD.U32 R10, RZ, RZ, UR4 ;  /* 0x00000004ff0a7e24 */ /* 0x000fe4000f8e00ff */
[----:B------:R-:W-:Y:S02]  /*10730*/  IMAD.U32 R11, RZ, RZ, UR5 ;  /* 0x00000005ff0b7e24 */ /* 0x000fe4000f8e00ff */
[----:B------:R-:W-:Y:S02]  /*10740*/  IMAD.MOV.U32 R8, RZ, RZ, 0x70 ;  /* 0x00000070ff087424 */ /* 0x000fe400078e00ff */
[----:B------:R-:W-:Y:S02]  /*10750*/  IMAD.MOV.U32 R12, RZ, RZ, 0x1 ;  /* 0x00000001ff0c7424 */ /* 0x000fe400078e00ff */
[----:B0-----:R-:W-:-:S07]  /*10760*/  IMAD.MOV.U32 R13, RZ, RZ, RZ ;  /* 0x000000ffff0d7224 */ /* 0x001fce00078e00ff */
[----:B------:R-:W-:-:S07]  /*10770*/  LEPC R20, `(.L_x_995) ;  /* 0x000000001014794e */ /* 0x000fce0000000000 */
[----:B-1----:R-:W-:Y:S05]  /*10780*/  CALL.ABS.NOINC R2 ;  /* 0x0000000002007343 */ /* 0x002fea0003c00000 */
.L_x_995:
[----:B------:R-:W1:Y:S01]  /*10790*/  LDC.64 R2, c[0x0][0x9f8] ;  /* 0x00027e00ff027b82 */ /* 0x000e620000000a00 */
[----:B------:R-:W-:Y:S01]  /*107a0*/  ULDC.64 UR4, c[0x0][0x208] ;  /* 0x0000820000047ab9 */ /* 0x000fe20000000a00 */
[----:B-1----:R-:W-:-:S04]  /*107b0*/  ISETP.NE.U32.AND P0, PT, R2, RZ, PT ;  /* 0x000000ff0200720c */ /* 0x002fc80003f05070 */
[----:B------:R-:W-:-:S13]  /*107c0*/  ISETP.NE.AND.EX P0, PT, R3, RZ, PT, P0 ;  /* 0x000000ff0300720c */ /* 0x000fda0003f05300 */
[----:B------:R-:W1:Y:S02]  /*107d0*/  @P0 LDC.64 R2, c[0x0][0x9f8] ;  /* 0x00027e00ff020b82 */ /* 0x000e640000000a00 */
[----:B-1----:R-:W-:-:S05]  /*107e0*/  @P0 IMAD.WIDE R2, R19, 0x4, R2 ;  /* 0x0000000413020825 */ /* 0x002fca00078e0202 */
[----:B------:R1:W2:Y:S01]  /*107f0*/  @P0 LDG.E R19, desc[UR4][R2.64] ;  /* 0x0000000402130981 */ /* 0x0002a2000c1e1900 */
[----:B------:R-:W-:Y:S01]  /*10800*/  UMOV UR4, 0xffffffff ;  /* 0xffffffff00047882 */ /* 0x000fe20000000000 */
[----:B------:R-:W-:Y:S01]  /*10810*/  LOP3.LUT R17, R17, 0xfffffffe, RZ, 0xc0, !PT ;  /* 0xfffffffe11117812 */ /* 0x000fe200078ec0ff */
[----:B------:R-:W-:Y:S01]  /*10820*/  VIADD R18, R18, 0xffffffff ;  /* 0xffffffff12127836 */ /* 0x000fe20000000000 */
[----:B------:R-:W3:Y:S01]  /*10830*/  S2R R0, SR_TID.X ;  /* 0x0000000000007919 */ /* 0x000ee20000002100 */
[----:B-1----:R-:W1:Y:S02]  /*10840*/  LDC.64 R2, c[0x0][0x418] ;  /* 0x00010600ff027b82 */ /* 0x002e640000000a00 */
[----:B-1----:R-:W-:Y:S02]  /*10850*/  ISETP.NE.U32.AND P0, PT, R2, RZ, PT ;  /* 0x000000ff0200720c */ /* 0x002fe40003f05070 */
[----:B---3--:R-:W-:Y:S02]  /*10860*/  SHF.R.U32.HI R0, RZ, 0x5, R0 ;  /* 0x00000005ff007819 */ /* 0x008fe40000011600 */
[----:B------:R-:W-:-:S02]  /*10870*/  ISETP.NE.AND.EX P1, PT, R3, RZ, PT, P0 ;  /* 0x000000ff0300720c */ /* 0x000fc40003f25300 */
[----:B------:R-:W-:-:S11]  /*10880*/  LOP3.LUT R0, R0, 0x3, RZ, 0xc0, !PT ;  /* 0x0000000300007812 */ /* 0x000fd600078ec0ff */
[----:B------:R-:W-:Y:S02]  /*10890*/  @P1 LOP3.LUT R17, R17, 0x1, RZ, 0xfc, !PT ;  /* 0x0000000111111812 */ /* 0x000fe400078efcff */
[----:B--2---:R-:W-:Y:S02]  /*108a0*/  SHF.R.S32.HI R6, RZ, 0x1f, R19 ;  /* 0x0000001fff067819 */ /* 0x004fe40000011413 */
[----:B------:R-:W-:-:S03]  /*108b0*/  SEL R16, R19, RZ, !P1 ;  /* 0x000000ff13107207 */ /* 0x000fc60004800000 */
[----:B------:R1:W-:Y:S01]  /*108c0*/  STL [R1], R6 ;  /* 0x0000000601007387 */ /* 0x0003e20000100800 */
[----:B------:R-:W-:Y:S05]  /*108d0*/  BRA.DIV UR4, `(.L_x_997) ;  /* 0x0000003604c87947 */ /* 0x000fea000b800000 */
[----:B------:R2:W3:Y:S02]  /*108e0*/  SHFL.IDX PT, R14, R0, RZ, 0x1f ;  /* 0x00001fff000e7589 */ /* 0x0004e400000e0000 */
.L_x_1077:
[----:B---3--:R-:W-:Y:S02]  /*108f0*/  ISETP.NE.AND P0, PT, R14, RZ, PT ;  /* 0x000000ff0e00720c */ /* 0x008fe40003f05270 */
[----:B------:R-:W-:Y:S02]  /*10900*/  PLOP3.LUT P2, PT, PT, PT, PT, 0x8, 0x0 ;  /* 0x000000000000781c */ /* 0x000fe40003f4e170 */
[----:B------:R-:W-:-:S11]  /*10910*/  LOP3.LUT R17, R17, 0xfffffffd, RZ, 0xc0, !PT ;  /* 0xfffffffd11117812 */ /* 0x000fd600078ec0ff */
[----:B------:R-:W-:Y:S01]  /*10920*/  @P2 LOP3.LUT R17, R17, 0x2, RZ, 0xfc, !PT ;  /* 0x0000000211112812 */ /* 0x000fe200078efcff */
[----:B------:R-:W-:Y:S06]  /*10930*/  @P0 BRA `(.L_x_998) ;  /* 0x0000000400140947 */ /* 0x000fec0003800000 */
[----:B------:R-:W-:-:S03]  /*10940*/  UMOV UR4, 0xffffffff ;  /* 0xffffffff00047882 */ /* 0x000fc60000000000 */
[----:B------:R-:W-:Y:S05]  /*10950*/  BRA.DIV UR4, `(.L_x_999) ;  /* 0x0000003604c87947 */ /* 0x000fea000b800000 */
[----:B------:R-:W-:-:S13]  /*10960*/  ELECT P6, URZ, PT ;  /* 0x00000000003f782f */ /* 0x000fda00038c0000 */
.L_x_1080:
[----:B------:R-:W-:Y:S05]  /*10970*/  @!P6 BRA `(.L_x_998) ;  /* 0x000000040004e947 */ /* 0x000fea0003800000 */
[----:B------:R-:W-:Y:S01]  /*10980*/  IMAD.MOV.U32 R16, RZ, RZ, R19 ;  /* 0x000000ffff107224 */ /* 0x000fe200078e0013 */
[----:B------:R-:W-:Y:S06]  /*10990*/  @!P1 BRA `(.L_x_1000) ;  /* 0x0000000000489947 */ /* 0x000fec0003800000 */
[----:B------:R-:W3:Y:S01]  /*109a0*/  LDC R7, c[0x0][0x43c] ;  /* 0x00010f00ff077b82 */ /* 0x000ee20000000800 */
[----:B------:R-:W-:Y:S01]  /*109b0*/  ULDC.64 UR4, c[0x0][0x428] ;  /* 0x00010a0000047ab9 */ /* 0x000fe20000000a00 */
[----:B------:R-:W-:Y:S01]  /*109c0*/  ULDC.64 UR6, c[0x0][0x208] ;  /* 0x0000820000067ab9 */ /* 0x000fe20000000a00 */
[----:B---3--:R-:W-:-:S13]  /*109d0*/  ISETP.NE.AND P0, PT, R7, 0x1, PT ;  /* 0x000000010700780c */ /* 0x008fda0003f05270 */
[----:B0-----:R-:W2:Y:S02]  /*109e0*/  @P0 LDC.64 R4, c[0x0][0x440] ;  /* 0x00011000ff040b82 */ /* 0x001ea40000000a00 */
[----:B--2---:R-:W-:-:S04]  /*109f0*/  @P0 IMAD.HI.U32 R0, R18, R4, RZ ;  /* 0x0000000412000227 */ /* 0x004fc800078e00ff */
[----:B------:R-:W-:Y:S01]  /*10a00*/  IMAD.MOV.U32 R4, RZ, RZ, R18 ;  /* 0x000000ffff047224 */ /* 0x000fe200078e0012 */
[----:B------:R-:W-:-:S04]  /*10a10*/  @P0 SHF.R.U32.HI R4, RZ, R5, R0 ;  /* 0x00000005ff040219 */ /* 0x000fc80000011600 */
[--C-:B------:R-:W-:Y:S01]  /*10a20*/  SHF.R.S32.HI R5, RZ, 0x1f, R4.reuse ;  /* 0x0000001fff057819 */ /* 0x100fe20000011404 */
[----:B------:R-:W-:-:S04]  /*10a30*/  IMAD.MOV R0, RZ, RZ, -R4 ;  /* 0x000000ffff007224 */ /* 0x000fc800078e0a04 */
[----:B------:R-:W-:Y:S02]  /*10a40*/  IMAD R18, R7, R0, R18 ;  /* 0x0000000007127224 */ /* 0x000fe400078e0212 */
[----:B------:R-:W-:Y:S02]  /*10a50*/  IMAD R0, R6, UR4, RZ ;  /* 0x0000000406007c24 */ /* 0x000fe4000f8e02ff */
[----:B------:R-:W-:-:S04]  /*10a60*/  IMAD.WIDE.U32 R4, R19, UR4, R4 ;  /* 0x0000000413047c25 */ /* 0x000fc8000f8e0004 */
[----:B------:R-:W-:Y:S01]  /*10a70*/  IMAD R7, R19, UR5, R0 ;  /* 0x0000000513077c24 */ /* 0x000fe2000f8e0200 */
[----:B------:R-:W-:-:S03]  /*10a80*/  LEA R2, P0, R4, R2, 0x2 ;  /* 0x0000000204027211 */ /* 0x000fc600078010ff */
[----:B------:R-:W-:-:S05]  /*10a90*/  IMAD.IADD R0, R5, 0x1, R7 ;  /* 0x0000000105007824 */ /* 0x000fca00078e0207 */
[----:B------:R-:W-:-:S05]  /*10aa0*/  LEA.HI.X R3, R4, R3, R0, 0x2, P0 ;  /* 0x0000000304037211 */ /* 0x000fca00000f1400 */
[----:B------:R3:W5:Y:S02]  /*10ab0*/  LDG.E R16, desc[UR6][R2.64] ;  /* 0x0000000602107981 */ /* 0x000764000c1e1900 */
.L_x_1000:
[----:B--2---:R-:W-:Y:S01]  /*10ac0*/  IMAD.MOV.U32 R0, RZ, RZ, 0x1 ;  /* 0x00000001ff007424 */ /* 0x004fe200078e00ff */
[----:B-1----:R-:W3:Y:S04]  /*10ad0*/  S2R R6, SR_TID.X ;  /* 0x0000000000067919 */ /* 0x002ee80000002100 */
[----:B------:R-:W-:-:S04]  /*10ae0*/  SHF.L.U32 R0, R0, 0x1f, RZ ;  /* 0x0000001f00007819 */ /* 0x000fc800000006ff */
[----:B------:R-:W1:Y:S01]  /*10af0*/  SYNCS.PHASECHK.TRANS64.TRYWAIT P0, [UR38+0x2a840], R0 ;  /* 0x02a84000ff0075a7 */ /* 0x000e620008000166 */
[----:B---3--:R-:W-:-:S04]  /*10b00*/  LOP3.LUT R2, R6, 0x7f, RZ, 0xc0, !PT ;  /* 0x0000007f06027812 */ /* 0x008fc800078ec0ff */
[----:B------:R-:W-:Y:S01]  /*10b10*/  ISETP.NE.AND P1, PT, R2, RZ, PT ;  /* 0x000000ff0200720c */ /* 0x000fe20003f25270 */
[----:B-1----:R-:W-:-:S12]  /*10b20*/  @!P0 BRA `(.L_x_1001) ;  /* 0x0000003400748947 */ /* 0x002fd80003800000 */
.L_x_1081:
[----:B------:R-:W-:Y:S05]  /*10b30*/  @P1 BRA `(.L_x_1002) ;  /* 0x0000000000181947 */ /* 0x000fea0003800000 */
[----:B------:R-:W2:Y:S01]  /*10b40*/  S2R R2, SR_TID.X ;  /* 0x0000000000027919 */ /* 0x000ea20000002100 */
[----:B-1----:R-:W-:-:S04]  /*10b50*/  IMAD.MOV.U32 R0, RZ, RZ, 0x9000 ;  /* 0x00009000ff007424 */ /* 0x002fc800078e00ff */
[----:B------:R3:W-:Y:S01]  /*10b60*/  SYNCS.ARRIVE.TRANS64 RZ, [UR38+0x2a830], R0 ;  /* 0x02a83000ffff79a7 */ /* 0x0007e20008000026 */
[----:B--2---:R-:W-:-:S13]  /*10b70*/  LOP3.LUT P0, RZ, R2, 0x1f, RZ, 0xc0, !PT ;  /* 0x0000001f02ff7812 */ /* 0x004fda000780c0ff */
[----:B---3--:R-:W-:Y:S05]  /*10b80*/  @!P0 BRA `(.L_x_1002) ;  /* 0x0000000000048947 */ /* 0x008fea0003800000 */
[----:B------:R-:W-:Y:S01]  /*10b90*/  BPT.TRAP 0x1 ;  /* 0x000000040000795c */ /* 0x000fe20000300000 */
.L_x_1002:
[----:B------:R-:W-:Y:S01]  /*10ba0*/  R2UR UR11, R18 ;  /* 0x00000000120b72ca */ /* 0x000fe200000e0000 */
[----:B------:R-:W-:Y:S01]  /*10bb0*/  ULDC.64 UR4, c[0x0][0x198] ;  /* 0x0000660000047ab9 */ /* 0x000fe20000000a00 */
[----:B-----5:R-:W-:Y:S01]  /*10bc0*/  R2UR UR13, R16 ;  /* 0x00000000100d72ca */ /* 0x020fe200000e0000 */
[----:B------:R-:W-:Y:S01]  /*10bd0*/  UIADD3 UR4, UP0, UR4, 0x370, URZ ;  /* 0x0000037004047890 */ /* 0x000fe2000ff1e03f */
[----:B------:R-:W-:Y:S01]  /*10be0*/  PLOP3.LUT P0, PT, PT, PT, PT, 0x80, 0x0 ;  /* 0x000000000000781c */ /* 0x000fe20003f0f070 */
[----:B------:R-:W-:Y:S01]  /*10bf0*/  UIADD3 UR8, UR38, 0x18400, URZ ;  /* 0x0001840026087890 */ /* 0x000fe2000fffe03f */
[----:B------:R-:W-:Y:S01]  /*10c00*/  LOP3.LUT R17, R17, 0xfffffffd, RZ, 0xc0, !PT ;  /* 0xfffffffd11117812 */ /* 0x000fe200078ec0ff */
[----:B------:R-:W-:Y:S02]  /*10c10*/  UIADD3 UR9, UR38, 0x2a830, URZ ;  /* 0x0002a83026097890 */ /* 0x000fe4000fffe03f */
[----:B------:R-:W-:Y:S02]  /*10c20*/  UIADD3.X UR5, URZ, UR5, URZ, UP0, !UPT ;  /* 0x000000053f057290 */ /* 0x000fe400087fe43f */
[----:B------:R-:W-:-:S02]  /*10c30*/  UIADD3 UR24, UR38, 0x1b400, URZ ;  /* 0x0001b40026187890 */ /* 0x000fc4000fffe03f */
[----:B------:R-:W-:Y:S02]  /*10c40*/  UIMAD UR11, UR11, 0x60, URZ ;  /* 0x000000600b0b78a4 */ /* 0x000fe4000f8e023f */
        /* <DEDUP_REMOVED lines=13> */
[----:B------:R-:W-:Y:S01]  /*10d20*/  UMOV UR21, UR13 ;  /* 0x0000000d00157c82 */ /* 0x000fe20008000000 */
[----:B------:R3:W-:Y:S01]  /*10d30*/  UTMALDG.4D [UR8], [UR4], desc[UR6] ;  /* 0x00000608040075b4 */ /* 0x0007e20008019000 */
[----:B------:R-:W-:Y:S01]  /*10d40*/  UMOV UR19, UR11 ;  /* 0x0000000b00137c82 */ /* 0x000fe20008000000 */
[----:B------:R-:W-:Y:S01]  /*10d50*/  @P0 LOP3.LUT R17, R17, 0x2, RZ, 0xfc, !PT ;  /* 0x0000000211110812 */ /* 0x000fe200078efcff */
[----:B------:R3:W-:Y:S01]  /*10d60*/  UTMALDG.4D [UR24], [UR4], desc[UR6] ;  /* 0x00000618040075b4 */ /* 0x0007e20008019000 */
[----:B------:R3:W-:Y:S02]  /*10d70*/  UTMALDG.4D [UR16], [UR4], desc[UR6] ;  /* 0x00000610040075b4 */ /* 0x0007e40008019000 */
[----:B---3--:R-:W-:-:S03]  /*10d80*/  NOP ;  /* 0x0000000000007918 */ /* 0x008fc60000000000 */
.L_x_998:
        /* <DEDUP_REMOVED lines=11> */
[----:B-1----:R-:W1:Y:S01]  /*10e40*/  LDC.64 R2, c[0x4][R2] ;  /* 0x0100000002027b82 */ /* 0x002e620000000a00 */
        /* <DEDUP_REMOVED lines=9> */
[----:B-12---:R-:W-:Y:S05]  /*10ee0*/  CALL.ABS.NOINC R2 ;  /* 0x0000000002007343 */ /* 0x006fea0003c00000 */
.L_x_1003:
[----:B------:R-:W0:Y:S01]  /*10ef0*/  S2R R4, SR_CTAID.Z ;  /* 0x0000000000047919 */ /* 0x000e220000002700 */
[----:B------:R-:W3:Y:S01]  /*10f00*/  LDC R8, c[0x0][0x448] ;  /* 0x00011200ff087b82 */ /* 0x000ee20000000800 */
[----:B------:R-:W-:Y:S01]  /*10f10*/  USHF.R.S32.HI UR4, URZ, 0x1f, UR36 ;  /* 0x0000001f3f047899 */ /* 0x000fe20008011424 */
[----:B------:R-:W4:Y:S01]  /*10f20*/  S2R R11, SR_TID.X ;  /* 0x00000000000b7919 */ /* 0x000f220000002100 */
[----:B------:R-:W-:Y:S02]  /*10f30*/  ULDC.64 UR8, c[0x0][0x2d8] ;  /* 0x0000b60000087ab9 */ /* 0x000fe40000000a00 */
[----:B------:R-:W-:-:S03]  /*10f40*/  UIMAD UR6, UR4, UR8, URZ ;  /* 0x00000008040672a4 */ /* 0x000fc6000f8e023f */
[----:B-1----:R-:W2:Y:S01]  /*10f50*/  LDC.64 R2, c[0x0][0x2e0] ;  /* 0x0000b800ff027b82 */ /* 0x002ea20000000a00 */
[----:B------:R-:W-:Y:S02]  /*10f60*/  UIMAD.WIDE.U32 UR4, UR36, UR8, URZ ;  /* 0x00000008240472a5 */ /* 0x000fe4000f8e003f */
[----:B------:R-:W-:-:S04]  /*10f70*/  UIMAD UR6, UR36, UR9, UR6 ;  /* 0x00000009240672a4 */ /* 0x000fc8000f8e0206 */
[----:B------:R-:W-:Y:S01]  /*10f80*/  UIADD3 UR5, UR5, UR6, URZ ;  /* 0x0000000605057290 */ /* 0x000fe2000fffe03f */
[----:B---3--:R-:W-:Y:S02]  /*10f90*/  ISETP.NE.AND P0, PT, R8, 0x1, PT ;  /* 0x000000010800780c */ /* 0x008fe40003f05270 */
[----:B0-----:R-:W-:Y:S02]  /*10fa0*/  SHF.R.S32.HI R5, RZ, 0x1f, R4 ;  /* 0x0000001fff057819 */ /* 0x001fe40000011404 */
[----:B----4-:R-:W-:-:S03]  /*10fb0*/  LOP3.LUT R9, R11, 0x7f, RZ, 0xc0, !PT ;  /* 0x0000007f0b097812 */ /* 0x010fc600078ec0ff */
[-C--:B--2---:R-:W-:Y:S02]  /*10fc0*/  IMAD R0, R5, R2.reuse, RZ ;  /* 0x0000000205007224 */ /* 0x084fe400078e02ff */
[----:B------:R-:W-:Y:S02]  /*10fd0*/  IMAD.SHL.U32 R7, R11, 0x10, RZ ;  /* 0x000000100b077824 */ /* 0x000fe400078e00ff */
[C---:B------:R-:W-:Y:S02]  /*10fe0*/  IMAD R5, R4.reuse, R3, R0 ;  /* 0x0000000304057224 */ /* 0x040fe400078e0200 */
[----:B------:R-:W-:Y:S01]  /*10ff0*/  IMAD.WIDE.U32 R2, R4, R2, UR4 ;  /* 0x0000000404027e25 */ /* 0x000fe2000f8e0002 */
[----:B------:R-:W0:Y:S01]  /*11000*/  @P0 LDC R0, c[0x0][0x450] ;  /* 0x00011400ff000b82 */ /* 0x000e220000000800 */
[----:B------:R-:W-:Y:S01]  /*11010*/  SHF.R.U32.HI R4, RZ, 0x3, R9 ;  /* 0x00000003ff047819 */ /* 0x000fe20000011609 */
[----:B------:R-:W-:Y:S01]  /*11020*/  ULDC.64 UR4, c[0x0][0x2d0] ;  /* 0x0000b40000047ab9 */ /* 0x000fe20000000a00 */
[----:B------:R-:W-:-:S02]  /*11030*/  IMAD.IADD R3, R3, 0x1, R5 ;  /* 0x0000000103037824 */ /* 0x000fc400078e0205 */
[----:B------:R-:W-:-:S03]  /*11040*/  LOP3.LUT R6, R4, 0x70, R7, 0xf8, !PT ;  /* 0x0000007004067812 */ /* 0x000fc600078ef807 */
[----:B------:R-:W1:Y:S02]  /*11050*/  @P0 LDC R5, c[0x0][0x44c] ;  /* 0x00011300ff050b82 */ /* 0x000e640000000800 */
[----:B------:R-:W-:-:S04]  /*11060*/  VIADD R6, R6, UR42 ;  /* 0x0000002a06067c36 */ /* 0x000fc80008000000 */
[----:B-1----:R-:W-:-:S04]  /*11070*/  @P0 IMAD.HI.U32 R7, R6, R5, RZ ;  /* 0x0000000506070227 */ /* 0x002fc800078e00ff */
[----:B------:R-:W-:Y:S01]  /*11080*/  IMAD.MOV.U32 R5, RZ, RZ, R6 ;  /* 0x000000ffff057224 */ /* 0x000fe200078e0006 */
[----:B0-----:R-:W-:-:S05]  /*11090*/  @P0 SHF.R.U32.HI R5, RZ, R0, R7 ;  /* 0x00000000ff050219 */ /* 0x001fca0000011607 */
[----:B------:R-:W-:Y:S02]  /*110a0*/  IMAD.MOV R7, RZ, RZ, -R5 ;  /* 0x000000ffff077224 */ /* 0x000fe400078e0a05 */
[----:B------:R-:W-:-:S04]  /*110b0*/  IMAD.WIDE.U32 R2, R5, UR4, R2 ;  /* 0x0000000405027c25 */ /* 0x000fc8000f8e0002 */
[----:B------:R-:W-:Y:S01]  /*110c0*/  IMAD R0, R8, R7, R6 ;  /* 0x0000000708007224 */ /* 0x000fe200078e0206 */
[----:B------:R-:W-:Y:S01]  /*110d0*/  SHF.R.S32.HI R6, RZ, 0x1f, R5 ;  /* 0x0000001fff067819 */ /* 0x000fe20000011405 */
[----:B------:R-:W-:-:S04]  /*110e0*/  IMAD.SHL.U32 R7, R9, 0x8, RZ ;  /* 0x0000000809077824 */ /* 0x000fc800078e00ff */
[----:B------:R-:W-:-:S04]  /*110f0*/  IMAD R6, R6, UR4, RZ ;  /* 0x0000000406067c24 */ /* 0x000fc8000f8e02ff */
[----:B------:R-:W-:Y:S01]  /*11100*/  IMAD R5, R5, UR5, R6 ;  /* 0x0000000505057c24 */ /* 0x000fe2000f8e0206 */
[----:B------:R-:W-:-:S03]  /*11110*/  ULDC.64 UR4, c[0x0][0x2c8] ;  /* 0x0000b20000047ab9 */ /* 0x000fc60000000a00 */
[----:B------:R-:W-:Y:S01]  /*11120*/  IMAD.IADD R3, R3, 0x1, R5 ;  /* 0x0000000103037824 */ /* 0x000fe200078e0205 */
[----:B------:R-:W-:Y:S01]  /*11130*/  SHF.R.S32.HI R5, RZ, 0x1f, R0 ;  /* 0x0000001fff057819 */ /* 0x000fe20000011400 */
[----:B------:R-:W-:-:S04]  /*11140*/  IMAD.WIDE.U32 R2, R0, UR4, R2 ;  /* 0x0000000400027c25 */ /* 0x000fc8000f8e0002 */
[----:B------:R-:W-:-:S04]  /*11150*/  IMAD R5, R5, UR4, RZ ;  /* 0x0000000405057c24 */ /* 0x000fc8000f8e02ff */
[----:B------:R-:W-:Y:S01]  /*11160*/  IMAD R5, R0, UR5, R5 ;  /* 0x0000000500057c24 */ /* 0x000fe2000f8e0205 */
[----:B------:R-:W-:Y:S02]  /*11170*/  ULDC.64 UR4, c[0x0][0x280] ;  /* 0x0000a00000047ab9 */ /* 0x000fe40000000a00 */
[----:B------:R-:W-:Y:S01]  /*11180*/  LEA R0, P0, R2, UR4, 0x1 ;  /* 0x0000000402007c11 */ /* 0x000fe2000f8008ff */
[----:B------:R-:W-:Y:S01]  /*11190*/  IMAD.IADD R3, R3, 0x1, R5 ;  /* 0x0000000103037824 */ /* 0x000fe200078e0205 */
[----:B------:R-:W-:-:S04]  /*111a0*/  ULDC UR4, c[0x0][0x2b8] ;  /* 0x0000ae0000047ab9 */ /* 0x000fc80000000800 */
        /* <DEDUP_REMOVED lines=14> */
[----:B------:R-:W-:Y:S01]  /*11290*/  SHFL.IDX PT, R2, R6, RZ, 0x181f ;  /* 0x00181fff06027589 */ /* 0x000fe200000e0000 */
[----:B------:R-:W-:Y:S01]  /*112a0*/  ULDC UR4, c[0x0][0x288] ;  /* 0x0000a20000047ab9 */ /* 0x000fe20000000800 */
[----:B------:R-:W-:Y:S01]  /*112b0*/  VIADD R4, R4, UR42 ;  /* 0x0000002a04047c36 */ /* 0x000fe20008000000 */
[----:B------:R-:W-:Y:S01]  /*112c0*/  ULDC.64 UR6, c[0x0][0x208] ;  /* 0x0000820000067ab9 */ /* 0x000fe20000000a00 */
[----:B------:R-:W0:Y:S01]  /*112d0*/  SHFL.IDX PT, R3, R0, RZ, 0x181f ;  /* 0x00181fff00037589 */ /* 0x000e2200000e0000 */
[----:B------:R-:W-:Y:S02]  /*112e0*/  IMAD R5, R8, UR4, RZ ;  /* 0x0000000408057c24 */ /* 0x000fe4000f8e02ff */
[C---:B------:R-:W-:Y:S01]  /*112f0*/  VIADD R8, R4.reuse, 0x10 ;  /* 0x0000001004087836 */ /* 0x040fe20000000000 */
[----:B------:R-:W-:Y:S02]  /*11300*/  SHFL.IDX PT, R14, R0, 0x1, 0x181f ;  /* 0x00381f00000e7f89 */ /* 0x000fe400000e0000 */
[----:B------:R-:W-:-:S13]  /*11310*/  ISETP.GE.AND P3, PT, R4, R5, PT ;  /* 0x000000050400720c */ /* 0x000fda0003f66270 */
        /* <DEDUP_REMOVED lines=8> */
[----:B------:R-:W-:-:S03]  /*113a0*/  ISETP.GE.AND P3, PT, R8, R5, PT ;  /* 0x000000050800720c */ /* 0x000fc60003f66270 */
[----:B------:R-:W1:Y:S01]  /*113b0*/  SHFL.IDX PT, R8, R6, 0x1, 0x181f ;  /* 0x00381f0006087f89 */ /* 0x000e6200000e0000 */
[----:B0-----:R-:W-:-:S09]  /*113c0*/  VIADD R2, R4, 0x20 ;  /* 0x0000002004027836 */ /* 0x001fd20000000000 */
[----:B------:R-:W-:Y:S01]  /*113d0*/  @!P3 LEA R20, R7, UR38, 0x1 ;  /* 0x000000260714bc11 */ /* 0x000fe2000f8e08ff */
[----:B-1----:R-:W-:Y:S02]  /*113e0*/  IMAD.MOV.U32 R9, RZ, RZ, R8 ;  /* 0x000000ffff097224 */ /* 0x002fe400078e0008 */
[----:B------:R-:W-:Y:S02]  /*113f0*/  IMAD.MOV.U32 R8, RZ, RZ, R14 ;  /* 0x000000ffff087224 */ /* 0x000fe400078e000e */
[----:B------:R-:W-:Y:S02]  /*11400*/  SHFL.IDX PT, R14, R0, 0x2, 0x181f ;  /* 0x00581f00000e7f89 */ /* 0x000fe400000e0000 */
        /* <DEDUP_REMOVED lines=49> */
[----:B------:R-:W1:Y:S04]  /*11720*/  SHFL.IDX PT, R2, R6, 0x6, 0x181f ;  /* 0x00d81f0006027f89 */ /* 0x000e6800000e0000 */
[----:B0-----:R0:W2:Y:S06]  /*11730*/  SHFL.IDX PT, R8, R6, 0x7, 0x181f ;  /* 0x00f81f0006087f89 */ /* 0x0010ac00000e0000 */
[----:B------:R-:W-:Y:S01]  /*11740*/  @!P3 LEA R21, R7, UR38, 0x1 ;  /* 0x000000260715bc11 */ /* 0x000fe2000f8e08ff */
[----:B-1----:R-:W-:-:S02]  /*11750*/  IMAD.MOV.U32 R3, RZ, RZ, R2 ;  /* 0x000000ffff037224 */ /* 0x002fc400078e0002 */
[----:B------:R-:W-:Y:S02]  /*11760*/  IMAD.MOV.U32 R2, RZ, RZ, R14 ;  /* 0x000000ffff027224 */ /* 0x000fe400078e000e */
[----:B------:R0:W1:Y:S02]  /*11770*/  SHFL.IDX PT, R14, R0, 0x7, 0x181f ;  /* 0x00f81f00000e7f89 */ /* 0x00006400000e0000 */
[----:B------:R-:W-:-:S05]  /*11780*/  @!P3 IMAD.WIDE.U32 R2, R10, 0x2, R2 ;  /* 0x000000020a02b825 */ /* 0x000fca00078e0002 */
[----:B------:R0:W-:Y:S04]  /*11790*/  @!P3 LDGSTS.E.BYPASS.LTC128B.128 [R21+0xf400], desc[UR6][R2.64], !P2 ;  /* 0x0f4000000215bfae */ /* 0x0001e8000d101d46 */
[----:B------:R0:W-:Y:S04]  /*117a0*/  @!P3 LDGSTS.E.BYPASS.LTC128B.128 [R21+0x13400], desc[UR6][R2.64+0x80], !P0 ;  /* 0x134000800215bfae */ /* 0x0001e8000c101d46 */
[----:B--2---:R0:W-:Y:S02]  /*117b0*/  @!P3 LDGSTS.E.BYPASS.LTC128B.128 [R21+0x17400], desc[UR6][R2.64+0x100], !P1 ;  /* 0x174001000215bfae */ /* 0x0041e4000c901d46 */
.L_x_1098:
[----:B------:R-:W-:Y:S01]  /*117c0*/  VIADD R4, R4, 0x70 ;  /* 0x0000007004047836 */ /* 0x000fe20000000000 */
[----:B------:R-:W-:Y:S01]  /*117d0*/  BSSY B0, `(.L_x_1005) ;  /* 0x000000e000007945 */ /* 0x000fe20003800000 */
[----:B01----:R-:W-:Y:S02]  /*117e0*/  IMAD.MOV.U32 R2, RZ, RZ, R14 ;  /* 0x000000ffff027224 */ /* 0x003fe400078e000e */
[----:B------:R-:W-:Y:S01]  /*117f0*/  IMAD.MOV.U32 R3, RZ, RZ, R8 ;  /* 0x000000ffff037224 */ /* 0x000fe200078e0008 */
[----:B------:R-:W-:-:S13]  /*11800*/  ISETP.GE.AND P3, PT, R4, R5, PT ;  /* 0x000000050400720c */ /* 0x000fda0003f66270 */
[----:B------:R-:W-:Y:S05]  /*11810*/  @P3 BRA `(.L_x_1006) ;  /* 0x0000000000243947 */ /* 0x000fea0003800000 */
[----:B------:R-:W-:Y:S01]  /*11820*/  IMAD.WIDE.U32 R10, R10, 0x2, R2 ;  /* 0x000000020a0a7825 */ /* 0x000fe200078e0002 */
[----:B------:R-:W-:Y:S01]  /*11830*/  LEA R7, R7, UR38, 0x1 ;  /* 0x0000002607077c11 */ /* 0x000fe2000f8e08ff */
[----:B------:R-:W-:-:S04]  /*11840*/  ULDC.64 UR4, c[0x0][0x208] ;  /* 0x0000820000047ab9 */ /* 0x000fc80000000a00 */
[----:B------:R-:W-:Y:S01]  /*11850*/  @!PT LDS RZ, [RZ] ;  /* 0x00000000fffff984 */ /* 0x000fe20000000800 */
[----:B------:R-:W-:Y:S01]  /*11860*/  @!PT LDS RZ, [RZ] ;  /* 0x00000000fffff984 */ /* 0x000fe20000000800 */
[----:B------:R-:W-:Y:S01]  /*11870*/  @!PT LDS RZ, [RZ] ;  /* 0x00000000fffff984 */ /* 0x000fe20000000800 */
[----:B------:R0:W-:Y:S04]  /*11880*/  LDGSTS.E.BYPASS.LTC128B.128 [R7+0xfc00], desc[UR4][R10.64], !P2 ;  /* 0x0fc000000a077fae */ /* 0x0001e8000d101d44 */
[----:B------:R0:W-:Y:S04]  /*11890*/  LDGSTS.E.BYPASS.LTC128B.128 [R7+0x13c00], desc[UR4][R10.64+0x80], !P0 ;  /* 0x13c000800a077fae */ /* 0x0001e8000c101d44 */
[----:B------:R0:W-:Y:S02]  /*118a0*/  LDGSTS.E.BYPASS.LTC128B.128 [R7+0x17c00], desc[UR4][R10.64+0x100], !P1 ;  /* 0x17c001000a077fae */ /* 0x0001e4000c901d44 */
.L_x_1006:
[----:B------:R-:W-:Y:S05]  /*118b0*/  BSYNC B0 ;  /* 0x0000000000007941 */ /* 0x000fea0003800000 */
.L_x_1005:
        /* <DEDUP_REMOVED lines=13> */
.L_x_1099:
[----:B------:R-:W-:Y:S02]  /*11990*/  IMAD.MOV.U32 R9, RZ, RZ, 0x1 ;  /* 0x00000001ff097424 */ /* 0x000fe400078e00ff */
[----:B-1----:R-:W-:Y:S01]  /*119a0*/  IMAD.MOV.U32 R0, RZ, RZ, RZ ;  /* 0x000000ffff007224 */ /* 0x002fe200078e00ff */
[----:B------:R-:W-:Y:S06]  /*119b0*/  @!P1 BRA `(.L_x_1008) ;  /* 0x0000001800f89947 */ /* 0x000fec0003800000 */
[----:B------:R-:W2:Y:S04]  /*119c0*/  LDL.LU R2, [R1+0xc] ;  /* 0x00000c0001027983 */ /* 0x000ea80000300800 */
[----:B------:R-:W3:Y:S04]  /*119d0*/  LDL.LU R4, [R1+0x8] ;  /* 0x0000080001047983 */ /* 0x000ee80000300800 */
[----:B------:R-:W4:Y:S01]  /*119e0*/  LDL.LU R3, [R1+0x4] ;  /* 0x0000040001037983 */ /* 0x000f220000300800 */
[----:B------:R-:W-:Y:S01]  /*119f0*/  UIADD3 UR4, UR41, 0x1, URZ ;  /* 0x0000000129047890 */ /* 0x000fe2000fffe03f */
[----:B------:R-:W-:-:S05]  /*11a00*/  IMAD.MOV.U32 R9, RZ, RZ, 0x1 ;  /* 0x00000001ff097424 */ /* 0x000fca00078e00ff */
[----:B--2---:R-:W-:Y:S01]  /*11a10*/  IMAD R2, R2, UR4, RZ ;  /* 0x0000000402027c24 */ /* 0x004fe2000f8e02ff */
[----:B------:R-:W-:-:S04]  /*11a20*/  ULOP3.LUT UR4, URZ, UR39, URZ, 0x33, !UPT ;  /* 0x000000273f047292 */ /* 0x000fc8000f8e333f */
[----:B------:R-:W-:Y:S02]  /*11a30*/  LOP3.LUT R2, RZ, R2, RZ, 0x33, !PT ;  /* 0x00000002ff027212 */ /* 0x000fe400078e33ff */
[----:B----4-:R-:W-:Y:S02]  /*11a40*/  LOP3.LUT R3, RZ, R3, RZ, 0x33, !PT ;  /* 0x00000003ff037212 */ /* 0x010fe400078e33ff */
[----:B---3--:R-:W-:Y:S01]  /*11a50*/  VIADDMNMX R2, R2, -R4, UR4, !PT ;  /* 0x0000000402027e46 */ /* 0x008fe2000f800904 */
[----:B------:R-:W-:Y:S01]  /*11a60*/  ULOP3.LUT UR4, URZ, UR40, URZ, 0x33, !UPT ;  /* 0x000000283f047292 */ /* 0x000fe2000f8e333f */
[----:B------:R-:W1:Y:S05]  /*11a70*/  S2R R4, SR_TID.X ;  /* 0x0000000000047919 */ /* 0x000e6a0000002100 */
[----:B------:R-:W-:-:S04]  /*11a80*/  VIMNMX R2, R2, UR4, !PT ;  /* 0x0000000402027c48 */ /* 0x000fc8000ffe0100 */
[----:B------:R-:W-:-:S05]  /*11a90*/  VIADDMNMX R3, R2, 0x2, R3, !PT ;  /* 0x0000000202037846 */ /* 0x000fca0007800103 */
[----:B------:R-:W-:-:S05]  /*11aa0*/  VIADD R5, R3, 0xfffffffe ;  /* 0xfffffffe03057836 */ /* 0x000fca0000000000 */
[-C--:B------:R-:W-:Y:S02]  /*11ab0*/  ISETP.NE.AND P0, PT, R5, R2.reuse, PT ;  /* 0x000000020500720c */ /* 0x080fe40003f05270 */
[----:B------:R-:W-:-:S05]  /*11ac0*/  LOP3.LUT R2, RZ, R2, RZ, 0x33, !PT ;  /* 0x00000002ff027212 */ /* 0x000fca00078e33ff */
[----:B------:R-:W-:-:S05]  /*11ad0*/  IMAD.IADD R2, R3, 0x1, R2 ;  /* 0x0000000103027824 */ /* 0x000fca00078e0202 */
[----:B0-----:R-:W-:Y:S02]  /*11ae0*/  LOP3.LUT R11, R2, 0x1, RZ, 0xc0, !PT ;  /* 0x00000001020b7812 */ /* 0x001fe400078ec0ff */
[----:B-1----:R-:W-:Y:S01]  /*11af0*/  LOP3.LUT R10, R4, 0x1f, RZ, 0xc0, !PT ;  /* 0x0000001f040a7812 */ /* 0x002fe200078ec0ff */
[----:B------:R-:W-:Y:S01]  /*11b00*/  IMAD.MOV.U32 R4, RZ, RZ, R16 ;  /* 0x000000ffff047224 */ /* 0x000fe200078e0010 */
[----:B------:R-:W-:Y:S06]  /*11b10*/  @!P0 BRA `(.L_x_1009) ;  /* 0x0000001000748947 */ /* 0x000fec0003800000 */
[----:B------:R-:W-:Y:S01]  /*11b20*/  BSSY B0, `(.L_x_1009) ;  /* 0x000011c000007945 */ /* 0x000fe20003800000 */
[----:B------:R-:W-:Y:S02]  /*11b30*/  IMAD.IADD R7, R2, 0x1, -R11 ;  /* 0x0000000102077824 */ /* 0x000fe400078e0a0b */
[----:B------:R-:W-:Y:S02]  /*11b40*/  IMAD.MOV.U32 R8, RZ, RZ, 0x1 ;  /* 0x00000001ff087424 */ /* 0x000fe400078e00ff */
[----:B------:R-:W-:-:S07]  /*11b50*/  IMAD.MOV.U32 R4, RZ, RZ, R16 ;  /* 0x000000ffff047224 */ /* 0x000fce00078e0010 */
.L_x_1042:
[----:B------:R-:W-:Y:S01]  /*11b60*/  LOP3.LUT P0, RZ, R17, 0x2, RZ, 0xc0, !PT ;  /* 0x0000000211ff7812 */ /* 0x000fe2000780c0ff */
[----:B------:R-:W-:Y:S01]  /*11b70*/  VIADD R7, R7, 0xfffffffe ;  /* 0xfffffffe07077836 */ /* 0x000fe20000000000 */
[----:B------:R-:W-:Y:S04]  /*11b80*/  BSSY B1, `(.L_x_1010) ;  /* 0x0000088000017945 */ /* 0x000fe80003800000 */
[----:B------:R-:W-:-:S07]  /*11b90*/  ISETP.NE.AND P1, PT, R7, RZ, PT ;  /* 0x000000ff0700720c */ /* 0x000fce0003f25270 */
[----:B------:R-:W-:Y:S06]  /*11ba0*/  @!P0 BRA `(.L_x_1011) ;  /* 0x0000000800148947 */ /* 0x000fec0003800000 */
[----:B------:R-:W-:Y:S01]  /*11bb0*/  LOP3.LUT P0, RZ, R17, 0x1, RZ, 0xc0, !PT ;  /* 0x0000000111ff7812 */ /* 0x000fe2000780c0ff */
[----:B------:R-:W-:-:S12]  /*11bc0*/  IMAD.MOV.U32 R9, RZ, RZ, R6 ;  /* 0x000000ffff097224 */ /* 0x000fd800078e0006 */
[----:B------:R-:W-:Y:S05]  /*11bd0*/  @!P0 BRA `(.L_x_1012) ;  /* 0x0000000000508947 */ /* 0x000fea0003800000 */
[----:B------:R-:W2:Y:S01]  /*11be0*/  LDL R12, [R1] ;  /* 0x00000000010c7983 */ /* 0x000ea20000100800 */
[----:B------:R-:W0:Y:S01]  /*11bf0*/  LDC R5, c[0x0][0x43c] ;  /* 0x00010f00ff057b82 */ /* 0x000e220000000800 */
[----:B------:R-:W-:Y:S01]  /*11c00*/  ULDC.64 UR4, c[0x0][0x428] ;  /* 0x00010a0000047ab9 */ /* 0x000fe20000000a00 */
[----:B------:R-:W-:Y:S01]  /*11c10*/  ULDC.64 UR6, c[0x0][0x208] ;  /* 0x0000820000067ab9 */ /* 0x000fe20000000a00 */
        /* <DEDUP_REMOVED lines=8> */
[----:B------:R-:W-:-:S04]  /*11ca0*/  IMAD.WIDE.U32 R2, R19, UR4, R2 ;  /* 0x0000000413027c25 */ /* 0x000fc8000f8e0002 */
[----:B--2---:R-:W-:-:S04]  /*11cb0*/  IMAD R4, R12, UR4, RZ ;  /* 0x000000040c047c24 */ /* 0x004fc8000f8e02ff */
[----:B------:R-:W-:Y:S01]  /*11cc0*/  IMAD R5, R19, UR5, R4 ;  /* 0x0000000513057c24 */ /* 0x000fe2000f8e0204 */
[----:B------:R-:W-:Y:S02]  /*11cd0*/  ULDC.64 UR4, c[0x0][0x418] ;  /* 0x0001060000047ab9 */ /* 0x000fe40000000a00 */
[----:B------:R-:W-:Y:S01]  /*11ce0*/  LEA R4, P0, R2, UR4, 0x2 ;  /* 0x0000000402047c11 */ /* 0x000fe2000f8010ff */
[----:B------:R-:W-:-:S05]  /*11cf0*/  IMAD.IADD R5, R5, 0x1, R3 ;  /* 0x0000000105057824 */ /* 0x000fca00078e0203 */
[----:B------:R-:W-:-:S05]  /*11d00*/  LEA.HI.X R5, R2, UR5, R5, 0x2, P0 ;  /* 0x0000000502057c11 */ /* 0x000fca00080f1405 */
[----:B------:R0:W5:Y:S02]  /*11d10*/  LDG.E R4, desc[UR6][R4.64] ;  /* 0x0000000604047981 */ /* 0x000164000c1e1900 */
.L_x_1012:
[----:B------:R-:W1:Y:S01]  /*11d20*/  S2R R2, SR_TID.X ;  /* 0x0000000000027919 */ /* 0x000e620000002100 */
[----:B------:R-:W-:Y:S01]  /*11d30*/  BSSY B2, `(.L_x_1013) ;  /* 0x0000006000027945 */ /* 0x000fe20003800000 */
[----:B-1----:R-:W-:Y:S02]  /*11d40*/  LOP3.LUT R3, R2, 0x7f, RZ, 0xc0, !PT ;  /* 0x0000007f02037812 */ /* 0x002fe400078ec0ff */
[----:B------:R-:W-:Y:S02]  /*11d50*/  SHF.L.U32 R2, R8, 0x1f, RZ ;  /* 0x0000001f08027819 */ /* 0x000fe400000006ff */
[----:B------:R-:W-:Y:S02]  /*11d60*/  ISETP.NE.AND P2, PT, R3, RZ, PT ;  /* 0x000000ff0300720c */ /* 0x000fe40003f45270 */
[----:B------:R-:W1:Y:S02]  /*11d70*/  SYNCS.PHASECHK.TRANS64.TRYWAIT P0, [UR38+0x2a848], R2 ;  /* 0x02a84802ff0075a7 */ /* 0x000e640008000166 */
[----:B-1----:R-:W-:Y:S09]  /*11d80*/  @!P0 BRA `(.L_x_1014) ;  /* 0x0000002c00d48947 */ /* 0x002ff20003800000 */
.L_x_1100:
[----:B------:R-:W-:Y:S05]  /*11d90*/  BSYNC B2 ;  /* 0x0000000000027941 */ /* 0x000fea0003800000 */
.L_x_1013:
[----:B------:R-:W-:Y:S04]  /*11da0*/  BSSY B2, `(.L_x_1015) ;  /* 0x0000007000027945 */ /* 0x000fe80003800000 */
[----:B------:R-:W-:Y:S05]  /*11db0*/  @P2 BRA `(.L_x_1016) ;  /* 0x0000000000142947 */ /* 0x000fea0003800000 */
[----:B------:R-:W-:Y:S01]  /*11dc0*/  ISETP.NE.AND P0, PT, R10, RZ, PT ;  /* 0x000000ff0a00720c */ /* 0x000fe20003f05270 */
[----:B-1----:R-:W-:-:S04]  /*11dd0*/  IMAD.MOV.U32 R3, RZ, RZ, 0x9000 ;  /* 0x00009000ff037424 */ /* 0x002fc800078e00ff */
[----:B------:R2:W-:Y:S08]  /*11de0*/  SYNCS.ARRIVE.TRANS64 RZ, [UR38+0x2a838], R3 ;  /* 0x02a83803ffff79a7 */ /* 0x0005f00008000026 */
[----:B--2---:R-:W-:Y:S05]  /*11df0*/  @!P0 BRA `(.L_x_1016) ;  /* 0x0000000000048947 */ /* 0x004fea0003800000 */
[----:B------:R-:W-:Y:S01]  /*11e00*/  BPT.TRAP 0x1 ;  /* 0x000000040000795c */ /* 0x000fe20000300000 */
.L_x_1016:
[----:B------:R-:W-:Y:S05]  /*11e10*/  BSYNC B2 ;  /* 0x0000000000027941 */ /* 0x000fea0003800000 */
.L_x_1015:
[----:B0-----:R-:W-:Y:S01]  /*11e20*/  IMAD.MOV.U32 R5, RZ, RZ, RZ ;  /* 0x000000ffff057224 */ /* 0x001fe200078e00ff */
[----:B------:R-:W-:Y:S01]  /*11e30*/  ULDC.64 UR4, c[0x0][0x198] ;  /* 0x0000660000047ab9 */ /* 0x000fe20000000a00 */
[----:B------:R-:W-:Y:S01]  /*11e40*/  PLOP3.LUT P0, PT, PT, PT, PT, 0x80, 0x0 ;  /* 0x000000000000781c */ /* 0x000fe20003f0f070 */
[----:B------:R-:W-:Y:S01]  /*11e50*/  UIADD3 UR4, UP0, UR4, 0x370, URZ ;  /* 0x0000037004047890 */ /* 0x000fe2000ff1e03f */
[----:B-1----:R-:W-:Y:S01]  /*11e60*/  IMAD R3, R9, 0x60, RZ ;  /* 0x0000006009037824 */ /* 0x002fe200078e02ff */
[----:B------:R-:W-:Y:S01]  /*11e70*/  R2UR UR34, R5 ;  /* 0x00000000052272ca */ /* 0x000fe200000e0000 */
[----:B------:R-:W-:Y:S02]  /*11e80*/  UIADD3 UR32, UR38, 0x21400, URZ ;  /* 0x0002140026207890 */ /* 0x000fe4000fffe03f */
[----:B------:R-:W-:Y:S02]  /*11e90*/  UIADD3 UR33, UR38, 0x2a838, URZ ;  /* 0x0002a83826217890 */ /* 0x000fe4000fffe03f */
[----:B------:R-:W-:Y:S01]  /*11ea0*/  UIADD3.X UR5, URZ, UR5, URZ, UP0, !UPT ;  /* 0x000000053f057290 */ /* 0x000fe200087fe43f */
[----:B------:R-:W-:Y:S01]  /*11eb0*/  UMOV UR6, 0x0 ;  /* 0x0000000000067882 */ /* 0x000fe20000000000 */
[----:B------:R-:W-:-:S10]  /*11ec0*/  UMOV UR7, 0x14f00000 ;  /* 0x14f0000000077882 */ /* 0x000fd40000000000 */
.L_x_1017:
[----:B------:R-:W-:-:S13]  /*11ed0*/  @P0 ELECT P3, URZ, PT ;  /* 0x00000000003f082f */ /* 0x000fda0003860000 */
[----:B-----5:R-:W-:Y:S02]  /*11ee0*/  @P3 R2UR UR37, R4 ;  /* 0x00000000042532ca */ /* 0x020fe400000e0000 */
[----:B------:R-:W-:Y:S02]  /*11ef0*/  @P3 R2UR UR35, R3 ;  /* 0x00000000032332ca */ /* 0x000fe400000e0000 */
[----:B------:R-:W-:Y:S02]  /*11f00*/  @P3 PLOP3.LUT P0, PT, P3, PT, PT, 0x8, 0x0 ;  /* 0x000000000000381c */ /* 0x000fe40001f0e170 */
[----:B------:R-:W-:-:S09]  /*11f10*/  PLOP3.LUT P3, PT, PT, PT, PT, 0x8, 0x0 ;  /* 0x000000000000781c */ /* 0x000fd20003f6e170 */
[----:B------:R0:W-:Y:S02]  /*11f20*/  UTMALDG.4D [UR32], [UR4], desc[UR6] ;  /* 0x00000620040075b4 */ /* 0x0001e40008019000 */
[----:B0-----:R-:W-:Y:S05]  /*11f30*/  @P0 BRA.U.ANY `(.L_x_1017) ;  /* 0xfffffffd00e40947 */ /* 0x001fea000393ffff */
[----:B------:R-:W-:Y:S01]  /*11f40*/  IMAD.MOV.U32 R12, RZ, RZ, 0x40 ;  /* 0x00000040ff0c7424 */ /* 0x000fe200078e00ff */
[----:B------:R-:W-:Y:S01]  /*11f50*/  PLOP3.LUT P0, PT, PT, PT, PT, 0x80, 0x0 ;  /* 0x000000000000781c */ /* 0x000fe20003f0f070 */
[----:B------:R-:W-:Y:S01]  /*11f60*/  UIADD3 UR8, UR38, 0x24400, URZ ;  /* 0x0002440026087890 */ /* 0x000fe2000fffe03f */
[----:B------:R-:W-:Y:S02]  /*11f70*/  UMOV UR6, 0x0 ;  /* 0x0000000000067882 */ /* 0x000fe40000000000 */
[----:B------:R-:W-:Y:S01]  /*11f80*/  R2UR UR10, R12 ;  /* 0x000000000c0a72ca */ /* 0x000fe200000e0000 */
[----:B------:R-:W-:-:S14]  /*11f90*/  UMOV UR7, 0x14f00000 ;  /* 0x14f0000000077882 */ /* 0x000fdc0000000000 */
.L_x_1018:
        /* <DEDUP_REMOVED lines=14> */
.L_x_1019:
        /* <DEDUP_REMOVED lines=12> */
.L_x_1101:
[----:B------:R-:W-:Y:S05]  /*12140*/  BSYNC B2 ;  /* 0x0000000000027941 */ /* 0x000fea0003800000 */
.L_x_1020:
[----:B------:R-:W-:Y:S01]  /*12150*/  BSSY B2, `(.L_x_1022) ;  /* 0x0000009000027945 */ /* 0x000fe20003800000 */
[----:B0-----:R-:W-:Y:S02]  /*12160*/  IMAD.MOV.U32 R2, RZ, RZ, 0x0 ;  /* 0x00000000ff027424 */ /* 0x001fe400078e00ff */
[----:B------:R-:W-:Y:S01]  /*12170*/  IMAD.MOV.U32 R3, RZ, RZ, 0x14f00000 ;  /* 0x14f00000ff037424 */ /* 0x000fe200078e00ff */
[----:B------:R-:W-:Y:S06]  /*12180*/  @P2 BRA `(.L_x_1023) ;  /* 0x0000000000142947 */ /* 0x000fec0003800000 */
[----:B------:R-:W-:Y:S01]  /*12190*/  ISETP.NE.AND P0, PT, R10, RZ, PT ;  /* 0x000000ff0a00720c */ /* 0x000fe20003f05270 */
[----:B------:R-:W-:-:S04]  /*121a0*/  IMAD.MOV.U32 R13, RZ, RZ, 0x6000 ;  /* 0x00006000ff0d7424 */ /* 0x000fc800078e00ff */
[----:B------:R0:W-:Y:S08]  /*121b0*/  SYNCS.ARRIVE.TRANS64 RZ, [UR38+0x2a850], R13 ;  /* 0x02a8500dffff79a7 */ /* 0x0001f00008000026 */
[----:B0-----:R-:W-:Y:S05]  /*121c0*/  @!P0 BRA `(.L_x_1023) ;  /* 0x0000000000048947 */ /* 0x001fea0003800000 */
[----:B------:R-:W-:Y:S01]  /*121d0*/  BPT.TRAP 0x1 ;  /* 0x000000040000795c */ /* 0x000fe20000300000 */
.L_x_1023:
[----:B------:R-:W-:Y:S05]  /*121e0*/  BSYNC B2 ;  /* 0x0000000000027941 */ /* 0x000fea0003800000 */
.L_x_1022:
[----:B------:R-:W-:Y:S01]  /*121f0*/  R2UR UR6, R2 ;  /* 0x00000000020672ca */ /* 0x000fe200000e0000 */
[----:B------:R-:W-:Y:S01]  /*12200*/  ULDC.64 UR4, c[0x0][0x198] ;  /* 0x0000660000047ab9 */ /* 0x000fe20000000a00 */
[----:B------:R-:W-:Y:S01]  /*12210*/  R2UR UR7, R3 ;  /* 0x00000000030772ca */ /* 0x000fe200000e0000 */
[----:B------:R-:W-:Y:S01]  /*12220*/  UIADD3 UR4, UP0, UR4, 0x470, URZ ;  /* 0x0000047004047890 */ /* 0x000fe2000ff1e03f */
[----:B------:R-:W-:Y:S01]  /*12230*/  R2UR UR10, R5 ;  /* 0x00000000050a72ca */ /* 0x000fe200000e0000 */
[----:B------:R-:W-:Y:S01]  /*12240*/  IMAD R5, R18, 0x60, RZ ;  /* 0x0000006012057824 */ /* 0x000fe200078e02ff */
[----:B------:R-:W-:Y:S01]  /*12250*/  PLOP3.LUT P0, PT, PT, PT, PT, 0x80, 0x0 ;  /* 0x000000000000781c */ /* 0x000fe20003f0f070 */
[----:B------:R-:W-:Y:S02]  /*12260*/  UIADD3 UR8, UR38, 0x400, URZ ;  /* 0x0000040026087890 */ /* 0x000fe4000fffe03f */
[----:B------:R-:W-:Y:S02]  /*12270*/  UIADD3 UR9, UR38, 0x2a850, URZ ;  /* 0x0002a85026097890 */ /* 0x000fe4000fffe03f */
[----:B------:R-:W-:-:S12]  /*12280*/  UIADD3.X UR5, URZ, UR5, URZ, UP0, !UPT ;  /* 0x000000053f057290 */ /* 0x000fd800087fe43f */
.L_x_1024:
        /* <DEDUP_REMOVED lines=13> */
.L_x_1025:
        /* <DEDUP_REMOVED lines=10> */
.L_x_1011:
[----:B------:R-:W-:Y:S05]  /*12400*/  BSYNC B1 ;  /* 0x0000000000017941 */ /* 0x000fea0003800000 */
.L_x_1010:
[----:B------:R-:W-:Y:S01]  /*12410*/  LOP3.LUT P0, RZ, R17, 0x2, RZ, 0xc0, !PT ;  /* 0x0000000211ff7812 */ /* 0x000fe2000780c0ff */
[----:B------:R-:W-:Y:S01]  /*12420*/  BSSY B1, `(.L_x_1026) ;  /* 0x0000088000017945 */ /* 0x000fe20003800000 */
[----:B------:R-:W-:-:S11]  /*12430*/  LOP3.LUT R9, R8, 0x1, RZ, 0x3c, !PT ;  /* 0x0000000108097812 */ /* 0x000fd600078e3cff */
[----:B------:R-:W-:Y:S05]  /*12440*/  @!P0 BRA `(.L_x_1027) ;  /* 0x0000000800148947 */ /* 0x000fea0003800000 */
[----:B------:R-:W-:Y:S01]  /*12450*/  LOP3.LUT P0, RZ, R17, 0x1, RZ, 0xc0, !PT ;  /* 0x0000000111ff7812 */ /* 0x000fe2000780c0ff */
[----:B------:R-:W-:-:S12]  /*12460*/  VIADD R12, R6, 0xffffffff ;  /* 0xffffffff060c7836 */ /* 0x000fd80000000000 */
        /* <DEDUP_REMOVED lines=9> */
[----:B------:R-:W-:-:S05]  /*12500*/  @P0 SHF.R.U32.HI R2, RZ, R3, R4 ;  /* 0x00000003ff020219 */ /* 0x000fca0000011604 */
[----:B------:R-:W-:-:S04]  /*12510*/  IMAD.MOV R3, RZ, RZ, -R2 ;  /* 0x000000ffff037224 */ /* 0x000fc800078e0a02 */
[----:B------:R-:W-:Y:S01]  /*12520*/  IMAD R12, R5, R3, R12 ;  /* 0x00000003050c7224 */ /* 0x000fe200078e020c */
[----:B------:R-:W-:-:S03]  /*12530*/  SHF.R.S32.HI R3, RZ, 0x1f, R2 ;  /* 0x0000001fff037819 */ /* 0x000fc60000011402 */
[----:B------:R-:W-:-:S04]  /*12540*/  IMAD.WIDE.U32 R2, R19, UR4, R2 ;  /* 0x0000000413027c25 */ /* 0x000fc8000f8e0002 */
[----:B--2---:R-:W-:-:S04]  /*12550*/  IMAD R4, R13, UR4, RZ ;  /* 0x000000040d047c24 */ /* 0x004fc8000f8e02ff */
[----:B------:R-:W-:Y:S01]  /*12560*/  IMAD R4, R19, UR5, R4 ;  /* 0x0000000513047c24 */ /* 0x000fe2000f8e0204 */
[----:B------:R-:W-:-:S03]  /*12570*/  ULDC.64 UR4, c[0x0][0x418] ;  /* 0x0001060000047ab9 */ /* 0x000fc60000000a00 */
[----:B------:R-:W-:Y:S01]  /*12580*/  IMAD.IADD R3, R4, 0x1, R3 ;  /* 0x0000000104037824 */ /* 0x000fe200078e0203 */
[----:B------:R-:W-:-:S04]  /*12590*/  LEA R4, P0, R2, UR4, 0x2 ;  /* 0x0000000402047c11 */ /* 0x000fc8000f8010ff */
[----:B------:R-:W-:-:S05]  /*125a0*/  LEA.HI.X R5, R2, UR5, R3, 0x2, P0 ;  /* 0x0000000502057c11 */ /* 0x000fca00080f1403 */
[----:B------:R0:W5:Y:S04]  /*125b0*/  LDG.E R4, desc[UR6][R4.64] ;  /* 0x0000000604047981 */ /* 0x000168000c1e1900 */
.L_x_1028:
[----:B------:R-:W1:Y:S01]  /*125c0*/  S2R R2, SR_TID.X ;  /* 0x0000000000027919 */ /* 0x000e620000002100 */
[----:B------:R-:W-:Y:S01]  /*125d0*/  BSSY B2, `(.L_x_1029) ;  /* 0x0000006000027945 */ /* 0x000fe20003800000 */
[----:B-1----:R-:W-:Y:S02]  /*125e0*/  LOP3.LUT R3, R2, 0x7f, RZ, 0xc0, !PT ;  /* 0x0000007f02037812 */ /* 0x002fe400078ec0ff */
[----:B------:R-:W-:Y:S02]  /*125f0*/  SHF.L.U32 R2, R9, 0x1f, RZ ;  /* 0x0000001f09027819 */ /* 0x000fe400000006ff */
[----:B------:R-:W-:Y:S02]  /*12600*/  ISETP.NE.AND P2, PT, R3, RZ, PT ;  /* 0x000000ff0300720c */ /* 0x000fe40003f45270 */
[----:B------:R-:W1:Y:S02]  /*12610*/  SYNCS.PHASECHK.TRANS64.TRYWAIT P0, [UR38+0x2a840], R2 ;  /* 0x02a84002ff0075a7 */ /* 0x000e640008000166 */
[----:B-1----:R-:W-:Y:S09]  /*12620*/  @!P0 BRA `(.L_x_1030) ;  /* 0x0000002400dc8947 */ /* 0x002ff20003800000 */
.L_x_1102:
[----:B------:R-:W-:Y:S05]  /*12630*/  BSYNC B2 ;  /* 0x0000000000027941 */ /* 0x000fea0003800000 */
.L_x_1029:
[----:B------:R-:W-:Y:S04]  /*12640*/  BSSY B2, `(.L_x_1031) ;  /* 0x0000007000027945 */ /* 0x000fe80003800000 */
[----:B------:R-:W-:Y:S05]  /*12650*/  @P2 BRA `(.L_x_1032) ;  /* 0x0000000000142947 */ /* 0x000fea0003800000 */
[----:B------:R-:W-:Y:S01]  /*12660*/  ISETP.NE.AND P0, PT, R10, RZ, PT ;  /* 0x000000ff0a00720c */ /* 0x000fe20003f05270 */
[----:B-1----:R-:W-:-:S04]  /*12670*/  IMAD.MOV.U32 R2, RZ, RZ, 0x9000 ;  /* 0x00009000ff027424 */ /* 0x002fc800078e00ff */
[----:B------:R2:W-:Y:S08]  /*12680*/  SYNCS.ARRIVE.TRANS64 RZ, [UR38+0x2a830], R2 ;  /* 0x02a83002ffff79a7 */ /* 0x0005f00008000026 */
[----:B--2---:R-:W-:Y:S05]  /*12690*/  @!P0 BRA `(.L_x_1032) ;  /* 0x0000000000048947 */ /* 0x004fea0003800000 */
[----:B------:R-:W-:Y:S01]  /*126a0*/  BPT.TRAP 0x1 ;  /* 0x000000040000795c */ /* 0x000fe20000300000 */
.L_x_1032:
[----:B------:R-:W-:Y:S05]  /*126b0*/  BSYNC B2 ;  /* 0x0000000000027941 */ /* 0x000fea0003800000 */
.L_x_1031:
        /* <DEDUP_REMOVED lines=11> */
.L_x_1033:
[----:B------:R-:W-:-:S13]  /*12770*/  @P0 ELECT P3, URZ, PT ;  /* 0x00000000003f082f */ /* 0x000fda0003860000 */
[----:B-----5:R-:W-:Y:S01]  /*12780*/  @P3 R2UR UR13, R4 ;  /* 0x00000000040d32ca */ /* 0x020fe200000e0000 */
[----:B------:R-:W-:Y:S01]  /*12790*/  UMOV UR12, UR36 ;  /* 0x00000024000c7c82 */ /* 0x000fe20008000000 */
        /* <DEDUP_REMOVED lines=11> */
.L_x_1034:
        /* <DEDUP_REMOVED lines=13> */
.L_x_1035:
        /* <DEDUP_REMOVED lines=12> */
.L_x_1103:
[----:B------:R-:W-:Y:S05]  /*129e0*/  BSYNC B2 ;  /* 0x0000000000027941 */ /* 0x000fea0003800000 */
.L_x_1036:
        /* <DEDUP_REMOVED lines=9> */
.L_x_1039:
[----:B------:R-:W-:Y:S05]  /*12a80*/  BSYNC B2 ;  /* 0x0000000000027941 */ /* 0x000fea0003800000 */
.L_x_1038:
        /* <DEDUP_REMOVED lines=10> */
.L_x_1040:
        /* <DEDUP_REMOVED lines=13> */
.L_x_1041:
        /* <DEDUP_REMOVED lines=10> */
.L_x_1027:
[----:B------:R-:W-:Y:S05]  /*12ca0*/  BSYNC B1 ;  /* 0x0000000000017941 */ /* 0x000fea0003800000 */
.L_x_1026:
[----:B------:R-:W-:Y:S02]  /*12cb0*/  VIADD R6, R6, 0xfffffffe ;  /* 0xfffffffe06067836 */ /* 0x000fe40000000000 */
[----:B------:R-:W-:Y:S01]  /*12cc0*/  IMAD.MOV.U32 R8, RZ, RZ, R9 ;  /* 0x000000ffff087224 */ /* 0x000fe200078e0009 */
[----:B------:R-:W-:Y:S06]  /*12cd0*/  @P1 BRA `(.L_x_1042) ;  /* 0xffffffec00a01947 */ /* 0x000fec000383ffff */
[----:B------:R-:W-:Y:S05]  /*12ce0*/  BSYNC B0 ;  /* 0x0000000000007941 */ /* 0x000fea0003800000 */
.L_x_1009:
[----:B------:R-:W-:Y:S01]  /*12cf0*/  ISETP.NE.AND P0, PT, R11, RZ, PT ;  /* 0x000000ff0b00720c */ /* 0x000fe20003f05270 */
[----:B------:R-:W-:-:S12]  /*12d00*/  BSSY B0, `(.L_x_1008) ;  /* 0x0000089000007945 */ /* 0x000fd80003800000 */
[----:B------:R-:W-:Y:S05]  /*12d10*/  @!P0 BRA `(.L_x_1043) ;  /* 0x00000008001c8947 */ /* 0x000fea0003800000 */
[----:B------:R-:W-:Y:S01]  /*12d20*/  LOP3.LUT P1, RZ, R17, 0x2, RZ, 0xc0, !PT ;  /* 0x0000000211ff7812 */ /* 0x000fe2000782c0ff */
[----:B------:R-:W-:-:S12]  /*12d30*/  IMAD.MOV.U32 R0, RZ, RZ, 0x1 ;  /* 0x00000001ff007424 */ /* 0x000fd800078e00ff */
[----:B------:R-:W-:Y:S05]  /*12d40*/  @!P1 BRA `(.L_x_1043) ;  /* 0x0000000800109947 */ /* 0x000fea0003800000 */
[----:B------:R-:W-:-:S13]  /*12d50*/  LOP3.LUT P1, RZ, R17, 0x1, RZ, 0xc0, !PT ;  /* 0x0000000111ff7812 */ /* 0x000fda000782c0ff */
[----:B------:R-:W-:Y:S05]  /*12d60*/  @!P1 BRA `(.L_x_1044) ;  /* 0x0000000000549947 */ /* 0x000fea0003800000 */
[----:B------:R-:W2:Y:S01]  /*12d70*/  LDL.LU R5, [R1] ;  /* 0x0000000001057983 */ /* 0x000ea20000300800 */
[----:B------:R-:W0:Y:S01]  /*12d80*/  LDC R8, c[0x0][0x43c] ;  /* 0x00010f00ff087b82 */ /* 0x000e220000000800 */
[----:B------:R-:W-:Y:S01]  /*12d90*/  IMAD.MOV.U32 R7, RZ, RZ, R6 ;  /* 0x000000ffff077224 */ /* 0x000fe200078e0006 */
[----:B------:R-:W-:Y:S01]  /*12da0*/  ULDC.64 UR4, c[0x0][0x428] ;  /* 0x00010a0000047ab9 */ /* 0x000fe20000000a00 */
[----:B------:R-:W-:Y:S01]  /*12db0*/  ULDC.64 UR6, c[0x0][0x208] ;  /* 0x0000820000067ab9 */ /* 0x000fe20000000a00 */
[----:B0-----:R-:W-:-:S13]  /*12dc0*/  ISETP.NE.AND P0, PT, R8, 0x1, PT ;  /* 0x000000010800780c */ /* 0x001fda0003f05270 */
[----:B------:R-:W0:Y:S02]  /*12dd0*/  @P0 LDC.64 R2, c[0x0][0x440] ;  /* 0x00011000ff020b82 */ /* 0x000e240000000a00 */
[----:B0-----:R-:W-:-:S05]  /*12de0*/  @P0 IMAD.HI.U32 R2, R6, R2, RZ ;  /* 0x0000000206020227 */ /* 0x001fca00078e00ff */
[----:B------:R-:W-:-:S04]  /*12df0*/  @P0 SHF.R.U32.HI R7, RZ, R3, R2 ;  /* 0x00000003ff070219 */ /* 0x000fc80000011602 */
[----:B------:R-:W-:Y:S01]  /*12e00*/  SHF.R.S32.HI R3, RZ, 0x1f, R7 ;  /* 0x0000001fff037819 */ /* 0x000fe20000011407 */
[----:B--2---:R-:W-:-:S04]  /*12e10*/  IMAD R2, R5, UR4, RZ ;  /* 0x0000000405027c24 */ /* 0x004fc8000f8e02ff */
[----:B------:R-:W-:Y:S02]  /*12e20*/  IMAD R5, R19, UR5, R2 ;  /* 0x0000000513057c24 */ /* 0x000fe4000f8e0202 */
[----:B------:R-:W-:-:S04]  /*12e30*/  IMAD.MOV.U32 R2, RZ, RZ, R7 ;  /* 0x000000ffff027224 */ /* 0x000fc800078e0007 */
[----:B------:R-:W-:Y:S01]  /*12e40*/  IMAD.WIDE.U32 R2, R19, UR4, R2 ;  /* 0x0000000413027c25 */ /* 0x000fe2000f8e0002 */
[----:B------:R-:W-:-:S03]  /*12e50*/  ULDC.64 UR4, c[0x0][0x418] ;  /* 0x0001060000047ab9 */ /* 0x000fc60000000a00 */
[----:B------:R-:W-:Y:S01]  /*12e60*/  IMAD.IADD R3, R5, 0x1, R3 ;  /* 0x0000000105037824 */ /* 0x000fe200078e0203 */
[----:B------:R-:W-:-:S04]  /*12e70*/  LEA R4, P0, R2, UR4, 0x2 ;  /* 0x0000000402047c11 */ /* 0x000fc8000f8010ff */
[----:B------:R-:W-:-:S05]  /*12e80*/  LEA.HI.X R5, R2, UR5, R3, 0x2, P0 ;  /* 0x0000000502057c11 */ /* 0x000fca00080f1403 */
[----:B------:R0:W5:Y:S01]  /*12e90*/  LDG.E R4, desc[UR6][R4.64] ;  /* 0x0000000604047981 */ /* 0x000162000c1e1900 */
[----:B------:R-:W-:-:S04]  /*12ea0*/  IMAD.MOV R3, RZ, RZ, -R7 ;  /* 0x000000ffff037224 */ /* 0x000fc800078e0a07 */
[----:B------:R-:W-:-:S07]  /*12eb0*/  IMAD R6, R8, R3, R6 ;  /* 0x0000000308067224 */ /* 0x000fce00078e0206 */
.L_x_1044:
[----:B------:R-:W1:Y:S01]  /*12ec0*/  S2R R2, SR_TID.X ;  /* 0x0000000000027919 */ /* 0x000e620000002100 */
[----:B------:R-:W-:Y:S01]  /*12ed0*/  BSSY B1, `(.L_x_1045) ;  /* 0x0000006000017945 */ /* 0x000fe20003800000 */
[----:B-1----:R-:W-:Y:S02]  /*12ee0*/  LOP3.LUT R3, R2, 0x7f, RZ, 0xc0, !PT ;  /* 0x0000007f02037812 */ /* 0x002fe400078ec0ff */
[----:B------:R-:W-:Y:S02]  /*12ef0*/  SHF.L.U32 R2, R9, 0x1f, RZ ;  /* 0x0000001f09027819 */ /* 0x000fe400000006ff */
[----:B------:R-:W-:Y:S02]  /*12f00*/  ISETP.NE.AND P1, PT, R3, RZ, PT ;  /* 0x000000ff0300720c */ /* 0x000fe40003f25270 */
[----:B------:R-:W1:Y:S02]  /*12f10*/  SYNCS.PHASECHK.TRANS64.TRYWAIT P0, [UR38+0x2a848], R2 ;  /* 0x02a84802ff0075a7 */ /* 0x000e640008000166 */
[----:B-1----:R-:W-:Y:S09]  /*12f20*/  @!P0 BRA `(.L_x_1046) ;  /* 0x0000001c00cc8947 */ /* 0x002ff20003800000 */
.L_x_1104:
[----:B------:R-:W-:Y:S05]  /*12f30*/  BSYNC B1 ;  /* 0x0000000000017941 */ /* 0x000fea0003800000 */
.L_x_1045:
[----:B------:R-:W-:Y:S04]  /*12f40*/  BSSY B1, `(.L_x_1047) ;  /* 0x0000007000017945 */ /* 0x000fe80003800000 */
[----:B------:R-:W-:Y:S05]  /*12f50*/  @P1 BRA `(.L_x_1048) ;  /* 0x0000000000141947 */ /* 0x000fea0003800000 */
[----:B------:R-:W-:Y:S01]  /*12f60*/  ISETP.NE.AND P0, PT, R10, RZ, PT ;  /* 0x000000ff0a00720c */ /* 0x000fe20003f05270 */
[----:B-1----:R-:W-:-:S04]  /*12f70*/  IMAD.MOV.U32 R3, RZ, RZ, 0x9000 ;  /* 0x00009000ff037424 */ /* 0x002fc800078e00ff */
[----:B------:R2:W-:Y:S08]  /*12f80*/  SYNCS.ARRIVE.TRANS64 RZ, [UR38+0x2a838], R3 ;  /* 0x02a83803ffff79a7 */ /* 0x0005f00008000026 */
[----:B--2---:R-:W-:Y:S05]  /*12f90*/  @!P0 BRA `(.L_x_1048) ;  /* 0x0000000000048947 */ /* 0x004fea0003800000 */
[----:B------:R-:W-:Y:S01]  /*12fa0*/  BPT.TRAP 0x1 ;  /* 0x000000040000795c */ /* 0x000fe20000300000 */
.L_x_1048:
[----:B------:R-:W-:Y:S05]  /*12fb0*/  BSYNC B1 ;  /* 0x0000000000017941 */ /* 0x000fea0003800000 */
.L_x_1047:
        /* <DEDUP_REMOVED lines=11> */
.L_x_1049:
        /* <DEDUP_REMOVED lines=14> */
.L_x_1050:
        /* <DEDUP_REMOVED lines=13> */
.L_x_1051:
        /* <DEDUP_REMOVED lines=8> */
[----:B------:R-:W0:Y:S01]  /*132a0*/  SYNCS.PHASECHK.TRANS64.TRYWAIT P0, [UR38+0x2a860], R2 ;  /* 0x02a86002ff0075a7 */ /* 0x000e220008000166 */
[----:B------:R-:W-:Y:S04]  /*132b0*/  BSSY B1, `(.L_x_1052) ;  /* 0x0000002000017945 */ /* 0x000fe80003800000 */
[----:B0-----:R-:W-:Y:S05]  /*132c0*/  @!P0 BRA `(.L_x_1053) ;  /* 0x0000001800fc8947 */ /* 0x001fea0003800000 */
.L_x_1105:
[----:B------:R-:W-:Y:S05]  /*132d0*/  BSYNC B1 ;  /* 0x0000000000017941 */ /* 0x000fea0003800000 */
.L_x_1052:
        /* <DEDUP_REMOVED lines=9> */
.L_x_1055:
[----:B------:R-:W-:Y:S05]  /*13370*/  BSYNC B1 ;  /* 0x0000000000017941 */ /* 0x000fea0003800000 */
.L_x_1054:
        /* <DEDUP_REMOVED lines=10> */
.L_x_1056:
        /* <DEDUP_REMOVED lines=13> */
.L_x_1057:
        /* <DEDUP_REMOVED lines=10> */
.L_x_1043:
[----:B------:R-:W-:Y:S05]  /*13590*/  BSYNC B0 ;  /* 0x0000000000007941 */ /* 0x000fea0003800000 */
.L_x_1008:
[----:B------:R-:W-:Y:S01]  /*135a0*/  LOP3.LUT P0, RZ, R17, 0x2, RZ, 0xc0, !PT ;  /* 0x0000000211ff7812 */ /* 0x000fe2000780c0ff */
[----:B------:R-:W-:-:S12]  /*135b0*/  BSSY B0, `(.L_x_1058) ;  /* 0x0000036000007945 */ /* 0x000fd80003800000 */
[----:B------:R-:W-:Y:S05]  /*135c0*/  @!P0 BRA `(.L_x_1059) ;  /* 0x0000000000d08947 */ /* 0x000fea0003800000 */
[----:B------:R-:W1:Y:S01]  /*135d0*/  S2R R2, SR_TID.X ;  /* 0x0000000000027919 */ /* 0x000e620000002100 */
[----:B------:R-:W-:Y:S01]  /*135e0*/  LEA R3, R0, UR38, 0x3 ;  /* 0x0000002600037c11 */ /* 0x000fe2000f8e18ff */
[----:B------:R-:W-:Y:S01]  /*135f0*/  BSSY B1, `(.L_x_1060) ;  /* 0x0000006000017945 */ /* 0x000fe20003800000 */
[----:B-1----:R-:W-:Y:S02]  /*13600*/  LOP3.LUT R4, R2, 0x7f, RZ, 0xc0, !PT ;  /* 0x0000007f02047812 */ /* 0x002fe400078ec0ff */
[----:B------:R-:W-:Y:S02]  /*13610*/  SHF.L.U32 R2, R9, 0x1f, RZ ;  /* 0x0000001f09027819 */ /* 0x000fe400000006ff */
[----:B------:R-:W-:Y:S02]  /*13620*/  ISETP.NE.AND P1, PT, R4, RZ, PT ;  /* 0x000000ff0400720c */ /* 0x000fe40003f25270 */
[----:B------:R-:W1:Y:S02]  /*13630*/  SYNCS.PHASECHK.TRANS64.TRYWAIT P0, [R3+URZ+0x2a860], R2 ;  /* 0x02a86002030075a7 */ /* 0x000e64000800017f */
[----:B-1----:R-:W-:Y:S09]  /*13640*/  @!P0 BRA `(.L_x_1061) ;  /* 0x0000001800348947 */ /* 0x002ff20003800000 */
.L_x_1106:
[----:B------:R-:W-:Y:S05]  /*13650*/  BSYNC B1 ;  /* 0x0000000000017941 */ /* 0x000fea0003800000 */
.L_x_1060:
        /* <DEDUP_REMOVED lines=8> */
.L_x_1063:
[----:B------:R-:W-:Y:S05]  /*136e0*/  BSYNC B1 ;  /* 0x0000000000017941 */ /* 0x000fea0003800000 */
.L_x_1062:
[----:B------:R-:W-:Y:S01]  /*136f0*/  R2UR UR4, R0 ;  /* 0x00000000000472ca */ /* 0x000fe200000e0000 */
[----:B------:R-:W-:Y:S01]  /*13700*/  ULDC.64 UR6, c[0x0][0x198] ;  /* 0x0000660000067ab9 */ /* 0x000fe20000000a00 */
[----:B------:R-:W-:Y:S01]  /*13710*/  R2UR UR9, R3 ;  /* 0x00000000030972ca */ /* 0x000fe200000e0000 */
[----:B------:R-:W-:Y:S01]  /*13720*/  UIADD3 UR6, UP0, UR6, 0x470, URZ ;  /* 0x0000047006067890 */ /* 0x000fe2000ff1e03f */
[----:B------:R-:W-:Y:S01]  /*13730*/  PLOP3.LUT P0, PT, PT, PT, PT, 0x80, 0x0 ;  /* 0x000000000000781c */ /* 0x000fe20003f0f070 */
[----:B------:R-:W-:Y:S01]  /*13740*/  IMAD R18, R18, 0x60, RZ ;  /* 0x0000006012127824 */ /* 0x000fe200078e02ff */
[----:B------:R-:W-:Y:S01]  /*13750*/  UMOV UR14, 0x0 ;  /* 0x00000000000e7882 */ /* 0x000fe20000000000 */
[----:B------:R-:W-:Y:S01]  /*13760*/  UIADD3.X UR7, URZ, UR7, URZ, UP0, !UPT ;  /* 0x000000073f077290 */ /* 0x000fe200087fe43f */
[----:B------:R-:W-:Y:S01]  /*13770*/  UMOV UR15, 0x14f00000 ;  /* 0x14f00000000f7882 */ /* 0x000fe20000000000 */
[----:B------:R-:W-:-:S04]  /*13780*/  UMOV UR10, URZ ;  /* 0x0000003f000a7c82 */ /* 0x000fc80008000000 */
[----:B------:R-:W-:Y:S02]  /*13790*/  UIMAD UR4, UR4, 0x6000, UR38 ;  /* 0x00006000040478a4 */ /* 0x000fe4000f8e0226 */
[----:B------:R-:W-:Y:S02]  /*137a0*/  UIADD3 UR9, UR9, 0x2a850, URZ ;  /* 0x0002a85009097890 */ /* 0x000fe4000fffe03f */
[----:B------:R-:W-:-:S12]  /*137b0*/  UIADD3 UR8, UR4, 0x400, URZ ;  /* 0x0000040004087890 */ /* 0x000fd8000fffe03f */
.L_x_1064:
        /* <DEDUP_REMOVED lines=13> */
.L_x_1065:
        /* <DEDUP_REMOVED lines=8> */
.L_x_1059:
[----:B------:R-:W-:Y:S05]  /*13910*/  BSYNC B0 ;  /* 0x0000000000007941 */ /* 0x000fea0003800000 */
.L_x_1058:
[----:B------:R-:W-:Y:S02]  /*13920*/  VIADD R0, R0, 0x1 ;  /* 0x0000000100007836 */ /* 0x000fe40000000000 */
[----:B-1----:R-:W-:-:S03]  /*13930*/  IMAD.MOV.U32 R3, RZ, RZ, RZ ;  /* 0x000000ffff037224 */ /* 0x002fc600078e00ff */
[----:B------:R-:W-:-:S04]  /*13940*/  ISETP.NE.AND P0, PT, R0, 0x2, PT ;  /* 0x000000020000780c */ /* 0x000fc80003f05270 */
[----:B------:R-:W-:Y:S02]  /*13950*/  SEL R2, RZ, 0x1, P0 ;  /* 0x00000001ff027807 */ /* 0x000fe40000000000 */
[----:B------:R-:W-:Y:S02]  /*13960*/  SEL R0, R0, RZ, P0 ;  /* 0x000000ff00007207 */ /* 0x000fe40000000000 */
[----:B------:R-:W-:-:S07]  /*13970*/  LOP3.LUT R9, R9, R2, RZ, 0x3c, !PT ;  /* 0x0000000209097212 */ /* 0x000fce00078e3cff */
.L_x_986:
[----:B0-----:R-:W0:Y:S01]  /*13980*/  S2R R5, SR_CgaCtaId ;  /* 0x0000000000057919 */ /* 0x001e220000008800 */
[----:B------:R-:W-:Y:S02]  /*13990*/  MOV R2, 0x400 ;  /* 0x0000040000027802 */ /* 0x000fe40000000f00 */
[----:B------:R-:W-:Y:S02]  /*139a0*/  SHF.L.U32 R3, R3, 0x1f, RZ ;  /* 0x0000001f03037819 */ /* 0x000fe400000006ff */
[----:B0-----:R-:W-:-:S04]  /*139b0*/  LEA R2, R5, R2, 0x18 ;  /* 0x0000000205027211 */ /* 0x001fc800078ec0ff */
[----:B------:R-:W0:Y:S02]  /*139c0*/  SYNCS.PHASECHK.TRANS64.TRYWAIT P0, [R2+URZ+0x2a820], R3 ;  /* 0x02a82003020075a7 */ /* 0x000e24000800017f */
[----:B0-----:R-:W-:Y:S05]  /*139d0*/  @!P0 BRA `(.L_x_1066) ;  /* 0x0000001400648947 */ /* 0x001fea0003800000 */
.L_x_1107:
[----:B------:R-:W-:-:S03]  /*139e0*/  UMOV UR4, 0xffffffff ;  /* 0xffffffff00047882 */ /* 0x000fc60000000000 */
[----:B------:R-:W-:Y:S05]  /*139f0*/  BRA.DIV UR4, `(.L_x_1067) ;  /* 0x0000001604707947 */ /* 0x000fea000b800000 */
[----:B0-----:R-:W0:Y:S02]  /*13a00*/  S2R R3, SR_TID.X ;  /* 0x0000000000037919 */ /* 0x001e240000002100 */
[----:B0-----:R-:W-:-:S04]  /*13a10*/  SHF.R.U32.HI R3, RZ, 0x5, R3 ;  /* 0x00000005ff037819 */ /* 0x001fc80000011603 */
[----:B------:R-:W-:-:S05]  /*13a20*/  LOP3.LUT R3, R3, 0x3, RZ, 0xc0, !PT ;  /* 0x0000000303037812 */ /* 0x000fca00078ec0ff */
[----:B------:R0:W1:Y:S02]  /*13a30*/  SHFL.IDX PT, R14, R3, RZ, 0x1f ;  /* 0x00001fff030e7589 */ /* 0x00006400000e0000 */
.L_x_1110:
[----:B-1----:R-:W-:-:S13]  /*13a40*/  ISETP.NE.AND P0, PT, R14, RZ, PT ;  /* 0x000000ff0e00720c */ /* 0x002fda0003f05270 */
[----:B------:R-:W-:Y:S05]  /*13a50*/  @P0 BRA `(.L_x_902) ;  /* 0x0000000000880947 */ /* 0x000fea0003800000 */
[----:B------:R-:W-:-:S03]  /*13a60*/  UMOV UR4, 0xffffffff ;  /* 0xffffffff00047882 */ /* 0x000fc60000000000 */
[----:B------:R-:W-:Y:S05]  /*13a70*/  BRA.DIV UR4, `(.L_x_1068) ;  /* 0x0000001604847947 */ /* 0x000fea000b800000 */
[----:B------:R-:W-:-:S13]  /*13a80*/  ELECT P6, URZ, PT ;  /* 0x00000000003f782f */ /* 0x000fda00038c0000 */
.L_x_1113:
[----:B------:R-:W-:Y:S05]  /*13a90*/  @!P6 BRA `(.L_x_902) ;  /* 0x000000000078e947 */ /* 0x000fea0003800000 */
[----:B0-----:R-:W2:Y:S02]  /*13aa0*/  LDL.LU R3, [R1+0x14] ;  /* 0x0000140001037983 */ /* 0x001ea40000300800 */
[----:B--2---:R-:W-:-:S04]  /*13ab0*/  LOP3.LUT R3, R3, 0x2, RZ, 0xfc, !PT ;  /* 0x0000000203037812 */ /* 0x004fc800078efcff */
[----:B------:R-:W-:-:S13]  /*13ac0*/  ISETP.NE.AND P2, PT, R3, 0x3, PT ;  /* 0x000000030300780c */ /* 0x000fda0003f45270 */
[----:B------:R-:W-:Y:S05]  /*13ad0*/  @!P2 BRA `(.L_x_1069) ;  /* 0x000000000004a947 */ /* 0x000fea0003800000 */
[----:B------:R-:W-:Y:S01]  /*13ae0*/  BPT.TRAP 0x1 ;  /* 0x000000040000795c */ /* 0x000fe20000300000 */
.L_x_1069:
[----:B------:R-:W-:Y:S01]  /*13af0*/  VIADD R7, R2, 0x2a840 ;  /* 0x0002a84002077836 */ /* 0x000fe20000000000 */
[----:B------:R-:W-:Y:S01]  /*13b00*/  SHF.L.U32 R5, R9, 0x1f, RZ ;  /* 0x0000001f09057819 */ /* 0x000fe200000006ff */
[C---:B------:R-:W-:Y:S02]  /*13b10*/  VIADD R3, R0.reuse, 0x1 ;  /* 0x0000000100037836 */ /* 0x040fe40000000000 */
[----:B------:R-:W-:-:S03]  /*13b20*/  IMAD R6, R0, 0x8, R7 ;  /* 0x0000000800067824 */ /* 0x000fc600078e0207 */
[C---:B------:R-:W-:Y:S01]  /*13b30*/  ISETP.NE.AND P1, PT, R3.reuse, 0x2, PT ;  /* 0x000000020300780c */ /* 0x040fe20003f25270 */
[----:B------:R-:W0:Y:S03]  /*13b40*/  SYNCS.PHASECHK.TRANS64.TRYWAIT P0, [R6+URZ], R5 ;  /* 0x00000005060075a7 */ /* 0x000e26000800017f */
[----:B------:R-:W-:Y:S02]  /*13b50*/  SEL R4, RZ, 0x1, P1 ;  /* 0x00000001ff047807 */ /* 0x000fe40000800000 */
[----:B------:R-:W-:Y:S02]  /*13b60*/  SEL R8, R3, RZ, P1 ;  /* 0x000000ff03087207 */ /* 0x000fe40000800000 */
[----:B------:R-:W-:-:S03]  /*13b70*/  LOP3.LUT R4, R9, R4, RZ, 0x3c, !PT ;  /* 0x0000000409047212 */ /* 0x000fc600078e3cff */
[----:B------:R-:W-:Y:S01]  /*13b80*/  IMAD R3, R8, 0x8, R7 ;  /* 0x0000000808037824 */ /* 0x000fe200078e0207 */
[----:B------:R-:W-:Y:S01]  /*13b90*/  SHF.L.U32 R4, R4, 0x1f, RZ ;  /* 0x0000001f04047819 */ /* 0x000fe200000006ff */
[----:B0-----:R-:W-:Y:S06]  /*13ba0*/  @!P0 BRA `(.L_x_1070) ;  /* 0x0000001400588947 */ /* 0x001fec0003800000 */
.L_x_1114:
[----:B------:R-:W1:Y:S02]  /*13bb0*/  SYNCS.PHASECHK.TRANS64.TRYWAIT P0, [R3+URZ], R4 ;  /* 0x00000004030075a7 */ /* 0x000e64000800017f */
[----:B-1----:R-:W-:Y:S05]  /*13bc0*/  @!P0 BRA `(.L_x_1071) ;  /* 0x0000001400648947 */ /* 0x002fea0003800000 */
.L_x_1115:
[----:B------:R-:W-:Y:S05]  /*13bd0*/  @!P2 BRA `(.L_x_1072) ;  /* 0x000000000004a947 */ /* 0x000fea0003800000 */
[----:B------:R-:W-:Y:S01]  /*13be0*/  BPT.TRAP 0x1 ;  /* 0x000000040000795c */ /* 0x000fe20000300000 */
.L_x_1072:
[----:B-1----:R-:W-:-:S04]  /*13bf0*/  VIADD R3, R2, 0x2a860 ;  /* 0x0002a86002037836 */ /* 0x002fc80000000000 */
[----:B------:R-:W-:-:S04]  /*13c00*/  IMAD R0, R0, 0x8, R3 ;  /* 0x0000000800007824 */ /* 0x000fc800078e0203 */
[----:B------:R-:W1:Y:S02]  /*13c10*/  SYNCS.PHASECHK.TRANS64.TRYWAIT P0, [R0+URZ], R5 ;  /* 0x00000005000075a7 */ /* 0x000e64000800017f */
[----:B-1----:R-:W-:Y:S05]  /*13c20*/  @!P0 BRA `(.L_x_1073) ;  /* 0x0000001400608947 */ /* 0x002fea0003800000 */
.L_x_1116:
[----:B------:R-:W-:-:S07]  /*13c30*/  IMAD R3, R8, 0x8, R3 ;  /* 0x0000000808037824 */ /* 0x000fce00078e0203 */
.L_x_1074:
[----:B--2---:R2:W3:Y:S02]  /*13c40*/  SYNCS.PHASECHK.TRANS64.TRYWAIT P0, [R3+URZ], R4 ;  /* 0x00000004030075a7 */ /* 0x0044e4000800017f */
[----:B---3--:R-:W-:Y:S05]  /*13c50*/  @!P0 NANOSLEEP.SYNCS 0x989680 ;  /* 0x009896800000895d */ /* 0x008fea0003900000 */
[----:B------:R-:W3:Y:S02]  /*13c60*/  @!P0 SYNCS.PHASECHK.TRANS64 P0, [R3+URZ], R4 ;  /* 0x00000004030085a7 */ /* 0x000ee4000800007f */
[----:B---3--:R-:W-:Y:S05]  /*13c70*/  @!P0 BRA `(.L_x_1074) ;  /* 0xfffffffc00f08947 */ /* 0x008fea000383ffff */
.L_x_902:
[----:B------:R-:W-:Y:S05]  /*13c80*/  BSYNC B6 ;  /* 0x0000000000067941 */ /* 0x000fea0003800000 */
.L_x_899:
[----:B------:R-:W-:Y:S05]  /*13c90*/  EXIT ;  /* 0x000000000000794d */ /* 0x000fea0003800000 */
.L_x_912:
[----:B0-----:R-:W-:-:S04]  /*13ca0*/  IMAD.U32 R3, RZ, RZ, UR57 ;  /* 0x00000039ff037e24 */ /* 0x001fc8000f8e00ff */
[----:B------:R0:W1:Y:S03]  /*13cb0*/  SYNCS.PHASECHK.TRANS64.TRYWAIT P1, [R3+URZ+0x2a800], R2 ;  /* 0x02a80002030075a7 */ /* 0x000066000802017f */
[----:B-1----:R-:W-:Y:S05]  /*13cc0*/  @!P1 NANOSLEEP.SYNCS 0x989680 ;  /* 0x009896800000995d */ /* 0x002fea0003900000 */
[----:B------:R-:W1:Y:S02]  /*13cd0*/  @!P1 SYNCS.PHASECHK.TRANS64 P1, [R3+URZ+0x2a800], R2 ;  /* 0x02a80002030095a7 */ /* 0x000e64000802007f */
[----:B-1----:R-:W-:Y:S05]  /*13ce0*/  @!P1 BRA `(.L_x_912) ;  /* 0xfffffffc00ec9947 */ /* 0x002fea000383ffff */
[----:B------:R-:W-:Y:S05]  /*13cf0*/  BRA `(.L_x_1075) ;  /* 0xfffffed8006c7947 */ /* 0x000fea000383ffff */
.L_x_916:
[----:B0-----:R-:W-:-:S04]  /*13d00*/  IMAD.U32 R3, RZ, RZ, UR57 ;  /* 0x00000039ff037e24 */ /* 0x001fc8000f8e00ff */
[----:B------:R0:W2:Y:S03]  /*13d10*/  SYNCS.PHASECHK.TRANS64.TRYWAIT P2, [R3+URZ+0x2a830], R2 ;  /* 0x02a83002030075a7 */ /* 0x0000a6000804017f */
[----:B--2---:R-:W-:Y:S05]  /*13d20*/  @!P2 NANOSLEEP.SYNCS 0x989680 ;  /* 0x009896800000a95d */ /* 0x004fea0003900000 */
[----:B------:R-:W2:Y:S02]  /*13d30*/  @!P2 SYNCS.PHASECHK.TRANS64 P2, [R3+URZ+0x2a830], R2 ;  /* 0x02a830020300a5a7 */ /* 0x000ea4000804007f */
[----:B--2---:R-:W-:Y:S05]  /*13d40*/  @!P2 BRA `(.L_x_916) ;  /* 0xfffffffc00eca947 */ /* 0x004fea000383ffff */
[----:B------:R-:W-:Y:S05]  /*13d50*/  BRA `(.L_x_915) ;  /* 0xfffffed800887947 */ /* 0x000fea000383ffff */
.L_x_932:
[----:B-1----:R-:W-:-:S04]  /*13d60*/  IMAD.U32 R22, RZ, RZ, UR59 ;  /* 0x0000003bff167e24 */ /* 0x002fc8000f8e00ff */
[----:B------:R1:W2:Y:S03]  /*13d70*/  SYNCS.PHASECHK.TRANS64.TRYWAIT P2, [R22+URZ+0x2a830], R13 ;  /* 0x02a8300d160075a7 */ /* 0x0002a6000804017f */
[----:B--2---:R-:W-:Y:S05]  /*13d80*/  @!P2 NANOSLEEP.SYNCS 0x989680 ;  /* 0x009896800000a95d */ /* 0x004fea0003900000 */
[----:B------:R-:W2:Y:S02]  /*13d90*/  @!P2 SYNCS.PHASECHK.TRANS64 P2, [R22+URZ+0x2a830], R13 ;  /* 0x02a8300d1600a5a7 */ /* 0x000ea4000804007f */
[----:B--2---:R-:W-:Y:S05]  /*13da0*/  @!P2 BRA `(.L_x_932) ;  /* 0xfffffffc00eca947 */ /* 0x004fea000383ffff */
[----:B------:R-:W-:Y:S05]  /*13db0*/  BRA `(.L_x_931) ;  /* 0xffffff0c002c7947 */ /* 0x000fea000383ffff */
.L_x_936:
[----:B01----:R-:W-:-:S04]  /*13dc0*/  IMAD.U32 R13, RZ, RZ, UR11 ;  /* 0x0000000bff0d7e24 */ /* 0x003fc8000f8e00ff */
[----:B------:R0:W1:Y:S03]  /*13dd0*/  SYNCS.PHASECHK.TRANS64.TRYWAIT P2, [R13+URZ+0x2a850], R0 ;  /* 0x02a850000d0075a7 */ /* 0x000066000804017f */
[----:B-1----:R-:W-:Y:S05]  /*13de0*/  @!P2 NANOSLEEP.SYNCS 0x989680 ;  /* 0x009896800000a95d */ /* 0x002fea0003900000 */
[----:B------:R-:W1:Y:S02]  /*13df0*/  @!P2 SYNCS.PHASECHK.TRANS64 P2, [R13+URZ+0x2a850], R0 ;  /* 0x02a850000d00a5a7 */ /* 0x000e64000804007f */
[----:B-1----:R-:W-:Y:S05]  /*13e00*/  @!P2 BRA `(.L_x_936) ;  /* 0xfffffffc00eca947 */ /* 0x002fea000383ffff */
[----:B------:R-:W-:Y:S05]  /*13e10*/  BRA `(.L_x_935) ;  /* 0xffffff1400387947 */ /* 0x000fea000383ffff */
.L_x_953:
[----:B-1----:R-:W-:-:S04]  /*13e20*/  IMAD.U32 R11, RZ, RZ, UR56 ;  /* 0x00000038ff0b7e24 */ /* 0x002fc8000f8e00ff */
[----:B------:R1:W2:Y:S03]  /*13e30*/  SYNCS.PHASECHK.TRANS64.TRYWAIT P2, [R11+URZ+0x2a830], R10 ;  /* 0x02a8300a0b0075a7 */ /* 0x0002a6000804017f */
[----:B--2---:R-:W-:Y:S05]  /*13e40*/  @!P2 NANOSLEEP.SYNCS 0x989680 ;  /* 0x009896800000a95d */ /* 0x004fea0003900000 */
[----:B------:R-:W2:Y:S02]  /*13e50*/  @!P2 SYNCS.PHASECHK.TRANS64 P2, [R11+URZ+0x2a830], R10 ;  /* 0x02a8300a0b00a5a7 */ /* 0x000ea4000804007f */
[----:B--2---:R-:W-:Y:S05]  /*13e60*/  @!P2 BRA `(.L_x_953) ;  /* 0xfffffffc00eca947 */ /* 0x004fea000383ffff */
[----:B------:R-:W-:Y:S05]  /*13e70*/  BRA `(.L_x_952) ;  /* 0xffffff4000747947 */ /* 0x000fea000383ffff */
.L_x_957:
[----:B-1----:R-:W-:-:S04]  /*13e80*/  IMAD.U32 R11, RZ, RZ, UR11 ;  /* 0x0000000bff0b7e24 */ /* 0x002fc8000f8e00ff */
[----:B------:R1:W3:Y:S03]  /*13e90*/  SYNCS.PHASECHK.TRANS64.TRYWAIT P2, [R11+URZ+0x2a850], R0 ;  /* 0x02a850000b0075a7 */ /* 0x0002e6000804017f */
[----:B---3--:R-:W-:Y:S05]  /*13ea0*/  @!P2 NANOSLEEP.SYNCS 0x989680 ;  /* 0x009896800000a95d */ /* 0x008fea0003900000 */
[----:B------:R-:W3:Y:S02]  /*13eb0*/  @!P2 SYNCS.PHASECHK.TRANS64 P2, [R11+URZ+0x2a850], R0 ;  /* 0x02a850000b00a5a7 */ /* 0x000ee4000804007f */
[----:B---3--:R-:W-:Y:S05]  /*13ec0*/  @!P2 BRA `(.L_x_957) ;  /* 0xfffffffc00eca947 */ /* 0x008fea000383ffff */
[----:B------:R-:W-:Y:S05]  /*13ed0*/  BRA `(.L_x_956) ;  /* 0xffffff4800807947 */ /* 0x000fea000383ffff */
.L_x_963:
[----:B-1----:R-:W-:-:S04]  /*13ee0*/  IMAD.U32 R11, RZ, RZ, UR56 ;  /* 0x00000038ff0b7e24 */ /* 0x002fc8000f8e00ff */
[----:B------:R1:W2:Y:S03]  /*13ef0*/  SYNCS.PHASECHK.TRANS64.TRYWAIT P2, [R11+URZ+0x2a830], R10 ;  /* 0x02a8300a0b0075a7 */ /* 0x0002a6000804017f */
[----:B--2---:R-:W-:Y:S05]  /*13f00*/  @!P2 NANOSLEEP.SYNCS 0x989680 ;  /* 0x009896800000a95d */ /* 0x004fea0003900000 */
[----:B------:R-:W2:Y:S02]  /*13f10*/  @!P2 SYNCS.PHASECHK.TRANS64 P2, [R11+URZ+0x2a830], R10 ;  /* 0x02a8300a0b00a5a7 */ /* 0x000ea4000804007f */
[----:B--2---:R-:W-:Y:S05]  /*13f20*/  @!P2 BRA `(.L_x_963) ;  /* 0xfffffffc00eca947 */ /* 0x004fea000383ffff */
[----:B------:R-:W-:Y:S05]  /*13f30*/  BRA `(.L_x_962) ;  /* 0xffffff6000c07947 */ /* 0x000fea000383ffff */
.L_x_967:
[----:B-1----:R-:W-:-:S04]  /*13f40*/  IMAD.U32 R11, RZ, RZ, UR11 ;  /* 0x0000000bff0b7e24 */ /* 0x002fc8000f8e00ff */
[----:B------:R1:W3:Y:S03]  /*13f50*/  SYNCS.PHASECHK.TRANS64.TRYWAIT P2, [R11+URZ+0x2a850], R0 ;  /* 0x02a850000b0075a7 */ /* 0x0002e6000804017f */
[----:B---3--:R-:W-:Y:S05]  /*13f60*/  @!P2 NANOSLEEP.SYNCS 0x989680 ;  /* 0x009896800000a95d */ /* 0x008fea0003900000 */
[----:B------:R-:W3:Y:S02]  /*13f70*/  @!P2 SYNCS.PHASECHK.TRANS64 P2, [R11+URZ+0x2a850], R0 ;  /* 0x02a850000b00a5a7 */ /* 0x000ee4000804007f */
[----:B---3--:R-:W-:Y:S05]  /*13f80*/  @!P2 BRA `(.L_x_967) ;  /* 0xfffffffc00eca947 */ /* 0x008fea000383ffff */
[----:B------:R-:W-:Y:S05]  /*13f90*/  BRA `(.L_x_966) ;  /* 0xffffff6800cc7947 */ /* 0x000fea000383ffff */
.L_x_980:
[----:B-1----:R-:W-:-:S04]  /*13fa0*/  IMAD.U32 R0, RZ, RZ, UR5 ;  /* 0x00000005ff007e24 */ /* 0x002fc8000f8e00ff */
[----:B------:R1:W2:Y:S03]  /*13fb0*/  SYNCS.PHASECHK.TRANS64.TRYWAIT P0, [R0+URZ+0x2a850], R3 ;  /* 0x02a85003000075a7 */ /* 0x0002a6000800017f */
[----:B--2---:R-:W-:Y:S05]  /*13fc0*/  @!P0 NANOSLEEP.SYNCS 0x989680 ;  /* 0x009896800000895d */ /* 0x004fea0003900000 */
[----:B------:R-:W2:Y:S02]  /*13fd0*/  @!P0 SYNCS.PHASECHK.TRANS64 P0, [R0+URZ+0x2a850], R3 ;  /* 0x02a85003000085a7 */ /* 0x000ea4000800007f */
[----:B--2---:R-:W-:Y:S05]  /*13fe0*/  @!P0 BRA `(.L_x_980) ;  /* 0xfffffffc00ec8947 */ /* 0x004fea000383ffff */
[----:B------:R-:W-:Y:S05]  /*13ff0*/  BRA `(.L_x_979) ;  /* 0xffffff9800487947 */ /* 0x000fea000383ffff */
.L_x_997:
[----:B------:R-:W-:Y:S02]  /*14000*/  IMAD.MOV.U32 R13, RZ, RZ, R0 ;  /* 0x000000ffff0d7224 */ /* 0x000fe400078e0000 */
[----:B------:R-:W-:Y:S02]  /*14010*/  IMAD.MOV.U32 R12, RZ, RZ, RZ ;  /* 0x000000ffff0c7224 */ /* 0x000fe400078e00ff */
[----:B------:R-:W-:Y:S02]  /*14020*/  IMAD.MOV.U32 R11, RZ, RZ, 0x1f ;  /* 0x0000001fff0b7424 */ /* 0x000fe400078e00ff */
[----:B------:R-:W-:-:S07]  /*14030*/  IMAD.MOV.U32 R15, RZ, RZ, -0x1 ;  /* 0xffffffffff0f7424 */ /* 0x000fce00078e00ff */
[----:B01----:R-:W-:Y:S05]  /*14040*/  WARPSYNC.COLLECTIVE R15, `(.L_x_1076) ;  /* 0x000000000f087348 */ /* 0x003fea0003c00000 */
[----:B------:R2:W3:Y:S02]  /*14050*/  SHFL.IDX P6, R14, R13, R12, R11 ;  /* 0x0000000c0d0e7389 */ /* 0x0004e400000c000b */
[----:B0123--:R-:W-:Y:S01]  /*14060*/  ENDCOLLECTIVE ;  /* 0x000000000000791b */ /* 0x00ffe20003800000 */
.L_x_1076:
[----:B------:R-:W-:Y:S05]  /*14070*/  BRA `(.L_x_1077) ;  /* 0xffffffc8001c7947 */ /* 0x000fea000383ffff */
.L_x_999:
[----:B------:R-:W-:Y:S01]  /*14080*/  BSSY B0, `(.L_x_1078) ;  /* 0x0000006000007945 */ /* 0x000fe20003800000 */
[----:B------:R-:W-:-:S07]  /*14090*/  IMAD.MOV.U32 R15, RZ, RZ, -0x1 ;  /* 0xffffffffff0f7424 */ /* 0x000fce00078e00ff */
[----:B012---:R-:W-:Y:S05]  /*140a0*/  WARPSYNC.COLLECTIVE R15, `(.L_x_1079) ;  /* 0x000000000f0c7348 */ /* 0x007fea0003c00000 */
[----:B------:R-:W-:Y:S02]  /*140b0*/  ELECT P6, UR62, PT ;  /* 0x00000000003e782f */ /* 0x000fe400038c0000 */
[----:B------:R-:W-:Y:S01]  /*140c0*/  MOV R14, UR62 ;  /* 0x0000003e000e7c02 */ /* 0x000fe20008000f00 */
[----:B012---:R-:W-:Y:S10]  /*140d0*/  ENDCOLLECTIVE ;  /* 0x000000000000791b */ /* 0x007ff40003800000 */
.L_x_1079:
[----:B------:R-:W-:Y:S05]  /*140e0*/  BSYNC B0 ;  /* 0x0000000000007941 */ /* 0x000fea0003800000 */
.L_x_1078:
[----:B------:R-:W-:Y:S05]  /*140f0*/  BRA `(.L_x_1080) ;  /* 0xffffffc8001c7947 */ /* 0x000fea000383ffff */
.L_x_1001:
[----:B-1----:R-:W-:-:S04]  /*14100*/  IMAD.U32 R3, RZ, RZ, UR38 ;  /* 0x00000026ff037e24 */ /* 0x002fc8000f8e00ff */
[----:B------:R1:W2:Y:S03]  /*14110*/  SYNCS.PHASECHK.TRANS64.TRYWAIT P0, [R3+URZ+0x2a840], R0 ;  /* 0x02a84000030075a7 */ /* 0x0002a6000800017f */
[----:B--2---:R-:W-:Y:S05]  /*14120*/  @!P0 NANOSLEEP.SYNCS 0x989680 ;  /* 0x009896800000895d */ /* 0x004fea0003900000 */
[----:B------:R-:W2:Y:S02]  /*14130*/  @!P0 SYNCS.PHASECHK.TRANS64 P0, [R3+URZ+0x2a840], R0 ;  /* 0x02a84000030085a7 */ /* 0x000ea4000800007f */
[----:B--2---:R-:W-:Y:S05]  /*14140*/  @!P0 BRA `(.L_x_1001) ;  /* 0xfffffffc00ec8947 */ /* 0x004fea000383ffff */
[----:B------:R-:W-:Y:S05]  /*14150*/  BRA `(.L_x_1081) ;  /* 0xffffffc800747947 */ /* 0x000fea000383ffff */
.L_x_1004:
[----:B------:R-:W-:Y:S02]  /*14160*/  IMAD.MOV.U32 R13, RZ, RZ, R6 ;  /* 0x000000ffff0d7224 */ /* 0x000fe400078e0006 */
[----:B------:R-:W-:Y:S02]  /*14170*/  IMAD.MOV.U32 R12, RZ, RZ, RZ ;  /* 0x000000ffff0c7224 */ /* 0x000fe400078e00ff */
[----:B------:R-:W-:Y:S02]  /*14180*/  IMAD.MOV.U32 R11, RZ, RZ, 0x181f ;  /* 0x0000181fff0b7424 */ /* 0x000fe400078e00ff */
[----:B------:R-:W-:Y:S02]  /*14190*/  IMAD.MOV.U32 R15, RZ, RZ, -0x1 ;  /* 0xffffffffff0f7424 */ /* 0x000fe400078e00ff */
[----:B------:R-:W-:-:S07]  /*141a0*/  VIADD R4, R4, UR42 ;  /* 0x0000002a04047c36 */ /* 0x000fce0008000000 */
[----:B------:R-:W-:Y:S05]  /*141b0*/  WARPSYNC.COLLECTIVE R15, `(.L_x_1082) ;  /* 0x000000000f087348 */ /* 0x000fea0003c00000 */
[----:B------:R0:W1:Y:S02]  /*141c0*/  SHFL.IDX P6, R14, R13, R12, R11 ;  /* 0x0000000c0d0e7389 */ /* 0x00006400000c000b */
[----:B01----:R-:W-:Y:S01]  /*141d0*/  ENDCOLLECTIVE ;  /* 0x000000000000791b */ /* 0x003fe20003800000 */
.L_x_1082:
[----:B------:R-:W-:Y:S02]  /*141e0*/  IMAD.MOV.U32 R13, RZ, RZ, R0 ;  /* 0x000000ffff0d7224 */ /* 0x000fe400078e0000 */
[----:B------:R-:W-:-:S07]  /*141f0*/  IMAD.MOV.U32 R2, RZ, RZ, R14 ;  /* 0x000000ffff027224 */ /* 0x000fce00078e000e */
[----:B------:R-:W-:Y:S05]  /*14200*/  WARPSYNC.COLLECTIVE R15, `(.L_x_1083) ;  /* 0x000000000f087348 */ /* 0x000fea0003c00000 */
[----:B------:R0:W1:Y:S02]  /*14210*/  SHFL.IDX P6, R14, R13, R12, R11 ;  /* 0x0000000c0d0e7389 */ /* 0x00006400000c000b */
[----:B01----:R-:W-:Y:S01]  /*14220*/  ENDCOLLECTIVE ;  /* 0x000000000000791b */ /* 0x003fe20003800000 */
.L_x_1083:
[----:B------:R-:W-:Y:S01]  /*14230*/  ULDC UR4, c[0x0][0x288] ;  /* 0x0000a20000047ab9 */ /* 0x000fe20000000800 */
[----:B------:R-:W-:Y:S01]  /*14240*/  ULDC.64 UR6, c[0x0][0x208] ;  /* 0x0000820000067ab9 */ /* 0x000fe20000000a00 */
[----:B------:R-:W-:Y:S02]  /*14250*/  IMAD R5, R8, UR4, RZ ;  /* 0x0000000408057c24 */ /* 0x000fe4000f8e02ff */
[----:B------:R-:W-:-:S03]  /*14260*/  VIADD R8, R4, 0x10 ;  /* 0x0000001004087836 */ /* 0x000fc60000000000 */
[----:B------:R-:W-:Y:S01]  /*14270*/  ISETP.GE.AND P3, PT, R4, R5, PT ;  /* 0x000000050400720c */ /* 0x000fe20003f66270 */
[----:B------:R-:W-:Y:S02]  /*14280*/  IMAD.MOV.U32 R13, RZ, RZ, R6 ;  /* 0x000000ffff0d7224 */ /* 0x000fe400078e0006 */
[----:B------:R-:W-:-:S10]  /*14290*/  IMAD.MOV.U32 R12, RZ, RZ, 0x1 ;  /* 0x00000001ff0c7424 */ /* 0x000fd400078e00ff */
[----:B------:R-:W-:Y:S01]  /*142a0*/  @!P3 LEA R21, R7, UR38, 0x1 ;  /* 0x000000260715bc11 */ /* 0x000fe2000f8e08ff */
[----:B------:R-:W-:-:S05]  /*142b0*/  IMAD.MOV.U32 R3, RZ, RZ, R14 ;  /* 0x000000ffff037224 */ /* 0x000fca00078e000e */
[----:B------:R-:W-:-:S04]  /*142c0*/  LOP3.LUT R3, R3, R2, RZ, 0x3c, !PT ;  /* 0x0000000203037212 */ /* 0x000fc800078e3cff */
[----:B------:R-:W-:-:S04]  /*142d0*/  LOP3.LUT R2, R3, R2, RZ, 0x3c, !PT ;  /* 0x0000000203027212 */ /* 0x000fc800078e3cff */
[----:B------:R-:W-:-:S03]  /*142e0*/  LOP3.LUT R3, R3, R2, RZ, 0x3c, !PT ;  /* 0x0000000203037212 */ /* 0x000fc600078e3cff */
[----:B------:R-:W-:-:S05]  /*142f0*/  @!P3 IMAD.WIDE.U32 R2, R10, 0x2, R2 ;  /* 0x000000020a02b825 */ /* 0x000fca00078e0002 */
[----:B------:R-:W-:Y:S01]  /*14300*/  @!PT LDS RZ, [RZ] ;  /* 0x00000000fffff984 */ /* 0x000fe20000000800 */
[----:B------:R-:W-:Y:S01]  /*14310*/  @!PT LDS RZ, [RZ] ;  /* 0x00000000fffff984 */ /* 0x000fe20000000800 */
[----:B------:R-:W-:Y:S01]  /*14320*/  @!PT LDS RZ, [RZ] ;  /* 0x00000000fffff984 */ /* 0x000fe20000000800 */
[----:B------:R0:W-:Y:S04]  /*14330*/  @!P3 LDGSTS.E.BYPASS.LTC128B.128 [R21+0xc400], desc[UR6][R2.64], !P2 ;  /* 0x0c4000000215bfae */ /* 0x0001e8000d101d46 */
[----:B------:R0:W-:Y:S04]  /*14340*/  @!P3 LDGSTS.E.BYPASS.LTC128B.128 [R21+0x10400], desc[UR6][R2.64+0x80], !P0 ;  /* 0x104000800215bfae */ /* 0x0001e8000c101d46 */
[----:B------:R0:W-:Y:S01]  /*14350*/  @!P3 LDGSTS.E.BYPASS.LTC128B.128 [R21+0x14400], desc[UR6][R2.64+0x100], !P1 ;  /* 0x144001000215bfae */ /* 0x0001e2000c901d46 */
[----:B------:R-:W-:-:S13]  /*14360*/  ISETP.GE.AND P3, PT, R8, R5, PT ;  /* 0x000000050800720c */ /* 0x000fda0003f66270 */
[----:B0-----:R-:W-:Y:S05]  /*14370*/  WARPSYNC.COLLECTIVE R15, `(.L_x_1084) ;  /* 0x000000000f087348 */ /* 0x001fea0003c00000 */
[----:B------:R1:W2:Y:S02]  /*14380*/  SHFL.IDX P6, R14, R13, R12, R11 ;  /* 0x0000000c0d0e7389 */ /* 0x0002a400000c000b */
[----:B012---:R-:W-:Y:S01]  /*14390*/  ENDCOLLECTIVE ;  /* 0x000000000000791b */ /* 0x007fe20003800000 */
.L_x_1084:
[----:B------:R-:W-:Y:S01]  /*143a0*/  VIADD R2, R4, 0x20 ;  /* 0x0000002004027836 */ /* 0x000fe20000000000 */
[----:B------:R-:W-:Y:S01]  /*143b0*/  @!P3 LEA R20, R7, UR38, 0x1 ;  /* 0x000000260714bc11 */ /* 0x000fe2000f8e08ff */
[----:B------:R-:W-:Y:S02]  /*143c0*/  IMAD.MOV.U32 R13, RZ, RZ, R0 ;  /* 0x000000ffff0d7224 */ /* 0x000fe400078e0000 */
[----:B------:R-:W-:-:S07]  /*143d0*/  IMAD.MOV.U32 R8, RZ, RZ, R14 ;  /* 0x000000ffff087224 */ /* 0x000fce00078e000e */
[----:B------:R-:W-:Y:S05]  /*143e0*/  WARPSYNC.COLLECTIVE R15, `(.L_x_1085) ;  /* 0x000000000f087348 */ /* 0x000fea0003c00000 */
[----:B------:R0:W1:Y:S02]  /*143f0*/  SHFL.IDX P6, R14, R13, R12, R11 ;  /* 0x0000000c0d0e7389 */ /* 0x00006400000c000b */
[----:B01----:R-:W-:Y:S01]  /*14400*/  ENDCOLLECTIVE ;  /* 0x000000000000791b */ /* 0x003fe20003800000 */
.L_x_1085:
[----:B------:R-:W-:Y:S01]  /*14410*/  ULDC.64 UR4, c[0x0][0x208] ;  /* 0x0000820000047ab9 */ /* 0x000fe20000000a00 */
[----:B------:R-:W-:Y:S02]  /*14420*/  IMAD.MOV.U32 R9, RZ, RZ, R8 ;  /* 0x000000ffff097224 */ /* 0x000fe400078e0008 */
[----:B------:R-:W-:Y:S02]  /*14430*/  IMAD.MOV.U32 R13, RZ, RZ, R6 ;  /* 0x000000ffff0d7224 */ /* 0x000fe400078e0006 */
[----:B------:R-:W-:Y:S02]  /*14440*/  IMAD.MOV.U32 R12, RZ, RZ, 0x2 ;  /* 0x00000002ff0c7424 */ /* 0x000fe400078e00ff */
[----:B------:R-:W-:-:S04]  /*14450*/  IMAD.MOV.U32 R8, RZ, RZ, R14 ;  /* 0x000000ffff087224 */ /* 0x000fc800078e000e */
        /* <DEDUP_REMOVED lines=11> */
.L_x_1086:
[----:B------:R-:W-:Y:S01]  /*14510*/  VIADD R8, R4, 0x30 ;  /* 0x0000003004087836 */ /* 0x000fe20000000000 */
[----:B------:R-:W-:Y:S01]  /*14520*/  @!P3 LEA R21, R7, UR38, 0x1 ;  /* 0x000000260715bc11 */ /* 0x000fe2000f8e08ff */
[----:B------:R-:W-:Y:S02]  /*14530*/  IMAD.MOV.U32 R13, RZ, RZ, R0 ;  /* 0x000000ffff0d7224 */ /* 0x000fe400078e0000 */
[----:B------:R-:W-:-:S07]  /*14540*/  IMAD.MOV.U32 R2, RZ, RZ, R14 ;  /* 0x000000ffff027224 */ /* 0x000fce00078e000e */
[----:B------:R-:W-:Y:S05]  /*14550*/  WARPSYNC.COLLECTIVE R15, `(.L_x_1087) ;  /* 0x000000000f087348 */ /* 0x000fea0003c00000 */
[----:B------:R0:W1:Y:S02]  /*14560*/  SHFL.IDX P6, R14, R13, R12, R11 ;  /* 0x0000000c0d0e7389 */ /* 0x00006400000c000b */
[----:B01----:R-:W-:Y:S01]  /*14570*/  ENDCOLLECTIVE ;  /* 0x000000000000791b */ /* 0x003fe20003800000 */
.L_x_1087:
        /* <DEDUP_REMOVED lines=16> */
.L_x_1088:
[----:B------:R-:W-:Y:S01]  /*14680*/  VIADD R2, R4, 0x40 ;  /* 0x0000004004027836 */ /* 0x000fe20000000000 */
[----:B------:R-:W-:Y:S01]  /*14690*/  @!P3 LEA R20, R7, UR38, 0x1 ;  /* 0x000000260714bc11 */ /* 0x000fe2000f8e08ff */
[----:B------:R-:W-:Y:S02]  /*146a0*/  IMAD.MOV.U32 R13, RZ, RZ, R0 ;  /* 0x000000ffff0d7224 */ /* 0x000fe400078e0000 */
[----:B------:R-:W-:-:S07]  /*146b0*/  IMAD.MOV.U32 R8, RZ, RZ, R14 ;  /* 0x000000ffff087224 */ /* 0x000fce00078e000e */
[----:B------:R-:W-:Y:S05]  /*146c0*/  WARPSYNC.COLLECTIVE R15, `(.L_x_1089) ;  /* 0x000000000f087348 */ /* 0x000fea0003c00000 */
[----:B------:R0:W1:Y:S02]  /*146d0*/  SHFL.IDX P6, R14, R13, R12, R11 ;  /* 0x0000000c0d0e7389 */ /* 0x00006400000c000b */
[----:B01----:R-:W-:Y:S01]  /*146e0*/  ENDCOLLECTIVE ;  /* 0x000000000000791b */ /* 0x003fe20003800000 */
.L_x_1089:
        /* <DEDUP_REMOVED lines=16> */
.L_x_1090:
[----:B------:R-:W-:Y:S01]  /*147f0*/  VIADD R8, R4, 0x50 ;  /* 0x0000005004087836 */ /* 0x000fe20000000000 */
[----:B------:R-:W-:Y:S01]  /*14800*/  @!P3 LEA R21, R7, UR38, 0x1 ;  /* 0x000000260715bc11 */ /* 0x000fe2000f8e08ff */
[----:B------:R-:W-:Y:S02]  /*14810*/  IMAD.MOV.U32 R13, RZ, RZ, R0 ;  /* 0x000000ffff0d7224 */ /* 0x000fe400078e0000 */
[----:B------:R-:W-:-:S07]  /*14820*/  IMAD.MOV.U32 R2, RZ, RZ, R14 ;  /* 0x000000ffff027224 */ /* 0x000fce00078e000e */
[----:B------:R-:W-:Y:S05]  /*14830*/  WARPSYNC.COLLECTIVE R15, `(.L_x_1091) ;  /* 0x000000000f087348 */ /* 0x000fea0003c00000 */
[----:B------:R0:W1:Y:S02]  /*14840*/  SHFL.IDX P6, R14, R13, R12, R11 ;  /* 0x0000000c0d0e7389 */ /* 0x00006400000c000b */
[----:B01----:R-:W-:Y:S01]  /*14850*/  ENDCOLLECTIVE ;  /* 0x000000000000791b */ /* 0x003fe20003800000 */
.L_x_1091:
        /* <DEDUP_REMOVED lines=16> */
.L_x_1092:
[----:B------:R-:W-:Y:S01]  /*14960*/  VIADD R2, R4, 0x60 ;  /* 0x0000006004027836 */ /* 0x000fe20000000000 */
[----:B------:R-:W-:Y:S01]  /*14970*/  @!P3 LEA R20, R7, UR38, 0x1 ;  /* 0x000000260714bc11 */ /* 0x000fe2000f8e08ff */
[----:B------:R-:W-:Y:S02]  /*14980*/  IMAD.MOV.U32 R13, RZ, RZ, R0 ;  /* 0x000000ffff0d7224 */ /* 0x000fe400078e0000 */
[----:B------:R-:W-:-:S07]  /*14990*/  IMAD.MOV.U32 R8, RZ, RZ, R14 ;  /* 0x000000ffff087224 */ /* 0x000fce00078e000e */
[----:B------:R-:W-:Y:S05]  /*149a0*/  WARPSYNC.COLLECTIVE R15, `(.L_x_1093) ;  /* 0x000000000f087348 */ /* 0x000fea0003c00000 */
[----:B------:R0:W1:Y:S02]  /*149b0*/  SHFL.IDX P6, R14, R13, R12, R11 ;  /* 0x0000000c0d0e7389 */ /* 0x00006400000c000b */
[----:B01----:R-:W-:Y:S01]  /*149c0*/  ENDCOLLECTIVE ;  /* 0x000000000000791b */ /* 0x003fe20003800000 */
.L_x_1093:
        /* <DEDUP_REMOVED lines=16> */
.L_x_1094:
[----:B------:R-:W-:Y:S01]  /*14ad0*/  @!P3 LEA R21, R7, UR38, 0x1 ;  /* 0x000000260715bc11 */ /* 0x000fe2000f8e08ff */
[----:B------:R-:W-:Y:S02]  /*14ae0*/  IMAD.MOV.U32 R13, RZ, RZ, R0 ;  /* 0x000000ffff0d7224 */ /* 0x000fe400078e0000 */
[----:B------:R-:W-:-:S07]  /*14af0*/  IMAD.MOV.U32 R2, RZ, RZ, R14 ;  /* 0x000000ffff027224 */ /* 0x000fce00078e000e */
[----:B------:R-:W-:Y:S05]  /*14b00*/  WARPSYNC.COLLECTIVE R15, `(.L_x_1095) ;  /* 0x000000000f087348 */ /* 0x000fea0003c00000 */
[----:B------:R0:W1:Y:S02]  /*14b10*/  SHFL.IDX P6, R14, R13, R12, R11 ;  /* 0x0000000c0d0e7389 */ /* 0x00006400000c000b */
[----:B01----:R-:W-:Y:S01]  /*14b20*/  ENDCOLLECTIVE ;  /* 0x000000000000791b */ /* 0x003fe20003800000 */
.L_x_1095:
        /* <DEDUP_REMOVED lines=11> */
[----:B------:R0:W-:Y:S02]  /*14be0*/  @!P3 LDGSTS.E.BYPASS.LTC128B.128 [R21+0x17400], desc[UR4][R2.64+0x100], !P1 ;  /* 0x174001000215bfae */ /* 0x0001e4000c901d44 */
[----:B0-----:R-:W-:Y:S05]  /*14bf0*/  WARPSYNC.COLLECTIVE R15, `(.L_x_1096) ;  /* 0x000000000f087348 */ /* 0x001fea0003c00000 */
[----:B------:R1:W2:Y:S02]  /*14c00*/  SHFL.IDX P6, R14, R13, R12, R11 ;  /* 0x0000000c0d0e7389 */ /* 0x0002a400000c000b */
[----:B012---:R-:W-:Y:S01]  /*14c10*/  ENDCOLLECTIVE ;  /* 0x000000000000791b */ /* 0x007fe20003800000 */
.L_x_1096:
[----:B------:R-:W-:Y:S02]  /*14c20*/  IMAD.MOV.U32 R13, RZ, RZ, R0 ;  /* 0x000000ffff0d7224 */ /* 0x000fe400078e0000 */
[----:B------:R-:W-:-:S07]  /*14c30*/  IMAD.MOV.U32 R8, RZ, RZ, R14 ;  /* 0x000000ffff087224 */ /* 0x000fce00078e000e */
[----:B------:R-:W-:Y:S05]  /*14c40*/  WARPSYNC.COLLECTIVE R15, `(.L_x_1097) ;  /* 0x000000000f087348 */ /* 0x000fea0003c00000 */
[----:B------:R0:W1:Y:S02]  /*14c50*/  SHFL.IDX P6, R14, R13, R12, R11 ;  /* 0x0000000c0d0e7389 */ /* 0x00006400000c000b */
[----:B01----:R-:W-:Y:S01]  /*14c60*/  ENDCOLLECTIVE ;  /* 0x000000000000791b */ /* 0x003fe20003800000 */
.L_x_1097:
[----:B------:R-:W-:Y:S05]  /*14c70*/  BRA `(.L_x_1098) ;  /* 0xffffffc800d07947 */ /* 0x000fea000383ffff */
.L_x_1007:
[----:B-1----:R-:W-:-:S04]  /*14c80*/  IMAD.U32 R3, RZ, RZ, UR38 ;  /* 0x00000026ff037e24 */ /* 0x002fc8000f8e00ff */
[----:B------:R1:W2:Y:S03]  /*14c90*/  SYNCS.PHASECHK.TRANS64.TRYWAIT P0, [R3+URZ+0x2a820], R0 ;  /* 0x02a82000030075a7 */ /* 0x0002a6000800017f */
[----:B--2---:R-:W-:Y:S05]  /*14ca0*/  @!P0 NANOSLEEP.SYNCS 0x989680 ;  /* 0x009896800000895d */ /* 0x004fea0003900000 */
[----:B------:R-:W2:Y:S02]  /*14cb0*/  @!P0 SYNCS.PHASECHK.TRANS64 P0, [R3+URZ+0x2a820], R0 ;  /* 0x02a82000030085a7 */ /* 0x000ea4000800007f */
[----:B--2---:R-:W-:Y:S05]  /*14cc0*/  @!P0 BRA `(.L_x_1007) ;  /* 0xfffffffc00ec8947 */ /* 0x004fea000383ffff */
[----:B------:R-:W-:Y:S05]  /*14cd0*/  BRA `(.L_x_1099) ;  /* 0xffffffcc002c7947 */ /* 0x000fea000383ffff */
.L_x_1014:
[----:B-1----:R-:W-:-:S04]  /*14ce0*/  IMAD.U32 R3, RZ, RZ, UR38 ;  /* 0x00000026ff037e24 */ /* 0x002fc8000f8e00ff */
[----:B------:R1:W2:Y:S03]  /*14cf0*/  SYNCS.PHASECHK.TRANS64.TRYWAIT P0, [R3+URZ+0x2a848], R2 ;  /* 0x02a84802030075a7 */ /* 0x0002a6000800017f */
[----:B--2---:R-:W-:Y:S05]  /*14d00*/  @!P0 NANOSLEEP.SYNCS 0x989680 ;  /* 0x009896800000895d */ /* 0x004fea0003900000 */
[----:B------:R-:W2:Y:S02]  /*14d10*/  @!P0 SYNCS.PHASECHK.TRANS64 P0, [R3+URZ+0x2a848], R2 ;  /* 0x02a84802030085a7 */ /* 0x000ea4000800007f */
[----:B--2---:R-:W-:Y:S05]  /*14d20*/  @!P0 BRA `(.L_x_1014) ;  /* 0xfffffffc00ec8947 */ /* 0x004fea000383ffff */
[----:B------:R-:W-:Y:S05]  /*14d30*/  BRA `(.L_x_1100) ;  /* 0xffffffd000147947 */ /* 0x000fea000383ffff */
.L_x_1021:
[----:B0-----:R-:W-:-:S04]  /*14d40*/  IMAD.U32 R3, RZ, RZ, UR38 ;  /* 0x00000026ff037e24 */ /* 0x001fc8000f8e00ff */
[----:B------:R0:W1:Y:S03]  /*14d50*/  SYNCS.PHASECHK.TRANS64.TRYWAIT P0, [R3+URZ+0x2a860], R2 ;  /* 0x02a86002030075a7 */ /* 0x000066000800017f */
[----:B-1----:R-:W-:Y:S05]  /*14d60*/  @!P0 NANOSLEEP.SYNCS 0x989680 ;  /* 0x009896800000895d */ /* 0x002fea0003900000 */
[----:B------:R-:W1:Y:S02]  /*14d70*/  @!P0 SYNCS.PHASECHK.TRANS64 P0, [R3+URZ+0x2a860], R2 ;  /* 0x02a86002030085a7 */ /* 0x000e64000800007f */
[----:B-1----:R-:W-:Y:S05]  /*14d80*/  @!P0 BRA `(.L_x_1021) ;  /* 0xfffffffc00ec8947 */ /* 0x002fea000383ffff */
[----:B------:R-:W-:Y:S05]  /*14d90*/  BRA `(.L_x_1101) ;  /* 0xffffffd000e87947 */ /* 0x000fea000383ffff */
.L_x_1030:
[----:B-1----:R-:W-:-:S04]  /*14da0*/  IMAD.U32 R3, RZ, RZ, UR38 ;  /* 0x00000026ff037e24 */ /* 0x002fc8000f8e00ff */
[----:B------:R1:W2:Y:S03]  /*14db0*/  SYNCS.PHASECHK.TRANS64.TRYWAIT P0, [R3+URZ+0x2a840], R2 ;  /* 0x02a84002030075a7 */ /* 0x0002a6000800017f */
[----:B--2---:R-:W-:Y:S05]  /*14dc0*/  @!P0 NANOSLEEP.SYNCS 0x989680 ;  /* 0x009896800000895d */ /* 0x004fea0003900000 */
[----:B------:R-:W2:Y:S02]  /*14dd0*/  @!P0 SYNCS.PHASECHK.TRANS64 P0, [R3+URZ+0x2a840], R2 ;  /* 0x02a84002030085a7 */ /* 0x000ea4000800007f */
[----:B--2---:R-:W-:Y:S05]  /*14de0*/  @!P0 BRA `(.L_x_1030) ;  /* 0xfffffffc00ec8947 */ /* 0x004fea000383ffff */
[----:B------:R-:W-:Y:S05]  /*14df0*/  BRA `(.L_x_1102) ;  /* 0xffffffd8000c7947 */ /* 0x000fea000383ffff */
.L_x_1037:
[----:B0-----:R-:W-:-:S04]  /*14e00*/  IMAD.U32 R3, RZ, RZ, UR38 ;  /* 0x00000026ff037e24 */ /* 0x001fc8000f8e00ff */
[----:B------:R0:W1:Y:S03]  /*14e10*/  SYNCS.PHASECHK.TRANS64.TRYWAIT P0, [R3+URZ+0x2a868], R2 ;  /* 0x02a86802030075a7 */ /* 0x000066000800017f */
[----:B-1----:R-:W-:Y:S05]  /*14e20*/  @!P0 NANOSLEEP.SYNCS 0x989680 ;  /* 0x009896800000895d */ /* 0x002fea0003900000 */
[----:B------:R-:W1:Y:S02]  /*14e30*/  @!P0 SYNCS.PHASECHK.TRANS64 P0, [R3+URZ+0x2a868], R2 ;  /* 0x02a86802030085a7 */ /* 0x000e64000800007f */
[----:B-1----:R-:W-:Y:S05]  /*14e40*/  @!P0 BRA `(.L_x_1037) ;  /* 0xfffffffc00ec8947 */ /* 0x002fea000383ffff */
[----:B------:R-:W-:Y:S05]  /*14e50*/  BRA `(.L_x_1103) ;  /* 0xffffffd800e07947 */ /* 0x000fea000383ffff */
.L_x_1046:
[----:B-1----:R-:W-:-:S04]  /*14e60*/  IMAD.U32 R3, RZ, RZ, UR38 ;  /* 0x00000026ff037e24 */ /* 0x002fc8000f8e00ff */
[----:B------:R1:W2:Y:S03]  /*14e70*/  SYNCS.PHASECHK.TRANS64.TRYWAIT P0, [R3+URZ+0x2a848], R2 ;  /* 0x02a84802030075a7 */ /* 0x0002a6000800017f */
[----:B--2---:R-:W-:Y:S05]  /*14e80*/  @!P0 NANOSLEEP.SYNCS 0x989680 ;  /* 0x009896800000895d */ /* 0x004fea0003900000 */
[----:B------:R-:W2:Y:S02]  /*14e90*/  @!P0 SYNCS.PHASECHK.TRANS64 P0, [R3+URZ+0x2a848], R2 ;  /* 0x02a84802030085a7 */ /* 0x000ea4000800007f */
[----:B--2---:R-:W-:Y:S05]  /*14ea0*/  @!P0 BRA `(.L_x_1046) ;  /* 0xfffffffc00ec8947 */ /* 0x004fea000383ffff */
[----:B------:R-:W-:Y:S05]  /*14eb0*/  BRA `(.L_x_1104) ;  /* 0xffffffe0001c7947 */ /* 0x000fea000383ffff */
.L_x_1053:
[----:B0-----:R-:W-:-:S04]  /*14ec0*/  IMAD.U32 R3, RZ, RZ, UR38 ;  /* 0x00000026ff037e24 */ /* 0x001fc8000f8e00ff */
[----:B------:R0:W1:Y:S03]  /*14ed0*/  SYNCS.PHASECHK.TRANS64.TRYWAIT P0, [R3+URZ+0x2a860], R2 ;  /* 0x02a86002030075a7 */ /* 0x000066000800017f */
[----:B-1----:R-:W-:Y:S05]  /*14ee0*/  @!P0 NANOSLEEP.SYNCS 0x989680 ;  /* 0x009896800000895d */ /* 0x002fea0003900000 */
[----:B------:R-:W1:Y:S02]  /*14ef0*/  @!P0 SYNCS.PHASECHK.TRANS64 P0, [R3+URZ+0x2a860], R2 ;  /* 0x02a86002030085a7 */ /* 0x000e64000800007f */
[----:B-1----:R-:W-:Y:S05]  /*14f00*/  @!P0 BRA `(.L_x_1053) ;  /* 0xfffffffc00ec8947 */ /* 0x002fea000383ffff */
[----:B------:R-:W-:Y:S05]  /*14f10*/  BRA `(.L_x_1105) ;  /* 0xffffffe000ec7947 */ /* 0x000fea000383ffff */
.L_x_1061:
[----:B-1----:R1:W2:Y:S02]  /*14f20*/  SYNCS.PHASECHK.TRANS64.TRYWAIT P0, [R3+URZ+0x2a860], R2 ;  /* 0x02a86002030075a7 */ /* 0x0022a4000800017f */
[----:B--2---:R-:W-:Y:S05]  /*14f30*/  @!P0 NANOSLEEP.SYNCS 0x989680 ;  /* 0x009896800000895d */ /* 0x004fea0003900000 */
[----:B------:R-:W2:Y:S02]  /*14f40*/  @!P0 SYNCS.PHASECHK.TRANS64 P0, [R3+URZ+0x2a860], R2 ;  /* 0x02a86002030085a7 */ /* 0x000ea4000800007f */
[----:B--2---:R-:W-:Y:S05]  /*14f50*/  @!P0 BRA `(.L_x_1061) ;  /* 0xfffffffc00f08947 */ /* 0x004fea000383ffff */
[----:B------:R-:W-:Y:S05]  /*14f60*/  BRA `(.L_x_1106) ;  /* 0xffffffe400b87947 */ /* 0x000fea000383ffff */
.L_x_1066:
[----:B0-----:R0:W1:Y:S02]  /*14f70*/  SYNCS.PHASECHK.TRANS64.TRYWAIT P0, [R2+URZ+0x2a820], R3 ;  /* 0x02a82003020075a7 */ /* 0x001064000800017f */
[----:B-1----:R-:W-:Y:S05]  /*14f80*/  @!P0 NANOSLEEP.SYNCS 0x989680 ;  /* 0x009896800000895d */ /* 0x002fea0003900000 */
[----:B------:R-:W1:Y:S02]  /*14f90*/  @!P0 SYNCS.PHASECHK.TRANS64 P0, [R2+URZ+0x2a820], R3 ;  /* 0x02a82003020085a7 */ /* 0x000e64000800007f */
[----:B-1----:R-:W-:Y:S05]  /*14fa0*/  @!P0 BRA `(.L_x_1066) ;  /* 0xfffffffc00f08947 */ /* 0x002fea000383ffff */
[----:B------:R-:W-:Y:S05]  /*14fb0*/  BRA `(.L_x_1107) ;  /* 0xffffffe800887947 */ /* 0x000fea000383ffff */
.L_x_1067:
        /* <DEDUP_REMOVED lines=11> */
.L_x_1109:
[----:B------:R-:W-:Y:S05]  /*15070*/  BSYNC B0 ;  /* 0x0000000000007941 */ /* 0x000fea0003800000 */
.L_x_1108:
[----:B------:R-:W-:Y:S05]  /*15080*/  BRA `(.L_x_1110) ;  /* 0xffffffe8006c7947 */ /* 0x000fea000383ffff */
.L_x_1068:
[----:B------:R-:W-:Y:S01]  /*15090*/  BSSY B0, `(.L_x_1111) ;  /* 0x0000006000007945 */ /* 0x000fe20003800000 */
[----:B------:R-:W-:-:S07]  /*150a0*/  IMAD.MOV.U32 R15, RZ, RZ, -0x1 ;  /* 0xffffffffff0f7424 */ /* 0x000fce00078e00ff */
[----:B0-----:R-:W-:Y:S05]  /*150b0*/  WARPSYNC.COLLECTIVE R15, `(.L_x_1112) ;  /* 0x000000000f0c7348 */ /* 0x001fea0003c00000 */
[----:B------:R-:W-:Y:S02]  /*150c0*/  ELECT P6, UR62, PT ;  /* 0x00000000003e782f */ /* 0x000fe400038c0000 */
[----:B------:R-:W-:Y:S01]  /*150d0*/  MOV R14, UR62 ;  /* 0x0000003e000e7c02 */ /* 0x000fe20008000f00 */
[----:B0-----:R-:W-:Y:S10]  /*150e0*/  ENDCOLLECTIVE ;  /* 0x000000000000791b */ /* 0x001ff40003800000 */
.L_x_1112:
[----:B------:R-:W-:Y:S05]  /*150f0*/  BSYNC B0 ;  /* 0x0000000000007941 */ /* 0x000fea0003800000 */
.L_x_1111:
[----:B------:R-:W-:Y:S05]  /*15100*/  BRA `(.L_x_1113) ;  /* 0xffffffe800607947 */ /* 0x000fea000383ffff */
.L_x_1070:
[----:B0-----:R0:W1:Y:S02]  /*15110*/  SYNCS.PHASECHK.TRANS64.TRYWAIT P0, [R6+URZ], R5 ;  /* 0x00000005060075a7 */ /* 0x001064000800017f */
[----:B-1----:R-:W-:Y:S05]  /*15120*/  @!P0 NANOSLEEP.SYNCS 0x989680 ;  /* 0x009896800000895d */ /* 0x002fea0003900000 */
[----:B------:R-:W1:Y:S02]  /*15130*/  @!P0 SYNCS.PHASECHK.TRANS64 P0, [R6+URZ], R5 ;  /* 0x00000005060085a7 */ /* 0x000e64000800007f */
[----:B-1----:R-:W-:Y:S05]  /*15140*/  @!P0 BRA `(.L_x_1070) ;  /* 0xfffffffc00f08947 */ /* 0x002fea000383ffff */
[----:B------:R-:W-:Y:S05]  /*15150*/  BRA `(.L_x_1114) ;  /* 0xffffffe800947947 */ /* 0x000fea000383ffff */
.L_x_1071:
[----:B-1----:R1:W2:Y:S02]  /*15160*/  SYNCS.PHASECHK.TRANS64.TRYWAIT P0, [R3+URZ], R4 ;  /* 0x00000004030075a7 */ /* 0x0022a4000800017f */
[----:B--2---:R-:W-:Y:S05]  /*15170*/  @!P0 NANOSLEEP.SYNCS 0x989680 ;  /* 0x009896800000895d */ /* 0x004fea0003900000 */
[----:B------:R-:W2:Y:S02]  /*15180*/  @!P0 SYNCS.PHASECHK.TRANS64 P0, [R3+URZ], R4 ;  /* 0x00000004030085a7 */ /* 0x000ea4000800007f */
[----:B--2---:R-:W-:Y:S05]  /*15190*/  @!P0 BRA `(.L_x_1071) ;  /* 0xfffffffc00f08947 */ /* 0x004fea000383ffff */
[----:B------:R-:W-:Y:S05]  /*151a0*/  BRA `(.L_x_1115) ;  /* 0xffffffe800887947 */ /* 0x000fea000383ffff */
.L_x_1073:
[----:B-1----:R1:W2:Y:S02]  /*151b0*/  SYNCS.PHASECHK.TRANS64.TRYWAIT P0, [R0+URZ], R5 ;  /* 0x00000005000075a7 */ /* 0x0022a4000800017f */
[----:B--2---:R-:W-:Y:S05]  /*151c0*/  @!P0 NANOSLEEP.SYNCS 0x989680 ;  /* 0x009896800000895d */ /* 0x004fea0003900000 */
[----:B------:R-:W2:Y:S02]  /*151d0*/  @!P0 SYNCS.PHASECHK.TRANS64 P0, [R0+URZ], R5 ;  /* 0x00000005000085a7 */ /* 0x000ea4000800007f */
[----:B--2---:R-:W-:Y:S05]  /*151e0*/  @!P0 BRA `(.L_x_1073) ;  /* 0xfffffffc00f08947 */ /* 0x004fea000383ffff */
[----:B------:R-:W-:Y:S05]  /*151f0*/  BRA `(.L_x_1116) ;  /* 0xffffffe8008c7947 */ /* 0x000fea000383ffff */
.L_x_1117:
        /* <DEDUP_REMOVED lines=16> */
.L_x_2983:


//--------------------- .text._ZN7cutlass13device_kernelIN5flash11enable_sm90INS1_16FlashAttnFwdSm90INS1_25CollectiveMainloopFwdSm90ILi2EN4cute5tupleIJNS5_1CILi1EEES8_S8_EEENS6_IJNS7_ILi128EEENS7_ILi96EEENS7_ILi192EEEEEELi128ENS_6half_tEfNS_4arch4Sm90ELb0ELb1ELb1ELb1ELb0ELb0ELb0ELb1ELb1ELb1ELb1ELb0EEENS1_21CollectiveEpilogueFwdINS6_IJSA_SA_SB_EEES9_SE_SG_Li256ELb1ELb1ELb1ELb0EEENS1_36VarlenDynamicPersistentTileSchedulerILi128ELi96ELi256ELi128ELb1ELb1ELb1ELb1ELb0ELb1EEEEEEEEEvNT_6ParamsE --------------------------
	.section	.text._ZN7cutlass13device_kernelIN5flash11enable_sm90INS1_16FlashAttnFwdSm90INS1_25CollectiveMainloopFwdSm90ILi2EN4cute5tupleIJNS5_1CILi1EEES8_S8_EEENS6_IJNS7_ILi128EEENS7_ILi96EEENS7_ILi192EEEEEELi128ENS_6half_tEfNS_4arch4Sm90ELb0ELb1ELb1ELb1ELb0ELb0ELb0ELb1ELb1ELb1ELb1ELb0EEENS1_21CollectiveEpilogueFwdINS6_IJSA_SA_SB_EEES9_SE_SG_Li256ELb1ELb1ELb1ELb0EEENS1_36VarlenDynamicPersistentTileSchedulerILi128ELi96ELi256ELi128ELb1ELb1ELb1ELb1ELb0ELb1EEEEEEEEEvNT_6ParamsE,"ax",@progbits
	.align	128
.text._ZN7cutlass13device_kernelIN5flash11enable_sm90INS1_16FlashAttnFwdSm90INS1_25CollectiveMainloopFwdSm90ILi2EN4cute5tupleIJNS5_1CILi1EEES8_S8_EEENS6_IJNS7_ILi128EEENS7_ILi96EEENS7_ILi192EEEEEELi128ENS_6half_tEfNS_4arch4Sm90ELb0ELb1ELb1ELb1ELb0ELb0ELb0ELb1ELb1ELb1ELb1ELb0EEENS1_21CollectiveEpilogueFwdINS6_IJSA_SA_SB_EEES9_SE_SG_Li256ELb1ELb1ELb1ELb0EEENS1_36VarlenDynamicPersistentTileSchedulerILi128ELi96ELi256ELi128ELb1ELb1ELb1ELb1ELb0ELb1EEEEEEEEEvNT_6ParamsE:
        .type           _ZN7cutlass13device_kernelIN5flash11enable_sm90INS1_16FlashAttnFwdSm90INS1_25CollectiveMainloopFwdSm90ILi2EN4cute5tupleIJNS5_1CILi1EEES8_S8_EEENS6_IJNS7_ILi128EEENS7_ILi96EEENS7_ILi192EEEEEELi128ENS_6half_tEfNS_4arch4Sm90ELb0ELb1ELb1ELb1ELb0ELb0ELb0ELb1ELb1ELb1ELb1ELb0EEENS1_21CollectiveEpilogueFwdINS6_IJSA_SA_SB_EEES9_SE_SG_Li256ELb1ELb1ELb1ELb0EEENS1_36VarlenDynamicPersistentTileSchedulerILi128ELi96ELi256ELi128ELb1ELb1ELb1ELb1ELb0ELb1EEEEEEEEEvNT_6ParamsE,@function
        .size           _ZN7cutlass13device_kernelIN5flash11enable_sm90INS1_16FlashAttnFwdSm90INS1_25CollectiveMainloopFwdSm90ILi2EN4cute5tupleIJNS5_1CILi1EEES8_S8_EEENS6_IJNS7_ILi128EEENS7_ILi96EEENS7_ILi192EEEEEELi128ENS_6half_tEfNS_4arch4Sm90ELb0ELb1ELb1ELb1ELb0ELb0ELb0ELb1ELb1ELb1ELb1ELb0EEENS1_21CollectiveEpilogueFwdINS6_IJSA_SA_SB_EEES9_SE_SG_Li256ELb1ELb1ELb1ELb0EEENS1_36VarlenDynamicPersistentTileSchedulerILi128ELi96ELi256ELi128ELb1ELb1ELb1ELb1ELb0ELb1EEEEEEEEEvNT_6ParamsE,(.L_x_2984 - _ZN7cutlass13device_kernelIN5flash11enable_sm90INS1_16FlashAttnFwdSm90INS1_25CollectiveMainloopFwdSm90ILi2EN4cute5tupleIJNS5_1CILi1EEES8_S8_EEENS6_IJNS7_ILi128EEENS7_ILi96EEENS7_ILi192EEEEEELi128ENS_6half_tEfNS_4arch4Sm90ELb0ELb1ELb1ELb1ELb0ELb0ELb0ELb1ELb1ELb1ELb1ELb0EEENS1_21CollectiveEpilogueFwdINS6_IJSA_SA_SB_EEES9_SE_SG_Li256ELb1ELb1ELb1ELb0EEENS1_36VarlenDynamicPersistentTileSchedulerILi128ELi96ELi256ELi128ELb1ELb1ELb1ELb1ELb0ELb1EEEEEEEEEvNT_6ParamsE)
        .other          _ZN7cutlass13device_kernelIN5flash11enable_sm90INS1_16FlashAttnFwdSm90INS1_25CollectiveMainloopFwdSm90ILi2EN4cute5tupleIJNS5_1CILi1EEES8_S8_EEENS6_IJNS7_ILi128EEENS7_ILi96EEENS7_ILi192EEEEEELi128ENS_6half_tEfNS_4arch4Sm90ELb0ELb1ELb1ELb1ELb0ELb0ELb0ELb1ELb1ELb1ELb1ELb0EEENS1_21CollectiveEpilogueFwdINS6_IJSA_SA_SB_EEES9_SE_SG_Li256ELb1ELb1ELb1ELb0EEENS1_36VarlenDynamicPersistentTileSchedulerILi128ELi96ELi256ELi128ELb1ELb1ELb1ELb1ELb0ELb1EEEEEEEEEvNT_6ParamsE,@"STO_CUDA_ENTRY STV_DEFAULT"
_ZN7cutlass13device_kernelIN5flash11enable_sm90INS1_16FlashAttnFwdSm90INS1_25CollectiveMainloopFwdSm90ILi2EN4cute5tupleIJNS5_1CILi1EEES8_S8_EEENS6_IJNS7_ILi128EEENS7_ILi96EEENS7_ILi192EEEEEELi128ENS_6half_tEfNS_4arch4Sm90ELb0ELb1ELb1ELb1ELb0ELb0ELb0ELb1ELb1ELb1ELb1ELb0EEENS1_21CollectiveEpilogueFwdINS6_IJSA_SA_SB_EEES9_SE_SG_Li256ELb1ELb1ELb1ELb0EEENS1_36VarlenDynamicPersistentTileSchedulerILi128ELi96ELi256ELi128ELb1ELb1ELb1ELb1ELb0ELb1EEEEEEEEEvNT_6ParamsE:
        /* <DEDUP_REMOVED lines=18> */
.L_x_1119:
[----:B------:R-:W-:Y:S05]  /*0120*/  BSYNC B0 ;  /* 0x0000000000007941 */ /* 0x000fea0003800000 */
.L_x_1118:
        /* <DEDUP_REMOVED lines=41> */
.L_x_1120:
        /* <DEDUP_REMOVED lines=22> */
.L_x_1121:
        /* <DEDUP_REMOVED lines=18> */
.L_x_1122:
        /* <DEDUP_REMOVED lines=22> */
.L_x_1123:
        /* <DEDUP_REMOVED lines=22> */
.L_x_1124:
[----:B0-----:R-:W-:Y:S01]  /*0900*/  UMOV UR4, 0x1 ;  /* 0x0000000100047882 */ /* 0x001fe20000000000 */
[----:B------:R-:W-:Y:S01]  /*0910*/  PLOP3.LUT P0, PT, PT, PT, UP0, 0x80, 0x0 ;  /* 0x000000000000781c */ /* 0x000fe20003f0f008 */
[----:B------:R-:W-:Y:S01]  /*0920*/  USEL UR4, UR4, 0x2, !UP0 ;  /* 0x0000000204047887 */ /* 0x000fe2000c000000 */
[----:B------:R-:W-:-:S05]  /*0930*/  NOP ;  /* 0x0000000000007918 */ /* 0x000fca0000000000 */
[----:B------:R-:W-:-:S05]  /*0940*/  IMAD.U32 R2, RZ, RZ, UR4 ;  /* 0x00000004ff027e24 */ /* 0x000fca000f8e00ff */
[----:B------:R0:W-:Y:S01]  /*0950*/  STL [R1+0x5c], R2 ;  /* 0x00005c0201007387 */ /* 0x0001e20000100800 */
[----:B-12-4-:R-:W-:Y:S06]  /*0960*/  BAR.SYNC.DEFER_BLOCKING 0x0 ;  /* 0x0000000000007b1d */ /* 0x016fec0000010000 */
[----:B------:R-:W-:Y:S05]  /*0970*/  @!P0 BRA `(.L_x_1125) ;  /* 0x00000114000c8947 */ /* 0x000fea0003800000 */
.L_x_1126:
        /* <DEDUP_REMOVED lines=14> */
[----:B------:R-:W2:Y:S01]  /*0a60*/  LDL R0, [R1+0x5c] ;  /* 0x00005c0001007983 */ /* 0x000ea20000100800 */
[----:B------:R-:W-:Y:S01]  /*0a70*/  VIADD R205, R6, 0xffffff80 ;  /* 0xffffff8006cd7836 */ /* 0x000fe20000000000 */
[----:B------:R-:W-:Y:S01]  /*0a80*/  R2UR UR5, R13 ;  /* 0x000000000d0572ca */ /* 0x000fe200000e0000 */
[----:B------:R-:W-:Y:S01]  /*0a90*/  UMOV UR36, URZ ;  /* 0x0000003f00247c82 */ /* 0x000fe20008000000 */
[----:B------:R-:W-:Y:S01]  /*0aa0*/  R2UR UR6, R14 ;  /* 0x000000000e0672ca */ /* 0x000fe200000e0000 */
[----:B------:R-:W-:Y:S01]  /*0ab0*/  UMOV UR37, URZ ;  /* 0x0000003f00257c82 */ /* 0x000fe20008000000 */
[----:B------:R-:W-:Y:S02]  /*0ac0*/  R2UR UR7, R15 ;  /* 0x000000000f0772ca */ /* 0x000fe400000e0000 */
[----:B--2---:R-:W-:Y:S02]  /*0ad0*/  R2UR UR4, R0 ;  /* 0x00000000000472ca */ /* 0x004fe400000e0000 */
[----:B------:R-:W-:-:S04]  /*0ae0*/  SHF.R.S32.HI R0, RZ, 0x1f, R205 ;  /* 0x0000001fff007819 */ /* 0x000fc800000114cd */
[CC--:B0-----:R-:W-:Y:S02]  /*0af0*/  LEA.HI R2, R0.reuse, R205.reuse, RZ, 0x7 ;  /* 0x000000cd00027211 */ /* 0x0c1fe400078f38ff */
[-C--:B------:R-:W-:Y:S02]  /*0b00*/  LEA.HI R3, R0, R205.reuse, RZ, 0x4 ;  /* 0x000000cd00037211 */ /* 0x080fe400078f20ff */
[----:B------:R-:W-:Y:S02]  /*0b10*/  LOP3.LUT R4, R2, 0xffffff80, RZ, 0xc0, !PT ;  /* 0xffffff8002047812 */ /* 0x000fe400078ec0ff */
[----:B------:R-:W-:Y:S01]  /*0b20*/  SHF.R.S32.HI R6, RZ, 0x4, R3 ;  /* 0x00000004ff067819 */ /* 0x000fe20000011403 */
[----:B------:R-:W-:Y:S01]  /*0b30*/  ULOP3.LUT UR8, UR4, 0x1, URZ, 0xfc, !UPT ;  /* 0x0000000104087892 */ /* 0x000fe2000f8efc3f */
[----:B------:R-:W-:Y:S01]  /*0b40*/  SHF.R.S32.HI R199, RZ, 0x7, R2 ;  /* 0x00000007ffc77819 */ /* 0x000fe20000011402 */
[----:B------:R-:W-:Y:S01]  /*0b50*/  IMAD.IADD R183, R205, 0x1, -R4 ;  /* 0x00000001cdb77824 */ /* 0x000fe200078e0a04 */
[----:B------:R-:W-:Y:S01]  /*0b60*/  LEA.HI R4, R0, R205, RZ, 0x5 ;  /* 0x000000cd00047211 */ /* 0x000fe200078f28ff */
[----:B------:R-:W-:Y:S01]  /*0b70*/  UMOV UR4, URZ ;  /* 0x0000003f00047c82 */ /* 0x000fe20008000000 */
[----:B------:R-:W-:Y:S01]  /*0b80*/  LEA.HI R2, R2, R199, RZ, 0x1 ;  /* 0x000000c702027211 */ /* 0x000fe200078f08ff */
[----:B------:R-:W-:Y:S01]  /*0b90*/  IMAD.U32 R202, RZ, RZ, UR8 ;  /* 0x00000008ffca7e24 */ /* 0x000fe2000f8e00ff */
[----:B------:R-:W-:Y:S01]  /*0ba0*/  SHF.R.S32.HI R8, RZ, 0x1f, R183 ;  /* 0x0000001fff087819 */ /* 0x000fe200000114b7 */
[----:B------:R-:W-:Y:S01]  /*0bb0*/  IMAD.SHL.U32 R5, R4, 0x20, RZ ;  /* 0x0000002004057824 */ /* 0x000fe200078e00ff */
[C---:B------:R-:W-:Y:S01]  /*0bc0*/  LOP3.LUT R4, R3.reuse, 0x3fffff0, RZ, 0xc0, !PT ;  /* 0x03fffff003047812 */ /* 0x040fe200078ec0ff */
[----:B------:R-:W-:Y:S01]  /*0bd0*/  IMAD.U32 R182, RZ, RZ, UR4 ;  /* 0x00000004ffb67e24 */ /* 0x000fe2000f8e00ff */
[----:B------:R-:W-:-:S02]  /*0be0*/  LEA.HI R3, R3, R6, RZ, 0x1 ;  /* 0x0000000603037211 */ /* 0x000fc400078f08ff */
[----:B------:R-:W-:Y:S01]  /*0bf0*/  LOP3.LUT R5, R5, 0xfffffc00, RZ, 0xc0, !PT ;  /* 0xfffffc0005057812 */ /* 0x000fe200078ec0ff */
[----:B------:R-:W-:Y:S01]  /*0c00*/  IMAD.IADD R4, R205, 0x1, -R4 ;  /* 0x00000001cd047824 */ /* 0x000fe200078e0a04 */
[----:B------:R-:W-:Y:S02]  /*0c10*/  LOP3.LUT R3, R3, 0x1ffffffe, RZ, 0xc0, !PT ;  /* 0x1ffffffe03037812 */ /* 0x000fe400078ec0ff */
[----:B------:R-:W-:Y:S01]  /*0c20*/  LEA.HI R7, R8, R183, RZ, 0x2 ;  /* 0x000000b708077211 */ /* 0x000fe200078f10ff */
[----:B------:R-:W-:Y:S01]  /*0c30*/  IMAD R4, R4, 0x40, R5 ;  /* 0x0000004004047824 */ /* 0x000fe200078e0205 */
[-C--:B------:R-:W-:Y:S01]  /*0c40*/  LEA.HI R5, R0, R205.reuse, RZ, 0x2 ;  /* 0x000000cd00057211 */ /* 0x080fe200078f10ff */
[----:B------:R-:W-:Y:S01]  /*0c50*/  IMAD.IADD R3, R6, 0x1, -R3 ;  /* 0x0000000106037824 */ /* 0x000fe200078e0a03 */
[----:B------:R-:W-:Y:S02]  /*0c60*/  LEA.HI R0, R0, R205, RZ, 0x3 ;  /* 0x000000cd00007211 */ /* 0x000fe400078f18ff */
[----:B------:R-:W-:Y:S01]  /*0c70*/  SHF.R.S32.HI R9, RZ, 0x2, R7 ;  /* 0x00000002ff097819 */ /* 0x000fe20000011407 */
[----:B------:R-:W-:Y:S01]  /*0c80*/  IMAD R201, R3, 0x8, R4 ;  /* 0x0000000803c97824 */ /* 0x000fe200078e0204 */
[----:B------:R-:W-:-:S02]  /*0c90*/  LOP3.LUT R4, R5, 0xfffffffc, RZ, 0xc0, !PT ;  /* 0xfffffffc05047812 */ /* 0x000fc400078ec0ff */
[----:B------:R-:W-:Y:S02]  /*0ca0*/  SHF.R.S32.HI R10, RZ, 0x1f, R7 ;  /* 0x0000001fff0a7819 */ /* 0x000fe40000011407 */
[----:B------:R-:W-:Y:S01]  /*0cb0*/  LEA.HI R8, R8, R183, RZ, 0x5 ;  /* 0x000000b708087211 */ /* 0x000fe200078f28ff */
[----:B------:R-:W-:Y:S01]  /*0cc0*/  IMAD.IADD R3, R205, 0x1, -R4 ;  /* 0x00000001cd037824 */ /* 0x000fe200078e0a04 */
[----:B------:R-:W-:Y:S02]  /*0cd0*/  LOP3.LUT R4, R2, 0x3fffffe, RZ, 0xc0, !PT ;  /* 0x03fffffe02047812 */ /* 0x000fe400078ec0ff */
[----:B------:R-:W-:Y:S02]  /*0ce0*/  LOP3.LUT R2, R0, 0xfffffff8, RZ, 0xc0, !PT ;  /* 0xfffffff800027812 */ /* 0x000fe400078ec0ff */
[----:B------:R-:W-:Y:S01]  /*0cf0*/  LEA.HI R10, R10, R9, RZ, 0x3 ;  /* 0x000000090a0a7211 */ /* 0x000fe200078f18ff */
[----:B------:R-:W-:Y:S01]  /*0d00*/  IMAD.IADD R4, R199, 0x1, -R4 ;  /* 0x00000001c7047824 */ /* 0x000fe200078e0a04 */
[----:B------:R-:W-:Y:S01]  /*0d10*/  SHF.R.S32.HI R8, RZ, 0x5, R8 ;  /* 0x00000005ff087819 */ /* 0x000fe20000011408 */
[----:B------:R-:W-:Y:S01]  /*0d20*/  IMAD.IADD R161, R205, 0x1, -R2 ;  /* 0x00000001cda17824 */ /* 0x000fe200078e0a02 */
[----:B------:R-:W-:-:S02]  /*0d30*/  LOP3.LUT R2, R7, 0x7ffffffc, RZ, 0xc0, !PT ;  /* 0x7ffffffc07027812 */ /* 0x000fc400078ec0ff */
[----:B------:R-:W-:Y:S01]  /*0d40*/  LOP3.LUT R10, R10, 0xfffffff8, RZ, 0xc0, !PT ;  /* 0xfffffff80a0a7812 */ /* 0x000fe200078ec0ff */
[----:B------:R-:W-:Y:S01]  /*0d50*/  IMAD.SHL.U32 R22, R161, 0x8, RZ ;  /* 0x00000008a1167824 */ /* 0x000fe200078e00ff */
[----:B------:R-:W-:Y:S01]  /*0d60*/  LEA.HI R5, R3, R3, RZ, 0x1 ;  /* 0x0000000303057211 */ /* 0x000fe200078f08ff */
[----:B------:R-:W-:Y:S01]  /*0d70*/  IMAD.IADD R2, R183, 0x1, -R2 ;  /* 0x00000001b7027824 */ /* 0x000fe200078e0a02 */
[----:B------:R-:W-:Y:S01]  /*0d80*/  SHF.R.S32.HI R180, RZ, 0x3, R0 ;  /* 0x00000003ffb47819 */ /* 0x000fe20000011400 */
[----:B------:R-:W-:Y:S01]  /*0d90*/  IMAD.IADD R9, R9, 0x1, -R10 ;  /* 0x0000000109097824 */ /* 0x000fe200078e0a0a */
[----:B------:R-:W-:Y:S01]  /*0da0*/  LOP3.LUT R6, R5, 0x1ffffffe, RZ, 0xc0, !PT ;  /* 0x1ffffffe05067812 */ /* 0x000fe200078ec0ff */
[----:B------:R-:W-:Y:S01]  /*0db0*/  IMAD.SHL.U32 R18, R2, 0x2, RZ ;  /* 0x0000000202127824 */ /* 0x000fe200078e00ff */
[----:B------:R-:W-:Y:S01]  /*0dc0*/  SHF.R.S32.HI R204, RZ, 0x1f, R22 ;  /* 0x0000001fffcc7819 */ /* 0x000fe20000011416 */
[----:B------:R-:W-:Y:S02]  /*0dd0*/  IMAD R9, R8, 0x10, R9 ;  /* 0x0000001008097824 */ /* 0x000fe400078e0209 */
[----:B------:R-:W-:-:S02]  /*0de0*/  VIADD R160, R22, 0x40 ;  /* 0x0000004016a07836 */ /* 0x000fc40000000000 */
[C---:B------:R-:W-:Y:S02]  /*0df0*/  VIADD R179, R18.reuse, 0x8 ;  /* 0x0000000812b37836 */ /* 0x040fe40000000000 */
[C---:B------:R-:W-:Y:S01]  /*0e00*/  VIADD R178, R18.reuse, 0x10 ;  /* 0x0000001012b27836 */ /* 0x040fe20000000000 */
[----:B------:R-:W-:Y:S01]  /*0e10*/  SHF.R.S32.HI R203, RZ, 0x1f, R160 ;  /* 0x0000001fffcb7819 */ /* 0x000fe200000114a0 */
        /* <DEDUP_REMOVED lines=24> */
[----:B------:R-:W-:Y:S01]  /*0fa0*/  VIADD R165, R18, 0x78 ;  /* 0x0000007812a57836 */ /* 0x000fe20000000000 */
[----:B------:R-:W-:Y:S01]  /*0fb0*/  SHF.R.S32.HI R186, RZ, 0x1f, R167 ;  /* 0x0000001fffba7819 */ /* 0x000fe200000114a7 */
[----:B------:R-:W-:Y:S01]  /*0fc0*/  IMAD.IADD R19, R3, 0x1, -R6 ;  /* 0x0000000103137824 */ /* 0x000fe200078e0a06 */
[----:B------:R-:W-:Y:S01]  /*0fd0*/  SHF.R.S32.HI R185, RZ, 0x1f, R166 ;  /* 0x0000001fffb97819 */ /* 0x000fe200000114a6 */
[----:B------:R-:W-:Y:S01]  /*0fe0*/  IMAD R200, R4, 0x40, R9 ;  /* 0x0000004004c87824 */ /* 0x000fe200078e0209 */
[----:B------:R-:W-:-:S03]  /*0ff0*/  SHF.R.S32.HI R184, RZ, 0x1f, R165 ;  /* 0x0000001fffb87819 */ /* 0x000fc600000114a5 */
[----:B------:R-:W-:-:S07]  /*1000*/  IMAD R19, R19, 0x8, R200 ;  /* 0x0000000813137824 */ /* 0x000fce00078e02c8 */
.L_x_1230:
[----:B01234-:R-:W0:Y:S01]  /*1010*/  LDC.64 R2, c[0x0][0xa28] ;  /* 0x00028a00ff027b82 */ /* 0x01fe220000000a00 */
[----:B------:R-:W-:Y:S01]  /*1020*/  IMAD.U32 R9, RZ, RZ, UR7 ;  /* 0x00000007ff097e24 */ /* 0x000fe2000f8e00ff */
[----:B------:R-:W-:Y:S01]  /*1030*/  ULDC.64 UR8, c[0x0][0x208] ;  /* 0x0000820000087ab9 */ /* 0x000fe20000000a00 */
[----:B------:R-:W-:-:S05]  /*1040*/  IMAD.MOV.U32 R7, RZ, RZ, RZ ;  /* 0x000000ffff077224 */ /* 0x000fca00078e00ff */
[----:B------:R-:W1:Y:S08]  /*1050*/  LDC.64 R4, c[0x0][0xa18] ;  /* 0x00028600ff047b82 */ /* 0x000e700000000a00 */
[----:B------:R-:W2:Y:S01]  /*1060*/  LDC R17, c[0x0][0x288] ;  /* 0x0000a200ff117b82 */ /* 0x000ea20000000800 */
[----:B------:R-:W-:Y:S01]  /*1070*/  ULOP3.LUT UR4, UR6, 0xff000000, URZ, 0xc0, !UPT ;  /* 0xff00000006047892 */ /* 0x000fe2000f8ec03f */
[----:B------:R-:W-:Y:S01]  /*1080*/  ULDC.64 UR10, c[0x0][0xa20] ;  /* 0x00028800000a7ab9 */ /* 0x000fe20000000a00 */
[----:B0-----:R-:W-:-:S05]  /*1090*/  ISETP.NE.U32.AND P0, PT, R2, RZ, PT ;  /* 0x000000ff0200720c */ /* 0x001fca0003f05070 */
[----:B------:R-:W0:Y:S01]  /*10a0*/  LDC R0, c[0x0][0x424] ;  /* 0x00010900ff007b82 */ /* 0x000e220000000800 */
[----:B------:R-:W-:Y:S02]  /*10b0*/  ISETP.NE.AND.EX P0, PT, R3, RZ, PT, P0 ;  /* 0x000000ff0300720c */ /* 0x000fe40003f05300 */
[----:B-1----:R-:W-:-:S05]  /*10c0*/  ISETP.NE.U32.AND P1, PT, R4, RZ, PT ;  /* 0x000000ff0400720c */ /* 0x002fca0003f25070 */
[----:B------:R-:W1:Y:S01]  /*10d0*/  LDC R11, c[0x0][0x2f0] ;  /* 0x0000bc00ff0b7b82 */ /* 0x000e620000000800 */
[----:B------:R-:W-:-:S07]  /*10e0*/  ISETP.NE.AND.EX P1, PT, R5, RZ, PT, P1 ;  /* 0x000000ff0500720c */ /* 0x000fce0003f25310 */
[----:B------:R-:W3:Y:S08]  /*10f0*/  @P0 LDC.64 R2, c[0x0][0xa28] ;  /* 0x00028a00ff020b82 */ /* 0x000ef00000000a00 */
[----:B------:R-:W4:Y:S01]  /*1100*/  @P1 LDC.64 R4, c[0x0][0xa18] ;  /* 0x00028600ff041b82 */ /* 0x000f220000000a00 */
[----:B---3--:R-:W-:Y:S01]  /*1110*/  @P0 IMAD.WIDE R2, R9, 0x4, R2 ;  /* 0x0000000409020825 */ /* 0x008fe200078e0202 */
[----:B------:R-:W-:-:S04]  /*1120*/  USHF.R.U32.HI UR4, URZ, 0x8, UR4 ;  /* 0x000000083f047899 */ /* 0x000fc80008011604 */
[----:B------:R3:W5:Y:S01]  /*1130*/  @P0 LDG.E R7, desc[UR8][R2.64] ;  /* 0x0000000802070981 */ /* 0x000762000c1e1900 */
[----:B----4-:R-:W-:Y:S02]  /*1140*/  @P1 IMAD.WIDE R4, R9, 0x4, R4 ;  /* 0x0000000409041825 */ /* 0x010fe400078e0204 */
[----:B------:R-:W4:Y:S03]  /*1150*/  LDC.64 R8, c[0x0][0x418] ;  /* 0x00010600ff087b82 */ /* 0x000f260000000a00 */
[----:B--2---:R3:W5:Y:S01]  /*1160*/  @P1 LDG.E R17, desc[UR8][R4.64] ;  /* 0x0000000804111981 */ /* 0x004762000c1e1900 */
[----:B------:R-:W-:Y:S01]  /*1170*/  ULOP3.LUT UR8, UR6, 0xff0000, URZ, 0xc0, !UPT ;  /* 0x00ff000006087892 */ /* 0x000fe2000f8ec03f */
[----:B------:R-:W-:-:S03]  /*1180*/  ISETP.NE.U32.AND P2, PT, RZ, UR10, PT ;  /* 0x0000000aff007c0c */ /* 0x000fc6000bf45070 */
[----:B------:R-:W-:Y:S01]  /*1190*/  ULEA.HI UR8, UR8, UR4, URZ, 0x10 ;  /* 0x0000000408087291 */ /* 0x000fe2000f8f803f */
[----:B------:R-:W-:Y:S01]  /*11a0*/  ISETP.NE.AND.EX P2, PT, RZ, UR11, PT, P2 ;  /* 0x0000000bff007c0c */ /* 0x000fe2000bf45320 */
[----:B------:R-:W-:-:S06]  /*11b0*/  ULOP3.LUT UR4, UR6, 0xffff, URZ, 0xc0, !UPT ;  /* 0x0000ffff06047892 */ /* 0x000fcc000f8ec03f */
[----:B------:R-:W-:Y:S01]  /*11c0*/  IMAD.U32 R164, RZ, RZ, UR4 ;  /* 0x00000004ffa47e24 */ /* 0x000fe2000f8e00ff */
[----:B----4-:R-:W-:-:S04]  /*11d0*/  ISETP.NE.U32.AND P0, PT, R8, RZ, PT ;  /* 0x000000ff0800720c */ /* 0x010fc80003f05070 */
[----:B------:R-:W-:-:S04]  /*11e0*/  ISETP.NE.AND.EX P0, PT, R9, RZ, PT, P0 ;  /* 0x000000ff0900720c */ /* 0x000fc80003f05300 */
[----:B0-----:R-:W-:Y:S01]  /*11f0*/  SEL R0, R0, 0x1, P0 ;  /* 0x0000000100007807 */ /* 0x001fe20000000000 */
[----:B-1-3--:R-:W-:Y:S08]  /*1200*/  @P1 BRA `(.L_x_1127) ;  /* 0x00000000002c1947 */ /* 0x00aff00003800000 */
[----:B------:R-:W-:Y:S02]  /*1210*/  ULDC.64 UR10, c[0x0][0xa00] ;  /* 0x00028000000a7ab9 */ /* 0x000fe40000000a00 */
[----:B------:R-:W-:-:S04]  /*1220*/  ISETP.NE.U32.AND P0, PT, RZ, UR10, PT ;  /* 0x0000000aff007c0c */ /* 0x000fc8000bf05070 */
[----:B------:R-:W-:-:S13]  /*1230*/  ISETP.NE.AND.EX P0, PT, RZ, UR11, PT, P0 ;  /* 0x0000000bff007c0c */ /* 0x000fda000bf05300 */
[----:B------:R-:W-:Y:S05]  /*1240*/  @!P0 BRA `(.L_x_1127) ;  /* 0x00000000001c8947 */ /* 0x000fea0003800000 */
[----:B------:R-:W0:Y:S01]  /*1250*/  LDC.64 R2, c[0x0][0xa00] ;  /* 0x00028000ff027b82 */ /* 0x000e220000000a00 */
[----:B------:R-:W-:Y:S01]  /*1260*/  IMAD.U32 R5, RZ, RZ, UR7 ;  /* 0x00000007ff057e24 */ /* 0x000fe2000f8e00ff */
[----:B------:R-:W-:-:S03]  /*1270*/  ULDC.64 UR10, c[0x0][0x208] ;  /* 0x00008200000a7ab9 */ /* 0x000fc60000000a00 */
[----:B0-----:R-:W-:-:S05]  /*1280*/  IMAD.WIDE R2, R5, 0x4, R2 ;  /* 0x0000000405027825 */ /* 0x001fca00078e0202 */
[----:B-----5:R-:W2:Y:S04]  /*1290*/  LDG.E R17, desc[UR10][R2.64] ;  /* 0x0000000a02117981 */ /* 0x020ea8000c1e1900 */
[----:B------:R-:W2:Y:S02]  /*12a0*/  LDG.E R4, desc[UR10][R2.64+0x4] ;  /* 0x0000040a02047981 */ /* 0x000ea4000c1e1900 */
[----:B--2---:R-:W-:-:S07]  /*12b0*/  IMAD.IADD R17, R4, 0x1, -R17 ;  /* 0x0000000104117824 */ /* 0x004fce00078e0a11 */
.L_x_1127:
[----:B------:R-:W-:Y:S02]  /*12c0*/  IMAD R16, R0, R11, RZ ;  /* 0x0000000b00107224 */ /* 0x000fe400078e02ff */
[----:B------:R-:W-:Y:S01]  /*12d0*/  IMAD.U32 R181, RZ, RZ, UR7 ;  /* 0x00000007ffb57e24 */ /* 0x000fe2000f8e00ff */
[----:B------:R-:W-:Y:S06]  /*12e0*/  @!P2 BRA `(.L_x_1128) ;  /* 0x00000000001ca947 */ /* 0x000fec0003800000 */
[----:B------:R-:W-:Y:S01]  /*12f0*/  ULDC.64 UR10, c[0x0][0xa20] ;  /* 0x00028800000a7ab9 */ /* 0x000fe20000000a00 */
[----:B------:R-:W-:Y:S01]  /*1300*/  ULDC.64 UR12, c[0x0][0x208] ;  /* 0x00008200000c7ab9 */ /* 0x000fe20000000a00 */
[----:B------:R-:W-:-:S06]  /*1310*/  UIMAD.WIDE UR6, UR7, 0x4, UR10 ;  /* 0x00000004070678a5 */ /* 0x000fcc000f8e020a */
[----:B------:R-:W-:Y:S02]  /*1320*/  IMAD.U32 R2, RZ, RZ, UR6 ;  /* 0x00000006ff027e24 */ /* 0x000fe4000f8e00ff */
[----:B------:R-:W-:-:S05]  /*1330*/  IMAD.U32 R3, RZ, RZ, UR7 ;  /* 0x00000007ff037e24 */ /* 0x000fca000f8e00ff */
[----:B------:R0:W5:Y:S01]  /*1340*/  LDG.E R16, desc[UR12][R2.64] ;  /* 0x0000000c02107981 */ /* 0x000162000c1e1900 */
[----:B------:R-:W-:Y:S05]  /*1350*/  BRA `(.L_x_1129) ;  /* 0x00000000002c7947 */ /* 0x000fea0003800000 */
.L_x_1128:
        /* <DEDUP_REMOVED lines=8> */
[----:B------:R-:W2:Y:S04]  /*13e0*/  LDG.E R16, desc[UR10][R2.64] ;  /* 0x0000000a02107981 */ /* 0x000ea8000c1e1900 */
[----:B------:R-:W2:Y:S02]  /*13f0*/  LDG.E R5, desc[UR10][R2.64+0x4] ;  /* 0x0000040a02057981 */ /* 0x000ea4000c1e1900 */
[----:B--2---:R-:W-:-:S07]  /*1400*/  IMAD.IADD R16, R5, 0x1, -R16 ;  /* 0x0000000105107824 */ /* 0x004fce00078e0a10 */
.L_x_1129:
[----:B------:R-:W-:Y:S01]  /*1410*/  ULDC UR4, c[0x0][0x448] ;  /* 0x0001120000047ab9 */ /* 0x000fe20000000800 */
[----:B-----5:R-:W-:Y:S01]  /*1420*/  IMAD.IADD R16, R16, 0x1, -R7 ;  /* 0x0000000110107824 */ /* 0x020fe200078e0a07 */
[----:B------:R-:W-:Y:S02]  /*1430*/  UISETP.NE.AND UP0, UPT, UR4, 0x1, UPT ;  /* 0x000000010400788c */ /* 0x000fe4000bf05270 */
[----:B------:R-:W-:Y:S02]  /*1440*/  USHF.L.U32 UR60, UR5, 0x7, URZ ;  /* 0x00000007053c7899 */ /* 0x000fe4000800063f */
[----:B------:R-:W-:Y:S01]  /*1450*/  IADD3 R0, R16, 0x1, -R17 ;  /* 0x0000000110007810 */ /* 0x000fe20007ffe811 */
[----:B------:R-:W-:Y:S01]  /*1460*/  ULDC.64 UR4, c[0x0][0x9e0] ;  /* 0x0002780000047ab9 */ /* 0x000fe20000000a00 */
[----:B------:R-:W-:Y:S02]  /*1470*/  UIADD3 UR9, UR60, 0x7f, URZ ;  /* 0x0000007f3c097890 */ /* 0x000fe4000fffe03f */
[----:B------:R-:W-:Y:S01]  /*1480*/  R2UR UR10, R0 ;  /* 0x00000000000a72ca */ /* 0x000fe200000e0000 */
[----:B------:R-:W-:-:S02]  /*1490*/  UISETP.GE.AND UP1, UPT, UR5, 0x1, UPT ;  /* 0x000000010500788c */ /* 0x000fc4000bf26270 */
[----:B------:R-:W-:Y:S01]  /*14a0*/  @UP0 ULDC UR6, c[0x0][0x44c] ;  /* 0x0001130000060ab9 */ /* 0x000fe20000000800 */
[----:B------:R-:W-:Y:S01]  /*14b0*/  @UP0 ULDC UR11, c[0x0][0x450] ;  /* 0x00011400000b0ab9 */ /* 0x000fe20000000800 */
[----:B------:R-:W-:Y:S02]  /*14c0*/  UIMAD.WIDE.U32 UR6, UR9, UR6, URZ ;  /* 0x00000006090672a5 */ /* 0x000fe4000f8e003f */
[----:B------:R-:W-:Y:S02]  /*14d0*/  PLOP3.LUT P1, PT, PT, PT, UP1, 0x80, 0x0 ;  /* 0x000000000000781c */ /* 0x000fe40003f2f018 */
[----:B------:R-:W-:-:S04]  /*14e0*/  @UP0 USHF.R.U32.HI UR9, URZ, UR11, UR7 ;  /* 0x0000000b3f090299 */ /* 0x000fc80008011607 */
[----:B------:R-:W-:-:S04]  /*14f0*/  UIADD3 UR9, UR10, UR9, URZ ;  /* 0x000000090a097290 */ /* 0x000fc8000fffe03f */
[----:B------:R-:W-:-:S06]  /*1500*/  UIADD3 UR4, UR9, UR4, URZ ;  /* 0x0000000409047290 */ /* 0x000fcc000fffe03f */
[----:B------:R-:W-:Y:S01]  /*1510*/  IMAD.U32 R0, RZ, RZ, UR4 ;  /* 0x00000004ff007e24 */ /* 0x000fe2000f8e00ff */
[----:B------:R-:W-:Y:S06]  /*1520*/  @!P1 BRA `(.L_x_1130) ;  /* 0x0000000000409947 */ /* 0x000fec0003800000 */
        /* <DEDUP_REMOVED lines=10> */
.L_x_1131:
[----:B------:R-:W-:-:S11]  /*15d0*/  UISETP.NE.AND UP1, UPT, UR5, 0x1, UPT ;  /* 0x000000010500788c */ /* 0x000fd6000bf25270 */
[----:B------:R-:W-:Y:S02]  /*15e0*/  @UP1 ULDC.64 UR10, c[0x0][0x9e8] ;  /* 0x00027a00000a1ab9 */ /* 0x000fe40000000a00 */
[----:B------:R-:W-:-:S04]  /*15f0*/  UIMAD.WIDE.U32 UR6, UR4, UR10, URZ ;  /* 0x0000000a040672a5 */ /* 0x000fc8000f8e003f */
[----:B------:R-:W-:-:S12]  /*1600*/  @UP1 USHF.R.U32.HI UR4, URZ, UR11, UR7 ;  /* 0x0000000b3f041299 */ /* 0x000fd80008011607 */
.L_x_1132:
[----:B------:R-:W-:-:S06]  /*1610*/  UIMAD UR4, UR4, UR5, UR5 ;  /* 0x00000005040472a4 */ /* 0x000fcc000f8e0205 */
[----:B------:R-:W-:-:S07]  /*1620*/  VIMNMX R0, R0, UR4, PT ;  /* 0x0000000400007c48 */ /* 0x000fce000bfe0100 */
.L_x_1130:
[----:B------:R-:W-:Y:S01]  /*1630*/  IMAD.IADD R82, R16, 0x1, -R17 ;  /* 0x0000000110527824 */ /* 0x000fe200078e0a11 */
[----:B------:R-:W-:Y:S01]  /*1640*/  @UP0 ULDC UR6, c[0x0][0x44c] ;  /* 0x0001130000060ab9 */ /* 0x000fe20000000800 */
[----:B0-----:R-:W-:Y:S01]  /*1650*/  VIADD R2, R0, 0x5f ;  /* 0x0000005f00027836 */ /* 0x001fe20000000000 */
[----:B------:R-:W-:Y:S01]  /*1660*/  UIMAD.WIDE.U32 UR6, UR60, UR6, URZ ;  /* 0x000000063c0672a5 */ /* 0x000fe2000f8e003f */
[----:B------:R-:W-:Y:S01]  /*1670*/  VIADD R0, R16, 0x5f ;  /* 0x0000005f10007836 */ /* 0x000fe20000000000 */
[----:B------:R-:W-:Y:S01]  /*1680*/  R2UR UR9, R82 ;  /* 0x00000000520972ca */ /* 0x000fe200000e0000 */
[----:B------:R-:W-:Y:S01]  /*1690*/  @UP0 ULDC UR10, c[0x0][0x450] ;  /* 0x00011400000a0ab9 */ /* 0x000fe20000000800 */
[----:B------:R-:W-:Y:S01]  /*16a0*/  IMAD.HI R2, R2, 0x2aaaaaab, RZ ;  /* 0x2aaaaaab02027827 */ /* 0x000fe200078e02ff */
[----:B------:R-:W-:Y:S01]  /*16b0*/  UMOV UR4, UR60 ;  /* 0x0000003c00047c82 */ /* 0x000fe20008000000 */
[----:B------:R-:W-:Y:S02]  /*16c0*/  @UP0 USHF.R.U32.HI UR4, URZ, UR10, UR7 ;  /* 0x0000000a3f040299 */ /* 0x000fe40008011607 */
[----:B------:R-:W-:Y:S01]  /*16d0*/  IMAD.HI R0, R0, 0x2aaaaaab, RZ ;  /* 0x2aaaaaab00007827 */ /* 0x000fe200078e02ff */
[----:B------:R-:W-:-:S04]  /*16e0*/  SHF.R.U32.HI R5, RZ, 0x1f, R2 ;  /* 0x0000001fff057819 */ /* 0x000fc80000011602 */
[----:B------:R-:W-:Y:S02]  /*16f0*/  SHF.R.U32.HI R3, RZ, 0x1f, R0 ;  /* 0x0000001fff037819 */ /* 0x000fe40000011600 */
[----:B------:R-:W-:Y:S01]  /*1700*/  UIADD3 UR4, UR9, UR4, URZ ;  /* 0x0000000409047290 */ /* 0x000fe2000fffe03f */
[----:B------:R-:W-:Y:S02]  /*1710*/  LEA.HI.SX32 R2, R2, R5, 0x1c ;  /* 0x0000000502027211 */ /* 0x000fe400078fe2ff */
[----:B------:R-:W-:Y:S01]  /*1720*/  ULDC UR9, c[0x0][0x9dc] ;  /* 0x0002770000097ab9 */ /* 0x000fe20000000800 */
[----:B------:R-:W-:Y:S01]  /*1730*/  LEA.HI.SX32 R3, R0, R3, 0x1c ;  /* 0x0000000300037211 */ /* 0x000fe200078fe2ff */
[----:B------:R-:W-:-:S03]  /*1740*/  UIADD3 UR9, UR4, -UR9, URZ ;  /* 0x8000000904097290 */ /* 0x000fc6000fffe03f */
[----:B------:R-:W-:Y:S01]  /*1750*/  VIMNMX R83, R3, R2, PT ;  /* 0x0000000203537248 */ /* 0x000fe20003fe0100 */
[----:B------:R-:W-:Y:S08]  /*1760*/  @!P1 BRA `(.L_x_1133) ;  /* 0x0000000000449947 */ /* 0x000ff00003800000 */
        /* <DEDUP_REMOVED lines=10> */
.L_x_1134:
[----:B------:R-:W-:-:S11]  /*1810*/  UISETP.NE.AND UP0, UPT, UR5, 0x1, UPT ;  /* 0x000000010500788c */ /* 0x000fd6000bf05270 */
[----:B------:R-:W-:Y:S02]  /*1820*/  @UP0 ULDC.64 UR10, c[0x0][0x9e8] ;  /* 0x00027a00000a0ab9 */ /* 0x000fe40000000a00 */
[----:B------:R-:W-:-:S04]  /*1830*/  UIMAD.WIDE.U32 UR6, UR4, UR10, URZ ;  /* 0x0000000a040672a5 */ /* 0x000fc8000f8e003f */
[----:B------:R-:W-:-:S12]  /*1840*/  @UP0 USHF.R.U32.HI UR4, URZ, UR11, UR7 ;  /* 0x0000000b3f040299 */ /* 0x000fd80008011607 */
.L_x_1135:
[----:B------:R-:W-:-:S04]  /*1850*/  UIMAD UR4, UR4, UR5, URZ ;  /* 0x00000005040472a4 */ /* 0x000fc8000f8e023f */
[----:B------:R-:W-:-:S04]  /*1860*/  UISETP.LT.AND UP0, UPT, UR9, UR4, UPT ;  /* 0x000000040900728c */ /* 0x000fc8000bf01270 */
[----:B------:R-:W-:-:S12]  /*1870*/  USEL UR9, UR9, UR4, !UP0 ;  /* 0x0000000409097287 */ /* 0x000fd8000c000000 */
.L_x_1133:
[----:B------:R-:W-:Y:S02]  /*1880*/  UIMAD.WIDE UR4, UR9, 0x2aaaaaab, URZ ;  /* 0x2aaaaaab090478a5 */ /* 0x000fe4000f8e023f */
[----:B------:R-:W-:Y:S02]  /*1890*/  ULOP3.LUT UR6, UR8, 0xff, URZ, 0xc0, !UPT ;  /* 0x000000ff08067892 */ /* 0x000fe4000f8ec03f */
[----:B------:R-:W-:-:S04]  /*18a0*/  USHF.R.U32.HI UR4, URZ, 0x1f, UR5 ;  /* 0x0000001f3f047899 */ /* 0x000fc80008011605 */
[----:B------:R-:W-:Y:S01]  /*18b0*/  ULEA.HI.SX32 UR4, UR5, UR4, 0x1c ;  /* 0x0000000405047291 */ /* 0x000fe2000f8fe23f */
[----:B------:R-:W-:Y:S01]  /*18c0*/  IMAD.U32 R163, RZ, RZ, UR6 ;  /* 0x00000006ffa37e24 */ /* 0x000fe2000f8e00ff */
[----:B------:R-:W-:Y:S02]  /*18d0*/  USHF.R.U32.HI UR5, URZ, 0x10, UR8 ;  /* 0x000000103f057899 */ /* 0x000fe40008011608 */
[----:B------:R-:W-:-:S04]  /*18e0*/  UISETP.LT.AND UP0, UPT, URZ, UR4, UPT ;  /* 0x000000043f00728c */ /* 0x000fc8000bf01270 */
[----:B------:R-:W-:Y:S01]  /*18f0*/  USEL UR9, URZ, UR4, !UP0 ;  /* 0x000000043f097287 */ /* 0x000fe2000c000000 */
[----:B------:R-:W-:Y:S02]  /*1900*/  IMAD.U32 R162, RZ, RZ, UR5 ;  /* 0x00000005ffa27e24 */ /* 0x000fe4000f8e00ff */
[----:B------:R-:W-:-:S03]  /*1910*/  UMOV UR4, URZ ;  /* 0x0000003f00047c82 */ /* 0x000fc60008000000 */
[----:B------:R-:W-:-:S13]  /*1920*/  ISETP.GT.AND P0, PT, R83, UR9, PT ;  /* 0x0000000953007c0c */ /* 0x000fda000bf04270 */
[----:B------:R-:W-:Y:S05]  /*1930*/  @!P0 BRA `(.L_x_1136) ;  /* 0x00000000009c8947 */ /* 0x000fea0003800000 */
[----:B------:R-:W-:Y:S01]  /*1940*/  R2UR UR5, R162 ;  /* 0x00000000a20572ca */ /* 0x000fe200000e0000 */
[----:B------:R-:W-:-:S12]  /*1950*/  ULDC UR4, c[0x0][0x9f0] ;  /* 0x00027c0000047ab9 */ /* 0x000fd80000000800 */
[----:B------:R-:W-:-:S04]  /*1960*/  UISETP.NE.AND UP0, UPT, UR5, URZ, UPT ;  /* 0x0000003f0500728c */ /* 0x000fc8000bf05270 */
[----:B------:R-:W-:-:S03]  /*1970*/  USEL UR10, UR5, UR4, UP0 ;  /* 0x00000004050a7287 */ /* 0x000fc60008000000 */
[----:B------:R-:W-:-:S03]  /*1980*/  UMOV UR4, URZ ;  /* 0x0000003f00047c82 */ /* 0x000fc60008000000 */
[----:B------:R-:W-:-:S05]  /*1990*/  IMAD.U32 R4, RZ, RZ, UR10 ;  /* 0x0000000aff047e24 */ /* 0x000fca000f8e00ff */
[----:B------:R-:W-:-:S04]  /*19a0*/  IABS R0, R4 ;  /* 0x0000000400007213 */ /* 0x000fc80000000000 */
[----:B------:R-:W-:Y:S02]  /*19b0*/  R2UR UR11, R0 ;  /* 0x00000000000b72ca */ /* 0x000fe400000e0000 */
[----:B------:R-:W-:Y:S02]  /*19c0*/  IADD3 R0, R4, -0x1, R83 ;  /* 0xffffffff04007810 */ /* 0x000fe40007ffe053 */
[----:B------:R-:W-:Y:S02]  /*19d0*/  IABS R4, R4 ;  /* 0x0000000400047213 */ /* 0x000fe40000000000 */
[----:B------:R-:W-:-:S03]  /*19e0*/  R2UR UR6, R0 ;  /* 0x00000000000672ca */ /* 0x000fc600000e0000 */
[----:B------:R-:W-:-:S04]  /*19f0*/  IMAD.MOV R4, RZ, RZ, -R4 ;  /* 0x000000ffff047224 */ /* 0x000fc800078e0a04 */
[----:B------:R-:W0:Y:S06]  /*1a00*/  I2F.RP R2, UR11 ;  /* 0x0000000b00027d06 */ /* 0x000e2c0008209400 */
[----:B------:R-:W-:-:S06]  /*1a10*/  UIADD3 UR6, -UR9, UR6, URZ ;  /* 0x0000000609067290 */ /* 0x000fcc000fffe13f */
[----:B------:R-:W-:Y:S01]  /*1a20*/  IMAD.U32 R0, RZ, RZ, UR6 ;  /* 0x00000006ff007e24 */ /* 0x000fe2000f8e00ff */
[----:B------:R-:W-:Y:S01]  /*1a30*/  ULOP3.LUT UR6, UR6, UR10, URZ, 0x3c, !UPT ;  /* 0x0000000a06067292 */ /* 0x000fe2000f8e3c3f */
[----:B0-----:R-:W0:Y:S03]  /*1a40*/  MUFU.RCP R2, R2 ;  /* 0x0000000200027308 */ /* 0x001e260000001000 */
[----:B------:R-:W-:-:S04]  /*1a50*/  IABS R0, R0 ;  /* 0x0000000000007213 */ /* 0x000fc80000000000 */
[----:B------:R-:W-:Y:S01]  /*1a60*/  R2UR UR8, R0 ;  /* 0x00000000000872ca */ /* 0x000fe200000e0000 */
[----:B------:R-:W-:Y:S02]  /*1a70*/  IMAD.MOV.U32 R0, RZ, RZ, R4 ;  /* 0x000000ffff007224 */ /* 0x000fe400078e0004 */
[----:B0-----:R-:W-:-:S06]  /*1a80*/  VIADD R3, R2, 0xffffffe ;  /* 0x0ffffffe02037836 */ /* 0x001fcc0000000000 */
[----:B------:R-:W0:Y:S02]  /*1a90*/  F2I.FTZ.U32.TRUNC.NTZ R3, R3 ;  /* 0x0000000300037305 */ /* 0x000e24000021f000 */
[----:B0-----:R-:W-:-:S13]  /*1aa0*/  R2UR UR5, R3 ;  /* 0x00000000030572ca */ /* 0x001fda00000e0000 */
[----:B------:R-:W-:-:S04]  /*1ab0*/  UIADD3 UR7, URZ, -UR5, URZ ;  /* 0x800000053f077290 */ /* 0x000fc8000fffe03f */
[----:B------:R-:W-:-:S04]  /*1ac0*/  UIMAD UR7, UR7, UR11, URZ ;  /* 0x0000000b070772a4 */ /* 0x000fc8000f8e023f */
[----:B------:R-:W-:-:S03]  /*1ad0*/  UIMAD.WIDE.U32 UR4, UR5, UR7, UR4 ;  /* 0x00000007050472a5 */ /* 0x000fc6000f8e0004 */
[----:B------:R-:W-:Y:S01]  /*1ae0*/  R2UR UR7, R0 ;  /* 0x00000000000772ca */ /* 0x000fe200000e0000 */
[----:B------:R-:W-:-:S12]  /*1af0*/  UIMAD.WIDE.U32 UR4, UR5, UR8, URZ ;  /* 0x00000008050472a5 */ /* 0x000fd8000f8e003f */
[----:B------:R-:W-:-:S04]  /*1b00*/  UIMAD UR4, UR5, UR7, UR8 ;  /* 0x00000007050472a4 */ /* 0x000fc8000f8e0208 */
[----:B------:R-:W-:-:S11]  /*1b10*/  UISETP.GT.U32.AND UP1, UPT, UR11, UR4, UPT ;  /* 0x000000040b00728c */ /* 0x000fd6000bf24070 */
[----:B------:R-:W-:Y:S02]  /*1b20*/  @!UP1 UIADD3 UR4, UR4, -UR11, URZ ;  /* 0x8000000b04049290 */ /* 0x000fe4000fffe03f */
[----:B------:R-:W-:Y:S02]  /*1b30*/  @!UP1 UIADD3 UR5, UR5, 0x1, URZ ;  /* 0x0000000105059890 */ /* 0x000fe4000fffe03f */
[----:B------:R-:W-:Y:S02]  /*1b40*/  UISETP.GE.U32.AND UP0, UPT, UR4, UR11, UPT ;  /* 0x0000000b0400728c */ /* 0x000fe4000bf06070 */
[----:B------:R-:W-:-:S09]  /*1b50*/  UISETP.GE.AND UP1, UPT, UR6, URZ, UPT ;  /* 0x0000003f0600728c */ /* 0x000fd2000bf26270 */
[----:B------:R-:W-:Y:S02]  /*1b60*/  @UP0 UIADD3 UR5, UR5, 0x1, URZ ;  /* 0x0000000105050890 */ /* 0x000fe4000fffe03f */
[----:B------:R-:W-:-:S05]  /*1b70*/  UISETP.NE.AND UP0, UPT, UR10, URZ, UPT ;  /* 0x0000003f0a00728c */ /* 0x000fca000bf05270 */
[----:B------:R-:W-:Y:S02]  /*1b80*/  UMOV UR4, UR5 ;  /* 0x0000000500047c82 */ /* 0x000fe40008000000 */
[----:B------:R-:W-:-:S04]  /*1b90*/  @!UP1 UIADD3 UR4, -UR4, URZ, URZ ;  /* 0x0000003f04049290 */ /* 0x000fc8000fffe13f */
[----:B------:R-:W-:-:S12]  /*1ba0*/  @!UP0 ULOP3.LUT UR4, URZ, UR10, URZ, 0x33, !UPT ;  /* 0x0000000a3f048292 */ /* 0x000fd8000f8e333f */
.L_x_1136:
[----:B------:R-:W-:Y:S01]  /*1bb0*/  R2UR UR5, R163 ;  /* 0x00000000a30572ca */ /* 0x000fe200000e0000 */
[----:B------:R-:W-:Y:S01]  /*1bc0*/  IMAD.U32 R2, RZ, RZ, UR4 ;  /* 0x00000004ff027e24 */ /* 0x000fe2000f8e00ff */
[----:B------:R-:W-:Y:S01]  /*1bd0*/  PLOP3.LUT P0, PT, PT, PT, PT, 0x80, 0x0 ;  /* 0x000000000000781c */ /* 0x000fe20003f0f070 */
[----:B------:R-:W-:Y:S01]  /*1be0*/  IMAD.MOV.U32 R0, RZ, RZ, RZ ;  /* 0x000000ffff007224 */ /* 0x000fe200078e00ff */
[----:B------:R-:W-:Y:S01]  /*1bf0*/  CS2R R86, SRZ ;  /* 0x0000000000567805 */ /* 0x000fe2000001ff00 */
[----:B------:R-:W-:Y:S01]  /*1c00*/  IMAD.MOV.U32 R92, RZ, RZ, RZ ;  /* 0x000000ffff5c7224 */ /* 0x000fe200078e00ff */
[----:B------:R-:W-:Y:S02]  /*1c10*/  CS2R R84, SRZ ;  /* 0x0000000000547805 */ /* 0x000fe4000001ff00 */
[----:B------:R-:W-:Y:S02]  /*1c20*/  CS2R R94, SRZ ;  /* 0x00000000005e7805 */ /* 0x000fe4000001ff00 */
[----:B------:R-:W-:-:S02]  /*1c30*/  CS2R R80, SRZ ;  /* 0x0000000000507805 */ /* 0x000fc4000001ff00 */
[----:B------:R-:W-:Y:S02]  /*1c40*/  CS2R R78, SRZ ;  /* 0x00000000004e7805 */ /* 0x000fe4000001ff00 */
[----:B------:R-:W-:Y:S02]  /*1c50*/  CS2R R76, SRZ ;  /* 0x00000000004c7805 */ /* 0x000fe4000001ff00 */
[----:B------:R-:W-:Y:S02]  /*1c60*/  CS2R R74, SRZ ;  /* 0x00000000004a7805 */ /* 0x000fe4000001ff00 */
[----:B------:R-:W-:Y:S01]  /*1c70*/  CS2R R72, SRZ ;  /* 0x0000000000487805 */ /* 0x000fe2000001ff00 */
[----:B------:R-:W-:Y:S01]  /*1c80*/  UIMAD UR5, UR5, UR4, UR9 ;  /* 0x00000004050572a4 */ /* 0x000fe2000f8e0209 */
[----:B------:R-:W-:Y:S02]  /*1c90*/  CS2R R70, SRZ ;  /* 0x0000000000467805 */ /* 0x000fe4000001ff00 */
[----:B------:R-:W-:-:S02]  /*1ca0*/  CS2R R68, SRZ ;  /* 0x0000000000447805 */ /* 0x000fc4000001ff00 */
[----:B------:R-:W-:Y:S02]  /*1cb0*/  CS2R R66, SRZ ;  /* 0x0000000000427805 */ /* 0x000fe4000001ff00 */
[----:B------:R-:W-:Y:S02]  /*1cc0*/  CS2R R64, SRZ ;  /* 0x0000000000407805 */ /* 0x000fe4000001ff00 */
[----:B------:R-:W-:Y:S02]  /*1cd0*/  CS2R R62, SRZ ;  /* 0x00000000003e7805 */ /* 0x000fe4000001ff00 */
[----:B------:R-:W-:Y:S01]  /*1ce0*/  VIADDMNMX R83, R2, UR5, R83, PT ;  /* 0x0000000502537c46 */ /* 0x000fe2000b800153 */
[----:B------:R-:W-:Y:S01]  /*1cf0*/  IMAD.U32 R23, RZ, RZ, UR5 ;  /* 0x00000005ff177e24 */ /* 0x000fe2000f8e00ff */
[----:B------:R-:W-:Y:S02]  /*1d00*/  CS2R R60, SRZ ;  /* 0x00000000003c7805 */ /* 0x000fe4000001ff00 */
[----:B------:R-:W-:-:S02]  /*1d10*/  CS2R R58, SRZ ;  /* 0x00000000003a7805 */ /* 0x000fc4000001ff00 */
[----:B------:R-:W-:Y:S02]  /*1d20*/  ISETP.GT.AND P1, PT, R83, UR5, PT ;  /* 0x0000000553007c0c */ /* 0x000fe4000bf24270 */
        /* <DEDUP_REMOVED lines=49> */
.L_x_1138:
[----:B------:R-:W-:Y:S02]  /*2040*/  R2UR UR6, R182 ;  /* 0x00000000b60672ca */ /* 0x000fe400000e0000 */
[----:B------:R-:W-:-:S11]  /*2050*/  R2UR UR5, R202 ;  /* 0x00000000ca0572ca */ /* 0x000fd600000e0000 */
[----:B------:R-:W-:Y:S02]  /*2060*/  ULEA.HI UR4, UR6, UR6, URZ, 0x1 ;  /* 0x0000000606047291 */ /* 0x000fe4000f8f083f */
[----:B------:R-:W-:Y:S02]  /*2070*/  IMAD.U32 R2, RZ, RZ, UR5 ;  /* 0x00000005ff027e24 */ /* 0x000fe4000f8e00ff */
[----:B------:R-:W-:-:S03]  /*2080*/  ULOP3.LUT UR4, UR4, 0xfffffffe, URZ, 0xc0, !UPT ;  /* 0xfffffffe04047892 */ /* 0x000fc6000f8ec03f */
[----:B------:R-:W-:Y:S01]  /*2090*/  ISETP.NE.AND P0, PT, R2, 0x3, PT ;  /* 0x000000030200780c */ /* 0x000fe20003f05270 */
[----:B------:R-:W-:-:S06]  /*20a0*/  UIADD3 UR4, UR6, -UR4, URZ ;  /* 0x8000000406047290 */ /* 0x000fcc000fffe03f */
[----:B------:R-:W-:-:S05]  /*20b0*/  IMAD.U32 R0, RZ, RZ, UR4 ;  /* 0x00000004ff007e24 */ /* 0x000fca000f8e00ff */
[----:B------:R-:W-:-:S04]  /*20c0*/  SHF.L.U32 R0, R0, 0x1f, RZ ;  /* 0x0000001f00007819 */ /* 0x000fc800000006ff */
[----:B------:R-:W0:Y:S02]  /*20d0*/  SYNCS.PHASECHK.TRANS64.TRYWAIT P1, [UR38+0x2a800], R0 ;  /* 0x02a80000ff0075a7 */ /* 0x000e240008020166 */
[----:B0-----:R-:W-:Y:S05]  /*20e0*/  @!P1 BRA `(.L_x_1139) ;  /* 0x0000017000a09947 */ /* 0x001fea0003800000 */
.L_x_1365:
[----:B------:R-:W-:Y:S05]  /*20f0*/  @!P0 BRA `(.L_x_1140) ;  /* 0x0000000000048947 */ /* 0x000fea0003800000 */
[----:B------:R-:W-:Y:S01]  /*2100*/  BPT.TRAP 0x1 ;  /* 0x000000040000795c */ /* 0x000fe20000300000 */
.L_x_1140:
[----:B------:R-:W-:Y:S02]  /*2110*/  IMAD.U32 R21, RZ, RZ, UR37 ;  /* 0x00000025ff157e24 */ /* 0x000fe4000f8e00ff */
[----:B0-----:R-:W-:-:S03]  /*2120*/  IMAD.U32 R0, RZ, RZ, UR36 ;  /* 0x00000024ff007e24 */ /* 0x001fc6000f8e00ff */
[----:B------:R-:W-:Y:S02]  /*2130*/  LEA R21, R21, UR38, 0x3 ;  /* 0x0000002615157c11 */ /* 0x000fe4000f8e18ff */
[----:B------:R-:W-:-:S04]  /*2140*/  SHF.L.U32 R0, R0, 0x1f, RZ ;  /* 0x0000001f00007819 */ /* 0x000fc800000006ff */
[----:B------:R0:W1:Y:S01]  /*2150*/  SYNCS.PHASECHK.TRANS64.TRYWAIT P2, [R21+URZ+0x2a830], R0 ;  /* 0x02a83000150075a7 */ /* 0x000062000804017f */
[----:B------:R-:W-:Y:S05]  /*2160*/  @!P0 BRA `(.L_x_1141) ;  /* 0x0000000000048947 */ /* 0x000fea0003800000 */
[----:B------:R-:W-:Y:S01]  /*2170*/  BPT.TRAP 0x1 ;  /* 0x000000040000795c */ /* 0x000fe20000300000 */
.L_x_1141:
[----:B------:R-:W2:Y:S02]  /*2180*/  S2R R2, SR_TID.X ;  /* 0x0000000000027919 */ /* 0x000ea40000002100 */
[----:B--2---:R-:W-:-:S04]  /*2190*/  LOP3.LUT R2, R2, 0x7f, RZ, 0xc0, !PT ;  /* 0x0000007f02027812 */ /* 0x004fc800078ec0ff */
[----:B------:R-:W-:Y:S01]  /*21a0*/  ISETP.NE.AND P1, PT, R2, RZ, PT ;  /* 0x000000ff0200720c */ /* 0x000fe20003f25270 */
[----:B-1----:R-:W-:-:S12]  /*21b0*/  @P2 BRA `(.L_x_1142) ;  /* 0x0000000000082947 */ /* 0x002fd80003800000 */
[----:B------:R-:W1:Y:S02]  /*21c0*/  SYNCS.PHASECHK.TRANS64.TRYWAIT P2, [R21+URZ+0x2a830], R0 ;  /* 0x02a83000150075a7 */ /* 0x000e64000804017f */
[----:B-1----:R-:W-:Y:S05]  /*21d0*/  @!P2 BRA `(.L_x_1143) ;  /* 0x00000170007ca947 */ /* 0x002fea0003800000 */
.L_x_1142:
[----:B------:R-:W-:Y:S05]  /*21e0*/  WARPSYNC.ALL ;  /* 0x0000000000007948 */ /* 0x000fea0003800000 */
[----:B------:R-:W-:Y:S01]  /*21f0*/  UIADD3 UR4, UR38, 0x18400, URZ ;  /* 0x0001840026047890 */ /* 0x000fe2000fffe03f */
[----:B------:R-:W-:Y:S01]  /*2200*/  WARPGROUP.ARRIVE ;  /* 0x00000000000079c5 */ /* 0x000fe20000000000 */
[----:B------:R-:W-:Y:S01]  /*2210*/  UMOV UR9, 0x40000040 ;  /* 0x4000004000097882 */ /* 0x000fe20000000000 */
[----:B------:R-:W-:Y:S01]  /*2220*/  UMOV UR11, 0x40000040 ;  /* 0x40000040000b7882 */ /* 0x000fe20000000000 */
[----:B------:R-:W-:Y:S01]  /*2230*/  USHF.R.U32.HI UR4, URZ, 0x4, UR4 ;  /* 0x000000043f047899 */ /* 0x000fe20008011604 */
[----:B------:R-:W-:Y:S01]  /*2240*/  IMAD.U32 R5, RZ, RZ, UR9 ;  /* 0x00000009ff057e24 */ /* 0x000fe2000f8e00ff */
[----:B------:R-:W-:Y:S01]  /*2250*/  UMOV UR57, 0x40000040 ;  /* 0x4000004000397882 */ /* 0x000fe20000000000 */
[----:B------:R-:W-:Y:S01]  /*2260*/  UMOV UR59, 0x40000040 ;  /* 0x40000040003b7882 */ /* 0x000fe20000000000 */
[----:B------:R-:W-:Y:S01]  /*2270*/  ULOP3.LUT UR4, UR4, 0x3fff, URZ, 0xc0, !UPT ;  /* 0x00003fff04047892 */ /* 0x000fe2000f8ec03f */
[----:B------:R-:W-:Y:S01]  /*2280*/  VIADD R12, R19, UR60 ;  /* 0x0000003c130c7c36 */ /* 0x000fe20008000000 */
[----:B------:R-:W-:Y:S01]  /*2290*/  UMOV UR53, 0x40000040 ;  /* 0x4000004000357882 */ /* 0x000fe20000000000 */
[----:B------:R-:W-:Y:S01]  /*22a0*/  UMOV UR55, 0x40000040 ;  /* 0x4000004000377882 */ /* 0x000fe20000000000 */
[----:B------:R-:W-:-:S02]  /*22b0*/  ULOP3.LUT UR61, UR4, 0x10000, URZ, 0xfc, !UPT ;  /* 0x00010000043d7892 */ /* 0x000fc4000f8efc3f */
[----:B------:R-:W-:Y:S02]  /*22c0*/  ULOP3.LUT UR4, UR39, 0x10000, URZ, 0xfc, !UPT ;  /* 0x0001000027047892 */ /* 0x000fe4000f8efc3f */
[----:B------:R-:W-:Y:S02]  /*22d0*/  UIMAD UR5, UR37, 0x900, UR61 ;  /* 0x00000900250578a4 */ /* 0x000fe4000f8e023d */
[----:B------:R-:W-:Y:S02]  /*22e0*/  UIADD3 UR56, UR4, 0x2, URZ ;  /* 0x0000000204387890 */ /* 0x000fe4000fffe03f */
[----:B------:R-:W-:Y:S01]  /*22f0*/  UIADD3 UR58, UR5, 0x2, URZ ;  /* 0x00000002053a7890 */ /* 0x000fe2000fffe03f */
[----:B------:R-:W-:Y:S02]  /*2300*/  UMOV UR8, UR4 ;  /* 0x0000000400087c82 */ /* 0x000fe40008000000 */
[----:B------:R-:W-:Y:S01]  /*2310*/  UMOV UR10, UR5 ;  /* 0x00000005000a7c82 */ /* 0x000fe20008000000 */
[----:B------:R-:W-:Y:S01]  /*2320*/  UIADD3 UR52, UR4, 0x4, URZ ;  /* 0x0000000404347890 */ /* 0x000fe2000fffe03f */
[----:B------:R-:W-:Y:S01]  /*2330*/  HGMMA.64x96x16.F32 R24, gdesc[UR8], RZ, !UPT, gsb0 ;  /* 0x01600000081879f0 */ /* 0x000fe2000c0008ff */
[----:B------:R-:W-:Y:S01]  /*2340*/  UIADD3 UR54, UR5, 0x4, URZ ;  /* 0x0000000405367890 */ /* 0x000fe2000fffe03f */
[----:B------:R-:W-:Y:S01]  /*2350*/  IMAD.U32 R4, RZ, RZ, UR8 ;  /* 0x00000008ff047e24 */ /* 0x000fe2000f8e00ff */
        /* <DEDUP_REMOVED lines=38> */
[----:B------:R-:W-:-:S06]  /*25c0*/  UISETP.NE.AND UP0, UPT, UR5, 0x1, UPT ;  /* 0x000000010500788c */ /* 0x000fcc000bf05270 */
[----:B------:R-:W-:Y:S02]  /*25d0*/  PLOP3.LUT P2, PT, PT, PT, UP0, 0x80, 0x0 ;  /* 0x000000000000781c */ /* 0x000fe40003f4f008 */
[----:B------:R-:W-:-:S03]  /*25e0*/  PLOP3.LUT P3, PT, PT, PT, UP0, 0x80, 0x0 ;  /* 0x000000000000781c */ /* 0x000fc60003f6f008 */
[----:B------:R-:W-:-:S08]  /*25f0*/  @UP0 ULDC UR5, c[0x0][0x44c] ;  /* 0x0001130000050ab9 */ /* 0x000fd00000000800 */
[----:B------:R-:W-:Y:S01]  /*2600*/  @P2 IMAD.HI.U32 R14, R12, UR5, RZ ;  /* 0x000000050c0e2c27 */ /* 0x000fe2000f8e00ff */
[----:B------:R-:W-:Y:S01]  /*2610*/  @UP0 ULDC UR5, c[0x0][0x450] ;  /* 0x0001140000050ab9 */ /* 0x000fe20000000800 */
[----:B------:R-:W-:Y:S02]  /*2620*/  WARPGROUP.DEPBAR.LE gsb0, 0x0 ;  /* 0x00008000000079c5 */ /* 0x000fe40000010000 */
[----:B------:R-:W-:-:S06]  /*2630*/  WARPGROUP.ARRIVE ;  /* 0x00000000000079c5 */ /* 0x000fcc0000000000 */
[----:B------:R-:W-:Y:S03]  /*2640*/  HGMMA.64x96x16.F32 R24, gdesc[UR56], R24, gsb0 ;  /* 0x01600000381879f0 */ /* 0x000fe60008000818 */
[----:B------:R-:W-:Y:S02]  /*2650*/  WARPGROUP.DEPBAR.LE gsb0, 0x0 ;  /* 0x00008000000079c5 */ /* 0x000fe40000010000 */
[----:B------:R-:W-:-:S06]  /*2660*/  WARPGROUP.ARRIVE ;  /* 0x00000000000079c5 */ /* 0x000fcc0000000000 */
[----:B------:R-:W-:Y:S01]  /*2670*/  HGMMA.64x96x16.F32 R24, gdesc[UR52], R24, gsb0 ;  /* 0x01600000341879f0 */ /* 0x000fe20008000818 */
[----:B------:R-:W-:Y:S02]  /*2680*/  ULDC UR54, c[0x0][0x9dc] ;  /* 0x0002770000367ab9 */ /* 0x000fe40000000800 */
[----:B------:R-:W-:Y:S01]  /*2690*/  ULOP3.LUT UR54, URZ, UR54, URZ, 0x33, !UPT ;  /* 0x000000363f367292 */ /* 0x000fe2000f8e333f */
[----:B------:R-:W-:Y:S02]  /*26a0*/  WARPGROUP.DEPBAR.LE gsb0, 0x0 ;  /* 0x00008000000079c5 */ /* 0x000fe40000010000 */
[----:B------:R-:W-:-:S06]  /*26b0*/  WARPGROUP.ARRIVE ;  /* 0x00000000000079c5 */ /* 0x000fcc0000000000 */
[----:B------:R-:W-:Y:S01]  /*26c0*/  HGMMA.64x96x16.F32 R24, gdesc[UR8], R24, gsb0 ;  /* 0x01600000081879f0 */ /* 0x000fe20008000818 */
[----:B------:R-:W-:Y:S02]  /*26d0*/  ULDC.64 UR10, c[0x0][0x9e0] ;  /* 0x00027800000a7ab9 */ /* 0x000fe40000000a00 */
[----:B------:R-:W-:-:S06]  /*26e0*/  UISETP.GE.AND UP1, UPT, UR11, 0x1, UPT ;  /* 0x000000010b00788c */ /* 0x000fcc000bf26270 */
[----:B------:R-:W-:Y:S01]  /*26f0*/  PLOP3.LUT P2, PT, PT, PT, UP1, 0x40, 0x0 ;  /* 0x000000000000781c */ /* 0x000fe20003f4e818 */
        /* <DEDUP_REMOVED lines=26> */
[----:B------:R-:W-:Y:S01]  /*28a0*/  FMUL.FTZ R51, R51, UR4 ;  /* 0x0000000433337c20 */ /* 0x000fe20008410000 */
[----:B------:R-:W-:Y:S01]  /*28b0*/  FMUL.FTZ R64, R64, UR4 ;  /* 0x0000000440407c20 */ /* 0x000fe20008410000 */
[----:B------:R-:W-:Y:S01]  /*28c0*/  IMAD.MOV.U32 R24, RZ, RZ, R12 ;  /* 0x000000ffff187224 */ /* 0x000fe200078e000c */
[----:B------:R-:W-:Y:S01]  /*28d0*/  @P3 SHF.R.U32.HI R24, RZ, UR5, R14 ;  /* 0x00000005ff183c19 */ /* 0x000fe2000801160e */
[----:B------:R-:W-:-:S02]  /*28e0*/  @!P1 VIADD R12, R21, 0x2a840 ;  /* 0x0002a840150c9836 */ /* 0x000fc40000000000 */
[----:B------:R-:W-:Y:S01]  /*28f0*/  FMUL.FTZ R11, R34, UR4 ;  /* 0x00000004220b7c20 */ /* 0x000fe20008410000 */
[----:B------:R-:W-:Y:S01]  /*2900*/  FMUL.FTZ R25, R25, UR4 ;  /* 0x0000000419197c20 */ /* 0x000fe20008410000 */
[----:B------:R-:W2:Y:S01]  /*2910*/  MUFU.TANH R34, R51 ;  /* 0x0000003300227308 */ /* 0x000ea20000002400 */
[----:B01----:R-:W-:Y:S01]  /*2920*/  FMUL.FTZ R0, R26, UR4 ;  /* 0x000000041a007c20 */ /* 0x003fe20008410000 */
[----:B------:R-:W-:Y:S01]  /*2930*/  FMUL.FTZ R33, R33, UR4 ;  /* 0x0000000421217c20 */ /* 0x000fe20008410000 */
[----:B------:R-:W-:Y:S01]  /*2940*/  FMUL.FTZ R2, R37, UR4 ;  /* 0x0000000425027c20 */ /* 0x000fe20008410000 */
[----:B------:R-:W-:Y:S01]  /*2950*/  @!P1 PRMT R12, RZ, 0x654, R12 ;  /* 0x00000654ff0c9816 */ /* 0x000fe2000000000c */
[----:B------:R-:W-:Y:S02]  /*2960*/  IMAD.MOV.U32 R26, RZ, RZ, -0x60 ;  /* 0xffffffa0ff1a7424 */ /* 0x000fe400078e00ff */
[----:B------:R-:W-:Y:S01]  /*2970*/  FMUL.FTZ R3, R27, UR4 ;  /* 0x000000041b037c20 */ /* 0x000fe20008410000 */
[----:B------:R-:W-:Y:S01]  /*2980*/  FMUL.FTZ R9, R30, UR4 ;  /* 0x000000041e097c20 */ /* 0x000fe20008410000 */
[----:B------:R0:W1:Y:S01]  /*2990*/  MUFU.TANH R51, R64 ;  /* 0x0000004000337308 */ /* 0x0000620000002400 */
[----:B------:R-:W-:Y:S01]  /*29a0*/  FMUL.FTZ R10, R31, UR4 ;  /* 0x000000041f0a7c20 */ /* 0x000fe20008410000 */
[----:B------:R-:W-:Y:S01]  /*29b0*/  FMUL.FTZ R13, R35, UR4 ;  /* 0x00000004230d7c20 */ /* 0x000fe20008410000 */
[----:B------:R3:W-:Y:S01]  /*29c0*/  @!P1 SYNCS.ARRIVE.TRANS64.RED.A1T0 RZ, [R12+URZ], RZ ;  /* 0x000000ff0cff99a7 */ /* 0x0007e2000810043f */
[----:B------:R-:W-:Y:S01]  /*29d0*/  FMUL.FTZ R28, R28, UR4 ;  /* 0x000000041c1c7c20 */ /* 0x000fe20008410000 */
[----:B------:R-:W-:Y:S01]  /*29e0*/  FMUL.FTZ R29, R29, UR4 ;  /* 0x000000041d1d7c20 */ /* 0x000fe20008410000 */
[----:B------:R-:W-:Y:S01]  /*29f0*/  FMUL.FTZ R32, R32, UR4 ;  /* 0x0000000420207c20 */ /* 0x000fe20008410000 */
[----:B------:R-:W-:Y:S01]  /*2a00*/  FMUL.FTZ R36, R36, UR4 ;  /* 0x0000000424247c20 */ /* 0x000fe20008410000 */
[----:B------:R4:W1:Y:S01]  /*2a10*/  MUFU.TANH R72, R25 ;  /* 0x0000001900487308 */ /* 0x0008620000002400 */
[----:B0-----:R-:W0:Y:S01]  /*2a20*/  SHFL.IDX PT, R64, R24, RZ, 0x1c1f ;  /* 0x001c1fff18407589 */ /* 0x001e2200000e0000 */
[----:B------:R-:W-:Y:S01]  /*2a30*/  FMUL.FTZ R15, R38, UR4 ;  /* 0x00000004260f7c20 */ /* 0x000fe20008410000 */
[----:B------:R-:W-:Y:S01]  /*2a40*/  FMUL.FTZ R39, R39, UR4 ;  /* 0x0000000427277c20 */ /* 0x000fe20008410000 */
[----:B------:R-:W-:Y:S01]  /*2a50*/  FMUL.FTZ R40, R40, UR4 ;  /* 0x0000000428287c20 */ /* 0x000fe20008410000 */
[----:B------:R-:W-:Y:S01]  /*2a60*/  FMUL.FTZ R41, R41, UR4 ;  /* 0x0000000429297c20 */ /* 0x000fe20008410000 */
[----:B------:R-:W-:Y:S01]  /*2a70*/  FMUL.FTZ R37, R42, UR4 ;  /* 0x000000042a257c20 */ /* 0x000fe20008410000 */
[----:B------:R-:W-:Y:S01]  /*2a80*/  FMUL.FTZ R35, R43, UR4 ;  /* 0x000000042b237c20 */ /* 0x000fe20008410000 */
[----:B------:R5:W0:Y:S01]  /*2a90*/  MUFU.TANH R27, R33 ;  /* 0x00000021001b7308 */ /* 0x000a220000002400 */
[----:B----4-:R-:W-:-:S02]  /*2aa0*/  IMAD R25, R83, R26, 0x61 ;  /* 0x0000006153197424 */ /* 0x010fc400078e021a */
[----:B------:R-:W-:Y:S01]  /*2ab0*/  FMUL.FTZ R44, R44, UR4 ;  /* 0x000000042c2c7c20 */ /* 0x000fe20008410000 */
[----:B------:R-:W-:Y:S01]  /*2ac0*/  FMUL.FTZ R45, R45, UR4 ;  /* 0x000000042d2d7c20 */ /* 0x000fe20008410000 */
[----:B------:R-:W-:Y:S01]  /*2ad0*/  FMUL.FTZ R31, R47, UR4 ;  /* 0x000000042f1f7c20 */ /* 0x000fe20008410000 */
[----:B------:R-:W-:Y:S01]  /*2ae0*/  FMUL.FTZ R48, R48, UR4 ;  /* 0x0000000430307c20 */ /* 0x000fe20008410000 */
[----:B------:R-:W-:Y:S01]  /*2af0*/  FMUL.FTZ R49, R49, UR4 ;  /* 0x0000000431317c20 */ /* 0x000fe20008410000 */
[----:B------:R-:W-:Y:S01]  /*2b00*/  FMUL.FTZ R50, R50, UR4 ;  /* 0x0000000432327c20 */ /* 0x000fe20008410000 */
[----:B------:R4:W0:Y:S01]  /*2b10*/  MUFU.TANH R30, R2 ;  /* 0x00000002001e7308 */ /* 0x0008220000002400 */
[----:B-----5:R-:W-:Y:S01]  /*2b20*/  FMUL.FTZ R33, R46, UR4 ;  /* 0x000000042e217c20 */ /* 0x020fe20008410000 */
        /* <DEDUP_REMOVED lines=8> */
[----:B----4-:R-:W-:Y:S01]  /*2bb0*/  FMUL.FTZ R2, R63, UR4 ;  /* 0x000000043f027c20 */ /* 0x010fe20008410000 */
[----:B------:R-:W-:Y:S01]  /*2bc0*/  FMUL.FTZ R65, R65, UR4 ;  /* 0x0000000441417c20 */ /* 0x000fe20008410000 */
[----:B------:R-:W-:Y:S01]  /*2bd0*/  FMUL.FTZ R8, R66, UR4 ;  /* 0x0000000442087c20 */ /* 0x000fe20008410000 */
[----:B------:R-:W-:Y:S01]  /*2be0*/  FMUL.FTZ R6, R67, UR4 ;  /* 0x0000000443067c20 */ /* 0x000fe20008410000 */
[----:B------:R-:W-:Y:S01]  /*2bf0*/  FMUL.FTZ R68, R68, UR4 ;  /* 0x0000000444447c20 */ /* 0x000fe20008410000 */
[----:B------:R-:W-:Y:S01]  /*2c00*/  FMUL.FTZ R14, R70, UR4 ;  /* 0x00000004460e7c20 */ /* 0x000fe20008410000 */
[----:B---3--:R-:W-:Y:S01]  /*2c10*/  FMUL.FTZ R12, R71, UR4 ;  /* 0x00000004470c7c20 */ /* 0x008fe20008410000 */
[----:B------:R-:W-:Y:S01]  /*2c20*/  FMUL.FTZ R59, R59, UR4 ;  /* 0x000000043b3b7c20 */ /* 0x000fe20008410000 */
[----:B------:R-:W-:Y:S01]  /*2c30*/  FMUL.FTZ R69, R69, UR4 ;  /* 0x0000000445457c20 */ /* 0x000fe20008410000 */
[----:B------:R-:W-:Y:S01]  /*2c40*/  IADD3 R26, R16, R25, -R18 ;  /* 0x00000019101a7210 */ /* 0x000fe20007ffe812 */
[----:B------:R-:W3:Y:S01]  /*2c50*/  MUFU.TANH R7, R7 ;  /* 0x0000000700077308 */ /* 0x000ee20000002400 */
[----:B------:R-:W-:Y:S01]  /*2c60*/  FMUL.FTZ R55, R55, UR4 ;  /* 0x0000000437377c20 */ /* 0x000fe20008410000 */
[----:B------:R-:W-:Y:S01]  /*2c70*/  FMUL.FTZ R61, R61, UR4 ;  /* 0x000000043d3d7c20 */ /* 0x000fe20008410000 */
[----:B------:R-:W-:-:S02]  /*2c80*/  IMAD R21, R83, -0x60, R16 ;  /* 0xffffffa053157824 */ /* 0x000fc400078e0210 */
[----:B------:R-:W-:Y:S02]  /*2c90*/  IMAD.IADD R26, R26, 0x1, -R17 ;  /* 0x000000011a1a7824 */ /* 0x000fe400078e0a11 */
[----:B------:R-:W-:Y:S01]  /*2ca0*/  VIADD R63, R25, 0xffffffff ;  /* 0xffffffff193f7836 */ /* 0x000fe20000000000 */
[----:B------:R-:W4:Y:S01]  /*2cb0*/  MUFU.TANH R0, R0 ;  /* 0x0000000000007308 */ /* 0x000f220000002400 */
[----:B------:R-:W-:Y:S01]  /*2cc0*/  VIADD R46, R26, UR10 ;  /* 0x0000000a1a2e7c36 */ /* 0x000fe20008000000 */
[----:B------:R-:W-:Y:S01]  /*2cd0*/  IADD3 R43, -R18, 0x60, R21 ;  /* 0x00000060122b7810 */ /* 0x000fe20007ffe115 */
[----:B------:R-:W-:-:S03]  /*2ce0*/  IMAD.IADD R62, R63, 0x1, -R18 ;  /* 0x000000013f3e7824 */ /* 0x000fc600078e0a12 */
[----:B0-----:R-:W-:Y:S02]  /*2cf0*/  VIADDMNMX R21, R64, R46, R43, PT ;  /* 0x0000002e40157246 */ /* 0x001fe4000380012b */
        /* <DEDUP_REMOVED lines=40> */
[----:B------:R5:W0:Y:S02]  /*2f80*/  MUFU.TANH R55, R61 ;  /* 0x0000003d00377308 */ /* 0x000a240000002400 */
[----:B-----5:R-:W-:-:S04]  /*2f90*/  VIADD R61, R26, UR54 ;  /* 0x000000361a3d7c36 */ /* 0x020fc80008000000 */
[----:B------:R-:W-:Y:S01]  /*2fa0*/  IMAD.IADD R25, R61, 0x1, R64 ;  /* 0x000000013d197824 */ /* 0x000fe200078e0240 */
[----:B-1234-:R-:W-:Y:S06]  /*2fb0*/  @P2 BRA `(.L_x_1144) ;  /* 0x0000000000542947 */ /* 0x01efec0003800000 */
[----:B------:R-:W-:Y:S01]  /*2fc0*/  IADD3 R26, -R17, R16, R64 ;  /* 0x00000010111a7210 */ /* 0x000fe20007ffe140 */
[----:B------:R-:W-:Y:S03]  /*2fd0*/  BSSY B0, `(.L_x_1145) ;  /* 0x0000010000007945 */ /* 0x000fe60003800000 */
[----:B------:R-:W-:-:S13]  /*2fe0*/  ISETP.GT.AND P2, PT, R26, -0x1, PT ;  /* 0xffffffff1a00780c */ /* 0x000fda0003f44270 */
[----:B------:R-:W-:Y:S05]  /*2ff0*/  @P2 BRA `(.L_x_1146) ;  /* 0x0000000000202947 */ /* 0x000fea0003800000 */
[----:B------:R-:W-:Y:S01]  /*3000*/  UISETP.NE.AND UP2, UPT, UR11, 0x1, UPT ;  /* 0x000000010b00788c */ /* 0x000fe2000bf45270 */
[----:B------:R-:W-:-:S05]  /*3010*/  LOP3.LUT R26, RZ, R26, RZ, 0x33, !PT ;  /* 0x0000001aff1a7212 */ /* 0x000fca00078e33ff */
[----:B------:R-:W-:-:S05]  /*3020*/  PLOP3.LUT P2, PT, PT, PT, UP2, 0x80, 0x0 ;  /* 0x000000000000781c */ /* 0x000fca0003f4f028 */
[----:B------:R-:W-:-:S08]  /*3030*/  @UP2 ULDC.64 UR4, c[0x0][0x9e8] ;  /* 0x00027a0000042ab9 */ /* 0x000fd00000000a00 */
[----:B------:R-:W-:-:S05]  /*3040*/  @P2 IMAD.HI.U32 R59, R26, UR4, RZ ;  /* 0x000000041a3b2c27 */ /* 0x000fca000f8e00ff */
[----:B------:R-:W-:-:S04]  /*3050*/  @P2 SHF.R.U32.HI R26, RZ, UR5, R59 ;  /* 0x00000005ff1a2c19 */ /* 0x000fc8000801163b */
[----:B------:R-:W-:Y:S01]  /*3060*/  LOP3.LUT R26, RZ, R26, RZ, 0x33, !PT ;  /* 0x0000001aff1a7212 */ /* 0x000fe200078e33ff */
[----:B------:R-:W-:Y:S06]  /*3070*/  BRA `(.L_x_1147) ;  /* 0x0000000000147947 */ /* 0x000fec0003800000 */
.L_x_1146:
[----:B------:R-:W-:-:S06]  /*3080*/  UISETP.NE.AND UP2, UPT, UR11, 0x1, UPT ;  /* 0x000000010b00788c */ /* 0x000fcc000bf45270 */
[----:B------:R-:W-:-:S05]  /*3090*/  PLOP3.LUT P2, PT, PT, PT, UP2, 0x80, 0x0 ;  /* 0x000000000000781c */ /* 0x000fca0003f4f028 */
[----:B------:R-:W-:-:S08]  /*30a0*/  @UP2 ULDC.64 UR4, c[0x0][0x9e8] ;  /* 0x00027a0000042ab9 */ /* 0x000fd00000000a00 */
[----:B------:R-:W-:-:S05]  /*30b0*/  @P2 IMAD.HI.U32 R59, R26, UR4, RZ ;  /* 0x000000041a3b2c27 */ /* 0x000fca000f8e00ff */
[----:B------:R-:W-:-:S07]  /*30c0*/  @P2 SHF.R.U32.HI R26, RZ, UR5, R59 ;  /* 0x00000005ff1a2c19 */ /* 0x000fce000801163b */
.L_x_1147:
[----:B------:R-:W-:Y:S05]  /*30d0*/  BSYNC B0 ;  /* 0x0000000000007941 */ /* 0x000fea0003800000 */
.L_x_1145:
[----:B------:R-:W-:-:S05]  /*30e0*/  IMAD R26, R26, UR11, R62 ;  /* 0x0000000b1a1a7c24 */ /* 0x000fca000f8e023e */
[----:B------:R-:W-:Y:S02]  /*30f0*/  VIMNMX R25, R25, R26, !PT ;  /* 0x0000001a19197248 */ /* 0x000fe40007fe0100 */
[----:B------:R-:W-:-:S07]  /*3100*/  VIADDMNMX R21, R26, UR11, R21, PT ;  /* 0x0000000b1a157c46 */ /* 0x000fce000b800115 */
.L_x_1144:
        /* <DEDUP_REMOVED lines=8> */
[C---:B------:R-:W-:Y:S02]  /*3190*/  ISETP.GT.AND P4, PT, R25.reuse, 0x9, !P6 ;  /* 0x000000091900780c */ /* 0x040fe40007784270 */
[----:B------:R-:W-:Y:S02]  /*31a0*/  ISETP.GT.AND P5, PT, R25, 0x8, !P3 ;  /* 0x000000081900780c */ /* 0x000fe40005fa4270 */
[----:B------:R-:W-:Y:S02]  /*31b0*/  ISETP.LT.OR P4, PT, R21, 0xa, P4 ;  /* 0x0000000a1500780c */ /* 0x000fe40002781670 */
[----:B------:R-:W-:Y:S02]  /*31c0*/  ISETP.GE.AND P6, PT, R63, 0x11, PT ;  /* 0x000000113f00780c */ /* 0x000fe40003fc6270 */
[----:B0-----:R-:W-:-:S02]  /*31d0*/  FSEL R93, R29, -INF , !P4 ;  /* 0xff8000001d5d7808 */ /* 0x001fc40006000000 */
[----:B------:R-:W-:Y:S02]  /*31e0*/  ISETP.LT.OR P5, PT, R21, 0x9, P5 ;  /* 0x000000091500780c */ /* 0x000fe40002fa1670 */
[----:B------:R-:W-:Y:S02]  /*31f0*/  ISETP.GT.AND P4, PT, R25, 0x10, !P6 ;  /* 0x000000101900780c */ /* 0x000fe40007784270 */
[----:B------:R-:W-:Y:S01]  /*3200*/  FSEL R91, R28, -INF , !P5 ;  /* 0xff8000001c5b7808 */ /* 0x000fe20006800000 */
[----:B-1----:R-:W-:Y:S01]  /*3210*/  IMAD.IADD R28, R61, 0x1, R24 ;  /* 0x000000013d1c7824 */ /* 0x002fe200078e0218 */
        /* <DEDUP_REMOVED lines=81> */
[----:B------:R-:W-:Y:S02]  /*3730*/  P2R R66, PR, RZ, 0x40 ;  /* 0x00000040ff427803 */ /* 0x000fe40000000000 */
[----:B------:R-:W-:Y:S02]  /*3740*/  FSEL R51, R51, -INF , !P4 ;  /* 0xff80000033337808 */ /* 0x000fe40006000000 */
[----:B------:R-:W-:Y:S02]  /*3750*/  ISETP.GE.AND P4, PT, R63, 0x52, PT ;  /* 0x000000523f00780c */ /* 0x000fe40003f86270 */
[----:B------:R-:W-:Y:S02]  /*3760*/  VIADDMNMX R26, R24, R46, R43, PT ;  /* 0x0000002e181a7246 */ /* 0x000fe4000380012b */
        /* <DEDUP_REMOVED lines=12> */
[----:B------:R-:W-:-:S04]  /*3830*/  ISETP.GE.AND P6, PT, R63, 0x5a, PT ;  /* 0x0000005a3f00780c */ /* 0x000fc80003fc6270 */
[----:B------:R-:W-:Y:S02]  /*3840*/  P2R R63, PR, RZ, 0x40 ;  /* 0x00000040ff3f7803 */ /* 0x000fe40000000000 */
[----:B------:R-:W-:-:S04]  /*3850*/  ISETP.GT.AND P6, PT, R25, 0x59, !P6 ;  /* 0x000000591900780c */ /* 0x000fc800077c4270 */
[----:B------:R-:W-:-:S04]  /*3860*/  ISETP.LT.OR P6, PT, R21, 0x5a, P6 ;  /* 0x0000005a1500780c */ /* 0x000fc800037c1670 */
[----:B------:R-:W-:Y:S02]  /*3870*/  FSEL R47, R47, -INF , !P6 ;  /* 0xff8000002f2f7808 */ /* 0x000fe40007000000 */
[----:B------:R-:W-:-:S13]  /*3880*/  PLOP3.LUT P6, PT, PT, PT, UP1, 0x40, 0x0 ;  /* 0x000000000000781c */ /* 0x000fda0003fce818 */
[----:B------:R-:W-:Y:S05]  /*3890*/  @P6 BRA `(.L_x_1148) ;  /* 0x00000000005c6947 */ /* 0x000fea0003800000 */
        /* <DEDUP_REMOVED lines=8> */
[----:B------:R-:W-:Y:S01]  /*3920*/  @P6 IMAD.HI.U32 R21, R7, UR4, RZ ;  /* 0x0000000407156c27 */ /* 0x000fe2000f8e00ff */
[----:B------:R-:W-:-:S13]  /*3930*/  PLOP3.LUT P6, PT, PT, PT, UP2, 0x80, 0x0 ;  /* 0x000000000000781c */ /* 0x000fda0003fcf028 */
[----:B------:R-:W-:-:S04]  /*3940*/  @P6 SHF.R.U32.HI R7, RZ, UR5, R21 ;  /* 0x00000005ff076c19 */ /* 0x000fc80008011615 */
[----:B------:R-:W-:Y:S01]  /*3950*/  LOP3.LUT R7, RZ, R7, RZ, 0x33, !PT ;  /* 0x00000007ff077212 */ /* 0x000fe200078e33ff */
[----:B------:R-:W-:Y:S06]  /*3960*/  BRA `(.L_x_1151) ;  /* 0x0000000000187947 */ /* 0x000fec0003800000 */
.L_x_1150:
[----:B------:R-:W-:-:S06]  /*3970*/  UISETP.NE.AND UP2, UPT, UR11, 0x1, UPT ;  /* 0x000000010b00788c */ /* 0x000fcc000bf45270 */
[----:B------:R-:W-:-:S05]  /*3980*/  PLOP3.LUT P6, PT, PT, PT, UP2, 0x80, 0x0 ;  /* 0x000000000000781c */ /* 0x000fca0003fcf028 */
[----:B------:R-:W-:-:S08]  /*3990*/  @UP2 ULDC.64 UR4, c[0x0][0x9e8] ;  /* 0x00027a0000042ab9 */ /* 0x000fd00000000a00 */
[----:B------:R-:W-:Y:S01]  /*39a0*/  @P6 IMAD.HI.U32 R21, R7, UR4, RZ ;  /* 0x0000000407156c27 */ /* 0x000fe2000f8e00ff */
[----:B------:R-:W-:-:S13]  /*39b0*/  PLOP3.LUT P6, PT, PT, PT, UP2, 0x80, 0x0 ;  /* 0x000000000000781c */ /* 0x000fda0003fcf028 */
[----:B------:R-:W-:-:S07]  /*39c0*/  @P6 SHF.R.U32.HI R7, RZ, UR5, R21 ;  /* 0x00000005ff076c19 */ /* 0x000fce0008011615 */
.L_x_1151:
[----:B------:R-:W-:Y:S05]  /*39d0*/  BSYNC B0 ;  /* 0x0000000000007941 */ /* 0x000fea0003800000 */
.L_x_1149:
[----:B------:R-:W-:-:S05]  /*39e0*/  IMAD R7, R7, UR11, R62 ;  /* 0x0000000b07077c24 */ /* 0x000fca000f8e023e */
[----:B------:R-:W-:Y:S02]  /*39f0*/  VIMNMX R28, R28, R7, !PT ;  /* 0x000000071c1c7248 */ /* 0x000fe40007fe0100 */
[----:B------:R-:W-:-:S07]  /*3a00*/  VIADDMNMX R26, R7, UR11, R26, PT ;  /* 0x0000000b071a7c46 */ /* 0x000fce000b80011a */
.L_x_1148:
[C---:B------:R-:W-:Y:S01]  /*3a10*/  ISETP.GT.AND P2, PT, R28.reuse, 0x1, !P2 ;  /* 0x000000011c00780c */ /* 0x040fe20005744270 */
[----:B------:R-:W-:Y:S01]  /*3a20*/  ULDC UR4, c[0x0][0x988] ;  /* 0x0002620000047ab9 */ /* 0x000fe20000000800 */
[----:B------:R-:W-:Y:S01]  /*3a30*/  ISETP.GT.AND P3, PT, R28, 0x8, !P3 ;  /* 0x000000081c00780c */ /* 0x000fe20005f64270 */
[----:B------:R-:W-:Y:S01]  /*3a40*/  @UP0 ULDC UR14, c[0x0][0x450] ;  /* 0x00011400000e0ab9 */ /* 0x000fe20000000800 */
[C---:B------:R-:W-:Y:S01]  /*3a50*/  ISETP.LT.OR P2, PT, R26.reuse, 0x2, P2 ;  /* 0x000000021a00780c */ /* 0x040fe20001741670 */
[----:B------:R-:W-:Y:S01]  /*3a60*/  UMOV UR6, UR60 ;  /* 0x0000003c00067c82 */ /* 0x000fe20008000000 */
        /* <DEDUP_REMOVED lines=10> */
[----:B------:R-:W-:Y:S02]  /*3b10*/  ISETP.NE.AND P6, PT, R36, RZ, PT ;  /* 0x000000ff2400720c */ /* 0x000fe40003fc5270 */
        /* <DEDUP_REMOVED lines=17> */
[----:B------:R-:W-:Y:S02]  /*3c30*/  ISETP.GT.AND P2, PT, R28, 0x19, !P6 ;  /* 0x000000191c00780c */ /* 0x000fe40007744270 */
[----:B------:R-:W-:Y:S02]  /*3c40*/  FMNMX.FTZ R10, R85, R10, !PT ;  /* 0x0000000a550a7209 */ /* 0x000fe40007810000 */
        /* <DEDUP_REMOVED lines=34> */
[----:B------:R-:W-:Y:S01]  /*3e70*/  ISETP.NE.AND P3, PT, R56, RZ, PT ;  /* 0x000000ff3800720c */ /* 0x000fe20003f65270 */
[----:B------:R-:W0:Y:S01]  /*3e80*/  SHFL.BFLY PT, R7, R24, 0x2, 0x1f ;  /* 0x0c401f0018077f89 */ /* 0x000e2200000e0000 */
[----:B------:R-:W-:Y:S02]  /*3e90*/  ISETP.LT.OR P2, PT, R26, 0x31, P2 ;  /* 0x000000311a00780c */ /* 0x000fe40001741670 */
[----:B------:R-:W-:Y:S02]  /*3ea0*/  ISETP.NE.AND P6, PT, R27, RZ, PT ;  /* 0x000000ff1b00720c */ /* 0x000fe40003fc5270 */
[----:B------:R-:W-:Y:S02]  /*3eb0*/  FSEL R21, R50, -INF , !P2 ;  /* 0xff80000032157808 */ /* 0x000fe40005000000 */
[----:B------:R-:W-:-:S02]  /*3ec0*/  ISETP.NE.AND P2, PT, R48, RZ, PT ;  /* 0x000000ff3000720c */ /* 0x000fc40003f45270 */
[C---:B------:R-:W-:Y:S02]  /*3ed0*/  ISETP.GT.AND P4, PT, R28.reuse, 0x51, !P4 ;  /* 0x000000511c00780c */ /* 0x040fe40006784270 */
[C---:B------:R-:W-:Y:S02]  /*3ee0*/  ISETP.GT.AND P2, PT, R28.reuse, 0x31, !P2 ;  /* 0x000000311c00780c */ /* 0x040fe40005744270 */
[----:B------:R-:W-:Y:S02]  /*3ef0*/  ISETP.GT.AND P5, PT, R28, 0x58, !P5 ;  /* 0x000000581c00780c */ /* 0x000fe40006fa4270 */
[C---:B------:R-:W-:Y:S02]  /*3f00*/  ISETP.LT.OR P2, PT, R26.reuse, 0x32, P2 ;  /* 0x000000321a00780c */ /* 0x040fe40001741670 */
[----:B------:R-:W-:Y:S02]  /*3f10*/  ISETP.LT.OR P4, PT, R26, 0x52, P4 ;  /* 0x000000521a00780c */ /* 0x000fe40002781670 */
[----:B------:R-:W-:-:S02]  /*3f20*/  FSEL R11, R34, -INF , !P2 ;  /* 0xff800000220b7808 */ /* 0x000fc40005000000 */
[----:B------:R-:W-:Y:S02]  /*3f30*/  ISETP.NE.AND P2, PT, R76, RZ, PT ;  /* 0x000000ff4c00720c */ /* 0x000fe40003f45270 */
[----:B------:R-:W-:Y:S02]  /*3f40*/  ISETP.LT.OR P5, PT, R26, 0x59, P5 ;  /* 0x000000591a00780c */ /* 0x000fe40002fa1670 */
[----:B------:R-:W-:Y:S02]  /*3f50*/  ISETP.GT.AND P2, PT, R28, 0x38, !P2 ;  /* 0x000000381c00780c */ /* 0x000fe40005744270 */
[----:B0-----:R-:W-:Y:S02]  /*3f60*/  FMNMX.FTZ R25, R24, R7, !PT ;  /* 0x0000000718197209 */ /* 0x001fe40007810000 */
[----:B------:R-:W-:Y:S02]  /*3f70*/  ISETP.LT.OR P2, PT, R26, 0x39, P2 ;  /* 0x000000391a00780c */ /* 0x000fe40001741670 */
[----:B------:R-:W-:Y:S01]  /*3f80*/  R2UR UR7, R82 ;  /* 0x00000000520772ca */ /* 0x000fe200000e0000 */
[----:B------:R-:W0:Y:S01]  /*3f90*/  SHFL.BFLY PT, R10, R25, 0x1, 0x1f ;  /* 0x0c201f00190a7f89 */ /* 0x000e2200000e0000 */
[----:B------:R-:W-:-:S02]  /*3fa0*/  FSEL R9, R54, -INF , !P2 ;  /* 0xff80000036097808 */ /* 0x000fc40005000000 */
[----:B------:R-:W-:-:S04]  /*3fb0*/  ISETP.NE.AND P2, PT, R52, RZ, PT ;  /* 0x000000ff3400720c */ /* 0x000fc80003f45270 */
[----:B------:R-:W-:-:S04]  /*3fc0*/  ISETP.GT.AND P2, PT, R28, 0x39, !P2 ;  /* 0x000000391c00780c */ /* 0x000fc80005744270 */
[----:B------:R-:W-:-:S04]  /*3fd0*/  ISETP.LT.OR P2, PT, R26, 0x3a, P2 ;  /* 0x0000003a1a00780c */ /* 0x000fc80001741670 */
[----:B------:R-:W-:Y:S02]  /*3fe0*/  FSEL R15, R38, -INF , !P2 ;  /* 0xff800000260f7808 */ /* 0x000fe40005000000 */
[----:B------:R-:W-:-:S04]  /*3ff0*/  ISETP.NE.AND P2, PT, R78, RZ, PT ;  /* 0x000000ff4e00720c */ /* 0x000fc80003f45270 */
[----:B------:R-:W-:Y:S02]  /*4000*/  ISETP.GT.AND P2, PT, R28, 0x40, !P2 ;  /* 0x000000401c00780c */ /* 0x000fe40005744270 */
[----:B0-----:R-:W-:Y:S01]  /*4010*/  FMNMX.FTZ R7, R25, R10, !PT ;  /* 0x0000000a19077209 */ /* 0x001fe20007810000 */
[----:B------:R-:W-:Y:S01]  /*4020*/  IMAD.U32 R10, RZ, RZ, UR4 ;  /* 0x00000004ff0a7e24 */ /* 0x000fe2000f8e00ff */
[----:B------:R-:W-:Y:S01]  /*4030*/  ISETP.LT.OR P2, PT, R26, 0x41, P2 ;  /* 0x000000411a00780c */ /* 0x000fe20001741670 */
[----:B------:R-:W-:Y:S02]  /*4040*/  @UP0 ULDC UR4, c[0x0][0x44c] ;  /* 0x0001130000040ab9 */ /* 0x000fe40000000800 */
[----:B------:R-:W-:Y:S01]  /*4050*/  FMUL.FTZ R27, R7, R10 ;  /* 0x0000000a071b7220 */ /* 0x000fe20000410000 */
[----:B------:R-:W-:Y:S01]  /*4060*/  FSEL R3, R58, -INF , !P2 ;  /* 0xff8000003a037808 */ /* 0x000fe20005000000 */
[----:B------:R-:W-:Y:S01]  /*4070*/  UIMAD.WIDE.U32 UR4, UR60, UR4, URZ ;  /* 0x000000043c0472a5 */ /* 0x000fe2000f8e003f */
[----:B------:R-:W-:-:S02]  /*4080*/  ISETP.GT.AND P2, PT, R28, 0x41, !P3 ;  /* 0x000000411c00780c */ /* 0x000fc40005f44270 */
[----:B------:R-:W-:Y:S01]  /*4090*/  ISETP.NE.AND P3, PT, R84, RZ, PT ;  /* 0x000000ff5400720c */ /* 0x000fe20003f65270 */
[----:B------:R-:W-:Y:S01]  /*40a0*/  @UP0 USHF.R.U32.HI UR6, URZ, UR14, UR5 ;  /* 0x0000000e3f060299 */ /* 0x000fe20008011605 */
[----:B------:R-:W-:Y:S02]  /*40b0*/  ISETP.LT.OR P2, PT, R26, 0x42, P2 ;  /* 0x000000421a00780c */ /* 0x000fe40001741670 */
[----:B------:R-:W-:Y:S01]  /*40c0*/  ISETP.GT.AND P3, PT, R28, 0x50, !P3 ;  /* 0x000000501c00780c */ /* 0x000fe20005f64270 */
[----:B------:R-:W-:Y:S01]  /*40d0*/  UIADD3 UR4, UR7, UR6, URZ ;  /* 0x0000000607047290 */ /* 0x000fe2000fffe03f */
[----:B------:R-:W-:Y:S02]  /*40e0*/  FSEL R13, R42, -INF , !P2 ;  /* 0xff8000002a0d7808 */ /* 0x000fe40005000000 */
[----:B------:R-:W-:Y:S01]  /*40f0*/  ISETP.GT.AND P2, PT, R28, RZ, !P6 ;  /* 0x000000ff1c00720c */ /* 0x000fe20007744270 */
[----:B------:R-:W-:Y:S01]  /*4100*/  UIADD3 UR10, UR4, UR10, URZ ;  /* 0x0000000a040a7290 */ /* 0x000fe2000fffe03f */
[----:B------:R-:W-:-:S02]  /*4110*/  ISETP.NE.AND P6, PT, R80, RZ, PT ;  /* 0x000000ff5000720c */ /* 0x000fc40003fc5270 */
[C---:B------:R-:W-:Y:S02]  /*4120*/  ISETP.LT.OR P2, PT, R26.reuse, 0x1, P2 ;  /* 0x000000011a00780c */ /* 0x040fe40001741670 */
[----:B------:R-:W-:Y:S02]  /*4130*/  ISETP.LT.OR P3, PT, R26, 0x51, P3 ;  /* 0x000000511a00780c */ /* 0x000fe40001f61670 */
[----:B------:R-:W-:Y:S02]  /*4140*/  FSEL R0, R0, -INF , !P2 ;  /* 0xff80000000007808 */ /* 0x000fe40005000000 */
[----:B------:R-:W-:-:S04]  /*4150*/  FSETP.NEU.FTZ.AND P2, PT, R7, -INF , PT ;  /* 0xff8000000700780b */ /* 0x000fc80003f5d000 */
[----:B------:R-:W-:Y:S02]  /*4160*/  FSEL R30, R27, RZ, P2 ;  /* 0x000000ff1b1e7208 */ /* 0x000fe40001000000 */
[----:B------:R-:W-:Y:S02]  /*4170*/  ISETP.GT.AND P2, PT, R28, 0x48, !P6 ;  /* 0x000000481c00780c */ /* 0x000fe40007744270 */
[----:B------:R-:W-:Y:S01]  /*4180*/  ISETP.NE.AND P6, PT, R63, RZ, PT ;  /* 0x000000ff3f00720c */ /* 0x000fe20003fc5270 */
[-CC-:B------:R-:W-:Y:S01]  /*4190*/  FFMA.FTZ R25, R89, R10.reuse, -R30.reuse ;  /* 0x0000000a59197223 */ /* 0x180fe2000001081e */
[----:B------:R-:W-:Y:S01]  /*41a0*/  ISETP.LT.OR P2, PT, R26, 0x49, P2 ;  /* 0x000000491a00780c */ /* 0x000fe20001741670 */
[-CC-:B------:R-:W-:Y:S01]  /*41b0*/  FFMA.FTZ R158, R91, R10.reuse, -R30.reuse ;  /* 0x0000000a5b9e7223 */ /* 0x180fe2000001081e */
[----:B------:R-:W-:Y:S01]  /*41c0*/  ISETP.GT.AND P6, PT, R28, 0x59, !P6 ;  /* 0x000000591c00780c */ /* 0x000fe200077c4270 */
[-CC-:B------:R-:W-:Y:S01]  /*41d0*/  FFMA.FTZ R27, R93, R10.reuse, -R30.reuse ;  /* 0x0000000a5d1b7223 */ /* 0x180fe2000001081e */
[----:B------:R-:W-:Y:S01]  /*41e0*/  FSEL R63, R20, -INF , !P2 ;  /* 0xff800000143f7808 */ /* 0x000fe20005000000 */
[-CC-:B------:R-:W-:Y:S01]  /*41f0*/  FFMA.FTZ R156, R29, R10.reuse, -R30.reuse ;  /* 0x0000000a1d9c7223 */ /* 0x180fe2000001081e */
[----:B------:R-:W-:Y:S01]  /*4200*/  FMNMX.FTZ R20, R0, R65, !PT ;  /* 0x0000004100147209 */ /* 0x000fe20007810000 */
[----:B------:R-:W-:Y:S01]  /*4210*/  MUFU.EX2 R25, R25 ;  /* 0x0000001900197308 */ /* 0x000fe20000000800 */
[----:B------:R-:W-:Y:S01]  /*4220*/  ISETP.NE.AND P2, PT, R60, RZ, PT ;  /* 0x000000ff3c00720c */ /* 0x000fe20003f45270 */
[--C-:B------:R-:W-:Y:S01]  /*4230*/  FFMA.FTZ R152, R95, R10, -R30.reuse ;  /* 0x0000000a5f987223 */ /* 0x100fe2000001081e */
[----:B------:R-:W-:Y:S01]  /*4240*/  FMNMX.FTZ R20, R61, R20, !PT ;  /* 0x000000143d147209 */ /* 0x000fe20007810000 */
[-CC-:B------:R-:W-:Y:S01]  /*4250*/  FFMA.FTZ R29, R97, R10.reuse, -R30.reuse ;  /* 0x0000000a611d7223 */ /* 0x180fe2000001081e */
[----:B------:R-:W-:Y:S01]  /*4260*/  ISETP.GT.AND P2, PT, R28, 0x49, !P2 ;  /* 0x000000491c00780c */ /* 0x000fe20005744270 */
[--C-:B------:R-:W-:Y:S01]  /*4270*/  FFMA.FTZ R45, R45, R10, -R30.reuse ;  /* 0x0000000a2d2d7223 */ /* 0x100fe2000001081e */
[----:B------:R-:W-:Y:S01]  /*4280*/  FMNMX.FTZ R20, R57, R20, !PT ;  /* 0x0000001439147209 */ /* 0x000fe20007810000 */
[----:B------:R-:W0:Y:S01]  /*4290*/  MUFU.EX2 R156, R156 ;  /* 0x0000009c009c7308 */ /* 0x000e220000000800 */
[----:B------:R-:W-:Y:S01]  /*42a0*/  ISETP.LT.OR P2, PT, R26, 0x4a, P2 ;  /* 0x0000004a1a00780c */ /* 0x000fe20001741670 */
[--C-:B------:R-:W-:Y:S01]  /*42b0*/  FFMA.FTZ R154, R99, R10, -R30.reuse ;  /* 0x0000000a639a7223 */ /* 0x100fe2000001081e */
[----:B------:R-:W-:Y:S01]  /*42c0*/  FMNMX.FTZ R20, R53, R20, !PT ;  /* 0x0000001435147209 */ /* 0x000fe20007810000 */
[-CC-:B------:R-:W-:Y:S01]  /*42d0*/  FFMA.FTZ R24, R101, R10.reuse, -R30.reuse ;  /* 0x0000000a65187223 */ /* 0x180fe2000001081e */
[----:B------:R-:W-:Y:S01]  /*42e0*/  FSEL R89, R2, -INF , !P2 ;  /* 0xff80000002597808 */ /* 0x000fe20005000000 */
[--C-:B------:R-:W-:Y:S01]  /*42f0*/  FFMA.FTZ R2, R87, R10, -R30.reuse ;  /* 0x0000000a57027223 */ /* 0x100fe2000001081e */
[----:B------:R-:W-:Y:S01]  /*4300*/  FMNMX.FTZ R20, R49, R20, !PT ;  /* 0x0000001431147209 */ /* 0x000fe20007810000 */
[----:B------:R-:W1:Y:S01]  /*4310*/  MUFU.EX2 R158, R158 ;  /* 0x0000009e009e7308 */ /* 0x000e620000000800 */
[----:B------:R-:W-:Y:S01]  /*4320*/  FSEL R87, R8, -INF , !P3 ;  /* 0xff80000008577808 */ /* 0x000fe20005800000 */
[--C-:B------:R-:W-:Y:S01]  /*4330*/  FFMA.FTZ R8, R79, R10, -R30.reuse ;  /* 0x0000000a4f087223 */ /* 0x100fe2000001081e */
[----:B------:R-:W-:Y:S01]  /*4340*/  FMNMX.FTZ R20, R43, R20, !PT ;  /* 0x000000142b147209 */ /* 0x000fe20007810000 */
[-CC-:B------:R-:W-:Y:S01]  /*4350*/  FFMA.FTZ R81, R81, R10.reuse, -R30.reuse ;  /* 0x0000000a51517223 */ /* 0x180fe2000001081e */
[----:B------:R-:W-:Y:S01]  /*4360*/  FSEL R91, R6, -INF , !P4 ;  /* 0xff800000065b7808 */ /* 0x000fe20006000000 */
[--C-:B------:R-:W-:Y:S01]  /*4370*/  FFMA.FTZ R6, R85, R10, -R30.reuse ;  /* 0x0000000a55067223 */ /* 0x100fe2000001081e */
[----:B------:R-:W-:Y:S01]  /*4380*/  FMNMX.FTZ R20, R39, R20, !PT ;  /* 0x0000001427147209 */ /* 0x000fe20007810000 */
[----:B------:R-:W-:Y:S01]  /*4390*/  MUFU.EX2 R150, R8 ;  /* 0x0000000800967308 */ /* 0x000fe20000000800 */
[----:B------:R-:W-:Y:S01]  /*43a0*/  ISETP.LT.OR P6, PT, R26, 0x5a, P6 ;  /* 0x0000005a1a00780c */ /* 0x000fe200037c1670 */
[--C-:B------:R-:W-:Y:S01]  /*43b0*/  FFMA.FTZ R77, R77, R10, -R30.reuse ;  /* 0x0000000a4d4d7223 */ /* 0x100fe2000001081e */
[----:B------:R-:W-:Y:S01]  /*43c0*/  FMNMX.FTZ R20, R37, R20, !PT ;  /* 0x0000001425147209 */ /* 0x000fe20007810000 */
[-CC-:B------:R-:W-:Y:S01]  /*43d0*/  FFMA.FTZ R75, R75, R10.reuse, -R30.reuse ;  /* 0x0000000a4b4b7223 */ /* 0x180fe2000001081e */
[----:B------:R-:W-:Y:S01]  /*43e0*/  FSEL R85, R14, -INF , !P5 ;  /* 0xff8000000e557808 */ /* 0x000fe20006800000 */
[--C-:B------:R-:W-:Y:S01]  /*43f0*/  FFMA.FTZ R73, R73, R10, -R30.reuse ;  /* 0x0000000a49497223 */ /* 0x100fe2000001081e */
[----:B------:R-:W-:Y:S01]  /*4400*/  FMNMX.FTZ R20, R35, R20, !PT ;  /* 0x0000001423147209 */ /* 0x000fe20007810000 */
[----:B------:R-:W2:Y:S01]  /*4410*/  MUFU.EX2 R27, R27 ;  /* 0x0000001b001b7308 */ /* 0x000ea20000000800 */
[----:B------:R-:W-:Y:S01]  /*4420*/  FSEL R93, R12, -INF , !P6 ;  /* 0xff8000000c5d7808 */ /* 0x000fe20007000000 */
[--C-:B------:R-:W-:Y:S01]  /*4430*/  FFMA.FTZ R71, R71, R10, -R30.reuse ;  /* 0x0000000a47477223 */ /* 0x100fe2000001081e */
[----:B------:R-:W-:Y:S01]  /*4440*/  FMNMX.FTZ R20, R33, R20, !PT ;  /* 0x0000001421147209 */ /* 0x000fe20007810000 */
[-CC-:B------:R-:W-:Y:S01]  /*4450*/  FFMA.FTZ R69, R69, R10.reuse, -R30.reuse ;  /* 0x0000000a45457223 */ /* 0x180fe2000001081e */
[-CC-:B------:R-:W-:Y:S01]  /*4460*/  FFMA.FTZ R67, R67, R10.reuse, -R30.reuse ;  /* 0x0000000a43437223 */ /* 0x180fe2000001081e */
[--C-:B------:R-:W-:Y:S01]  /*4470*/  FFMA.FTZ R59, R59, R10, -R30.reuse ;  /* 0x0000000a3b3b7223 */ /* 0x100fe2000001081e */
[----:B------:R-:W-:Y:S01]  /*4480*/  FMNMX.FTZ R20, R31, R20, !PT ;  /* 0x000000141f147209 */ /* 0x000fe20007810000 */
[----:B------:R-:W-:Y:S01]  /*4490*/  MUFU.EX2 R97, R6 ;  /* 0x0000000600617308 */ /* 0x000fe20000000800 */
[-CC-:B------:R-:W-:Y:S01]  /*44a0*/  FFMA.FTZ R55, R55, R10.reuse, -R30.reuse ;  /* 0x0000000a37377223 */ /* 0x180fe2000001081e */
[--C-:B------:R-:W-:Y:S01]  /*44b0*/  FFMA.FTZ R51, R51, R10, -R30.reuse ;  /* 0x0000000a33337223 */ /* 0x100fe2000001081e */
[----:B------:R-:W-:Y:S01]  /*44c0*/  FMNMX.FTZ R20, R21, R20, !PT ;  /* 0x0000001415147209 */ /* 0x000fe20007810000 */
[-CC-:B------:R-:W-:Y:S01]  /*44d0*/  FFMA.FTZ R41, R41, R10.reuse, -R30.reuse ;  /* 0x0000000a29297223 */ /* 0x180fe2000001081e */
[----:B------:R-:W-:-:S02]  /*44e0*/  FFMA.FTZ R30, R47, R10, -R30 ;  /* 0x0000000a2f1e7223 */ /* 0x000fc4000001081e */
[----:B------:R-:W-:Y:S01]  /*44f0*/  FMNMX.FTZ R20, R11, R20, !PT ;  /* 0x000000140b147209 */ /* 0x000fe20007810000 */
[----:B------:R-:W-:Y:S03]  /*4500*/  MUFU.EX2 R152, R152 ;  /* 0x0000009800987308 */ /* 0x000fe60000000800 */
[----:B------:R-:W-:-:S04]  /*4510*/  FMNMX.FTZ R20, R9, R20, !PT ;  /* 0x0000001409147209 */ /* 0x000fc80007810000 */
[----:B------:R-:W-:Y:S01]  /*4520*/  FMNMX.FTZ R20, R15, R20, !PT ;  /* 0x000000140f147209 */ /* 0x000fe20007810000 */
[----:B------:R-:W-:Y:S03]  /*4530*/  MUFU.EX2 R29, R29 ;  /* 0x0000001d001d7308 */ /* 0x000fe60000000800 */
[----:B------:R-:W-:-:S04]  /*4540*/  FMNMX.FTZ R20, R3, R20, !PT ;  /* 0x0000001403147209 */ /* 0x000fc80007810000 */
[----:B------:R-:W-:Y:S01]  /*4550*/  FMNMX.FTZ R20, R13, R20, !PT ;  /* 0x000000140d147209 */ /* 0x000fe20007810000 */
[----:B------:R0:W-:Y:S03]  /*4560*/  MUFU.EX2 R136, R45 ;  /* 0x0000002d00887308 */ /* 0x0001e60000000800 */
[----:B------:R-:W-:-:S04]  /*4570*/  FMNMX.FTZ R20, R63, R20, !PT ;  /* 0x000000143f147209 */ /* 0x000fc80007810000 */
[----:B------:R-:W-:Y:S01]  /*4580*/  FMNMX.FTZ R20, R89, R20, !PT ;  /* 0x0000001459147209 */ /* 0x000fe20007810000 */
[----:B------:R-:W-:Y:S01]  /*4590*/  MUFU.EX2 R154, R154 ;  /* 0x0000009a009a7308 */ /* 0x000fe20000000800 */
[----:B0-----:R-:W-:Y:S01]  /*45a0*/  FADD.FTZ R45, R156, R25 ;  /* 0x000000199c2d7221 */ /* 0x001fe20000010000 */
[----:B------:R-:W-:Y:S02]  /*45b0*/  F2FP.F16.F32.PACK_AB R156, R25, R156 ;  /* 0x0000009c199c723e */ /* 0x000fe400000000ff */
[----:B------:R-:W-:Y:S01]  /*45c0*/  FMNMX.FTZ R20, R87, R20, !PT ;  /* 0x0000001457147209 */ /* 0x000fe20007810000 */
[----:B-1----:R-:W-:Y:S01]  /*45d0*/  FADD.FTZ R28, R158, R45 ;  /* 0x0000002d9e1c7221 */ /* 0x002fe20000010000 */
[----:B--2---:R-:W-:Y:S02]  /*45e0*/  F2FP.F16.F32.PACK_AB R158, R27, R158 ;  /* 0x0000009e1b9e723e */ /* 0x004fe400000000ff */
[----:B------:R-:W-:Y:S01]  /*45f0*/  FMNMX.FTZ R20, R91, R20, !PT ;  /* 0x000000145b147209 */ /* 0x000fe20007810000 */
[----:B------:R-:W-:Y:S03]  /*4600*/  MUFU.EX2 R95, R24 ;  /* 0x00000018005f7308 */ /* 0x000fe60000000800 */
[----:B------:R-:W-:-:S04]  /*4610*/  FMNMX.FTZ R20, R85, R20, !PT ;  /* 0x0000001455147209 */ /* 0x000fc80007810000 */
[----:B------:R-:W-:Y:S01]  /*4620*/  FMNMX.FTZ R20, R93, R20, !PT ;  /* 0x000000145d147209 */ /* 0x000fe20007810000 */
[----:B------:R-:W0:Y:S04]  /*4630*/  MUFU.EX2 R2, R2 ;  /* 0x0000000200027308 */ /* 0x000e280000000800 */
[----:B------:R-:W1:Y:S04]  /*4640*/  SHFL.BFLY PT, R79, R20, 0x2, 0x1f ;  /* 0x0c401f00144f7f89 */ /* 0x000e6800000e0000 */
[----:B------:R-:W-:Y:S08]  /*4650*/  MUFU.EX2 R81, R81 ;  /* 0x0000005100517308 */ /* 0x000ff00000000800 */
[----:B------:R-:W-:Y:S01]  /*4660*/  MUFU.EX2 R77, R77 ;  /* 0x0000004d004d7308 */ /* 0x000fe20000000800 */
[----:B0-----:R-:W-:-:S07]  /*4670*/  F2FP.F16.F32.PACK_AB R148, R97, R2 ;  /* 0x000000026194723e */ /* 0x001fce00000000ff */
[----:B------:R-:W-:Y:S01]  /*4680*/  MUFU.EX2 R144, R75 ;  /* 0x0000004b00907308 */ /* 0x000fe20000000800 */
[----:B-1----:R-:W-:-:S07]  /*4690*/  FMNMX.FTZ R79, R20, R79, !PT ;  /* 0x0000004f144f7209 */ /* 0x002fce0007810000 */
        /* <DEDUP_REMOVED lines=9> */
[----:B------:R-:W-:Y:S02]  /*4730*/  FSEL R6, R6, RZ, P2 ;  /* 0x000000ff06067208 */ /* 0x000fe40001000000 */
[----:B------:R-:W-:-:S03]  /*4740*/  PLOP3.LUT P2, PT, PT, PT, UP1, 0x40, 0x0 ;  /* 0x000000000000781c */ /* 0x000fc60003f4e818 */
        /* <DEDUP_REMOVED lines=13> */
[----:B0-----:R-:W-:Y:S01]  /*4820*/  FADD.FTZ R39, R27, R28 ;  /* 0x0000001c1b277221 */ /* 0x001fe20000010000 */
[-CC-:B------:R-:W-:Y:S01]  /*4830*/  FFMA.FTZ R11, R11, R10.reuse, -R6.reuse ;  /* 0x0000000a0b0b7223 */ /* 0x180fe20000010806 */
[-CC-:B------:R-:W-:Y:S01]  /*4840*/  FFMA.FTZ R33, R33, R10.reuse, -R6.reuse ;  /* 0x0000000a21217223 */ /* 0x180fe20000010806 */
[-CC-:B------:R-:W-:Y:S01]  /*4850*/  FFMA.FTZ R15, R15, R10.reuse, -R6.reuse ;  /* 0x0000000a0f0f7223 */ /* 0x180fe20000010806 */
[----:B------:R-:W-:Y:S01]  /*4860*/  FADD.FTZ R28, R152, R39 ;  /* 0x00000027981c7221 */ /* 0x000fe20000010000 */
        /* <DEDUP_REMOVED lines=11> */
[----:B------:R-:W-:Y:S01]  /*4920*/  FFMA.FTZ R93, R93, R10, -R6 ;  /* 0x0000000a5d5d7223 */ /* 0x000fe20000010806 */
[----:B------:R-:W-:-:S06]  /*4930*/  F2FP.F16.F32.PACK_AB R152, R29, R152 ;  /* 0x000000981d98723e */ /* 0x000fcc00000000ff */
[----:B------:R-:W-:Y:S01]  /*4940*/  MUFU.EX2 R61, R61 ;  /* 0x0000003d003d7308 */ /* 0x000fe20000000800 */
[----:B-1----:R-:W-:Y:S01]  /*4950*/  FADD.FTZ R35, R29, R28 ;  /* 0x0000001c1d237221 */ /* 0x002fe20000010000 */
[----:B0-----:R-:W-:-:S03]  /*4960*/  F2FP.F16.F32.PACK_AB R157, R65, R0 ;  /* 0x00000000419d723e */ /* 0x001fc600000000ff */
[----:B------:R-:W-:Y:S01]  /*4970*/  FADD.FTZ R32, R154, R35 ;  /* 0x000000239a207221 */ /* 0x000fe20000010000 */
[C---:B------:R-:W-:Y:S02]  /*4980*/  F2FP.F16.F32.PACK_AB R154, R95.reuse, R154 ;  /* 0x0000009a5f9a723e */ /* 0x040fe400000000ff */
[----:B------:R-:W0:Y:S01]  /*4990*/  MUFU.EX2 R12, R57 ;  /* 0x00000039000c7308 */ /* 0x000e220000000800 */
[----:B------:R-:W-:Y:S01]  /*49a0*/  FADD.FTZ R35, R95, R32 ;  /* 0x000000205f237221 */ /* 0x000fe20000010000 */
[----:B------:R-:W-:-:S03]  /*49b0*/  FADD.FTZ R32, R0, R65 ;  /* 0x0000004100207221 */ /* 0x000fc60000010000 */
[----:B------:R-:W-:-:S03]  /*49c0*/  FADD.FTZ R34, R2, R35 ;  /* 0x0000002302227221 */ /* 0x000fc60000010000 */
[----:B------:R-:W-:Y:S01]  /*49d0*/  MUFU.EX2 R53, R53 ;  /* 0x0000003500357308 */ /* 0x000fe20000000800 */
[----:B------:R-:W-:-:S04]  /*49e0*/  FADD.FTZ R34, R97, R34 ;  /* 0x0000002261227221 */ /* 0x000fc80000010000 */
[----:B------:R-:W-:-:S03]  /*49f0*/  FADD.FTZ R35, R81, R34 ;  /* 0x0000002251237221 */ /* 0x000fc60000010000 */
[----:B------:R-:W1:Y:S01]  /*4a00*/  MUFU.EX2 R14, R49 ;  /* 0x00000031000e7308 */ /* 0x000e620000000800 */
[----:B------:R-:W-:Y:S01]  /*4a10*/  FADD.FTZ R36, R150, R35 ;  /* 0x0000002396247221 */ /* 0x000fe20000010000 */
[----:B0-----:R-:W-:Y:S02]  /*4a20*/  F2FP.F16.F32.PACK_AB R159, R12, R61 ;  /* 0x0000003d0c9f723e */ /* 0x001fe400000000ff */
[----:B------:R-:W-:-:S04]  /*4a30*/  F2FP.F16.F32.PACK_AB R150, R150, R81 ;  /* 0x000000519696723e */ /* 0x000fc800000000ff */
[----:B------:R-:W0:Y:S08]  /*4a40*/  MUFU.EX2 R43, R43 ;  /* 0x0000002b002b7308 */ /* 0x000e300000000800 */
[----:B------:R2:W-:Y:S01]  /*4a50*/  MUFU.EX2 R26, R31 ;  /* 0x0000001f001a7308 */ /* 0x0005e20000000800 */
[----:B-1----:R-:W-:-:S07]  /*4a60*/  F2FP.F16.F32.PACK_AB R153, R14, R53 ;  /* 0x000000350e99723e */ /* 0x002fce00000000ff */
[----:B------:R-:W1:Y:S01]  /*4a70*/  MUFU.EX2 R37, R37 ;  /* 0x0000002500257308 */ /* 0x000e620000000800 */
[----:B--2---:R-:W-:Y:S01]  /*4a80*/  FADD.FTZ R31, R61, R32 ;  /* 0x000000203d1f7221 */ /* 0x004fe20000010000 */
[----:B0-----:R-:W-:-:S03]  /*4a90*/  F2FP.F16.F32.PACK_AB R155, R20, R43 ;  /* 0x0000002b149b723e */ /* 0x001fc600000000ff */
[----:B------:R-:W-:Y:S01]  /*4aa0*/  FADD.FTZ R34, R12, R31 ;  /* 0x0000001f0c227221 */ /* 0x000fe20000010000 */
[----:B------:R-:W-:Y:S02]  /*4ab0*/  FADD.FTZ R31, R77, R36 ;  /* 0x000000244d1f7221 */ /* 0x000fe40000010000 */
[----:B------:R0:W-:Y:S02]  /*4ac0*/  MUFU.EX2 R28, R11 ;  /* 0x0000000b001c7308 */ /* 0x0001e40000000800 */
[C---:B------:R-:W-:Y:S01]  /*4ad0*/  FADD.FTZ R36, R144.reuse, R31 ;  /* 0x0000001f90247221 */ /* 0x040fe20000010000 */
[----:B------:R-:W-:-:S05]  /*4ae0*/  F2FP.F16.F32.PACK_AB R144, R144, R77 ;  /* 0x0000004d9090723e */ /* 0x000fca00000000ff */
[----:B------:R-:W2:Y:S01]  /*4af0*/  MUFU.EX2 R33, R33 ;  /* 0x0000002100217308 */ /* 0x000ea20000000800 */
[----:B0-----:R-:W-:Y:S01]  /*4b00*/  FADD.FTZ R11, R53, R34 ;  /* 0x00000022350b7221 */ /* 0x001fe20000010000 */
[----:B-1----:R-:W-:-:S03]  /*4b10*/  F2FP.F16.F32.PACK_AB R149, R24, R37 ;  /* 0x000000251895723e */ /* 0x002fc600000000ff */
[----:B------:R-:W-:-:S03]  /*4b20*/  FADD.FTZ R34, R14, R11 ;  /* 0x0000000b0e227221 */ /* 0x000fc60000010000 */
[----:B------:R0:W-:Y:S01]  /*4b30*/  MUFU.EX2 R32, R15 ;  /* 0x0000000f00207308 */ /* 0x0001e20000000800 */
[----:B------:R-:W-:-:S07]  /*4b40*/  FADD.FTZ R11, R43, R34 ;  /* 0x000000222b0b7221 */ /* 0x000fce0000010000 */
[----:B------:R-:W1:Y:S01]  /*4b50*/  MUFU.EX2 R21, R21 ;  /* 0x0000001500157308 */ /* 0x000e620000000800 */
[----:B0-----:R-:W-:Y:S01]  /*4b60*/  FADD.FTZ R15, R73, R36 ;  /* 0x00000024490f7221 */ /* 0x001fe20000010000 */
[----:B------:R-:W-:Y:S01]  /*4b70*/  FADD.FTZ R36, R20, R11 ;  /* 0x0000000b14247221 */ /* 0x000fe20000010000 */
[----:B--2---:R-:W-:Y:S02]  /*4b80*/  F2FP.F16.F32.PACK_AB R151, R26, R33 ;  /* 0x000000211a97723e */ /* 0x004fe400000000ff */
[C---:B------:R-:W-:Y:S01]  /*4b90*/  FADD.FTZ R38, R146.reuse, R15 ;  /* 0x0000000f92267221 */ /* 0x040fe20000010000 */
[----:B------:R-:W-:Y:S01]  /*4ba0*/  FADD.FTZ R11, R37, R36 ;  /* 0x00000024250b7221 */ /* 0x000fe20000010000 */
[----:B------:R-:W-:Y:S01]  /*4bb0*/  F2FP.F16.F32.PACK_AB R146, R146, R73 ;  /* 0x000000499292723e */ /* 0x000fe200000000ff */
[----:B------:R-:W-:Y:S01]  /*4bc0*/  MUFU.EX2 R142, R55 ;  /* 0x00000037008e7308 */ /* 0x000fe20000000800 */
[----:B------:R-:W-:Y:S01]  /*4bd0*/  FADD.FTZ R15, R69, R38 ;  /* 0x00000026450f7221 */ /* 0x000fe20000010000 */
[----:B------:R-:W-:-:S03]  /*4be0*/  FADD.FTZ R6, R24, R11 ;  /* 0x0000000b18067221 */ /* 0x000fc60000010000 */
[C---:B------:R-:W-:Y:S01]  /*4bf0*/  FADD.FTZ R36, R140.reuse, R15 ;  /* 0x0000000f8c247221 */ /* 0x040fe20000010000 */
[----:B------:R-:W-:Y:S01]  /*4c00*/  FADD.FTZ R11, R33, R6 ;  /* 0x00000006210b7221 */ /* 0x000fe20000010000 */
[----:B------:R-:W-:Y:S01]  /*4c10*/  F2FP.F16.F32.PACK_AB R140, R140, R69 ;  /* 0x000000458c8c723e */ /* 0x000fe200000000ff */
[----:B------:R-:W0:Y:S01]  /*4c20*/  MUFU.EX2 R9, R9 ;  /* 0x0000000900097308 */ /* 0x000e220000000800 */
[----:B-1----:R-:W-:Y:S01]  /*4c30*/  F2FP.F16.F32.PACK_AB R145, R28, R21 ;  /* 0x000000151c91723e */ /* 0x002fe200000000ff */
[----:B------:R-:W-:-:S04]  /*4c40*/  FADD.FTZ R6, R26, R11 ;  /* 0x0000000b1a067221 */ /* 0x000fc80000010000 */
[----:B------:R-:W-:Y:S02]  /*4c50*/  FADD.FTZ R11, R21, R6 ;  /* 0x00000006150b7221 */ /* 0x000fe40000010000 */
[----:B------:R-:W-:Y:S02]  /*4c60*/  MUFU.EX2 R51, R51 ;  /* 0x0000003300337308 */ /* 0x000fe40000000800 */
[----:B------:R-:W-:-:S06]  /*4c70*/  FADD.FTZ R6, R28, R11 ;  /* 0x0000000b1c067221 */ /* 0x000fcc0000010000 */
[----:B------:R-:W1:Y:S01]  /*4c80*/  MUFU.EX2 R3, R3 ;  /* 0x0000000300037308 */ /* 0x000e620000000800 */
[----:B0-----:R-:W-:Y:S01]  /*4c90*/  FADD.FTZ R11, R9, R6 ;  /* 0x00000006090b7221 */ /* 0x001fe20000010000 */
[C---:B------:R-:W-:Y:S01]  /*4ca0*/  F2FP.F16.F32.PACK_AB R147, R32.reuse, R9 ;  /* 0x000000092093723e */ /* 0x040fe200000000ff */
[----:B------:R-:W-:Y:S02]  /*4cb0*/  VIADD R9, R83, 0xfffffffe ;  /* 0xfffffffe53097836 */ /* 0x000fe40000000000 */
[----:B------:R-:W-:-:S03]  /*4cc0*/  FADD.FTZ R38, R32, R11 ;  /* 0x0000000b20267221 */ /* 0x000fc60000010000 */
[----:B------:R0:W2:Y:S08]  /*4cd0*/  MUFU.EX2 R34, R13 ;  /* 0x0000000d00227308 */ /* 0x0000b00000000800 */
[----:B------:R-:W3:Y:S01]  /*4ce0*/  MUFU.EX2 R41, R41 ;  /* 0x0000002900297308 */ /* 0x000ee20000000800 */
[----:B0-----:R-:W-:Y:S01]  /*4cf0*/  FADD.FTZ R13, R59, R36 ;  /* 0x000000243b0d7221 */ /* 0x001fe20000010000 */
[----:B-1----:R-:W-:-:S03]  /*4d00*/  FADD.FTZ R11, R3, R38 ;  /* 0x00000026030b7221 */ /* 0x002fc60000010000 */
[C---:B------:R-:W-:Y:S01]  /*4d10*/  FADD.FTZ R36, R142.reuse, R13 ;  /* 0x0000000d8e247221 */ /* 0x040fe20000010000 */
[----:B------:R-:W-:Y:S02]  /*4d20*/  F2FP.F16.F32.PACK_AB R142, R142, R59 ;  /* 0x0000003b8e8e723e */ /* 0x000fe400000000ff */
[----:B------:R-:W0:Y:S01]  /*4d30*/  MUFU.EX2 R63, R63 ;  /* 0x0000003f003f7308 */ /* 0x000e220000000800 */
[----:B------:R-:W-:Y:S01]  /*4d40*/  FADD.FTZ R13, R51, R36 ;  /* 0x00000024330d7221 */ /* 0x000fe20000010000 */
[C---:B--2---:R-:W-:Y:S01]  /*4d50*/  FADD.FTZ R0, R34.reuse, R11 ;  /* 0x0000000b22007221 */ /* 0x044fe20000010000 */
[----:B------:R-:W-:Y:S02]  /*4d60*/  F2FP.F16.F32.PACK_AB R141, R34, R3 ;  /* 0x00000003228d723e */ /* 0x000fe400000000ff */
[C---:B------:R-:W-:Y:S01]  /*4d70*/  FADD.FTZ R36, R136.reuse, R13 ;  /* 0x0000000d88247221 */ /* 0x040fe20000010000 */
[----:B------:R-:W-:Y:S02]  /*4d80*/  F2FP.F16.F32.PACK_AB R136, R136, R51 ;  /* 0x000000338888723e */ /* 0x000fe400000000ff */
[----:B------:R-:W1:Y:S01]  /*4d90*/  MUFU.EX2 R2, R89 ;  /* 0x0000005900027308 */ /* 0x000e620000000800 */
[----:B---3--:R-:W-:-:S07]  /*4da0*/  FADD.FTZ R13, R41, R36 ;  /* 0x00000024290d7221 */ /* 0x008fce0000010000 */
        /* <DEDUP_REMOVED lines=11> */
[----:B-1----:R-:W-:Y:S01]  /*4e60*/  FADD.FTZ R3, R85, R12 ;  /* 0x0000000c55037221 */ /* 0x002fe20000010000 */
[C---:B--2---:R-:W-:Y:S01]  /*4e70*/  FADD.FTZ R6, R30.reuse, R13 ;  /* 0x0000000d1e067221 */ /* 0x044fe20000010000 */
[----:B------:R-:W-:Y:S02]  /*4e80*/  F2FP.F16.F32.PACK_AB R138, R30, R41 ;  /* 0x000000291e8a723e */ /* 0x000fe400000000ff */
[C---:B0-----:R-:W-:Y:S01]  /*4e90*/  FADD.FTZ R3, R0.reuse, R3 ;  /* 0x0000000300037221 */ /* 0x041fe20000010000 */
[----:B------:R-:W-:Y:S01]  /*4ea0*/  F2FP.F16.F32.PACK_AB R139, R0, R85 ;  /* 0x00000055008b723e */ /* 0x000fe200000000ff */
[----:B------:R-:W-:Y:S06]  /*4eb0*/  @P2 BRA `(.L_x_1152) ;  /* 0x0000000000442947 */ /* 0x000fec0003800000 */
        /* <DEDUP_REMOVED lines=10> */
.L_x_1153:
[----:B------:R-:W-:-:S11]  /*4f60*/  UISETP.NE.AND UP2, UPT, UR11, 0x1, UPT ;  /* 0x000000010b00788c */ /* 0x000fd6000bf45270 */
[----:B------:R-:W-:Y:S02]  /*4f70*/  @UP2 ULDC.64 UR4, c[0x0][0x9e8] ;  /* 0x00027a0000042ab9 */ /* 0x000fe40000000a00 */
[----:B------:R-:W-:-:S04]  /*4f80*/  UIMAD.WIDE.U32 UR6, UR14, UR4, URZ ;  /* 0x000000040e0672a5 */ /* 0x000fc8000f8e003f */
[----:B------:R-:W-:-:S12]  /*4f90*/  @UP2 USHF.R.U32.HI UR14, URZ, UR5, UR7 ;  /* 0x000000053f0e2299 */ /* 0x000fd80008011607 */
.L_x_1154:
[----:B------:R-:W-:-:S04]  /*4fa0*/  UIMAD UR11, UR14, UR11, UR11 ;  /* 0x0000000b0e0b72a4 */ /* 0x000fc8000f8e020b */
[----:B------:R-:W-:-:S04]  /*4fb0*/  UISETP.LT.AND UP2, UPT, UR10, UR11, UPT ;  /* 0x0000000b0a00728c */ /* 0x000fc8000bf41270 */
[----:B------:R-:W-:-:S12]  /*4fc0*/  USEL UR10, UR10, UR11, UP2 ;  /* 0x0000000b0a0a7287 */ /* 0x000fd80009000000 */
.L_x_1152:
[----:B------:R-:W-:Y:S01]  /*4fd0*/  R2UR UR6, R23 ;  /* 0x00000000170672ca */ /* 0x000fe200000e0000 */
[----:B------:R-:W-:Y:S01]  /*4fe0*/  UIMAD.WIDE UR4, UR10, 0x2aaaaaab, URZ ;  /* 0x2aaaaaab0a0478a5 */ /* 0x000fe2000f8e023f */
[----:B------:R-:W-:Y:S01]  /*4ff0*/  IMAD.MOV.U32 R2, RZ, RZ, 0x3f800000 ;  /* 0x3f800000ff027424 */ /* 0x000fe200078e00ff */
[----:B------:R-:W-:Y:S01]  /*5000*/  CS2R R86, SRZ ;  /* 0x0000000000567805 */ /* 0x000fe2000001ff00 */
[----:B------:R-:W-:Y:S01]  /*5010*/  IMAD.MOV.U32 R0, RZ, RZ, 0x3f800000 ;  /* 0x3f800000ff007424 */ /* 0x000fe200078e00ff */
[----:B------:R-:W-:Y:S01]  /*5020*/  USHF.R.U32.HI UR4, URZ, 0x1f, UR5 ;  /* 0x0000001f3f047899 */ /* 0x000fe20008011605 */
[----:B------:R-:W-:Y:S02]  /*5030*/  CS2R R84, SRZ ;  /* 0x0000000000547805 */ /* 0x000fe4000001ff00 */
[----:B------:R-:W-:Y:S02]  /*5040*/  CS2R R82, SRZ ;  /* 0x0000000000527805 */ /* 0x000fe4000001ff00 */
[----:B------:R-:W-:Y:S01]  /*5050*/  CS2R R80, SRZ ;  /* 0x0000000000507805 */ /* 0x000fe2000001ff00 */
[----:B------:R-:W-:Y:S01]  /*5060*/  ULEA.HI.SX32 UR4, UR5, UR4, 0x1c ;  /* 0x0000000405047291 */ /* 0x000fe2000f8fe23f */
[----:B------:R-:W-:-:S02]  /*5070*/  CS2R R78, SRZ ;  /* 0x00000000004e7805 */ /* 0x000fc4000001ff00 */
[----:B------:R-:W-:Y:S02]  /*5080*/  CS2R R76, SRZ ;  /* 0x00000000004c7805 */ /* 0x000fe4000001ff00 */
[----:B------:R-:W-:Y:S01]  /*5090*/  CS2R R74, SRZ ;  /* 0x00000000004a7805 */ /* 0x000fe2000001ff00 */
[----:B------:R-:W-:Y:S01]  /*50a0*/  UISETP.LT.AND UP2, UPT, UR6, UR4, UPT ;  /* 0x000000040600728c */ /* 0x000fe2000bf41270 */
[----:B------:R-:W-:Y:S02]  /*50b0*/  CS2R R72, SRZ ;  /* 0x0000000000487805 */ /* 0x000fe4000001ff00 */
[----:B------:R-:W-:Y:S02]  /*50c0*/  CS2R R70, SRZ ;  /* 0x0000000000467805 */ /* 0x000fe4000001ff00 */
[----:B------:R-:W-:Y:S01]  /*50d0*/  CS2R R68, SRZ ;  /* 0x0000000000447805 */ /* 0x000fe2000001ff00 */
[----:B------:R-:W-:Y:S01]  /*50e0*/  USEL UR50, UR6, UR4, !UP2 ;  /* 0x0000000406327287 */ /* 0x000fe2000d000000 */
[----:B------:R-:W-:-:S02]  /*50f0*/  CS2R R66, SRZ ;  /* 0x0000000000427805 */ /* 0x000fc4000001ff00 */
[----:B------:R-:W-:Y:S02]  /*5100*/  CS2R R64, SRZ ;  /* 0x0000000000407805 */ /* 0x000fe4000001ff00 */
[----:B------:R-:W-:Y:S02]  /*5110*/  CS2R R62, SRZ ;  /* 0x00000000003e7805 */ /* 0x000fe4000001ff00 */
[----:B------:R-:W-:Y:S02]  /*5120*/  CS2R R60, SRZ ;  /* 0x00000000003c7805 */ /* 0x000fe4000001ff00 */
[----:B------:R-:W-:Y:S02]  /*5130*/  CS2R R58, SRZ ;  /* 0x00000000003a7805 */ /* 0x000fe4000001ff00 */
[----:B------:R-:W-:Y:S02]  /*5140*/  ISETP.GE.AND P2, PT, R9, UR50, PT ;  /* 0x0000003209007c0c */ /* 0x000fe4000bf46270 */
        /* <DEDUP_REMOVED lines=17> */
[----:B------:R-:W-:Y:S06]  /*5260*/  @!P2 BRA `(.L_x_1155) ;  /* 0x0000003000eca947 */ /* 0x000fec0003800000 */
[----:B------:R-:W-:Y:S01]  /*5270*/  IMAD.MOV.U32 R2, RZ, RZ, 0x3f800000 ;  /* 0x3f800000ff027424 */ /* 0x000fe200078e00ff */
[----:B------:R-:W-:Y:S01]  /*5280*/  ULDC UR51, c[0x0][0x9e4] ;  /* 0x0002790000337ab9 */ /* 0x000fe20000000800 */
[----:B------:R-:W-:Y:S01]  /*5290*/  IMAD.MOV.U32 R87, RZ, RZ, RZ ;  /* 0x000000ffff577224 */ /* 0x000fe200078e00ff */
[----:B------:R-:W-:Y:S01]  /*52a0*/  ULDC UR4, c[0x0][0x9d8] ;  /* 0x0002760000047ab9 */ /* 0x000fe20000000800 */
[----:B------:R-:W-:-:S05]  /*52b0*/  ULDC UR55, c[0x0][0x9e0] ;  /* 0x0002780000377ab9 */ /* 0x000fca0000000800 */
.L_x_1172:
[----:B------:R-:W-:-:S04]  /*52c0*/  UIADD3 UR5, UR37, 0x1, URZ ;  /* 0x0000000125057890 */ /* 0x000fc8000fffe03f */
[----:B------:R-:W-:-:S04]  /*52d0*/  UISETP.NE.AND UP2, UPT, UR5, 0x2, UPT ;  /* 0x000000020500788c */ /* 0x000fc8000bf45270 */
[----:B------:R-:W-:Y:S02]  /*52e0*/  USEL UR39, URZ, 0x1, UP2 ;  /* 0x000000013f277887 */ /* 0x000fe40009000000 */
[----:B------:R-:W-:Y:S02]  /*52f0*/  USEL UR5, UR5, URZ, UP2 ;  /* 0x0000003f05057287 */ /* 0x000fe40009000000 */
[----:B------:R-:W-:Y:S01]  /*5300*/  ULOP3.LUT UR39, UR36, UR39, URZ, 0x3c, !UPT ;  /* 0x0000002724277292 */ /* 0x000fe2000f8e3c3f */
[----:B------:R-:W-:Y:S11]  /*5310*/  @!P0 BRA `(.L_x_1156) ;  /* 0x0000000000048947 */ /* 0x000ff60003800000 */
[----:B------:R-:W-:Y:S01]  /*5320*/  BPT.TRAP 0x1 ;  /* 0x000000040000795c */ /* 0x000fe20000300000 */
.L_x_1156:
[----:B------:R-:W-:Y:S01]  /*5330*/  ULEA UR7, UR5, UR38, 0x3 ;  /* 0x0000002605077291 */ /* 0x000fe2000f8e183f */
[----:B------:R-:W-:-:S05]  /*5340*/  IMAD.U32 R10, RZ, RZ, UR39 ;  /* 0x00000027ff0a7e24 */ /* 0x000fca000f8e00ff */
[----:B------:R-:W-:-:S04]  /*5350*/  SHF.L.U32 R10, R10, 0x1f, RZ ;  /* 0x0000001f0a0a7819 */ /* 0x000fc800000006ff */
[----:B------:R0:W1:Y:S01]  /*5360*/  SYNCS.PHASECHK.TRANS64.TRYWAIT P2, [UR7+0x2a830], R10 ;  /* 0x02a8300aff0075a7 */ /* 0x0000620008040147 */
[----:B------:R-:W-:Y:S05]  /*5370*/  @!P0 BRA `(.L_x_1157) ;  /* 0x0000000000048947 */ /* 0x000fea0003800000 */
[----:B------:R-:W-:Y:S01]  /*5380*/  BPT.TRAP 0x1 ;  /* 0x000000040000795c */ /* 0x000fe20000300000 */
.L_x_1157:
[----:B-1----:R-:W-:Y:S05]  /*5390*/  @P2 BRA `(.L_x_1158) ;  /* 0x0000000000082947 */ /* 0x002fea0003800000 */
[----:B------:R-:W1:Y:S02]  /*53a0*/  SYNCS.PHASECHK.TRANS64.TRYWAIT P2, [UR7+0x2a830], R10 ;  /* 0x02a8300aff0075a7 */ /* 0x000e640008040147 */
[----:B-1----:R-:W-:Y:S05]  /*53b0*/  @!P2 BRA `(.L_x_1159) ;  /* 0x000001400018a947 */ /* 0x002fea0003800000 */
.L_x_1158:
        /* <DEDUP_REMOVED lines=18> */
[----:B------:R-:W-:Y:S01]  /*54e0*/  UMOV UR44, UR56 ;  /* 0x00000038002c7c82 */ /* 0x000fe20008000000 */
[----:B------:R-:W-:Y:S01]  /*54f0*/  UMOV UR45, UR57 ;  /* 0x00000039002d7c82 */ /* 0x000fe20008000000 */
        /* <DEDUP_REMOVED lines=73> */
[----:B------:R-:W-:Y:S01]  /*5990*/  HGMMA.64x96x16.F32 R88, gdesc[UR44], R88, gsb0 ;  /* 0x016000002c5879f0 */ /* 0x000fe20008000858 */
[----:B------:R-:W-:Y:S01]  /*59a0*/  UIADD3 UR46, UR6, 0x4, URZ ;  /* 0x00000004062e7890 */ /* 0x000fe2000fffe03f */
[----:B------:R-:W-:Y:S01]  /*59b0*/  UMOV UR44, UR52 ;  /* 0x00000034002c7c82 */ /* 0x000fe20008000000 */
[----:B------:R-:W-:Y:S01]  /*59c0*/  UMOV UR45, UR53 ;  /* 0x00000035002d7c82 */ /* 0x000fe20008000000 */
[----:B------:R-:W-:Y:S01]  /*59d0*/  UMOV UR47, 0x40000040 ;  /* 0x40000040002f7882 */ /* 0x000fe20000000000 */
[----:B------:R-:W-:Y:S02]  /*59e0*/  WARPGROUP.DEPBAR.LE gsb0, 0x0 ;  /* 0x00008000000079c5 */ /* 0x000fe40000010000 */
        /* <DEDUP_REMOVED lines=36> */
.L_x_1160:
[----:B------:R-:W-:Y:S01]  /*5c30*/  ULEA UR6, UR37, UR38, 0x3 ;  /* 0x0000002625067291 */ /* 0x000fe2000f8e183f */
[----:B------:R-:W-:-:S05]  /*5c40*/  IMAD.U32 R0, RZ, RZ, UR36 ;  /* 0x00000024ff007e24 */ /* 0x000fca000f8e00ff */
[----:B------:R-:W-:-:S04]  /*5c50*/  SHF.L.U32 R0, R0, 0x1f, RZ ;  /* 0x0000001f00007819 */ /* 0x000fc800000006ff */
[----:B------:R2:W3:Y:S01]  /*5c60*/  SYNCS.PHASECHK.TRANS64.TRYWAIT P2, [UR6+0x2a850], R0 ;  /* 0x02a85000ff0075a7 */ /* 0x0004e20008040146 */
[----:B------:R-:W-:Y:S05]  /*5c70*/  @!P0 BRA `(.L_x_1161) ;  /* 0x0000000000048947 */ /* 0x000fea0003800000 */
[----:B------:R-:W-:Y:S01]  /*5c80*/  BPT.TRAP 0x1 ;  /* 0x000000040000795c */ /* 0x000fe20000300000 */
.L_x_1161:
[----:B---3--:R-:W-:Y:S05]  /*5c90*/  @P2 BRA `(.L_x_1162) ;  /* 0x0000000000082947 */ /* 0x008fea0003800000 */
[----:B------:R-:W3:Y:S02]  /*5ca0*/  SYNCS.PHASECHK.TRANS64.TRYWAIT P2, [UR6+0x2a850], R0 ;  /* 0x02a85000ff0075a7 */ /* 0x000ee40008040146 */
[----:B---3--:R-:W-:Y:S05]  /*5cb0*/  @!P2 BRA `(.L_x_1163) ;  /* 0x0000013400f0a947 */ /* 0x008fea0003800000 */
.L_x_1162:
[----:B------:R-:W-:Y:S01]  /*5cc0*/  UIADD3 UR10, UR38, 0x400, URZ ;  /* 0x00000400260a7890 */ /* 0x000fe2000fffe03f */
[----:B------:R-:W-:Y:S01]  /*5cd0*/  WARPGROUP.ARRIVE ;  /* 0x00000000000079c5 */ /* 0x000fe20000000000 */
[----:B------:R-:W-:Y:S01]  /*5ce0*/  UMOV UR11, 0x40000040 ;  /* 0x40000040000b7882 */ /* 0x000fe20000000000 */
[----:B------:R-:W-:Y:S01]  /*5cf0*/  PLOP3.LUT P2, PT, PT, PT, UP0, 0x80, 0x0 ;  /* 0x000000000000781c */ /* 0x000fe20003f4f008 */
[----:B------:R-:W-:Y:S01]  /*5d00*/  USHF.R.U32.HI UR10, URZ, 0x4, UR10 ;  /* 0x000000043f0a7899 */ /* 0x000fe2000801160a */
[----:B------:R-:W-:Y:S01]  /*5d10*/  PLOP3.LUT P3, PT, PT, PT, UP0, 0x80, 0x0 ;  /* 0x000000000000781c */ /* 0x000fe20003f6f008 */
[----:B------:R-:W-:Y:S01]  /*5d20*/  FMUL.FTZ R14, R95, UR4 ;  /* 0x000000045f0e7c20 */ /* 0x000fe20008410000 */
[----:B------:R-:W-:Y:S01]  /*5d30*/  FMUL.FTZ R95, R115, UR4 ;  /* 0x00000004735f7c20 */ /* 0x000fe20008410000 */
[----:B------:R-:W-:Y:S01]  /*5d40*/  ULOP3.LUT UR10, UR10, 0x3fff, URZ, 0xc0, !UPT ;  /* 0x00003fff0a0a7892 */ /* 0x000fe2000f8ec03f */
[----:B-12---:R-:W-:Y:S01]  /*5d50*/  FMUL.FTZ R0, R90, UR4 ;  /* 0x000000045a007c20 */ /* 0x006fe20008410000 */
[----:B------:R-:W-:Y:S01]  /*5d60*/  FMUL.FTZ R90, R106, UR4 ;  /* 0x000000046a5a7c20 */ /* 0x000fe20008410000 */
[----:B------:R-:W-:Y:S01]  /*5d70*/  FMUL.FTZ R12, R88, UR4 ;  /* 0x00000004580c7c20 */ /* 0x000fe20008410000 */
[----:B------:R-:W-:Y:S01]  /*5d80*/  ULOP3.LUT UR10, UR10, 0x3000000, URZ, 0xfc, !UPT ;  /* 0x030000000a0a7892 */ /* 0x000fe2000f8efc3f */
[----:B------:R-:W-:Y:S01]  /*5d90*/  FMUL.FTZ R2, R91, UR4 ;  /* 0x000000045b027c20 */ /* 0x000fe20008410000 */
[----:B------:R-:W-:Y:S01]  /*5da0*/  FMUL.FTZ R20, R99, UR4 ;  /* 0x0000000463147c20 */ /* 0x000fe20008410000 */
[----:B------:R-:W-:Y:S01]  /*5db0*/  FMUL.FTZ R21, R102, UR4 ;  /* 0x0000000466157c20 */ /* 0x000fe20008410000 */
[----:B------:R-:W-:Y:S01]  /*5dc0*/  UIMAD UR14, UR37, 0x600, UR10 ;  /* 0x00000600250e78a4 */ /* 0x000fe2000f8e020a */
[----:B------:R-:W-:Y:S01]  /*5dd0*/  FMUL.FTZ R106, R108, UR4 ;  /* 0x000000046c6a7c20 */ /* 0x000fe20008410000 */
        /* <DEDUP_REMOVED lines=20> */
[----:B------:R-:W1:Y:S08]  /*5f20*/  MUFU.TANH R12, R12 ;  /* 0x0000000c000c7308 */ /* 0x000e700000002400 */
[----:B------:R-:W2:Y:S08]  /*5f30*/  MUFU.TANH R0, R0 ;  /* 0x0000000000007308 */ /* 0x000eb00000002400 */
[----:B------:R-:W3:Y:S08]  /*5f40*/  MUFU.TANH R2, R2 ;  /* 0x0000000200027308 */ /* 0x000ef00000002400 */
[----:B------:R-:W4:Y:S08]  /*5f50*/  MUFU.TANH R13, R13 ;  /* 0x0000000d000d7308 */ /* 0x000f300000002400 */
        /* <DEDUP_REMOVED lines=27> */
[----:B------:R-:W-:-:S06]  /*6110*/  WARPGROUP.ARRIVE ;  /* 0x00000000000079c5 */ /* 0x000fcc0000000000 */
[----:B------:R-:W-:Y:S01]  /*6120*/  HGMMA.64x128x16.F32 R24, R148, gdesc[UR8].tnspB, R24, gsb0 ;  /* 0x41e0000894187df0 */ /* 0x000fe20008000818 */
[----:B------:R-:W-:Y:S01]  /*6130*/  UIADD3 UR10, UR14, 0x180, URZ ;  /* 0x000001800e0a7890 */ /* 0x000fe2000fffe03f */
[----:B------:R-:W-:Y:S01]  /*6140*/  UMOV UR11, 0x40000040 ;  /* 0x40000040000b7882 */ /* 0x000fe20000000000 */
[----:B------:R-:W-:Y:S02]  /*6150*/  WARPGROUP.DEPBAR.LE gsb0, 0x0 ;  /* 0x00008000000079c5 */ /* 0x000fe40000010000 */
[----:B------:R-:W-:Y:S01]  /*6160*/  WARPGROUP.ARRIVE ;  /* 0x00000000000079c5 */ /* 0x000fe20000000000 */
[----:B------:R-:W-:Y:S01]  /*6170*/  FMUL.FTZ R148, R97, UR4 ;  /* 0x0000000461947c20 */ /* 0x000fe20008410000 */
[----:B------:R-:W-:Y:S01]  /*6180*/  FMUL.FTZ R149, R100, UR4 ;  /* 0x0000000464957c20 */ /* 0x000fe20008410000 */
[----:B------:R-:W-:Y:S01]  /*6190*/  FMUL.FTZ R150, R101, UR4 ;  /* 0x0000000465967c20 */ /* 0x000fe20008410000 */
[----:B------:R-:W-:Y:S01]  /*61a0*/  FMUL.FTZ R100, R118, UR4 ;  /* 0x0000000476647c20 */ /* 0x000fe20008410000 */
[----:B------:R-:W-:-:S02]  /*61b0*/  FMUL.FTZ R101, R122, UR4 ;  /* 0x000000047a657c20 */ /* 0x000fc40008410000 */
[----:B------:R-:W-:Y:S01]  /*61c0*/  HGMMA.64x128x16.F32 R24, R144, gdesc[UR8].tnspB, R24, gsb0 ;  /* 0x41e0000890187df0 */ /* 0x000fe20008000818 */
[----:B------:R-:W-:Y:S01]  /*61d0*/  UIADD3 UR10, UR14, 0x200, URZ ;  /* 0x000002000e0a7890 */ /* 0x000fe2000fffe03f */
[----:B------:R-:W-:Y:S01]  /*61e0*/  FMUL.FTZ R97, R134, UR4 ;  /* 0x0000000486617c20 */ /* 0x000fe20008410000 */
[----:B------:R-:W-:Y:S01]  /*61f0*/  UMOV UR11, 0x40000040 ;  /* 0x40000040000b7882 */ /* 0x000fe20000000000 */
[----:B------:R-:W-:Y:S01]  /*6200*/  IMAD R151, R9, -0x60, RZ ;  /* 0xffffffa009977824 */ /* 0x000fe200078e02ff */
        /* <DEDUP_REMOVED lines=10> */
[----:B------:R-:W-:Y:S02]  /*62b0*/  VIADD R114, R19, UR60 ;  /* 0x0000003c13727c36 */ /* 0x000fe40008000000 */
[----:B------:R-:W-:Y:S01]  /*62c0*/  FMUL.FTZ R144, R89, UR4 ;  /* 0x0000000459907c20 */ /* 0x000fe20008410000 */
        /* <DEDUP_REMOVED lines=14> */
[----:B------:R-:W0:Y:S01]  /*63b0*/  MUFU.TANH R144, R144 ;  /* 0x0000009000907308 */ /* 0x000e220000002400 */
[----:B------:R-:W-:-:S07]  /*63c0*/  IMAD.IADD R116, R151, 0x1, -R18 ;  /* 0x0000000197747824 */ /* 0x000fce00078e0a12 */
        /* <DEDUP_REMOVED lines=12> */
[----:B------:R-:W1:Y:S01]  /*6490*/  MUFU.TANH R93, R93 ;  /* 0x0000005d005d7308 */ /* 0x000e620000002400 */
[----:B------:R-:W-:-:S02]  /*64a0*/  WARPGROUP.DEPBAR.LE gsb0, 0x0 ;  /* 0x00008000000079c5 */ /* 0x000fc40000010000 */
[----:B------:R-:W-:Y:S01]  /*64b0*/  WARPGROUP.ARRIVE ;  /* 0x00000000000079c5 */ /* 0x000fe20000000000 */
[----:B------:R-:W-:Y:S01]  /*64c0*/  FMUL.FTZ R140, R104, UR4 ;  /* 0x00000004688c7c20 */ /* 0x000fe20008410000 */
[----:B------:R-:W-:Y:S01]  /*64d0*/  FMUL.FTZ R104, R127, UR4 ;  /* 0x000000047f687c20 */ /* 0x000fe20008410000 */
[----:B------:R-:W-:-:S03]  /*64e0*/  FMUL.FTZ R127, R132, UR4 ;  /* 0x00000004847f7c20 */ /* 0x000fc60008410000 */
[----:B------:R-:W-:Y:S01]  /*64f0*/  HGMMA.64x128x16.F32 R24, R136, gdesc[UR8].tnspB, R24, gsb0 ;  /* 0x41e0000888187df0 */ /* 0x000fe20008000818 */
[----:B------:R-:W-:Y:S01]  /*6500*/  @UP0 ULDC UR10, c[0x0][0x44c] ;  /* 0x00011300000a0ab9 */ /* 0x000fe20000000800 */
[----:B------:R-:W1:Y:S01]  /*6510*/  MUFU.TANH R140, R140 ;  /* 0x0000008c008c7308 */ /* 0x000e620000002400 */
[----:B0-----:R-:W-:Y:S01]  /*6520*/  @P2 IMAD.HI.U32 R10, R114, UR10, RZ ;  /* 0x0000000a720a2c27 */ /* 0x001fe2000f8e00ff */
[----:B------:R-:W-:Y:S01]  /*6530*/  @UP0 ULDC UR10, c[0x0][0x450] ;  /* 0x00011400000a0ab9 */ /* 0x000fe20000000800 */
[----:B------:R-:W-:-:S03]  /*6540*/  PLOP3.LUT P2, PT, PT, PT, UP1, 0x40, 0x0 ;  /* 0x000000000000781c */ /* 0x000fc60003f4e818 */
[----:B------:R-:W-:Y:S01]  /*6550*/  @P3 SHF.R.U32.HI R114, RZ, UR10, R10 ;  /* 0x0000000aff723c19 */ /* 0x000fe2000801160a */
[----:B------:R-:W-:Y:S01]  /*6560*/  IMAD.U32 R10, RZ, RZ, UR7 ;  /* 0x00000007ff0a7e24 */ /* 0x000fe2000f8e00ff */
[----:B------:R-:W0:Y:S03]  /*6570*/  MUFU.TANH R104, R104 ;  /* 0x0000006800687308 */ /* 0x000e260000002400 */
[----:B------:R-:W5:Y:S01]  /*6580*/  SHFL.IDX PT, R115, R114, RZ, 0x1c1f ;  /* 0x001c1fff72737589 */ /* 0x000f6200000e0000 */
[----:B------:R-:W-:-:S04]  /*6590*/  @!P1 VIADD R10, R10, 0x2a840 ;  /* 0x0002a8400a0a9836 */ /* 0x000fc80000000000 */
[----:B------:R-:W0:Y:S01]  /*65a0*/  MUFU.TANH R127, R127 ;  /* 0x0000007f007f7308 */ /* 0x000e220000002400 */
[----:B------:R-:W-:Y:S01]  /*65b0*/  @!P1 PRMT R10, RZ, 0x654, R10 ;  /* 0x00000654ff0a9816 */ /* 0x000fe2000000000a */
[----:B------:R-:W-:-:S03]  /*65c0*/  WARPGROUP.DEPBAR.LE gsb0, 0x0 ;  /* 0x00008000000079c5 */ /* 0x000fc60000010000 */
[----:B------:R2:W-:Y:S02]  /*65d0*/  @!P1 SYNCS.ARRIVE.TRANS64.RED.A1T0 RZ, [R10+URZ], RZ ;  /* 0x000000ff0aff99a7 */ /* 0x0005e4000810043f */
[----:B--2---:R-:W-:-:S04]  /*65e0*/  IADD3 R10, -R18, 0x1, R151 ;  /* 0x00000001120a7810 */ /* 0x004fc80007ffe197 */
[----:B------:R-:W-:-:S05]  /*65f0*/  IADD3 R10, -R17, R10, R16 ;  /* 0x0000000a110a7210 */ /* 0x000fca0007ffe110 */
[C---:B------:R-:W-:Y:S02]  /*6600*/  VIADD R122, R10.reuse, UR55 ;  /* 0x000000370a7a7c36 */ /* 0x040fe40008000000 */
[----:B------:R-:W-:Y:S02]  /*6610*/  VIADD R124, R10, UR54 ;  /* 0x000000360a7c7c36 */ /* 0x000fe40008000000 */
[--C-:B-----5:R-:W-:Y:S02]  /*6620*/  IMAD.IADD R118, R122, 0x1, R115.reuse ;  /* 0x000000017a767824 */ /* 0x120fe400078e0273 */
[----:B------:R-:W-:Y:S01]  /*6630*/  IMAD.IADD R120, R124, 0x1, R115 ;  /* 0x000000017c787824 */ /* 0x000fe200078e0273 */
[----:B01-34-:R-:W-:Y:S06]  /*6640*/  @P2 BRA `(.L_x_1164) ;  /* 0x0000000000542947 */ /* 0x01bfec0003800000 */
[----:B------:R-:W-:Y:S01]  /*6650*/  IADD3 R115, -R17, R16, R115 ;  /* 0x0000001011737210 */ /* 0x000fe20007ffe173 */
[----:B------:R-:W-:Y:S03]  /*6660*/  BSSY B0, `(.L_x_1165) ;  /* 0x0000010000007945 */ /* 0x000fe60003800000 */
        /* <DEDUP_REMOVED lines=10> */
.L_x_1166:
[----:B------:R-:W-:-:S05]  /*6710*/  IMAD.U32 R117, RZ, RZ, UR51 ;  /* 0x00000033ff757e24 */ /* 0x000fca000f8e00ff */
[----:B------:R-:W-:-:S13]  /*6720*/  ISETP.NE.AND P2, PT, R117, 0x1, PT ;  /* 0x000000017500780c */ /* 0x000fda0003f45270 */
[----:B------:R-:W0:Y:S02]  /*6730*/  @P2 LDC.64 R10, c[0x0][0x9e8] ;  /* 0x00027a00ff0a2b82 */ /* 0x000e240000000a00 */
[----:B0-----:R-:W-:-:S05]  /*6740*/  @P2 IMAD.HI.U32 R10, R115, R10, RZ ;  /* 0x0000000a730a2227 */ /* 0x001fca00078e00ff */
[----:B------:R-:W-:-:S07]  /*6750*/  @P2 SHF.R.U32.HI R115, RZ, R11, R10 ;  /* 0x0000000bff732219 */ /* 0x000fce000001160a */
.L_x_1167:
[----:B------:R-:W-:Y:S05]  /*6760*/  BSYNC B0 ;  /* 0x0000000000007941 */ /* 0x000fea0003800000 */
.L_x_1165:
[----:B------:R-:W-:-:S05]  /*6770*/  IMAD R115, R115, R117, R116 ;  /* 0x0000007573737224 */ /* 0x000fca00078e0274 */
[----:B------:R-:W-:Y:S02]  /*6780*/  VIADDMNMX R118, R115, R117, R118, PT ;  /* 0x0000007573767246 */ /* 0x000fe40003800176 */
[----:B------:R-:W-:-:S07]  /*6790*/  VIMNMX R120, R120, R115, !PT ;  /* 0x0000007378787248 */ /* 0x000fce0007fe0100 */
.L_x_1164:
[C---:B------:R-:W-:Y:S02]  /*67a0*/  ISETP.GE.AND P2, PT, R151.reuse, 0x2, PT ;  /* 0x000000029700780c */ /* 0x040fe40003f46270 */
[C---:B------:R-:W-:Y:S02]  /*67b0*/  ISETP.GE.AND P6, PT, R151.reuse, 0xa, PT ;  /* 0x0000000a9700780c */ /* 0x040fe40003fc6270 */
        /* <DEDUP_REMOVED lines=9> */
[----:B------:R-:W-:-:S02]  /*6850*/  FSEL R137, R146, -INF , !P4 ;  /* 0xff80000092897808 */ /* 0x000fc40006000000 */
[----:B------:R-:W-:Y:S02]  /*6860*/  ISETP.LT.OR P5, PT, R118, 0x9, P5 ;  /* 0x000000097600780c */ /* 0x000fe40002fa1670 */
[----:B------:R-:W-:Y:S02]  /*6870*/  ISETP.GT.AND P4, PT, R120, 0x10, !P6 ;  /* 0x000000107800780c */ /* 0x000fe40007784270 */
[----:B------:R-:W-:Y:S02]  /*6880*/  FSEL R145, R145, -INF , !P5 ;  /* 0xff80000091917808 */ /* 0x000fe40006800000 */
        /* <DEDUP_REMOVED lines=21> */
[C---:B------:R-:W-:Y:S02]  /*69e0*/  ISETP.GE.AND P5, PT, R151.reuse, 0x22, PT ;  /* 0x000000229700780c */ /* 0x040fe40003fa6270 */
        /* <DEDUP_REMOVED lines=74> */
[----:B------:R-:W-:Y:S02]  /*6e90*/  ISETP.GE.AND P6, PT, R151, 0x5a, PT ;  /* 0x0000005a9700780c */ /* 0x000fe40003fc6270 */
[----:B------:R-:W0:Y:S02]  /*6ea0*/  SHFL.IDX PT, R151, R114, 0x1, 0x1c1f ;  /* 0x003c1f0072977f89 */ /* 0x000e2400000e0000 */
[----:B------:R-:W-:Y:S02]  /*6eb0*/  P2R R112, PR, RZ, 0x40 ;  /* 0x00000040ff707803 */ /* 0x000fe40000000000 */
[----:B------:R-:W-:-:S04]  /*6ec0*/  ISETP.GT.AND P6, PT, R120, 0x59, !P6 ;  /* 0x000000597800780c */ /* 0x000fc800077c4270 */
[----:B------:R-:W-:-:S04]  /*6ed0*/  ISETP.LT.OR P6, PT, R118, 0x5a, P6 ;  /* 0x0000005a7600780c */ /* 0x000fc800037c1670 */
[----:B------:R-:W-:Y:S02]  /*6ee0*/  FSEL R133, R133, -INF , !P6 ;  /* 0xff80000085857808 */ /* 0x000fe40007000000 */
[----:B------:R-:W-:Y:S01]  /*6ef0*/  PLOP3.LUT P6, PT, PT, PT, UP1, 0x40, 0x0 ;  /* 0x000000000000781c */ /* 0x000fe20003fce818 */
[--C-:B0-----:R-:W-:Y:S02]  /*6f00*/  IMAD.IADD R12, R122, 0x1, R151.reuse ;  /* 0x000000017a0c7824 */ /* 0x101fe400078e0297 */
[----:B------:R-:W-:-:S10]  /*6f10*/  IMAD.IADD R106, R124, 0x1, R151 ;  /* 0x000000017c6a7824 */ /* 0x000fd400078e0297 */
[----:B------:R-:W-:Y:S05]  /*6f20*/  @P6 BRA `(.L_x_1168) ;  /* 0x0000000000546947 */ /* 0x000fea0003800000 */
        /* <DEDUP_REMOVED lines=12> */
.L_x_1170:
[----:B------:R-:W-:-:S05]  /*6ff0*/  IMAD.U32 R114, RZ, RZ, UR51 ;  /* 0x00000033ff727e24 */ /* 0x000fca000f8e00ff */
[----:B------:R-:W-:-:S13]  /*7000*/  ISETP.NE.AND P6, PT, R114, 0x1, PT ;  /* 0x000000017200780c */ /* 0x000fda0003fc5270 */
[----:B------:R-:W0:Y:S02]  /*7010*/  @P6 LDC.64 R10, c[0x0][0x9e8] ;  /* 0x00027a00ff0a6b82 */ /* 0x000e240000000a00 */
[----:B0-----:R-:W-:-:S05]  /*7020*/  @P6 IMAD.HI.U32 R10, R151, R10, RZ ;  /* 0x0000000a970a6227 */ /* 0x001fca00078e00ff */
[----:B------:R-:W-:-:S07]  /*7030*/  @P6 SHF.R.U32.HI R151, RZ, R11, R10 ;  /* 0x0000000bff976219 */ /* 0x000fce000001160a */
.L_x_1171:
[----:B------:R-:W-:Y:S05]  /*7040*/  BSYNC B0 ;  /* 0x0000000000007941 */ /* 0x000fea0003800000 */
.L_x_1169:
[----:B------:R-:W-:-:S05]  /*7050*/  IMAD R151, R151, R114, R116 ;  /* 0x0000007297977224 */ /* 0x000fca00078e0274 */
[----:B------:R-:W-:Y:S02]  /*7060*/  VIADDMNMX R12, R151, R114, R12, PT ;  /* 0x00000072970c7246 */ /* 0x000fe4000380010c */
[----:B------:R-:W-:-:S07]  /*7070*/  VIMNMX R106, R106, R151, !PT ;  /* 0x000000976a6a7248 */ /* 0x000fce0007fe0100 */
.L_x_1168:
[C---:B------:R-:W-:Y:S01]  /*7080*/  ISETP.GT.AND P2, PT, R106.reuse, 0x1, !P2 ;  /* 0x000000016a00780c */ /* 0x040fe20005744270 */
[----:B------:R-:W0:Y:S01]  /*7090*/  LDC R10, c[0x0][0x988] ;  /* 0x00026200ff0a7b82 */ /* 0x000e220000000800 */
[----:B------:R-:W-:Y:S01]  /*70a0*/  ISETP.GT.AND P3, PT, R106, 0x8, !P3 ;  /* 0x000000086a00780c */ /* 0x000fe20005f64270 */
[----:B------:R-:W-:Y:S01]  /*70b0*/  UMOV UR36, UR39 ;  /* 0x0000002700247c82 */ /* 0x000fe20008000000 */
        /* <DEDUP_REMOVED lines=33> */
[----:B------:R-:W-:Y:S02]  /*72d0*/  ISETP.NE.AND P3, PT, R155, RZ, PT ;  /* 0x000000ff9b00720c */ /* 0x000fe40003f65270 */
        /* <DEDUP_REMOVED lines=41> */
[----:B------:R-:W-:Y:S02]  /*7570*/  ISETP.LT.OR P2, PT, R12, 0x32, P2 ;  /* 0x000000320c00780c */ /* 0x000fe40001741670 */
[----:B------:R-:W-:Y:S02]  /*7580*/  ISETP.GT.AND P5, PT, R106, 0x58, !P5 ;  /* 0x000000586a00780c */ /* 0x000fe40006fa4270 */
[----:B------:R-:W-:Y:S02]  /*7590*/  FSEL R95, R95, -INF , !P2 ;  /* 0xff8000005f5f7808 */ /* 0x000fe40005000000 */
[----:B------:R-:W-:-:S02]  /*75a0*/  ISETP.NE.AND P2, PT, R150, RZ, PT ;  /* 0x000000ff9600720c */ /* 0x000fc40003f45270 */
[----:B------:R-:W-:Y:S02]  /*75b0*/  ISETP.LT.OR P4, PT, R12, 0x52, P4 ;  /* 0x000000520c00780c */ /* 0x000fe40002781670 */
[----:B------:R-:W-:Y:S02]  /*75c0*/  ISETP.GT.AND P2, PT, R106, 0x38, !P2 ;  /* 0x000000386a00780c */ /* 0x000fe40005744270 */
[C---:B------:R-:W-:Y:S02]  /*75d0*/  ISETP.LT.OR P5, PT, R12.reuse, 0x59, P5 ;  /* 0x000000590c00780c */ /* 0x040fe40002fa1670 */
[----:B------:R-:W-:Y:S02]  /*75e0*/  ISETP.LT.OR P2, PT, R12, 0x39, P2 ;  /* 0x000000390c00780c */ /* 0x000fe40001741670 */
[----:B------:R-:W-:Y:S02]  /*75f0*/  FSEL R97, R97, -INF , !P5 ;  /* 0xff80000061617808 */ /* 0x000fe40006800000 */
        /* <DEDUP_REMOVED lines=16> */
[----:B------:R-:W-:Y:S02]  /*7700*/  ISETP.GT.AND P2, PT, R106, 0x48, !P3 ;  /* 0x000000486a00780c */ /* 0x000fe40005f44270 */
[----:B------:R-:W-:Y:S02]  /*7710*/  ISETP.NE.AND P3, PT, R110, RZ, PT ;  /* 0x000000ff6e00720c */ /* 0x000fe40003f65270 */
[----:B------:R-:W-:Y:S02]  /*7720*/  ISETP.LT.OR P2, PT, R12, 0x49, P2 ;  /* 0x000000490c00780c */ /* 0x000fe40001741670 */
[----:B------:R-:W-:Y:S02]  /*7730*/  ISETP.GT.AND P3, PT, R106, 0x50, !P3 ;  /* 0x000000506a00780c */ /* 0x000fe40005f64270 */
[----:B------:R-:W-:-:S02]  /*7740*/  FSEL R103, R103, -INF , !P2 ;  /* 0xff80000067677808 */ /* 0x000fc40005000000 */
[----:B------:R-:W-:Y:S02]  /*7750*/  ISETP.GT.AND P2, PT, R106, 0x49, !P6 ;  /* 0x000000496a00780c */ /* 0x000fe40007744270 */
[----:B------:R-:W-:Y:S02]  /*7760*/  ISETP.NE.AND P6, PT, R126, RZ, PT ;  /* 0x000000ff7e00720c */ /* 0x000fe40003fc5270 */
[C---:B------:R-:W-:Y:S02]  /*7770*/  ISETP.LT.OR P2, PT, R12.reuse, 0x4a, P2 ;  /* 0x0000004a0c00780c */ /* 0x040fe40001741670 */
[----:B------:R-:W-:Y:S02]  /*7780*/  ISETP.LT.OR P3, PT, R12, 0x51, P3 ;  /* 0x000000510c00780c */ /* 0x000fe40001f61670 */
[----:B------:R-:W-:Y:S02]  /*7790*/  FSEL R215, R104, -INF , !P2 ;  /* 0xff80000068d77808 */ /* 0x000fe40005000000 */
[----:B------:R-:W-:-:S02]  /*77a0*/  ISETP.GT.AND P2, PT, R106, RZ, !P6 ;  /* 0x000000ff6a00720c */ /* 0x000fc40007744270 */
[----:B------:R-:W-:Y:S02]  /*77b0*/  ISETP.NE.AND P6, PT, R112, RZ, PT ;  /* 0x000000ff7000720c */ /* 0x000fe40003fc5270 */
[----:B------:R-:W-:Y:S02]  /*77c0*/  ISETP.LT.OR P2, PT, R12, 0x1, P2 ;  /* 0x000000010c00780c */ /* 0x000fe40001741670 */
[----:B------:R-:W-:Y:S02]  /*77d0*/  ISETP.GT.AND P6, PT, R106, 0x59, !P6 ;  /* 0x000000596a00780c */ /* 0x000fe400077c4270 */
[----:B------:R-:W-:Y:S01]  /*77e0*/  FSEL R219, R0, -INF , !P2 ;  /* 0xff80000000db7808 */ /* 0x000fe20005000000 */
[C---:B0-----:R-:W-:Y:S01]  /*77f0*/  FMUL.FTZ R0, R11.reuse, R10 ;  /* 0x0000000a0b007220 */ /* 0x041fe20000410000 */
[----:B------:R-:W-:Y:S02]  /*7800*/  FSETP.NEU.FTZ.AND P2, PT, R11, -INF , PT ;  /* 0xff8000000b00780b */ /* 0x000fe40003f5d000 */
[----:B------:R-:W-:-:S02]  /*7810*/  FMNMX.FTZ R2, R219, R8, !PT ;  /* 0x00000008db027209 */ /* 0x000fc40007810000 */
[----:B------:R-:W-:Y:S02]  /*7820*/  FSEL R0, R0, RZ, P2 ;  /* 0x000000ff00007208 */ /* 0x000fe40001000000 */
[----:B------:R-:W-:Y:S02]  /*7830*/  FMNMX.FTZ R2, R213, R2, !PT ;  /* 0x00000002d5027209 */ /* 0x000fe40007810000 */
[----:B------:R-:W-:Y:S01]  /*7840*/  ISETP.LT.OR P6, PT, R12, 0x5a, P6 ;  /* 0x0000005a0c00780c */ /* 0x000fe200037c1670 */
[--C-:B------:R-:W-:Y:S01]  /*7850*/  FFMA.FTZ R148, R141, R10, -R0.reuse ;  /* 0x0000000a8d947223 */ /* 0x100fe20000010800 */
[----:B------:R-:W-:Y:S01]  /*7860*/  FMNMX.FTZ R2, R151, R2, !PT ;  /* 0x0000000297027209 */ /* 0x000fe20007810000 */
[-CC-:B------:R-:W-:Y:S01]  /*7870*/  FFMA.FTZ R150, R129, R10.reuse, -R0.reuse ;  /* 0x0000000a81967223 */ /* 0x180fe20000010800 */
[----:B------:R-:W-:Y:S01]  /*7880*/  FSEL R141, R93, -INF , !P3 ;  /* 0xff8000005d8d7808 */ /* 0x000fe20005800000 */
        /* <DEDUP_REMOVED lines=11> */
[----:B------:R-:W-:Y:S01]  /*7940*/  FSEL R12, R11, RZ, P2 ;  /* 0x000000ff0b0c7208 */ /* 0x000fe20001000000 */
[--C-:B------:R-:W-:Y:S01]  /*7950*/  FFMA.FTZ R140, R117, R10, -R0.reuse ;  /* 0x0000000a758c7223 */ /* 0x100fe20000010800 */
[----:B------:R-:W-:Y:S01]  /*7960*/  FMNMX.FTZ R2, R153, R2, !PT ;  /* 0x0000000299027209 */ /* 0x000fe20007810000 */
[-CC-:B------:R-:W-:Y:S01]  /*7970*/  FFMA.FTZ R217, R108, R10.reuse, -R0.reuse ;  /* 0x0000000a6cd97223 */ /* 0x180fe20000010800 */
[--C-:B------:R-:W-:Y:S01]  /*7980*/  FFMA.FTZ R158, R145, R10, -R0.reuse ;  /* 0x0000000a919e7223 */ /* 0x100fe20000010800 */
[----:B------:R-:W-:Y:S01]  /*7990*/  FADD.FTZ R119, -R12, R7 ;  /* 0x000000070c777221 */ /* 0x000fe20000010100 */
[----:B------:R-:W-:Y:S01]  /*79a0*/  FMNMX.FTZ R2, R207, R2, !PT ;  /* 0x00000002cf027209 */ /* 0x000fe20007810000 */
[-CC-:B------:R-:W-:Y:S01]  /*79b0*/  FFMA.FTZ R137, R137, R10.reuse, -R0.reuse ;  /* 0x0000000a89897223 */ /* 0x180fe20000010800 */
        /* <DEDUP_REMOVED lines=15> */
[-C--:B------:R-:W-:Y:S01]  /*7ab0*/  FFMA.FTZ R7, R133, R10.reuse, -R0 ;  /* 0x0000000a85077223 */ /* 0x080fe20000010800 */
[----:B------:R-:W-:Y:S01]  /*7ac0*/  FMUL.FTZ R0, R119, R10 ;  /* 0x0000000a77007220 */ /* 0x000fe20000410000 */
[----:B------:R-:W-:Y:S01]  /*7ad0*/  MUFU.EX2 R217, R217 ;  /* 0x000000d900d97308 */ /* 0x000fe20000000800 */
[----:B------:R-:W-:-:S04]  /*7ae0*/  FMNMX.FTZ R2, R21, R2, !PT ;  /* 0x0000000215027209 */ /* 0x000fc80007810000 */
[----:B------:R-:W-:-:S03]  /*7af0*/  FMNMX.FTZ R2, R95, R2, !PT ;  /* 0x000000025f027209 */ /* 0x000fc60007810000 */
[----:B------:R-:W0:Y:S01]  /*7b00*/  MUFU.EX2 R0, R0 ;  /* 0x0000000000007308 */ /* 0x000e220000000800 */
[----:B------:R-:W-:-:S04]  /*7b10*/  FMNMX.FTZ R2, R15, R2, !PT ;  /* 0x000000020f027209 */ /* 0x000fc80007810000 */
[----:B------:R-:W-:-:S03]  /*7b20*/  FMNMX.FTZ R2, R99, R2, !PT ;  /* 0x0000000263027209 */ /* 0x000fc60007810000 */
[----:B------:R-:W1:Y:S01]  /*7b30*/  MUFU.EX2 R156, R156 ;  /* 0x0000009c009c7308 */ /* 0x000e620000000800 */
[----:B------:R-:W-:-:S04]  /*7b40*/  FMNMX.FTZ R2, R101, R2, !PT ;  /* 0x0000000265027209 */ /* 0x000fc80007810000 */
[----:B------:R-:W-:-:S03]  /*7b50*/  FMNMX.FTZ R2, R13, R2, !PT ;  /* 0x000000020d027209 */ /* 0x000fc60007810000 */
[----:B------:R-:W2:Y:S01]  /*7b60*/  MUFU.EX2 R158, R158 ;  /* 0x0000009e009e7308 */ /* 0x000ea20000000800 */
[----:B------:R-:W-:Y:S01]  /*7b70*/  FMNMX.FTZ R2, R103, R2, !PT ;  /* 0x0000000267027209 */ /* 0x000fe20007810000 */
[----:B0-----:R-:W-:-:S03]  /*7b80*/  FFMA.FTZ R127, R0, R6, R217 ;  /* 0x00000006007f7223 */ /* 0x001fc600000100d9 */
[----:B------:R-:W-:-:S03]  /*7b90*/  FMNMX.FTZ R2, R215, R2, !PT ;  /* 0x00000002d7027209 */ /* 0x000fc60007810000 */
[----:B------:R-:W0:Y:S01]  /*7ba0*/  MUFU.EX2 R137, R137 ;  /* 0x0000008900897308 */ /* 0x000e220000000800 */
[----:B------:R-:W-:Y:S01]  /*7bb0*/  FMNMX.FTZ R2, R141, R2, !PT ;  /* 0x000000028d027209 */ /* 0x000fe20007810000 */
[C---:B-1----:R-:W-:Y:S01]  /*7bc0*/  FADD.FTZ R127, R156.reuse, R127 ;  /* 0x0000007f9c7f7221 */ /* 0x042fe20000010000 */
[----:B------:R-:W-:Y:S02]  /*7bd0*/  F2FP.F16.F32.PACK_AB R156, R156, R217 ;  /* 0x000000d99c9c723e */ /* 0x000fe400000000ff */
[----:B------:R-:W-:-:S03]  /*7be0*/  FMNMX.FTZ R2, R131, R2, !PT ;  /* 0x0000000283027209 */ /* 0x000fc60007810000 */
[----:B------:R-:W1:Y:S01]  /*7bf0*/  MUFU.EX2 R152, R152 ;  /* 0x0000009800987308 */ /* 0x000e620000000800 */
[----:B------:R-:W-:Y:S01]  /*7c00*/  FMNMX.FTZ R2, R97, R2, !PT ;  /* 0x0000000261027209 */ /* 0x000fe20007810000 */
[----:B--2---:R-:W-:-:S03]  /*7c10*/  FADD.FTZ R6, R158, R127 ;  /* 0x0000007f9e067221 */ /* 0x004fc60000010000 */
[----:B------:R-:W-:-:S03]  /*7c20*/  FMNMX.FTZ R2, R129, R2, !PT ;  /* 0x0000000281027209 */ /* 0x000fc60007810000 */
[----:B------:R-:W2:Y:S01]  /*7c30*/  MUFU.EX2 R139, R139 ;  /* 0x0000008b008b7308 */ /* 0x000ea20000000800 */
[----:B0-----:R-:W-:Y:S01]  /*7c40*/  F2FP.F16.F32.PACK_AB R158, R137, R158 ;  /* 0x0000009e899e723e */ /* 0x001fe200000000ff */
[----:B------:R-:W0:Y:S06]  /*7c50*/  SHFL.BFLY PT, R143, R2, 0x2, 0x1f ;  /* 0x0c401f00028f7f89 */ /* 0x000e2c00000e0000 */
[----:B------:R-:W3:Y:S08]  /*7c60*/  MUFU.EX2 R154, R154 ;  /* 0x0000009a009a7308 */ /* 0x000ef00000000800 */
        /* <DEDUP_REMOVED lines=15> */
[----:B------:R-:W-:Y:S01]  /*7d60*/  FSEL R89, R109, RZ, P2 ;  /* 0x000000ff6d597208 */ /* 0x000fe20001000000 */
[-CC-:B------:R-:W-:Y:S01]  /*7d70*/  FFMA.FTZ R119, R219, R10.reuse, -R90.reuse ;  /* 0x0000000adb777223 */ /* 0x180fe2000001085a */
[-CC-:B------:R-:W-:Y:S01]  /*7d80*/  FFMA.FTZ R12, R213, R10.reuse, -R90.reuse ;  /* 0x0000000ad50c7223 */ /* 0x180fe2000001085a */
[-C--:B------:R-:W-:Y:S01]  /*7d90*/  FFMA.FTZ R121, R211, R10.reuse, -R90 ;  /* 0x0000000ad3797223 */ /* 0x080fe2000001085a */
[----:B------:R-:W-:Y:S01]  /*7da0*/  MUFU.EX2 R14, R14 ;  /* 0x0000000e000e7308 */ /* 0x000fe20000000800 */
[----:B------:R-:W-:Y:S01]  /*7db0*/  FADD.FTZ R89, -R89, R8 ;  /* 0x0000000859597221 */ /* 0x000fe20000010100 */
[-CC-:B------:R-:W-:Y:S01]  /*7dc0*/  FFMA.FTZ R20, R157, R10.reuse, -R90.reuse ;  /* 0x0000000a9d147223 */ /* 0x180fe2000001085a */
[-C--:B------:R-:W-:Y:S01]  /*7dd0*/  FFMA.FTZ R145, R21, R10.reuse, -R90 ;  /* 0x0000000a15917223 */ /* 0x080fe2000001085a */
[----:B------:R-:W-:Y:S01]  /*7de0*/  FADD.FTZ R21, R137, R6 ;  /* 0x0000000689157221 */ /* 0x000fe20000010000 */
[-C--:B------:R-:W-:Y:S01]  /*7df0*/  FMUL.FTZ R89, R89, R10.reuse ;  /* 0x0000000a59597220 */ /* 0x080fe20000410000 */
        /* <DEDUP_REMOVED lines=10> */
[----:B------:R0:W1:Y:S01]  /*7ea0*/  MUFU.EX2 R2, R89 ;  /* 0x0000005900027308 */ /* 0x0000620000000800 */
[----:B---3--:R-:W-:Y:S01]  /*7eb0*/  FADD.FTZ R98, R154, R15 ;  /* 0x0000000f9a627221 */ /* 0x008fe20000010000 */
[-CC-:B------:R-:W-:Y:S01]  /*7ec0*/  FFMA.FTZ R94, R95, R10.reuse, -R90.reuse ;  /* 0x0000000a5f5e7223 */ /* 0x180fe2000001085a */
[-CC-:B------:R-:W-:Y:S01]  /*7ed0*/  FFMA.FTZ R13, R13, R10.reuse, -R90.reuse ;  /* 0x0000000a0d0d7223 */ /* 0x180fe2000001085a */
[-CC-:B------:R-:W-:Y:S01]  /*7ee0*/  FFMA.FTZ R96, R99, R10.reuse, -R90.reuse ;  /* 0x0000000a63607223 */ /* 0x180fe2000001085a */
[-CC-:B------:R-:W-:Y:S01]  /*7ef0*/  FFMA.FTZ R103, R103, R10.reuse, -R90.reuse ;  /* 0x0000000a67677223 */ /* 0x180fe2000001085a */
[-CC-:B------:R-:W-:Y:S01]  /*7f00*/  FFMA.FTZ R215, R215, R10.reuse, -R90.reuse ;  /* 0x0000000ad7d77223 */ /* 0x180fe2000001085a */
[----:B------:R-:W-:Y:S01]  /*7f10*/  FFMA.FTZ R141, R141, R10, -R90 ;  /* 0x0000000a8d8d7223 */ /* 0x000fe2000001085a */
[----:B------:R-:W2:Y:S01]  /*7f20*/  MUFU.EX2 R12, R12 ;  /* 0x0000000c000c7308 */ /* 0x000ea20000000800 */
[----:B0-----:R-:W-:-:S02]  /*7f30*/  IMAD.U32 R89, RZ, RZ, UR6 ;  /* 0x00000006ff597e24 */ /* 0x001fc4000f8e00ff */
[-CC-:B------:R-:W-:Y:S01]  /*7f40*/  FFMA.FTZ R131, R131, R10.reuse, -R90.reuse ;  /* 0x0000000a83837223 */ /* 0x180fe2000001085a */
[----:B------:R-:W-:Y:S01]  /*7f50*/  FFMA.FTZ R97, R97, R10, -R90 ;  /* 0x0000000a61617223 */ /* 0x000fe2000001085a */
[----:B------:R-:W-:Y:S01]  /*7f60*/  ISETP.GT.AND P2, PT, R9, UR50, PT ;  /* 0x0000003209007c0c */ /* 0x000fe2000bf44270 */
[----:B------:R-:W-:Y:S01]  /*7f70*/  @!P1 VIADD R89, R89, 0x2a860 ;  /* 0x0002a86059599836 */ /* 0x000fe20000000000 */
[----:B------:R-:W-:Y:S01]  /*7f80*/  F2FP.F16.F32.PACK_AB R152, R139, R152 ;  /* 0x000000988b98723e */ /* 0x000fe200000000ff */
[----:B------:R-:W-:Y:S01]  /*7f90*/  VIADD R9, R9, 0xffffffff ;  /* 0xffffffff09097836 */ /* 0x000fe20000000000 */
[----:B------:R-:W0:Y:S01]  /*7fa0*/  MUFU.EX2 R121, R121 ;  /* 0x0000007900797308 */ /* 0x000e220000000800 */
[----:B-1----:R-:W-:Y:S01]  /*7fb0*/  FFMA.FTZ R3, R2, R3, R119 ;  /* 0x0000000302037223 */ /* 0x002fe20000010077 */
[----:B------:R-:W-:Y:S02]  /*7fc0*/  @!P1 PRMT R89, RZ, 0x654, R89 ;  /* 0x00000654ff599816 */ /* 0x000fe40000000059 */
[----:B------:R-:W-:-:S02]  /*7fd0*/  F2FP.F16.F32.PACK_AB R154, R135, R154 ;  /* 0x0000009a879a723e */ /* 0x000fc400000000ff */
[----:B------:R1:W-:Y:S02]  /*7fe0*/  @!P1 SYNCS.ARRIVE.TRANS64.RED.A1T0 RZ, [R89+URZ], RZ ;  /* 0x000000ff59ff99a7 */ /* 0x0003e4000810043f */
[----:B------:R-:W3:Y:S01]  /*7ff0*/  MUFU.EX2 R20, R20 ;  /* 0x0000001400147308 */ /* 0x000ee20000000800 */
[C---:B--2---:R-:W-:Y:S01]  /*8000*/  FADD.FTZ R3, R12.reuse, R3 ;  /* 0x000000030c037221 */ /* 0x044fe20000010000 */
[----:B------:R-:W-:-:S03]  /*8010*/  F2FP.F16.F32.PACK_AB R157, R12, R119 ;  /* 0x000000770c9d723e */ /* 0x000fc600000000ff */
[----:B------:R-:W-:Y:S01]  /*8020*/  FADD.FTZ R6, R14, R3 ;  /* 0x000000030e067221 */ /* 0x000fe20000010000 */
[----:B------:R-:W-:Y:S02]  /*8030*/  FADD.FTZ R3, R135, R98 ;  /* 0x0000006287037221 */ /* 0x000fe40000010000 */
[----:B------:R-:W2:Y:S01]  /*8040*/  MUFU.EX2 R123, R123 ;  /* 0x0000007b007b7308 */ /* 0x000ea20000000800 */
[----:B0-----:R-:W-:Y:S01]  /*8050*/  FADD.FTZ R15, R121, R6 ;  /* 0x00000006790f7221 */ /* 0x001fe20000010000 */
[----:B------:R-:W-:Y:S01]  /*8060*/  FADD.FTZ R98, R148, R3 ;  /* 0x0000000394627221 */ /* 0x000fe20000010000 */
[-CC-:B------:R-:W-:Y:S01]  /*8070*/  FFMA.FTZ R3, R101, R10.reuse, -R90.reuse ;  /* 0x0000000a65037223 */ /* 0x180fe2000001085a */
[----:B------:R-:W-:Y:S01]  /*8080*/  FFMA.FTZ R90, R129, R10, -R90 ;  /* 0x0000000a815a7223 */ /* 0x000fe2000001085a */
[C---:B------:R-:W-:Y:S01]  /*8090*/  F2FP.F16.F32.PACK_AB R148, R93.reuse, R148 ;  /* 0x000000945d94723e */ /* 0x040fe200000000ff */
[----:B------:R-:W-:Y:S01]  /*80a0*/  FADD.FTZ R21, R93, R98 ;  /* 0x000000625d157221 */ /* 0x000fe20000010000 */
[----:B------:R-:W-:Y:S01]  /*80b0*/  F2FP.F16.F32.PACK_AB R159, R121, R14 ;  /* 0x0000000e799f723e */ /* 0x000fe200000000ff */
[----:B------:R-:W0:Y:S01]  /*80c0*/  MUFU.EX2 R88, R88 ;  /* 0x0000005800587308 */ /* 0x000e220000000800 */
[----:B---3--:R-:W-:Y:S01]  /*80d0*/  FADD.FTZ R6, R20, R15 ;  /* 0x0000000f14067221 */ /* 0x008fe20000010000 */
[----:B------:R-:W-:Y:S01]  /*80e0*/  FADD.FTZ R98, R150, R21 ;  /* 0x0000001596627221 */ /* 0x000fe20000010000 */
[----:B------:R-:W-:-:S05]  /*80f0*/  F2FP.F16.F32.PACK_AB R150, R107, R150 ;  /* 0x000000966b96723e */ /* 0x000fca00000000ff */
[----:B------:R-:W3:Y:S01]  /*8100*/  MUFU.EX2 R125, R125 ;  /* 0x0000007d007d7308 */ /* 0x000ee20000000800 */
[C---:B--2---:R-:W-:Y:S01]  /*8110*/  FADD.FTZ R15, R123.reuse, R6 ;  /* 0x000000067b0f7221 */ /* 0x044fe20000010000 */
[----:B------:R-:W-:-:S06]  /*8120*/  F2FP.F16.F32.PACK_AB R153, R123, R20 ;  /* 0x000000147b99723e */ /* 0x000fcc00000000ff */
[----:B------:R-:W2:Y:S01]  /*8130*/  MUFU.EX2 R149, R149 ;  /* 0x0000009500957308 */ /* 0x000ea20000000800 */
[----:B0-----:R-:W-:Y:S01]  /*8140*/  FADD.FTZ R6, R88, R15 ;  /* 0x0000000f58067221 */ /* 0x001fe20000010000 */
[----:B------:R-:W-:-:S04]  /*8150*/  FADD.FTZ R15, R107, R98 ;  /* 0x000000626b0f7221 */ /* 0x000fc80000010000 */
[----:B------:R-:W-:Y:S01]  /*8160*/  FADD.FTZ R98, R144, R15 ;  /* 0x0000000f90627221 */ /* 0x000fe20000010000 */
[----:B------:R-:W-:Y:S01]  /*8170*/  F2FP.F16.F32.PACK_AB R144, R105, R144 ;  /* 0x000000906990723e */ /* 0x000fe200000000ff */
[----:B------:R-:W0:Y:S01]  /*8180*/  MUFU.EX2 R92, R92 ;  /* 0x0000005c005c7308 */ /* 0x000e220000000800 */
[----:B---3--:R-:W-:Y:S01]  /*8190*/  FADD.FTZ R6, R125, R6 ;  /* 0x000000067d067221 */ /* 0x008fe20000010000 */
[----:B------:R-:W-:Y:S01]  /*81a0*/  FADD.FTZ R21, R105, R98 ;  /* 0x0000006269157221 */ /* 0x000fe20000010000 */
[----:B------:R-:W-:-:S05]  /*81b0*/  F2FP.F16.F32.PACK_AB R155, R125, R88 ;  /* 0x000000587d9b723e */ /* 0x000fca00000000ff */
[----:B------:R-:W3:Y:S01]  /*81c0*/  MUFU.EX2 R146, R146 ;  /* 0x0000009200927308 */ /* 0x000ee20000000800 */
[----:B--2---:R-:W-:-:S07]  /*81d0*/  FADD.FTZ R15, R149, R6 ;  /* 0x00000006950f7221 */ /* 0x004fce0000010000 */
[----:B------:R-:W-:Y:S01]  /*81e0*/  MUFU.EX2 R151, R151 ;  /* 0x0000009700977308 */ /* 0x000fe20000000800 */
[C---:B0-----:R-:W-:Y:S01]  /*81f0*/  FADD.FTZ R6, R92.reuse, R15 ;  /* 0x0000000f5c067221 */ /* 0x041fe20000010000 */
[----:B------:R-:W-:-:S06]  /*8200*/  F2FP.F16.F32.PACK_AB R149, R92, R149 ;  /* 0x000000955c95723e */ /* 0x000fcc00000000ff */
[----:B------:R-:W0:Y:S01]  /*8210*/  MUFU.EX2 R111, R111 ;  /* 0x0000006f006f7308 */ /* 0x000e220000000800 */
[----:B---3--:R-:W-:-:S07]  /*8220*/  FADD.FTZ R98, R146, R21 ;  /* 0x0000001592627221 */ /* 0x008fce0000010000 */
[----:B------:R-:W-:Y:S08]  /*8230*/  MUFU.EX2 R8, R91 ;  /* 0x0000005b00087308 */ /* 0x000ff00000000800 */
[----:B------:R-:W2:Y:S01]  /*8240*/  MUFU.EX2 R140, R140 ;  /* 0x0000008c008c7308 */ /* 0x000ea20000000800 */
[C---:B0-----:R-:W-:Y:S01]  /*8250*/  FADD.FTZ R15, R111.reuse, R98 ;  /* 0x000000626f0f7221 */ /* 0x041fe20000010000 */
[----:B------:R-:W-:-:S06]  /*8260*/  F2FP.F16.F32.PACK_AB R146, R111, R146 ;  /* 0x000000926f92723e */ /* 0x000fcc00000000ff */
[----:B------:R-:W-:Y:S08]  /*8270*/  MUFU.EX2 R145, R145 ;  /* 0x0000009100917308 */ /* 0x000ff00000000800 */
[----:B------:R-:W0:Y:S01]  /*8280*/  MUFU.EX2 R113, R113 ;  /* 0x0000007100717308 */ /* 0x000e220000000800 */
[----:B--2---:R-:W-:-:S07]  /*8290*/  FADD.FTZ R98, R140, R15 ;  /* 0x0000000f8c627221 */ /* 0x004fce0000010000 */
[----:B------:R-:W-:Y:S08]  /*82a0*/  MUFU.EX2 R94, R94 ;  /* 0x0000005e005e7308 */ /* 0x000ff00000000800 */
[----:B------:R-:W2:Y:S01]  /*82b0*/  MUFU.EX2 R142, R142 ;  /* 0x0000008e008e7308 */ /* 0x000ea20000000800 */
[C---:B0-----:R-:W-:Y:S01]  /*82c0*/  FADD.FTZ R15, R113.reuse, R98 ;  /* 0x00000062710f7221 */ /* 0x041fe20000010000 */
[----:B------:R-:W-:-:S06]  /*82d0*/  F2FP.F16.F32.PACK_AB R140, R113, R140 ;  /* 0x0000008c718c723e */ /* 0x000fcc00000000ff */
[----:B------:R-:W0:Y:S08]  /*82e0*/  MUFU.EX2 R147, R147 ;  /* 0x0000009300937308 */ /* 0x000e300000000800 */
[----:B-1----:R1:W-:Y:S01]  /*82f0*/  MUFU.EX2 R89, R13 ;  /* 0x0000000d00597308 */ /* 0x0023e20000000800 */
[----:B--2---:R-:W-:-:S07]  /*8300*/  FADD.FTZ R98, R142, R15 ;  /* 0x0000000f8e627221 */ /* 0x004fce0000010000 */
[----:B------:R-:W2:Y:S01]  /*8310*/  MUFU.EX2 R115, R115 ;  /* 0x0000007300737308 */ /* 0x000ea20000000800 */
[----:B-1----:R-:W-:Y:S01]  /*8320*/  FADD.FTZ R13, R151, R6 ;  /* 0x00000006970d7221 */ /* 0x002fe20000010000 */
[----:B------:R-:W-:-:S03]  /*8330*/  F2FP.F16.F32.PACK_AB R151, R8, R151 ;  /* 0x000000970897723e */ /* 0x000fc600000000ff */
[----:B------:R-:W-:Y:S01]  /*8340*/  FADD.FTZ R6, R8, R13 ;  /* 0x0000000d08067221 */ /* 0x000fe20000010000 */
[----:B------:R-:W-:Y:S02]  /*8350*/  IMAD.MOV.U32 R8, RZ, RZ, R109 ;  /* 0x000000ffff087224 */ /* 0x000fe400078e006d */
[----:B------:R-:W1:Y:S01]  /*8360*/  MUFU.EX2 R96, R96 ;  /* 0x0000006000607308 */ /* 0x000e620000000800 */
[----:B------:R-:W-:Y:S01]  /*8370*/  FADD.FTZ R13, R145, R6 ;  /* 0x00000006910d7221 */ /* 0x000fe20000010000 */
[----:B------:R-:W-:-:S03]  /*8380*/  F2FP.F16.F32.PACK_AB R145, R94, R145 ;  /* 0x000000915e91723e */ /* 0x000fc600000000ff */
[----:B------:R-:W-:-:S03]  /*8390*/  FADD.FTZ R6, R94, R13 ;  /* 0x0000000d5e067221 */ /* 0x000fc60000010000 */
[----:B------:R-:W3:Y:S01]  /*83a0*/  MUFU.EX2 R136, R136 ;  /* 0x0000008800887308 */ /* 0x000ee20000000800 */
[----:B0-----:R-:W-:Y:S01]  /*83b0*/  FADD.FTZ R13, R147, R6 ;  /* 0x00000006930d7221 */ /* 0x001fe20000010000 */
[C---:B--2---:R-:W-:Y:S01]  /*83c0*/  FADD.FTZ R15, R115.reuse, R98 ;  /* 0x00000062730f7221 */ /* 0x044fe20000010000 */
[----:B------:R-:W-:-:S05]  /*83d0*/  F2FP.F16.F32.PACK_AB R142, R115, R142 ;  /* 0x0000008e738e723e */ /* 0x000fca00000000ff */
[----:B------:R-:W0:Y:S01]  /*83e0*/  MUFU.EX2 R3, R3 ;  /* 0x0000000300037308 */ /* 0x000e220000000800 */
[C---:B-1----:R-:W-:Y:S01]  /*83f0*/  FADD.FTZ R6, R96.reuse, R13 ;  /* 0x0000000d60067221 */ /* 0x042fe20000010000 */
[----:B------:R-:W-:-:S06]  /*8400*/  F2FP.F16.F32.PACK_AB R147, R96, R147 ;  /* 0x000000936093723e */ /* 0x000fcc00000000ff */
[----:B------:R-:W1:Y:S01]  /*8410*/  MUFU.EX2 R117, R117 ;  /* 0x0000007500757308 */ /* 0x000e620000000800 */
[----:B---3--:R-:W-:-:S07]  /*8420*/  FADD.FTZ R98, R136, R15 ;  /* 0x0000000f88627221 */ /* 0x008fce0000010000 */
[----:B------:R-:W2:Y:S01]  /*8430*/  MUFU.EX2 R138, R138 ;  /* 0x0000008a008a7308 */ /* 0x000ea20000000800 */
[----:B0-----:R-:W-:-:S04]  /*8440*/  FADD.FTZ R6, R3, R6 ;  /* 0x0000000603067221 */ /* 0x001fc80000010000 */
[----:B------:R-:W-:-:S03]  /*8450*/  FADD.FTZ R6, R89, R6 ;  /* 0x0000000659067221 */ /* 0x000fc60000010000 */
[----:B------:R-:W0:Y:S01]  /*8460*/  MUFU.EX2 R103, R103 ;  /* 0x0000006700677308 */ /* 0x000e220000000800 */
[C---:B-1----:R-:W-:Y:S01]  /*8470*/  FADD.FTZ R13, R117.reuse, R98 ;  /* 0x00000062750d7221 */ /* 0x042fe20000010000 */
[----:B------:R-:W-:-:S06]  /*8480*/  F2FP.F16.F32.PACK_AB R136, R117, R136 ;  /* 0x000000887588723e */ /* 0x000fcc00000000ff */
[----:B------:R-:W1:Y:S01]  /*8490*/  MUFU.EX2 R100, R215 ;  /* 0x000000d700647308 */ /* 0x000e620000000800 */
[----:B--2---:R-:W-:-:S07]  /*84a0*/  FADD.FTZ R98, R138, R13 ;  /* 0x0000000d8a627221 */ /* 0x004fce0000010000 */
[----:B------:R2:W3:Y:S01]  /*84b0*/  MUFU.EX2 R102, R141 ;  /* 0x0000008d00667308 */ /* 0x0004e20000000800 */
[----:B0-----:R-:W-:-:S07]  /*84c0*/  FADD.FTZ R13, R103, R6 ;  /* 0x00000006670d7221 */ /* 0x001fce0000010000 */
[----:B------:R-:W0:Y:S01]  /*84d0*/  MUFU.EX2 R131, R131 ;  /* 0x0000008300837308 */ /* 0x000e220000000800 */
[C---:B-1----:R-:W-:Y:S01]  /*84e0*/  FADD.FTZ R13, R100.reuse, R13 ;  /* 0x0000000d640d7221 */ /* 0x042fe20000010000 */
[----:B--2---:R-:W-:Y:S02]  /*84f0*/  F2FP.F16.F32.PACK_AB R141, R89, R3 ;  /* 0x00000003598d723e */ /* 0x004fe400000000ff */
[----:B------:R-:W-:-:S04]  /*8500*/  F2FP.F16.F32.PACK_AB R143, R100, R103 ;  /* 0x00000067648f723e */ /* 0x000fc800000000ff */
[----:B------:R-:W1:Y:S01]  /*8510*/  MUFU.EX2 R104, R97 ;  /* 0x0000006100687308 */ /* 0x000e620000000800 */
[----:B---3--:R-:W-:-:S07]  /*8520*/  FADD.FTZ R13, R102, R13 ;  /* 0x0000000d660d7221 */ /* 0x008fce0000010000 */
[----:B------:R-:W2:Y:S01]  /*8530*/  MUFU.EX2 R7, R7 ;  /* 0x0000000700077308 */ /* 0x000ea20000000800 */
[C---:B0-----:R-:W-:Y:S01]  /*8540*/  FADD.FTZ R13, R131.reuse, R13 ;  /* 0x0000000d830d7221 */ /* 0x041fe20000010000 */
[----:B------:R-:W-:-:S06]  /*8550*/  F2FP.F16.F32.PACK_AB R137, R131, R102 ;  /* 0x000000668389723e */ /* 0x000fcc00000000ff */
[----:B------:R-:W0:Y:S01]  /*8560*/  MUFU.EX2 R90, R90 ;  /* 0x0000005a005a7308 */ /* 0x000e220000000800 */
[----:B-1----:R-:W-:Y:S01]  /*8570*/  FADD.FTZ R13, R104, R13 ;  /* 0x0000000d680d7221 */ /* 0x002fe20000010000 */
[C---:B--2---:R-:W-:Y:S01]  /*8580*/  FADD.FTZ R6, R7.reuse, R98 ;  /* 0x0000006207067221 */ /* 0x044fe20000010000 */
[----:B------:R-:W-:Y:S01]  /*8590*/  F2FP.F16.F32.PACK_AB R138, R7, R138 ;  /* 0x0000008a078a723e */ /* 0x000fe200000000ff */
[----:B------:R-:W-:Y:S02]  /*85a0*/  IMAD.MOV.U32 R7, RZ, RZ, R11 ;  /* 0x000000ffff077224 */ /* 0x000fe400078e000b */
[C---:B0-----:R-:W-:Y:S01]  /*85b0*/  FADD.FTZ R3, R90.reuse, R13 ;  /* 0x0000000d5a037221 */ /* 0x041fe20000010000 */
[----:B------:R-:W-:Y:S01]  /*85c0*/  F2FP.F16.F32.PACK_AB R139, R90, R104 ;  /* 0x000000685a8b723e */ /* 0x000fe200000000ff */
[----:B------:R-:W-:Y:S06]  /*85d0*/  @P2 BRA `(.L_x_1172) ;  /* 0xffffffcc00382947 */ /* 0x000fec000383ffff */
[----:B------:R-:W-:Y:S01]  /*85e0*/  IMAD.MOV.U32 R8, RZ, RZ, R109 ;  /* 0x000000ffff087224 */ /* 0x000fe200078e006d */
[----:B------:R-:W-:Y:S01]  /*85f0*/  UMOV UR37, UR5 ;  /* 0x0000000500257c82 */ /* 0x000fe20008000000 */
[----:B------:R-:W-:Y:S01]  /*8600*/  IMAD.MOV.U32 R7, RZ, RZ, R11 ;  /* 0x000000ffff077224 */ /* 0x000fe200078e000b */
[----:B------:R-:W-:-:S06]  /*8610*/  UMOV UR36, UR39 ;  /* 0x0000002700247c82 */ /* 0x000fcc0008000000 */
.L_x_1155:
[----:B------:R-:W-:Y:S01]  /*8620*/  ULDC UR4, c[0x0][0x448] ;  /* 0x0001120000047ab9 */ /* 0x000fe20000000800 */
[----:B------:R-:W-:Y:S01]  /*8630*/  IADD3 R11, R16, 0x1, -R17 ;  /* 0x00000001100b7810 */ /* 0x000fe20007ffe811 */
[----:B------:R-:W-:Y:S01]  /*8640*/  UISETP.NE.AND UP0, UPT, UR4, 0x1, UPT ;  /* 0x000000010400788c */ /* 0x000fe2000bf05270 */
[----:B------:R-:W-:Y:S02]  /*8650*/  ULDC UR10, c[0x0][0x9e4] ;  /* 0x00027900000a7ab9 */ /* 0x000fe40000000800 */
[----:B------:R-:W-:Y:S01]  /*8660*/  R2UR UR7, R11 ;  /* 0x000000000b0772ca */ /* 0x000fe200000e0000 */
[----:B------:R-:W-:Y:S02]  /*8670*/  UISETP.GE.AND UP1, UPT, UR10, 0x1, UPT ;  /* 0x000000010a00788c */ /* 0x000fe4000bf26270 */
[----:B------:R-:W-:Y:S01]  /*8680*/  UIADD3 UR6, UR60, 0x7f, URZ ;  /* 0x0000007f3c067890 */ /* 0x000fe2000fffe03f */
[----:B------:R-:W-:-:S03]  /*8690*/  ULDC UR14, c[0x0][0x9dc] ;  /* 0x00027700000e7ab9 */ /* 0x000fc60000000800 */
[----:B------:R-:W-:Y:S01]  /*86a0*/  PLOP3.LUT P2, PT, PT, PT, UP1, 0x40, 0x0 ;  /* 0x000000000000781c */ /* 0x000fe20003f4e818 */
[----:B------:R-:W-:Y:S01]  /*86b0*/  @UP0 ULDC UR4, c[0x0][0x44c] ;  /* 0x0001130000040ab9 */ /* 0x000fe20000000800 */
[----:B------:R-:W-:Y:S01]  /*86c0*/  @UP0 ULDC UR11, c[0x0][0x450] ;  /* 0x00011400000b0ab9 */ /* 0x000fe20000000800 */
[----:B------:R-:W-:-:S04]  /*86d0*/  UIMAD.WIDE.U32 UR4, UR6, UR4, URZ ;  /* 0x00000004060472a5 */ /* 0x000fc8000f8e003f */
[----:B------:R-:W-:-:S04]  /*86e0*/  @UP0 USHF.R.U32.HI UR6, URZ, UR11, UR5 ;  /* 0x0000000b3f060299 */ /* 0x000fc80008011605 */
[----:B------:R-:W-:-:S04]  /*86f0*/  UIADD3 UR6, UR7, UR6, URZ ;  /* 0x0000000607067290 */ /* 0x000fc8000fffe03f */
[----:B------:R-:W-:Y:S01]  /*8700*/  UIADD3 UR14, UR6, -UR14, URZ ;  /* 0x8000000e060e7290 */ /* 0x000fe2000fffe03f */
[----:B------:R-:W-:Y:S11]  /*8710*/  @P2 BRA `(.L_x_1173) ;  /* 0x0000000000482947 */ /* 0x000ff60003800000 */
[----:B------:R-:W-:Y:S02]  /*8720*/  UMOV UR11, UR6 ;  /* 0x00000006000b7c82 */ /* 0x000fe40008000000 */
        /* <DEDUP_REMOVED lines=10> */
.L_x_1174:
[----:B------:R-:W-:-:S11]  /*87d0*/  UISETP.NE.AND UP2, UPT, UR10, 0x1, UPT ;  /* 0x000000010a00788c */ /* 0x000fd6000bf45270 */
[----:B------:R-:W-:Y:S02]  /*87e0*/  @UP2 ULDC.64 UR4, c[0x0][0x9e8] ;  /* 0x00027a0000042ab9 */ /* 0x000fe40000000a00 */
[----:B------:R-:W-:-:S04]  /*87f0*/  UIMAD.WIDE.U32 UR6, UR11, UR4, URZ ;  /* 0x000000040b0672a5 */ /* 0x000fc8000f8e003f */
[----:B------:R-:W-:-:S12]  /*8800*/  @UP2 USHF.R.U32.HI UR11, URZ, UR5, UR7 ;  /* 0x000000053f0b2299 */ /* 0x000fd80008011607 */
.L_x_1175:
[----:B------:R-:W-:-:S04]  /*8810*/  UIMAD UR10, UR11, UR10, URZ ;  /* 0x0000000a0b0a72a4 */ /* 0x000fc8000f8e023f */
[----:B------:R-:W-:-:S04]  /*8820*/  UISETP.LT.AND UP2, UPT, UR14, UR10, UPT ;  /* 0x0000000a0e00728c */ /* 0x000fc8000bf41270 */
[----:B------:R-:W-:-:S12]  /*8830*/  USEL UR14, UR14, UR10, !UP2 ;  /* 0x0000000a0e0e7287 */ /* 0x000fd8000d000000 */
.L_x_1173:
[----:B------:R-:W-:Y:S01]  /*8840*/  UIADD3 UR4, UR14, 0x5f, URZ ;  /* 0x0000005f0e047890 */ /* 0x000fe2000fffe03f */
[----:B------:R-:W-:-:S03]  /*8850*/  R2UR UR6, R23 ;  /* 0x00000000170672ca */ /* 0x000fc600000e0000 */
[----:B------:R-:W-:-:S04]  /*8860*/  UIMAD.WIDE UR4, UR4, 0x2aaaaaab, URZ ;  /* 0x2aaaaaab040478a5 */ /* 0x000fc8000f8e023f */
[----:B------:R-:W-:-:S04]  /*8870*/  USHF.R.U32.HI UR4, URZ, 0x1f, UR5 ;  /* 0x0000001f3f047899 */ /* 0x000fc80008011605 */
[----:B------:R-:W-:-:S04]  /*8880*/  ULEA.HI.SX32 UR4, UR5, UR4, 0x1c ;  /* 0x0000000405047291 */ /* 0x000fc8000f8fe23f */
[----:B------:R-:W-:-:S04]  /*8890*/  UISETP.LT.AND UP2, UPT, UR6, UR4, UPT ;  /* 0x000000040600728c */ /* 0x000fc8000bf41270 */
[----:B------:R-:W-:-:S06]  /*88a0*/  USEL UR39, UR6, UR4, !UP2 ;  /* 0x0000000406277287 */ /* 0x000fcc000d000000 */
[----:B------:R-:W-:-:S13]  /*88b0*/  ISETP.GE.AND P2, PT, R9, UR39, PT ;  /* 0x0000002709007c0c */ /* 0x000fda000bf46270 */
[----:B------:R-:W-:Y:S05]  /*88c0*/  @!P2 BRA `(.L_x_1176) ;  /* 0x000000200084a947 */ /* 0x000fea0003800000 */
[----:B------:R-:W-:Y:S01]  /*88d0*/  IMAD.MOV.U32 R11, RZ, RZ, R8 ;  /* 0x000000ffff0b7224 */ /* 0x000fe200078e0008 */
[----:B------:R-:W-:Y:S01]  /*88e0*/  UMOV UR7, UR36 ;  /* 0x0000002400077c82 */ /* 0x000fe20008000000 */
[----:B------:R-:W-:Y:S01]  /*88f0*/  IMAD.MOV.U32 R12, RZ, RZ, R7 ;  /* 0x000000ffff0c7224 */ /* 0x000fe200078e0007 */
[----:B------:R-:W-:Y:S01]  /*8900*/  UMOV UR4, UR37 ;  /* 0x0000002500047c82 */ /* 0x000fe20008000000 */
[----:B------:R-:W-:-:S05]  /*8910*/  ULDC UR5, c[0x0][0x9d8] ;  /* 0x0002760000057ab9 */ /* 0x000fca0000000800 */
.L_x_1185:
[----:B------:R-:W-:-:S04]  /*8920*/  UIADD3 UR37, UR4, 0x1, URZ ;  /* 0x0000000104257890 */ /* 0x000fc8000fffe03f */
[----:B------:R-:W-:-:S04]  /*8930*/  UISETP.NE.AND UP2, UPT, UR37, 0x2, UPT ;  /* 0x000000022500788c */ /* 0x000fc8000bf45270 */
[----:B------:R-:W-:Y:S02]  /*8940*/  USEL UR36, URZ, 0x1, UP2 ;  /* 0x000000013f247887 */ /* 0x000fe40009000000 */
[----:B------:R-:W-:Y:S02]  /*8950*/  USEL UR37, UR37, URZ, UP2 ;  /* 0x0000003f25257287 */ /* 0x000fe40009000000 */
[----:B------:R-:W-:Y:S01]  /*8960*/  ULOP3.LUT UR36, UR7, UR36, URZ, 0x3c, !UPT ;  /* 0x0000002407247292 */ /* 0x000fe2000f8e3c3f */
[----:B------:R-:W-:Y:S11]  /*8970*/  @!P0 BRA `(.L_x_1177) ;  /* 0x0000000000048947 */ /* 0x000ff60003800000 */
[----:B------:R-:W-:Y:S01]  /*8980*/  BPT.TRAP 0x1 ;  /* 0x000000040000795c */ /* 0x000fe20000300000 */
.L_x_1177:
[----:B------:R-:W-:Y:S01]  /*8990*/  ULEA UR6, UR37, UR38, 0x3 ;  /* 0x0000002625067291 */ /* 0x000fe2000f8e183f */
[----:B------:R-:W-:-:S05]  /*89a0*/  IMAD.U32 R7, RZ, RZ, UR36 ;  /* 0x00000024ff077e24 */ /* 0x000fca000f8e00ff */
[----:B------:R-:W-:-:S04]  /*89b0*/  SHF.L.U32 R7, R7, 0x1f, RZ ;  /* 0x0000001f07077819 */ /* 0x000fc800000006ff */
[----:B------:R0:W1:Y:S01]  /*89c0*/  SYNCS.PHASECHK.TRANS64.TRYWAIT P2, [UR6+0x2a830], R7 ;  /* 0x02a83007ff0075a7 */ /* 0x0000620008040146 */
[----:B------:R-:W-:Y:S05]  /*89d0*/  @!P0 BRA `(.L_x_1178) ;  /* 0x0000000000048947 */ /* 0x000fea0003800000 */
[----:B------:R-:W-:Y:S01]  /*89e0*/  BPT.TRAP 0x1 ;  /* 0x000000040000795c */ /* 0x000fe20000300000 */
.L_x_1178:
[----:B-1----:R-:W-:Y:S05]  /*89f0*/  @P2 BRA `(.L_x_1179) ;  /* 0x0000000000082947 */ /* 0x002fea0003800000 */
[----:B------:R-:W1:Y:S02]  /*8a00*/  SYNCS.PHASECHK.TRANS64.TRYWAIT P2, [UR6+0x2a830], R7 ;  /* 0x02a83007ff0075a7 */ /* 0x000e640008040146 */
[----:B-1----:R-:W-:Y:S05]  /*8a10*/  @!P2 BRA `(.L_x_1180) ;  /* 0x0000010800b0a947 */ /* 0x002fea0003800000 */
.L_x_1179:
        /* <DEDUP_REMOVED lines=135> */
.L_x_1181:
[----:B------:R-:W-:Y:S01]  /*9290*/  ULEA UR10, UR4, UR38, 0x3 ;  /* 0x00000026040a7291 */ /* 0x000fe2000f8e183f */
[----:B------:R-:W-:-:S05]  /*92a0*/  IMAD.U32 R0, RZ, RZ, UR7 ;  /* 0x00000007ff007e24 */ /* 0x000fca000f8e00ff */
[----:B------:R-:W-:-:S04]  /*92b0*/  SHF.L.U32 R0, R0, 0x1f, RZ ;  /* 0x0000001f00007819 */ /* 0x000fc800000006ff */
[----:B------:R2:W3:Y:S01]  /*92c0*/  SYNCS.PHASECHK.TRANS64.TRYWAIT P2, [UR10+0x2a850], R0 ;  /* 0x02a85000ff0075a7 */ /* 0x0004e2000804014a */
[----:B------:R-:W-:Y:S05]  /*92d0*/  @!P0 BRA `(.L_x_1182) ;  /* 0x0000000000048947 */ /* 0x000fea0003800000 */
[----:B------:R-:W-:Y:S01]  /*92e0*/  BPT.TRAP 0x1 ;  /* 0x000000040000795c */ /* 0x000fe20000300000 */
.L_x_1182:
[----:B---3--:R-:W-:Y:S05]  /*92f0*/  @P2 BRA `(.L_x_1183) ;  /* 0x0000000000082947 */ /* 0x008fea0003800000 */
[----:B------:R-:W3:Y:S02]  /*9300*/  SYNCS.PHASECHK.TRANS64.TRYWAIT P2, [UR10+0x2a850], R0 ;  /* 0x02a85000ff0075a7 */ /* 0x000ee4000804014a */
[----:B---3--:R-:W-:Y:S05]  /*9310*/  @!P2 BRA `(.L_x_1184) ;  /* 0x000001000088a947 */ /* 0x008fea0003800000 */
.L_x_1183:
[----:B------:R-:W-:Y:S01]  /*9320*/  UIADD3 UR6, UR38, 0x400, URZ ;  /* 0x0000040026067890 */ /* 0x000fe2000fffe03f */
[----:B------:R-:W-:Y:S01]  /*9330*/  WARPGROUP.ARRIVE ;  /* 0x00000000000079c5 */ /* 0x000fe20000000000 */
[----:B------:R-:W-:Y:S01]  /*9340*/  UMOV UR7, 0x40000040 ;  /* 0x4000004000077882 */ /* 0x000fe20000000000 */
[----:B------:R-:W-:Y:S01]  /*9350*/  FMUL.FTZ R15, R88, UR5 ;  /* 0x00000005580f7c20 */ /* 0x000fe20008410000 */
[----:B------:R-:W-:Y:S01]  /*9360*/  USHF.R.U32.HI UR6, URZ, 0x4, UR6 ;  /* 0x000000043f067899 */ /* 0x000fe20008011606 */
[----:B------:R-:W-:Y:S01]  /*9370*/  FMUL.FTZ R21, R89, UR5 ;  /* 0x0000000559157c20 */ /* 0x000fe20008410000 */
        /* <DEDUP_REMOVED lines=11> */
[----:B------:R-:W3:Y:S01]  /*9430*/  MUFU.TANH R21, R21 ;  /* 0x0000001500157308 */ /* 0x000ee20000002400 */
        /* <DEDUP_REMOVED lines=9> */
[----:B------:R-:W4:Y:S01]  /*94d0*/  MUFU.TANH R207, R207 ;  /* 0x000000cf00cf7308 */ /* 0x000f220000002400 */
[----:B------:R-:W-:Y:S01]  /*94e0*/  UMOV UR7, 0x40000040 ;  /* 0x4000004000077882 */ /* 0x000fe20000000000 */
[----:B0-2---:R-:W-:Y:S01]  /*94f0*/  FMNMX.FTZ R0, R15, R12, !PT ;  /* 0x0000000c0f007209 */ /* 0x005fe20007810000 */
[----:B------:R-:W-:Y:S01]  /*9500*/  FMUL.FTZ R89, R91, UR5 ;  /* 0x000000055b597c20 */ /* 0x000fe20008410000 */
[----:B------:R-:W-:Y:S01]  /*9510*/  FMUL.FTZ R229, R124, UR5 ;  /* 0x000000057ce57c20 */ /* 0x000fe20008410000 */
[----:B------:R-:W-:Y:S01]  /*9520*/  FMUL.FTZ R91, R94, UR5 ;  /* 0x000000055e5b7c20 */ /* 0x000fe20008410000 */
[----:B------:R-:W-:Y:S01]  /*9530*/  FMUL.FTZ R237, R125, UR5 ;  /* 0x000000057ded7c20 */ /* 0x000fe20008410000 */
[----:B---3--:R-:W-:Y:S01]  /*9540*/  FMNMX.FTZ R0, R21, R0, !PT ;  /* 0x0000000015007209 */ /* 0x008fe20007810000 */
        /* <DEDUP_REMOVED lines=9> */
[----:B----4-:R-:W-:Y:S01]  /*95e0*/  FMNMX.FTZ R0, R207, R0, !PT ;  /* 0x00000000cf007209 */ /* 0x010fe20007810000 */
        /* <DEDUP_REMOVED lines=15> */
[----:B--2---:R-:W-:Y:S01]  /*96e0*/  FMNMX.FTZ R0, R209, R0, !PT ;  /* 0x00000000d1007209 */ /* 0x004fe20007810000 */
[----:B------:R-:W-:Y:S01]  /*96f0*/  FMUL.FTZ R131, R131, UR5 ;  /* 0x0000000583837c20 */ /* 0x000fe20008410000 */
[----:B------:R-:W0:Y:S01]  /*9700*/  LDC R10, c[0x0][0x988] ;  /* 0x00026200ff0a7b82 */ /* 0x000e220000000800 */
[----:B------:R-:W-:Y:S01]  /*9710*/  FMUL.FTZ R135, R135, UR5 ;  /* 0x0000000587877c20 */ /* 0x000fe20008410000 */
[C---:B------:R-:W-:Y:S01]  /*9720*/  ISETP.GT.AND P2, PT, R9.reuse, UR39, PT ;  /* 0x0000002709007c0c */ /* 0x040fe2000bf44270 */
[----:B------:R-:W-:-:S02]  /*9730*/  VIADD R9, R9, 0xffffffff ;  /* 0xffffffff09097836 */ /* 0x000fc40000000000 */
        /* <DEDUP_REMOVED lines=8> */
[----:B------:R-:W2:Y:S08]  /*97c0*/  MUFU.TANH R89, R89 ;  /* 0x0000005900597308 */ /* 0x000eb00000002400 */
[----:B------:R-:W-:Y:S01]  /*97d0*/  MUFU.TANH R229, R229 ;  /* 0x000000e500e57308 */ /* 0x000fe20000002400 */
[----:B-1----:R-:W-:-:S07]  /*97e0*/  FMNMX.FTZ R8, R13, R11, !PT ;  /* 0x0000000b0d087209 */ /* 0x002fce0007810000 */
[----:B------:R-:W1:Y:S01]  /*97f0*/  MUFU.TANH R91, R91 ;  /* 0x0000005b005b7308 */ /* 0x000e620000002400 */
[----:B--2---:R-:W-:-:S07]  /*9800*/  FMNMX.FTZ R8, R89, R8, !PT ;  /* 0x0000000859087209 */ /* 0x004fce0007810000 */
[----:B------:R-:W-:Y:S08]  /*9810*/  MUFU.TANH R237, R237 ;  /* 0x000000ed00ed7308 */ /* 0x000ff00000002400 */
[----:B------:R-:W2:Y:S01]  /*9820*/  MUFU.TANH R95, R95 ;  /* 0x0000005f005f7308 */ /* 0x000ea20000002400 */
[----:B-1----:R-:W-:Y:S01]  /*9830*/  FMNMX.FTZ R8, R91, R8, !PT ;  /* 0x000000085b087209 */ /* 0x002fe20007810000 */
[----:B------:R-:W-:-:S02]  /*9840*/  WARPGROUP.DEPBAR.LE gsb0, 0x0 ;  /* 0x00008000000079c5 */ /* 0x000fc40000010000 */
[----:B------:R-:W-:Y:S01]  /*9850*/  WARPGROUP.ARRIVE ;  /* 0x00000000000079c5 */ /* 0x000fe20000000000 */
[----:B------:R-:W-:Y:S01]  /*9860*/  FMUL.FTZ R157, R97, UR5 ;  /* 0x00000005619d7c20 */ /* 0x000fe20008410000 */
[----:B------:R-:W-:Y:S01]  /*9870*/  FMUL.FTZ R159, R101, UR5 ;  /* 0x00000005659f7c20 */ /* 0x000fe20008410000 */
[----:B------:R-:W-:Y:S01]  /*9880*/  FMUL.FTZ R97, R98, UR5 ;  /* 0x0000000562617c20 */ /* 0x000fe20008410000 */
[----:B------:R-:W-:Y:S01]  /*9890*/  MUFU.TANH R231, R231 ;  /* 0x000000e700e77308 */ /* 0x000fe20000002400 */
[----:B------:R-:W-:Y:S01]  /*98a0*/  FMUL.FTZ R101, R102, UR5 ;  /* 0x0000000566657c20 */ /* 0x000fe20008410000 */
[----:B------:R-:W-:Y:S01]  /*98b0*/  HGMMA.64x128x16.F32 R24, R152, gdesc[UR4].tnspB, R24, gsb0 ;  /* 0x41e0000498187df0 */ /* 0x000fe20008000818 */
[----:B------:R-:W-:Y:S01]  /*98c0*/  UIADD3 UR6, UR4, 0x100, URZ ;  /* 0x0000010004067890 */ /* 0x000fe2000fffe03f */
[----:B------:R-:W-:Y:S01]  /*98d0*/  UMOV UR7, 0x40000040 ;  /* 0x4000004000077882 */ /* 0x000fe20000000000 */
[----:B--2---:R-:W-:-:S03]  /*98e0*/  FMNMX.FTZ R8, R95, R8, !PT ;  /* 0x000000085f087209 */ /* 0x004fc60007810000 */
[----:B------:R-:W1:Y:S08]  /*98f0*/  MUFU.TANH R157, R157 ;  /* 0x0000009d009d7308 */ /* 0x000e700000002400 */
[----:B------:R-:W2:Y:S08]  /*9900*/  MUFU.TANH R159, R159 ;  /* 0x0000009f009f7308 */ /* 0x000eb00000002400 */
[----:B------:R-:W3:Y:S01]  /*9910*/  MUFU.TANH R97, R97 ;  /* 0x0000006100617308 */ /* 0x000ee20000002400 */
[----:B-1----:R-:W-:-:S04]  /*9920*/  FMNMX.FTZ R0, R157, R0, !PT ;  /* 0x000000009d007209 */ /* 0x002fc80007810000 */
[----:B------:R-:W-:-:S03]  /*9930*/  FMNMX.FTZ R0, R211, R0, !PT ;  /* 0x00000000d3007209 */ /* 0x000fc60007810000 */
[----:B------:R-:W-:Y:S01]  /*9940*/  MUFU.TANH R235, R235 ;  /* 0x000000eb00eb7308 */ /* 0x000fe20000002400 */
[----:B--2---:R-:W-:-:S04]  /*9950*/  FMNMX.FTZ R0, R159, R0, !PT ;  /* 0x000000009f007209 */ /* 0x004fc80007810000 */
[----:B------:R-:W-:-:S03]  /*9960*/  FMNMX.FTZ R0, R213, R0, !PT ;  /* 0x00000000d5007209 */ /* 0x000fc60007810000 */
[----:B------:R-:W1:Y:S01]  /*9970*/  MUFU.TANH R99, R99 ;  /* 0x0000006300637308 */ /* 0x000e620000002400 */
[----:B------:R-:W-:Y:S02]  /*9980*/  FMNMX.FTZ R0, R215, R0, !PT ;  /* 0x00000000d7007209 */ /* 0x000fe40007810000 */
[----:B---3--:R-:W-:Y:S02]  /*9990*/  FMNMX.FTZ R8, R97, R8, !PT ;  /* 0x0000000861087209 */ /* 0x008fe40007810000 */
[----:B------:R-:W-:-:S03]  /*99a0*/  FMNMX.FTZ R0, R217, R0, !PT ;  /* 0x00000000d9007209 */ /* 0x000fc60007810000 */
[----:B------:R-:W-:Y:S01]  /*99b0*/  MUFU.TANH R233, R233 ;  /* 0x000000e900e97308 */ /* 0x000fe20000002400 */
[----:B------:R-:W-:-:S04]  /*99c0*/  FMNMX.FTZ R0, R219, R0, !PT ;  /* 0x00000000db007209 */ /* 0x000fc80007810000 */
[----:B------:R-:W-:-:S03]  /*99d0*/  FMNMX.FTZ R0, R221, R0, !PT ;  /* 0x00000000dd007209 */ /* 0x000fc60007810000 */
[----:B------:R-:W2:Y:S01]  /*99e0*/  MUFU.TANH R101, R101 ;  /* 0x0000006500657308 */ /* 0x000ea20000002400 */
[----:B------:R-:W-:Y:S02]  /*99f0*/  FMNMX.FTZ R0, R223, R0, !PT ;  /* 0x00000000df007209 */ /* 0x000fe40007810000 */
[----:B-1----:R-:W-:Y:S02]  /*9a00*/  FMNMX.FTZ R8, R99, R8, !PT ;  /* 0x0000000863087209 */ /* 0x002fe40007810000 */
[----:B------:R-:W-:-:S03]  /*9a10*/  FMNMX.FTZ R0, R225, R0, !PT ;  /* 0x00000000e1007209 */ /* 0x000fc60007810000 */
[----:B------:R-:W-:Y:S01]  /*9a20*/  MUFU.TANH R129, R129 ;  /* 0x0000008100817308 */ /* 0x000fe20000002400 */
[----:B------:R-:W-:-:S07]  /*9a30*/  FMNMX.FTZ R0, R227, R0, !PT ;  /* 0x00000000e3007209 */ /* 0x000fce0007810000 */
[----:B------:R-:W1:Y:S01]  /*9a40*/  MUFU.TANH R103, R103 ;  /* 0x0000006700677308 */ /* 0x000e620000002400 */
[----:B--2---:R-:W-:-:S07]  /*9a50*/  FMNMX.FTZ R8, R101, R8, !PT ;  /* 0x0000000865087209 */ /* 0x004fce0007810000 */
[----:B------:R-:W2:Y:S08]  /*9a60*/  MUFU.TANH R105, R105 ;  /* 0x0000006900697308 */ /* 0x000eb00000002400 */
[----:B------:R-:W3:Y:S01]  /*9a70*/  MUFU.TANH R107, R107 ;  /* 0x0000006b006b7308 */ /* 0x000ee20000002400 */
[----:B-1----:R-:W-:-:S07]  /*9a80*/  FMNMX.FTZ R8, R103, R8, !PT ;  /* 0x0000000867087209 */ /* 0x002fce0007810000 */
[----:B------:R-:W1:Y:S01]  /*9a90*/  MUFU.TANH R109, R109 ;  /* 0x0000006d006d7308 */ /* 0x000e620000002400 */
[----:B--2---:R-:W-:-:S07]  /*9aa0*/  FMNMX.FTZ R8, R105, R8, !PT ;  /* 0x0000000869087209 */ /* 0x004fce0007810000 */
[----:B------:R-:W2:Y:S01]  /*9ab0*/  MUFU.TANH R111, R111 ;  /* 0x0000006f006f7308 */ /* 0x000ea20000002400 */
[----:B---3--:R-:W-:-:S07]  /*9ac0*/  FMNMX.FTZ R8, R107, R8, !PT ;  /* 0x000000086b087209 */ /* 0x008fce0007810000 */
[----:B------:R-:W3:Y:S01]  /*9ad0*/  MUFU.TANH R113, R113 ;  /* 0x0000007100717308 */ /* 0x000ee20000002400 */
[----:B-1----:R-:W-:-:S07]  /*9ae0*/  FMNMX.FTZ R8, R109, R8, !PT ;  /* 0x000000086d087209 */ /* 0x002fce0007810000 */
[----:B------:R-:W1:Y:S01]  /*9af0*/  MUFU.TANH R115, R115 ;  /* 0x0000007300737308 */ /* 0x000e620000002400 */
[----:B--2---:R-:W-:-:S07]  /*9b00*/  FMNMX.FTZ R8, R111, R8, !PT ;  /* 0x000000086f087209 */ /* 0x004fce0007810000 */
[----:B------:R-:W2:Y:S01]  /*9b10*/  MUFU.TANH R117, R117 ;  /* 0x0000007500757308 */ /* 0x000ea20000002400 */
[----:B---3--:R-:W-:-:S07]  /*9b20*/  FMNMX.FTZ R8, R113, R8, !PT ;  /* 0x0000000871087209 */ /* 0x008fce0007810000 */
[----:B------:R-:W3:Y:S01]  /*9b30*/  MUFU.TANH R119, R119 ;  /* 0x0000007700777308 */ /* 0x000ee20000002400 */
[----:B-1----:R-:W-:Y:S01]  /*9b40*/  FMNMX.FTZ R8, R115, R8, !PT ;  /* 0x0000000873087209 */ /* 0x002fe20007810000 */
[----:B------:R-:W-:Y:S02]  /*9b50*/  WARPGROUP.DEPBAR.LE gsb0, 0x0 ;  /* 0x00008000000079c5 */ /* 0x000fe40000010000 */
[----:B------:R-:W-:Y:S01]  /*9b60*/  WARPGROUP.ARRIVE ;  /* 0x00000000000079c5 */ /* 0x000fe20000000000 */
[----:B------:R-:W-:Y:S01]  /*9b70*/  FMUL.FTZ R153, R120, UR5 ;  /* 0x0000000578997c20 */ /* 0x000fe20008410000 */
[----:B------:R-:W-:Y:S01]  /*9b80*/  FMUL.FTZ R155, R121, UR5 ;  /* 0x00000005799b7c20 */ /* 0x000fe20008410000 */
[----:B------:R-:W-:Y:S01]  /*9b90*/  FMUL.FTZ R121, R122, UR5 ;  /* 0x000000057a797c20 */ /* 0x000fe20008410000 */
[----:B------:R-:W-:Y:S01]  /*9ba0*/  MUFU.TANH R123, R123 ;  /* 0x0000007b007b7308 */ /* 0x000fe20000002400 */
[----:B--2---:R-:W-:Y:S01]  /*9bb0*/  FMNMX.FTZ R8, R117, R8, !PT ;  /* 0x0000000875087209 */ /* 0x004fe20007810000 */
[----:B------:R-:W-:Y:S01]  /*9bc0*/  HGMMA.64x128x16.F32 R24, R148, gdesc[UR4].tnspB, R24, gsb0 ;  /* 0x41e0000494187df0 */ /* 0x000fe20008000818 */
[----:B------:R-:W-:Y:S01]  /*9bd0*/  UIADD3 UR6, UR4, 0x180, URZ ;  /* 0x0000018004067890 */ /* 0x000fe2000fffe03f */
[----:B------:R-:W-:Y:S01]  /*9be0*/  UMOV UR7, 0x40000040 ;  /* 0x4000004000077882 */ /* 0x000fe20000000000 */
[----:B---3--:R-:W-:-:S03]  /*9bf0*/  FMNMX.FTZ R8, R119, R8, !PT ;  /* 0x0000000877087209 */ /* 0x008fc60007810000 */
[----:B------:R-:W1:Y:S08]  /*9c00*/  MUFU.TANH R153, R153 ;  /* 0x0000009900997308 */ /* 0x000e700000002400 */
[----:B------:R-:W2:Y:S08]  /*9c10*/  MUFU.TANH R155, R155 ;  /* 0x0000009b009b7308 */ /* 0x000eb00000002400 */
[----:B------:R-:W3:Y:S01]  /*9c20*/  MUFU.TANH R121, R121 ;  /* 0x0000007900797308 */ /* 0x000ee20000002400 */
[----:B-1----:R-:W-:-:S07]  /*9c30*/  FMNMX.FTZ R0, R153, R0, !PT ;  /* 0x0000000099007209 */ /* 0x002fce0007810000 */
[----:B------:R-:W1:Y:S01]  /*9c40*/  MUFU.TANH R125, R125 ;  /* 0x0000007d007d7308 */ /* 0x000e620000002400 */
[----:B--2---:R-:W-:-:S04]  /*9c50*/  FMNMX.FTZ R0, R155, R0, !PT ;  /* 0x000000009b007209 */ /* 0x004fc80007810000 */
[----:B------:R-:W-:-:S03]  /*9c60*/  FMNMX.FTZ R0, R229, R0, !PT ;  /* 0x00000000e5007209 */ /* 0x000fc60007810000 */
[----:B------:R-:W2:Y:S01]  /*9c70*/  MUFU.TANH R127, R127 ;  /* 0x0000007f007f7308 */ /* 0x000ea20000002400 */
[----:B------:R-:W-:Y:S02]  /*9c80*/  FMNMX.FTZ R0, R237, R0, !PT ;  /* 0x00000000ed007209 */ /* 0x000fe40007810000 */
[----:B---3--:R-:W-:Y:S02]  /*9c90*/  FMNMX.FTZ R8, R121, R8, !PT ;  /* 0x0000000879087209 */ /* 0x008fe40007810000 */
[----:B------:R-:W-:Y:S02]  /*9ca0*/  FMNMX.FTZ R0, R231, R0, !PT ;  /* 0x00000000e7007209 */ /* 0x000fe40007810000 */
[----:B------:R-:W-:Y:S01]  /*9cb0*/  FMNMX.FTZ R8, R123, R8, !PT ;  /* 0x000000087b087209 */ /* 0x000fe20007810000 */
[----:B------:R-:W3:Y:S01]  /*9cc0*/  MUFU.TANH R133, R133 ;  /* 0x0000008500857308 */ /* 0x000ee20000002400 */
[----:B------:R-:W-:Y:S02]  /*9cd0*/  FMNMX.FTZ R0, R235, R0, !PT ;  /* 0x00000000eb007209 */ /* 0x000fe40007810000 */
[----:B-1----:R-:W-:-:S02]  /*9ce0*/  FMNMX.FTZ R8, R125, R8, !PT ;  /* 0x000000087d087209 */ /* 0x002fc40007810000 */
[----:B------:R-:W-:-:S03]  /*9cf0*/  FMNMX.FTZ R0, R233, R0, !PT ;  /* 0x00000000e9007209 */ /* 0x000fc60007810000 */
[----:B------:R-:W1:Y:S01]  /*9d00*/  MUFU.TANH R131, R131 ;  /* 0x0000008300837308 */ /* 0x000e620000002400 */
[----:B------:R-:W-:Y:S02]  /*9d10*/  FMNMX.FTZ R0, R129, R0, !PT ;  /* 0x0000000081007209 */ /* 0x000fe40007810000 */
[----:B--2---:R-:W-:-:S03]  /*9d20*/  FMNMX.FTZ R8, R127, R8, !PT ;  /* 0x000000087f087209 */ /* 0x004fc60007810000 */
[----:B------:R-:W2:Y:S02]  /*9d30*/  SHFL.BFLY PT, R7, R0, 0x2, 0x1f ;  /* 0x0c401f0000077f89 */ /* 0x000ea400000e0000 */
[----:B------:R-:W-:Y:S01]  /*9d40*/  MUFU.TANH R135, R135 ;  /* 0x0000008700877308 */ /* 0x000fe20000002400 */
[----:B---3--:R-:W-:-:S04]  /*9d50*/  FMNMX.FTZ R8, R133, R8, !PT ;  /* 0x0000000885087209 */ /* 0x008fc80007810000 */
[----:B-1----:R-:W-:Y:S02]  /*9d60*/  FMNMX.FTZ R8, R131, R8, !PT ;  /* 0x0000000883087209 */ /* 0x002fe40007810000 */
[----:B--2---:R-:W-:-:S05]  /*9d70*/  FMNMX.FTZ R7, R0, R7, !PT ;  /* 0x0000000700077209 */ /* 0x004fca0007810000 */
[----:B------:R-:W1:Y:S02]  /*9d80*/  SHFL.BFLY PT, R0, R7, 0x1, 0x1f ;  /* 0x0c201f0007007f89 */ /* 0x000e6400000e0000 */
[----:B-1----:R-:W-:-:S05]  /*9d90*/  FMNMX.FTZ R7, R7, R0, !PT ;  /* 0x0000000007077209 */ /* 0x002fca0007810000 */
[----:B0-----:R-:W-:-:S04]  /*9da0*/  FMUL.FTZ R2, R7, R10 ;  /* 0x0000000a07027220 */ /* 0x001fc80000410000 */
        /* <DEDUP_REMOVED lines=14> */
[----:B------:R-:W-:-:S04]  /*9e90*/  FFMA.FTZ R88, R233, R10, -R2 ;  /* 0x0000000ae9587223 */ /* 0x000fc80000010802 */
[----:B------:R-:W-:Y:S01]  /*9ea0*/  MUFU.EX2 R156, R156 ;  /* 0x0000009c009c7308 */ /* 0x000fe20000000800 */
[----:B------:R-:W-:Y:S02]  /*9eb0*/  WARPGROUP.DEPBAR.LE gsb0, 0x0 ;  /* 0x00008000000079c5 */ /* 0x000fe40000010000 */
[----:B------:R-:W-:Y:S01]  /*9ec0*/  WARPGROUP.ARRIVE ;  /* 0x00000000000079c5 */ /* 0x000fe20000000000 */
[----:B------:R-:W-:Y:S01]  /*9ed0*/  FMUL.FTZ R149, R134, UR5 ;  /* 0x0000000586957c20 */ /* 0x000fe20008410000 */
[----:B------:R-:W-:Y:S01]  /*9ee0*/  FADD.FTZ R151, -R7, R12 ;  /* 0x0000000c07977221 */ /* 0x000fe20000010100 */
[-CC-:B------:R-:W-:Y:S01]  /*9ef0*/  FFMA.FTZ R148, R213, R10.reuse, -R2.reuse ;  /* 0x0000000ad5947223 */ /* 0x180fe20000010802 */
[-CC-:B------:R-:W-:Y:S01]  /*9f00*/  FFMA.FTZ R150, R217, R10.reuse, -R2.reuse ;  /* 0x0000000ad9967223 */ /* 0x180fe20000010802 */
[-CC-:B------:R-:W-:Y:S01]  /*9f10*/  FFMA.FTZ R12, R153, R10.reuse, -R2.reuse ;  /* 0x0000000a990c7223 */ /* 0x180fe20000010802 */
[----:B------:R-:W-:Y:S01]  /*9f20*/  HGMMA.64x128x16.F32 R24, R144, gdesc[UR4].tnspB, R24, gsb0 ;  /* 0x41e0000490187df0 */ /* 0x000fe20008000818 */
[----:B------:R-:W-:Y:S01]  /*9f30*/  UIADD3 UR6, UR4, 0x200, URZ ;  /* 0x0000020004067890 */ /* 0x000fe2000fffe03f */
[----:B------:R-:W0:Y:S01]  /*9f40*/  MUFU.TANH R149, R149 ;  /* 0x0000009500957308 */ /* 0x000e220000002400 */
[----:B------:R-:W-:Y:S01]  /*9f50*/  UMOV UR7, 0x40000040 ;  /* 0x4000004000077882 */ /* 0x000fe20000000000 */
[-C--:B------:R-:W-:Y:S01]  /*9f60*/  FMUL.FTZ R151, R151, R10.reuse ;  /* 0x0000000a97977220 */ /* 0x080fe20000410000 */
[----:B------:R-:W-:-:S05]  /*9f70*/  FFMA.FTZ R213, R237, R10, -R2 ;  /* 0x0000000aedd57223 */ /* 0x000fca0000010802 */
[----:B------:R1:W-:Y:S08]  /*9f80*/  MUFU.EX2 R0, R151 ;  /* 0x0000009700007308 */ /* 0x0003f00000000800 */
[----:B------:R-:W-:Y:S01]  /*9f90*/  MUFU.EX2 R158, R158 ;  /* 0x0000009e009e7308 */ /* 0x000fe20000000800 */
[----:B0-----:R-:W-:Y:S01]  /*9fa0*/  FMNMX.FTZ R8, R149, R8, !PT ;  /* 0x0000000895087209 */ /* 0x001fe20007810000 */
[----:B-1----:R-:W-:-:S03]  /*9fb0*/  FFMA.FTZ R151, R219, R10, -R2 ;  /* 0x0000000adb977223 */ /* 0x002fc60000010802 */
        /* <DEDUP_REMOVED lines=13> */
[C---:B------:R-:W-:Y:S01]  /*a090*/  FMUL.FTZ R90, R8.reuse, R10 ;  /* 0x0000000a085a7220 */ /* 0x040fe20000410000 */
[----:B------:R-:W-:-:S03]  /*a0a0*/  FADD.FTZ R129, -R8, R11 ;  /* 0x0000000b08817221 */ /* 0x000fc60000010100 */
[----:B------:R-:W-:-:S03]  /*a0b0*/  FFMA.FTZ R95, R95, R10, -R90 ;  /* 0x0000000a5f5f7223 */ /* 0x000fc6000001085a */
[----:B------:R-:W-:Y:S01]  /*a0c0*/  MUFU.EX2 R11, R94 ;  /* 0x0000005e000b7308 */ /* 0x000fe20000000800 */
[-CC-:B------:R-:W-:Y:S01]  /*a0d0*/  FFMA.FTZ R157, R13, R10.reuse, -R90.reuse ;  /* 0x0000000a0d9d7223 */ /* 0x180fe2000001085a */
[-C--:B------:R-:W-:Y:S01]  /*a0e0*/  FMUL.FTZ R129, R129, R10.reuse ;  /* 0x0000000a81817220 */ /* 0x080fe20000410000 */
        /* <DEDUP_REMOVED lines=12> */
[----:B------:R-:W-:Y:S01]  /*a1b0*/  FFMA.FTZ R119, R119, R10, -R90 ;  /* 0x0000000a77777223 */ /* 0x000fe2000001085a */
[----:B------:R-:W-:Y:S01]  /*a1c0*/  MUFU.EX2 R157, R157 ;  /* 0x0000009d009d7308 */ /* 0x000fe20000000800 */
[----:B0-----:R-:W-:-:S02]  /*a1d0*/  IMAD.U32 R95, RZ, RZ, UR37 ;  /* 0x00000025ff5f7e24 */ /* 0x001fc4000f8e00ff */
[-CC-:B------:R-:W-:Y:S01]  /*a1e0*/  FFMA.FTZ R121, R121, R10.reuse, -R90.reuse ;  /* 0x0000000a79797223 */ /* 0x180fe2000001085a */
[-CC-:B------:R-:W-:Y:S01]  /*a1f0*/  FFMA.FTZ R123, R123, R10.reuse, -R90.reuse ;  /* 0x0000000a7b7b7223 */ /* 0x180fe2000001085a */
[-CC-:B------:R-:W-:Y:S01]  /*a200*/  FFMA.FTZ R125, R125, R10.reuse, -R90.reuse ;  /* 0x0000000a7d7d7223 */ /* 0x180fe2000001085a */
[-CC-:B------:R-:W-:Y:S01]  /*a210*/  FFMA.FTZ R127, R127, R10.reuse, -R90.reuse ;  /* 0x0000000a7f7f7223 */ /* 0x180fe2000001085a */
[----:B------:R-:W-:Y:S01]  /*a220*/  @!P1 LEA R95, R95, UR38, 0x3 ;  /* 0x000000265f5f9c11 */ /* 0x000fe2000f8e18ff */
[-CC-:B------:R-:W-:Y:S01]  /*a230*/  FFMA.FTZ R133, R133, R10.reuse, -R90.reuse ;  /* 0x0000000a85857223 */ /* 0x180fe2000001085a */
[----:B------:R-:W-:Y:S01]  /*a240*/  MUFU.EX2 R92, R92 ;  /* 0x0000005c005c7308 */ /* 0x000fe20000000800 */
[----:B------:R-:W-:Y:S01]  /*a250*/  FFMA.FTZ R131, R131, R10, -R90 ;  /* 0x0000000a83837223 */ /* 0x000fe2000001085a */
[----:B------:R-:W-:Y:S02]  /*a260*/  IMAD.U32 R99, RZ, RZ, UR10 ;  /* 0x0000000aff637e24 */ /* 0x000fe4000f8e00ff */
[----:B------:R-:W-:-:S02]  /*a270*/  @!P1 VIADD R95, R95, 0x2a840 ;  /* 0x0002a8405f5f9836 */ /* 0x000fc40000000000 */
[----:B------:R-:W-:Y:S02]  /*a280*/  @!P1 VIADD R99, R99, 0x2a860 ;  /* 0x0002a86063639836 */ /* 0x000fe40000000000 */
[----:B------:R-:W-:Y:S01]  /*a290*/  MUFU.EX2 R153, R153 ;  /* 0x0000009900997308 */ /* 0x000fe20000000800 */
[----:B------:R-:W-:Y:S02]  /*a2a0*/  @!P1 PRMT R95, RZ, 0x654, R95 ;  /* 0x00000654ff5f9816 */ /* 0x000fe4000000005f */
[----:B------:R-:W-:-:S05]  /*a2b0*/  @!P1 PRMT R99, RZ, 0x654, R99 ;  /* 0x00000654ff639816 */ /* 0x000fca0000000063 */
[----:B------:R-:W-:Y:S08]  /*a2c0*/  MUFU.EX2 R96, R96 ;  /* 0x0000006000607308 */ /* 0x000ff00000000800 */
[----:B------:R-:W-:Y:S01]  /*a2d0*/  MUFU.EX2 R155, R155 ;  /* 0x0000009b009b7308 */ /* 0x000fe20000000800 */
[----:B------:R-:W-:Y:S02]  /*a2e0*/  WARPGROUP.DEPBAR.LE gsb0, 0x0 ;  /* 0x00008000000079c5 */ /* 0x000fe40000010000 */
[----:B------:R-:W-:Y:S01]  /*a2f0*/  WARPGROUP.ARRIVE ;  /* 0x00000000000079c5 */ /* 0x000fe20000000000 */
[-CC-:B------:R-:W-:Y:S01]  /*a300*/  FFMA.FTZ R147, R215, R10.reuse, -R2.reuse ;  /* 0x0000000ad7937223 */ /* 0x180fe20000010802 */
[-CC-:B------:R-:W-:Y:S01]  /*a310*/  FFMA.FTZ R145, R159, R10.reuse, -R2.reuse ;  /* 0x0000000a9f917223 */ /* 0x180fe20000010802 */
[-CC-:B------:R-:W-:Y:S01]  /*a320*/  FFMA.FTZ R144, R221, R10.reuse, -R2.reuse ;  /* 0x0000000add907223 */ /* 0x180fe20000010802 */
[-CC-:B------:R-:W-:Y:S01]  /*a330*/  FFMA.FTZ R146, R225, R10.reuse, -R2.reuse ;  /* 0x0000000ae1927223 */ /* 0x180fe20000010802 */
[-C--:B------:R-:W-:Y:S01]  /*a340*/  FFMA.FTZ R215, R235, R10.reuse, -R2 ;  /* 0x0000000aebd77223 */ /* 0x080fe20000010802 */
[----:B------:R-:W-:Y:S01]  /*a350*/  HGMMA.64x128x16.F32 R24, R140, gdesc[UR4].tnspB, R24, gsb0 ;  /* 0x41e000048c187df0 */ /* 0x000fe20008000818 */
[----:B------:R-:W-:Y:S01]  /*a360*/  UIADD3 UR6, UR4, 0x280, URZ ;  /* 0x0000028004067890 */ /* 0x000fe2000fffe03f */
[----:B------:R-:W0:Y:S01]  /*a370*/  MUFU.EX2 R2, R129 ;  /* 0x0000008100027308 */ /* 0x000e220000000800 */
[----:B------:R-:W-:Y:S01]  /*a380*/  UMOV UR7, 0x40000040 ;  /* 0x4000004000077882 */ /* 0x000fe20000000000 */
[-CC-:B------:R-:W-:Y:S01]  /*a390*/  FFMA.FTZ R159, R91, R10.reuse, -R90.reuse ;  /* 0x0000000a5b9f7223 */ /* 0x180fe2000001085a */
[----:B------:R-:W-:Y:S01]  /*a3a0*/  FFMA.FTZ R91, R113, R10, -R90 ;  /* 0x0000000a715b7223 */ /* 0x000fe2000001085a */
[----:B------:R-:W-:-:S04]  /*a3b0*/  UMOV UR4, UR37 ;  /* 0x0000002500047c82 */ /* 0x000fc80008000000 */
[----:B------:R-:W-:Y:S08]  /*a3c0*/  MUFU.EX2 R159, R159 ;  /* 0x0000009f009f7308 */ /* 0x000ff00000000800 */
[----:B------:R-:W-:Y:S01]  /*a3d0*/  MUFU.EX2 R145, R145 ;  /* 0x0000009100917308 */ /* 0x000fe20000000800 */
[----:B0-----:R-:W-:Y:S01]  /*a3e0*/  FFMA.FTZ R97, R2, R3, R157 ;  /* 0x0000000302617223 */ /* 0x001fe2000001009d */
[----:B------:R-:W-:-:S06]  /*a3f0*/  F2FP.F16.F32.PACK_AB R157, R92, R157 ;  /* 0x0000009d5c9d723e */ /* 0x000fcc00000000ff */
        /* <DEDUP_REMOVED lines=17> */
[----:B------:R-:W0:Y:S01]  /*a510*/  MUFU.EX2 R211, R211 ;  /* 0x000000d300d37308 */ /* 0x000e220000000800 */
[----:B------:R-:W-:Y:S01]  /*a520*/  HGMMA.64x128x16.F32 R24, R136, gdesc[UR4].tnspB, R24, gsb0 ;  /* 0x41e0000488187df0 */ /* 0x000fe20008000818 */
[----:B------:R-:W-:-:S06]  /*a530*/  UMOV UR7, UR36 ;  /* 0x0000002400077c82 */ /* 0x000fcc0008000000 */
[----:B------:R-:W1:Y:S08]  /*a540*/  MUFU.EX2 R123, R123 ;  /* 0x0000007b007b7308 */ /* 0x000e700000000800 */
[----:B------:R-:W-:Y:S01]  /*a550*/  MUFU.EX2 R14, R14 ;  /* 0x0000000e000e7308 */ /* 0x000fe20000000800 */
[----:B0-----:R-:W-:-:S07]  /*a560*/  F2FP.F16.F32.PACK_AB R140, R211, R12 ;  /* 0x0000000cd38c723e */ /* 0x001fce00000000ff */
[----:B------:R-:W-:Y:S01]  /*a570*/  MUFU.EX2 R125, R125 ;  /* 0x0000007d007d7308 */ /* 0x000fe20000000800 */
[----:B-1----:R-:W-:-:S07]  /*a580*/  F2FP.F16.F32.PACK_AB R141, R123, R121 ;  /* 0x000000797b8d723e */ /* 0x002fce00000000ff */
[----:B------:R-:W0:Y:S08]  /*a590*/  MUFU.EX2 R213, R213 ;  /* 0x000000d500d57308 */ /* 0x000e300000000800 */
[----:B------:R-:W1:Y:S08]  /*a5a0*/  MUFU.EX2 R127, R127 ;  /* 0x0000007f007f7308 */ /* 0x000e700000000800 */
[----:B------:R-:W-:Y:S01]  /*a5b0*/  MUFU.EX2 R20, R20 ;  /* 0x0000001400147308 */ /* 0x000fe20000000800 */
[----:B0-----:R-:W-:-:S07]  /*a5c0*/  F2FP.F16.F32.PACK_AB R142, R213, R14 ;  /* 0x0000000ed58e723e */ /* 0x001fce00000000ff */
[----:B------:R-:W-:Y:S01]  /*a5d0*/  MUFU.EX2 R133, R133 ;  /* 0x0000008500857308 */ /* 0x000fe20000000800 */
[----:B-1----:R-:W-:-:S07]  /*a5e0*/  F2FP.F16.F32.PACK_AB R143, R127, R125 ;  /* 0x0000007d7f8f723e */ /* 0x002fce00000000ff */
[----:B------:R-:W-:Y:S08]  /*a5f0*/  MUFU.EX2 R215, R215 ;  /* 0x000000d700d77308 */ /* 0x000ff00000000800 */
[----:B------:R-:W-:Y:S08]  /*a600*/  MUFU.EX2 R131, R131 ;  /* 0x0000008300837308 */ /* 0x000ff00000000800 */
[----:B------:R-:W0:Y:S01]  /*a610*/  MUFU.EX2 R88, R88 ;  /* 0x0000005800587308 */ /* 0x000e220000000800 */
[----:B------:R-:W-:-:S02]  /*a620*/  WARPGROUP.DEPBAR.LE gsb0, 0x0 ;  /* 0x00008000000079c5 */ /* 0x000fc40000010000 */
[----:B------:R1:W-:Y:S01]  /*a630*/  @!P1 SYNCS.ARRIVE.TRANS64.RED.A1T0 RZ, [R95+URZ], RZ ;  /* 0x000000ff5fff99a7 */ /* 0x0003e2000810043f */
[----:B0-----:R-:W-:Y:S02]  /*a640*/  F2FP.F16.F32.PACK_AB R138, R11, R88 ;  /* 0x000000580b8a723e */ /* 0x001fe400000000ff */
[----:B------:R-:W-:Y:S02]  /*a650*/  F2FP.F16.F32.PACK_AB R136, R215, R20 ;  /* 0x00000014d788723e */ /* 0x000fe400000000ff */
[----:B------:R-:W-:Y:S01]  /*a660*/  F2FP.F16.F32.PACK_AB R137, R131, R133 ;  /* 0x000000858389723e */ /* 0x000fe200000000ff */
[----:B-1----:R-:W-:Y:S01]  /*a670*/  FFMA.FTZ R95, R0, R6, R15 ;  /* 0x00000006005f7223 */ /* 0x002fe2000001000f */
[----:B------:R-:W-:Y:S01]  /*a680*/  FADD.FTZ R6, R92, R97 ;  /* 0x000000615c067221 */ /* 0x000fe20000010000 */
[----:B------:R0:W-:Y:S02]  /*a690*/  @!P1 SYNCS.ARRIVE.TRANS64.RED.A1T0 RZ, [R99+URZ], RZ ;  /* 0x000000ff63ff99a7 */ /* 0x0001e4000810043f */
[C---:B------:R-:W-:Y:S01]  /*a6a0*/  FADD.FTZ R95, R156.reuse, R95 ;  /* 0x0000005f9c5f7221 */ /* 0x040fe20000010000 */
[----:B------:R-:W-:-:S03]  /*a6b0*/  F2FP.F16.F32.PACK_AB R156, R156, R15 ;  /* 0x0000000f9c9c723e */ /* 0x000fc600000000ff */
[----:B------:R-:W-:Y:S01]  /*a6c0*/  FADD.FTZ R106, R158, R95 ;  /* 0x0000005f9e6a7221 */ /* 0x000fe20000010000 */
[----:B------:R-:W-:Y:S01]  /*a6d0*/  FADD.FTZ R95, R159, R6 ;  /* 0x000000069f5f7221 */ /* 0x000fe20000010000 */
[C---:B------:R-:W-:Y:S02]  /*a6e0*/  F2FP.F16.F32.PACK_AB R158, R21.reuse, R158 ;  /* 0x0000009e159e723e */ /* 0x040fe400000000ff */
[----:B------:R-:W-:Y:S01]  /*a6f0*/  FADD.FTZ R97, R21, R106 ;  /* 0x0000006a15617221 */ /* 0x000fe20000010000 */
[C---:B------:R-:W-:Y:S01]  /*a700*/  FADD.FTZ R6, R94.reuse, R95 ;  /* 0x0000005f5e067221 */ /* 0x040fe20000010000 */
[----:B------:R-:W-:Y:S02]  /*a710*/  F2FP.F16.F32.PACK_AB R159, R94, R159 ;  /* 0x0000009f5e9f723e */ /* 0x000fe400000000ff */
[----:B------:R-:W-:Y:S01]  /*a720*/  FADD.FTZ R106, R152, R97 ;  /* 0x00000061986a7221 */ /* 0x000fe20000010000 */
[----:B------:R-:W-:Y:S01]  /*a730*/  FADD.FTZ R95, R153, R6 ;  /* 0x00000006995f7221 */ /* 0x000fe20000010000 */
[----:B------:R-:W-:-:S02]  /*a740*/  F2FP.F16.F32.PACK_AB R152, R93, R152 ;  /* 0x000000985d98723e */ /* 0x000fc400000000ff */
[----:B------:R-:W-:Y:S01]  /*a750*/  FADD.FTZ R97, R93, R106 ;  /* 0x0000006a5d617221 */ /* 0x000fe20000010000 */
[C---:B------:R-:W-:Y:S01]  /*a760*/  FADD.FTZ R6, R96.reuse, R95 ;  /* 0x0000005f60067221 */ /* 0x040fe20000010000 */
[----:B------:R-:W-:Y:S02]  /*a770*/  F2FP.F16.F32.PACK_AB R153, R96, R153 ;  /* 0x000000996099723e */ /* 0x000fe400000000ff */
[----:B------:R-:W-:Y:S01]  /*a780*/  FADD.FTZ R106, R154, R97 ;  /* 0x000000619a6a7221 */ /* 0x000fe20000010000 */
[----:B------:R-:W-:Y:S01]  /*a790*/  FADD.FTZ R95, R155, R6 ;  /* 0x000000069b5f7221 */ /* 0x000fe20000010000 */
[-C--:B------:R-:W-:Y:S01]  /*a7a0*/  FFMA.FTZ R6, R149, R10.reuse, -R90 ;  /* 0x0000000a95067223 */ /* 0x080fe2000001085a */
[----:B------:R-:W-:Y:S01]  /*a7b0*/  F2FP.F16.F32.PACK_AB R149, R100, R13 ;  /* 0x0000000d6495723e */ /* 0x000fe200000000ff */
[----:B------:R-:W-:Y:S01]  /*a7c0*/  FADD.FTZ R97, R145, R106 ;  /* 0x0000006a91617221 */ /* 0x000fe20000010000 */
[----:B------:R-:W-:Y:S01]  /*a7d0*/  FADD.FTZ R106, R98, R95 ;  /* 0x0000005f626a7221 */ /* 0x000fe20000010000 */
[----:B------:R-:W-:Y:S01]  /*a7e0*/  FFMA.FTZ R90, R135, R10, -R90 ;  /* 0x0000000a875a7223 */ /* 0x000fe2000001085a */
[----:B------:R1:W2:Y:S01]  /*a7f0*/  MUFU.EX2 R139, R6 ;  /* 0x00000006008b7308 */ /* 0x0002a20000000800 */
[----:B------:R-:W-:Y:S01]  /*a800*/  FADD.FTZ R108, R148, R97 ;  /* 0x00000061946c7221 */ /* 0x000fe20000010000 */
[----:B------:R-:W-:Y:S01]  /*a810*/  FADD.FTZ R15, R13, R106 ;  /* 0x0000006a0d0f7221 */ /* 0x000fe20000010000 */
[----:B------:R-:W-:-:S02]  /*a820*/  F2FP.F16.F32.PACK_AB R148, R147, R148 ;  /* 0x000000949394723e */ /* 0x000fc400000000ff */
[----:B------:R-:W-:Y:S01]  /*a830*/  FADD.FTZ R21, R147, R108 ;  /* 0x0000006c93157221 */ /* 0x000fe20000010000 */
[----:B------:R-:W-:Y:S01]  /*a840*/  FADD.FTZ R106, R100, R15 ;  /* 0x0000000f646a7221 */ /* 0x000fe20000010000 */
[----:B------:R-:W-:Y:S01]  /*a850*/  F2FP.F16.F32.PACK_AB R147, R119, R3 ;  /* 0x000000037793723e */ /* 0x000fe200000000ff */
[----:B------:R-:W3:Y:S01]  /*a860*/  MUFU.EX2 R90, R90 ;  /* 0x0000005a005a7308 */ /* 0x000ee20000000800 */
[----:B------:R-:W-:Y:S01]  /*a870*/  FADD.FTZ R108, R150, R21 ;  /* 0x00000015966c7221 */ /* 0x000fe20000010000 */
[----:B------:R-:W-:Y:S01]  /*a880*/  FADD.FTZ R15, R89, R106 ;  /* 0x0000006a590f7221 */ /* 0x000fe20000010000 */
[----:B------:R-:W-:Y:S02]  /*a890*/  F2FP.F16.F32.PACK_AB R154, R145, R154 ;  /* 0x0000009a919a723e */ /* 0x000fe400000000ff */
[C---:B------:R-:W-:Y:S01]  /*a8a0*/  FADD.FTZ R21, R151.reuse, R108 ;  /* 0x0000006c97157221 */ /* 0x040fe20000010000 */
        /* <DEDUP_REMOVED lines=16> */
[----:B------:R-:W-:Y:S01]  /*a9b0*/  F2FP.F16.F32.PACK_AB R146, R209, R146 ;  /* 0x00000092d192723e */ /* 0x000fe200000000ff */
[----:B------:R-:W-:Y:S02]  /*a9c0*/  IMAD.MOV.U32 R12, RZ, RZ, R7 ;  /* 0x000000ffff0c7224 */ /* 0x000fe400078e0007 */
[----:B------:R-:W-:Y:S01]  /*a9d0*/  FADD.FTZ R13, R211, R94 ;  /* 0x0000005ed30d7221 */ /* 0x000fe20000010000 */
[----:B------:R-:W-:-:S03]  /*a9e0*/  FADD.FTZ R92, R123, R92 ;  /* 0x0000005c7b5c7221 */ /* 0x000fc60000010000 */
[----:B------:R-:W-:Y:S01]  /*a9f0*/  FADD.FTZ R94, R14, R13 ;  /* 0x0000000d0e5e7221 */ /* 0x000fe20000010000 */
[----:B------:R-:W-:-:S03]  /*aa00*/  FADD.FTZ R92, R125, R92 ;  /* 0x0000005c7d5c7221 */ /* 0x000fc60000010000 */
[----:B------:R-:W-:Y:S01]  /*aa10*/  FADD.FTZ R3, R213, R94 ;  /* 0x0000005ed5037221 */ /* 0x000fe20000010000 */
[----:B------:R-:W-:-:S03]  /*aa20*/  FADD.FTZ R92, R127, R92 ;  /* 0x0000005c7f5c7221 */ /* 0x000fc60000010000 */
[----:B-1----:R-:W-:Y:S01]  /*aa30*/  FADD.FTZ R6, R20, R3 ;  /* 0x0000000314067221 */ /* 0x002fe20000010000 */
[----:B------:R-:W-:-:S03]  /*aa40*/  FADD.FTZ R92, R133, R92 ;  /* 0x0000005c855c7221 */ /* 0x000fc60000010000 */
[----:B------:R-:W-:Y:S01]  /*aa50*/  FADD.FTZ R3, R215, R6 ;  /* 0x00000006d7037221 */ /* 0x000fe20000010000 */
[----:B------:R-:W-:-:S03]  /*aa60*/  FADD.FTZ R92, R131, R92 ;  /* 0x0000005c835c7221 */ /* 0x000fc60000010000 */
[----:B------:R-:W-:Y:S01]  /*aa70*/  FADD.FTZ R6, R88, R3 ;  /* 0x0000000358067221 */ /* 0x000fe20000010000 */
[----:B--2---:R-:W-:Y:S01]  /*aa80*/  FADD.FTZ R92, R139, R92 ;  /* 0x0000005c8b5c7221 */ /* 0x004fe20000010000 */
[C---:B---3--:R-:W-:Y:S02]  /*aa90*/  F2FP.F16.F32.PACK_AB R139, R90.reuse, R139 ;  /* 0x0000008b5a8b723e */ /* 0x048fe400000000ff */
[----:B------:R-:W-:Y:S01]  /*aaa0*/  FADD.FTZ R6, R11, R6 ;  /* 0x000000060b067221 */ /* 0x000fe20000010000 */
[----:B------:R-:W-:Y:S01]  /*aab0*/  FADD.FTZ R3, R90, R92 ;  /* 0x0000005c5a037221 */ /* 0x000fe20000010000 */
[----:B------:R-:W-:Y:S01]  /*aac0*/  IMAD.MOV.U32 R11, RZ, RZ, R8 ;  /* 0x000000ffff0b7224 */ /* 0x000fe200078e0008 */
[----:B0-----:R-:W-:Y:S06]  /*aad0*/  @P2 BRA `(.L_x_1185) ;  /* 0xffffffdc00902947 */ /* 0x001fec000383ffff */
.L_x_1176:
[----:B------:R-:W-:-:S13]  /*aae0*/  R2UR UR4, R23 ;  /* 0x00000000170472ca */ /* 0x000fda00000e0000 */
[----:B------:R-:W-:-:S13]  /*aaf0*/  ISETP.GE.AND P2, PT, R9, UR4, PT ;  /* 0x0000000409007c0c */ /* 0x000fda000bf46270 */
[----:B------:R-:W-:Y:S05]  /*ab00*/  @!P2 BRA `(.L_x_1186) ;  /* 0x0000003000eca947 */ /* 0x000fea0003800000 */
[----:B------:R-:W-:Y:S01]  /*ab10*/  IMAD.MOV.U32 R13, RZ, RZ, R8 ;  /* 0x000000ffff0d7224 */ /* 0x000fe200078e0008 */
[----:B------:R-:W-:Y:S01]  /*ab20*/  UMOV UR7, UR36 ;  /* 0x0000002400077c82 */ /* 0x000fe20008000000 */
[----:B------:R-:W-:Y:S01]  /*ab30*/  IMAD.MOV.U32 R12, RZ, RZ, R7 ;  /* 0x000000ffff0c7224 */ /* 0x000fe200078e0007 */
[----:B------:R-:W-:Y:S01]  /*ab40*/  UMOV UR4, UR37 ;  /* 0x0000002500047c82 */ /* 0x000fe20008000000 */
[----:B------:R-:W-:Y:S01]  /*ab50*/  ULDC UR39, c[0x0][0x9e4] ;  /* 0x0002790000277ab9 */ /* 0x000fe20000000800 */
[----:B------:R-:W-:Y:S01]  /*ab60*/  ULDC UR5, c[0x0][0x9d8] ;  /* 0x0002760000057ab9 */ /* 0x000fe20000000800 */
[----:B------:R-:W-:-:S05]  /*ab70*/  ULDC UR50, c[0x0][0x9e0] ;  /* 0x0002780000327ab9 */ /* 0x000fca0000000800 */
.L_x_1203:
[----:B------:R-:W-:-:S04]  /*ab80*/  UIADD3 UR37, UR4, 0x1, URZ ;  /* 0x0000000104257890 */ /* 0x000fc8000fffe03f */
[----:B------:R-:W-:-:S04]  /*ab90*/  UISETP.NE.AND UP2, UPT, UR37, 0x2, UPT ;  /* 0x000000022500788c */ /* 0x000fc8000bf45270 */
[----:B------:R-:W-:Y:S02]  /*aba0*/  USEL UR36, URZ, 0x1, UP2 ;  /* 0x000000013f247887 */ /* 0x000fe40009000000 */
[----:B------:R-:W-:Y:S02]  /*abb0*/  USEL UR37, UR37, URZ, UP2 ;  /* 0x0000003f25257287 */ /* 0x000fe40009000000 */
[----:B------:R-:W-:Y:S01]  /*abc0*/  ULOP3.LUT UR36, UR7, UR36, URZ, 0x3c, !UPT ;  /* 0x0000002407247292 */ /* 0x000fe2000f8e3c3f */
[----:B------:R-:W-:Y:S11]  /*abd0*/  @!P0 BRA `(.L_x_1187) ;  /* 0x0000000000048947 */ /* 0x000ff60003800000 */
[----:B------:R-:W-:Y:S01]  /*abe0*/  BPT.TRAP 0x1 ;  /* 0x000000040000795c */ /* 0x000fe20000300000 */
.L_x_1187:
[----:B------:R-:W-:Y:S01]  /*abf0*/  ULEA UR6, UR37, UR38, 0x3 ;  /* 0x0000002625067291 */ /* 0x000fe2000f8e183f */
[----:B------:R-:W-:-:S05]  /*ac00*/  IMAD.U32 R7, RZ, RZ, UR36 ;  /* 0x00000024ff077e24 */ /* 0x000fca000f8e00ff */
[----:B------:R-:W-:-:S04]  /*ac10*/  SHF.L.U32 R7, R7, 0x1f, RZ ;  /* 0x0000001f07077819 */ /* 0x000fc800000006ff */
[----:B------:R0:W1:Y:S01]  /*ac20*/  SYNCS.PHASECHK.TRANS64.TRYWAIT P2, [UR6+0x2a830], R7 ;  /* 0x02a83007ff0075a7 */ /* 0x0000620008040146 */
[----:B------:R-:W-:Y:S05]  /*ac30*/  @!P0 BRA `(.L_x_1188) ;  /* 0x0000000000048947 */ /* 0x000fea0003800000 */
[----:B------:R-:W-:Y:S01]  /*ac40*/  BPT.TRAP 0x1 ;  /* 0x000000040000795c */ /* 0x000fe20000300000 */
.L_x_1188:
[----:B-1----:R-:W-:Y:S05]  /*ac50*/  @P2 BRA `(.L_x_1189) ;  /* 0x0000000000082947 */ /* 0x002fea0003800000 */
[----:B------:R-:W1:Y:S02]  /*ac60*/  SYNCS.PHASECHK.TRANS64.TRYWAIT P2, [UR6+0x2a830], R7 ;  /* 0x02a83007ff0075a7 */ /* 0x000e640008040146 */
[----:B-1----:R-:W-:Y:S05]  /*ac70*/  @!P2 BRA `(.L_x_1190) ;  /* 0x000000e80048a947 */ /* 0x002fea0003800000 */
.L_x_1189:
        /* <DEDUP_REMOVED lines=135> */
.L_x_1191:
[----:B------:R-:W-:Y:S01]  /*b4f0*/  ULEA UR10, UR4, UR38, 0x3 ;  /* 0x00000026040a7291 */ /* 0x000fe2000f8e183f */
[----:B------:R-:W-:-:S05]  /*b500*/  IMAD.U32 R0, RZ, RZ, UR7 ;  /* 0x00000007ff007e24 */ /* 0x000fca000f8e00ff */
[----:B------:R-:W-:-:S04]  /*b510*/  SHF.L.U32 R0, R0, 0x1f, RZ ;  /* 0x0000001f00007819 */ /* 0x000fc800000006ff */
[----:B------:R2:W3:Y:S01]  /*b520*/  SYNCS.PHASECHK.TRANS64.TRYWAIT P2, [UR10+0x2a850], R0 ;  /* 0x02a85000ff0075a7 */ /* 0x0004e2000804014a */
[----:B------:R-:W-:Y:S05]  /*b530*/  @!P0 BRA `(.L_x_1192) ;  /* 0x0000000000048947 */ /* 0x000fea0003800000 */
[----:B------:R-:W-:Y:S01]  /*b540*/  BPT.TRAP 0x1 ;  /* 0x000000040000795c */ /* 0x000fe20000300000 */
.L_x_1192:
[----:B---3--:R-:W-:Y:S05]  /*b550*/  @P2 BRA `(.L_x_1193) ;  /* 0x0000000000082947 */ /* 0x008fea0003800000 */
[----:B------:R-:W3:Y:S02]  /*b560*/  SYNCS.PHASECHK.TRANS64.TRYWAIT P2, [UR10+0x2a850], R0 ;  /* 0x02a85000ff0075a7 */ /* 0x000ee4000804014a */
[----:B---3--:R-:W-:Y:S05]  /*b570*/  @!P2 BRA `(.L_x_1194) ;  /* 0x000000e00020a947 */ /* 0x008fea0003800000 */
.L_x_1193:
[----:B------:R-:W-:Y:S01]  /*b580*/  UIADD3 UR6, UR38, 0x400, URZ ;  /* 0x0000040026067890 */ /* 0x000fe2000fffe03f */
[----:B------:R-:W-:Y:S01]  /*b590*/  WARPGROUP.ARRIVE ;  /* 0x00000000000079c5 */ /* 0x000fe20000000000 */
[----:B------:R-:W-:Y:S01]  /*b5a0*/  UMOV UR7, 0x40000040 ;  /* 0x4000004000077882 */ /* 0x000fe20000000000 */
[----:B------:R-:W-:Y:S01]  /*b5b0*/  PLOP3.LUT P2, PT, PT, PT, UP0, 0x80, 0x0 ;  /* 0x000000000000781c */ /* 0x000fe20003f4f008 */
[----:B------:R-:W-:Y:S01]  /*b5c0*/  USHF.R.U32.HI UR6, URZ, 0x4, UR6 ;  /* 0x000000043f067899 */ /* 0x000fe20008011606 */
[----:B------:R-:W-:Y:S01]  /*b5d0*/  PLOP3.LUT P3, PT, PT, PT, UP0, 0x80, 0x0 ;  /* 0x000000000000781c */ /* 0x000fe20003f6f008 */
[----:B------:R-:W-:Y:S02]  /*b5e0*/  IMAD.U32 R11, RZ, RZ, UR37 ;  /* 0x00000025ff0b7e24 */ /* 0x000fe4000f8e00ff */
[----:B------:R-:W-:Y:S01]  /*b5f0*/  FMUL.FTZ R14, R95, UR5 ;  /* 0x000000055f0e7c20 */ /* 0x000fe20008410000 */
[----:B------:R-:W-:Y:S01]  /*b600*/  ULOP3.LUT UR6, UR6, 0x3fff, URZ, 0xc0, !UPT ;  /* 0x00003fff06067892 */ /* 0x000fe2000f8ec03f */
[----:B------:R-:W-:Y:S01]  /*b610*/  FMUL.FTZ R95, R115, UR5 ;  /* 0x00000005735f7c20 */ /* 0x000fe20008410000 */
[----:B0-2---:R-:W-:Y:S01]  /*b620*/  FMUL.FTZ R0, R90, UR5 ;  /* 0x000000055a007c20 */ /* 0x005fe20008410000 */
[----:B------:R-:W-:Y:S01]  /*b630*/  FMUL.FTZ R90, R106, UR5 ;  /* 0x000000056a5a7c20 */ /* 0x000fe20008410000 */
[----:B------:R-:W-:Y:S01]  /*b640*/  ULOP3.LUT UR6, UR6, 0x3000000, URZ, 0xfc, !UPT ;  /* 0x0300000006067892 */ /* 0x000fe2000f8efc3f */
[----:B-1----:R-:W-:Y:S01]  /*b650*/  FMUL.FTZ R7, R88, UR5 ;  /* 0x0000000558077c20 */ /* 0x002fe20008410000 */
        /* <DEDUP_REMOVED lines=25> */
[----:B------:R-:W0:Y:S08]  /*b7f0*/  MUFU.TANH R7, R7 ;  /* 0x0000000700077308 */ /* 0x000e300000002400 */
        /* <DEDUP_REMOVED lines=63> */
[----:B------:R-:W-:Y:S01]  /*bbf0*/  @UP0 ULDC UR4, c[0x0][0x44c] ;  /* 0x0001130000040ab9 */ /* 0x000fe20000000800 */
[----:B------:R-:W-:Y:S01]  /*bc00*/  FMUL.FTZ R109, R113, UR5 ;  /* 0x00000005716d7c20 */ /* 0x000fe20008410000 */
[----:B------:R-:W-:Y:S01]  /*bc10*/  @P2 IMAD.HI.U32 R10, R114, UR4, RZ ;  /* 0x00000004720a2c27 */ /* 0x000fe2000f8e00ff */
[----:B------:R-:W-:-:S03]  /*bc20*/  @UP0 ULDC UR4, c[0x0][0x450] ;  /* 0x0001140000040ab9 */ /* 0x000fc60000000800 */
[----:B------:R-:W-:Y:S01]  /*bc30*/  FMUL.FTZ R145, R92, UR5 ;  /* 0x000000055c917c20 */ /* 0x000fe20008410000 */
[----:B------:R-:W-:Y:S01]  /*bc40*/  FMUL.FTZ R113, R121, UR5 ;  /* 0x0000000579717c20 */ /* 0x000fe20008410000 */
[----:B------:R-:W-:Y:S01]  /*bc50*/  FMUL.FTZ R146, R93, UR5 ;  /* 0x000000055d927c20 */ /* 0x000fe20008410000 */
[----:B------:R-:W-:Y:S01]  /*bc60*/  @P3 SHF.R.U32.HI R114, RZ, UR4, R10 ;  /* 0x00000004ff723c19 */ /* 0x000fe2000801160a */
[----:B------:R-:W-:Y:S01]  /*bc70*/  FMUL.FTZ R92, R110, UR5 ;  /* 0x000000056e5c7c20 */ /* 0x000fe20008410000 */
[----:B------:R-:W-:Y:S01]  /*bc80*/  @!P1 LEA R10, R11, UR38, 0x3 ;  /* 0x000000260b0a9c11 */ /* 0x000fe2000f8e18ff */
[----:B------:R-:W-:Y:S01]  /*bc90*/  FMUL.FTZ R121, R125, UR5 ;  /* 0x000000057d797c20 */ /* 0x000fe20008410000 */
[----:B------:R-:W-:Y:S01]  /*bca0*/  FMUL.FTZ R110, R116, UR5 ;  /* 0x00000005746e7c20 */ /* 0x000fe20008410000 */
[----:B------:R-:W5:Y:S01]  /*bcb0*/  SHFL.IDX PT, R115, R114, RZ, 0x1c1f ;  /* 0x001c1fff72737589 */ /* 0x000f6200000e0000 */
[----:B------:R-:W-:Y:S01]  /*bcc0*/  FMUL.FTZ R125, R129, UR5 ;  /* 0x00000005817d7c20 */ /* 0x000fe20008410000 */
[----:B------:R-:W-:-:S02]  /*bcd0*/  @!P1 VIADD R10, R10, 0x2a840 ;  /* 0x0002a8400a0a9836 */ /* 0x000fc40000000000 */
[----:B------:R-:W-:Y:S01]  /*bce0*/  FMUL.FTZ R93, R130, UR5 ;  /* 0x00000005825d7c20 */ /* 0x000fe20008410000 */
[----:B------:R-:W-:Y:S01]  /*bcf0*/  PLOP3.LUT P2, PT, PT, PT, UP1, 0x40, 0x0 ;  /* 0x000000000000781c */ /* 0x000fe20003f4e818 */
[----:B------:R-:W0:Y:S01]  /*bd00*/  MUFU.TANH R144, R144 ;  /* 0x0000009000907308 */ /* 0x000e220000002400 */
[----:B------:R-:W-:Y:S01]  /*bd10*/  IMAD.IADD R116, R151, 0x1, -R18 ;  /* 0x0000000197747824 */ /* 0x000fe200078e0a12 */
[----:B------:R-:W-:-:S06]  /*bd20*/  @!P1 PRMT R10, RZ, 0x654, R10 ;  /* 0x00000654ff0a9816 */ /* 0x000fcc000000000a */
        /* <DEDUP_REMOVED lines=17> */
[----:B------:R-:W-:-:S03]  /*be40*/  FMUL.FTZ R127, R132, UR5 ;  /* 0x00000005847f7c20 */ /* 0x000fc60008410000 */
[----:B------:R-:W-:Y:S01]  /*be50*/  HGMMA.64x128x16.F32 R24, R136, gdesc[UR4].tnspB, R24, gsb0 ;  /* 0x41e0000488187df0 */ /* 0x000fe20008000818 */
[----:B------:R-:W0:Y:S08]  /*be60*/  MUFU.TANH R140, R140 ;  /* 0x0000008c008c7308 */ /* 0x000e300000002400 */
[----:B------:R-:W0:Y:S08]  /*be70*/  MUFU.TANH R104, R104 ;  /* 0x0000006800687308 */ /* 0x000e300000002400 */
[----:B------:R-:W0:Y:S01]  /*be80*/  MUFU.TANH R127, R127 ;  /* 0x0000007f007f7308 */ /* 0x000e220000002400 */
[----:B------:R-:W-:-:S02]  /*be90*/  WARPGROUP.DEPBAR.LE gsb0, 0x0 ;  /* 0x00008000000079c5 */ /* 0x000fc40000010000 */
[----:B------:R1:W-:Y:S02]  /*bea0*/  @!P1 SYNCS.ARRIVE.TRANS64.RED.A1T0 RZ, [R10+URZ], RZ ;  /* 0x000000ff0aff99a7 */ /* 0x0003e4000810043f */
[----:B-1----:R-:W-:-:S04]  /*beb0*/  IADD3 R10, -R18, 0x1, R151 ;  /* 0x00000001120a7810 */ /* 0x002fc80007ffe197 */
        /* <DEDUP_REMOVED lines=18> */
.L_x_1197:
[----:B------:R-:W-:-:S05]  /*bfe0*/  IMAD.U32 R117, RZ, RZ, UR39 ;  /* 0x00000027ff757e24 */ /* 0x000fca000f8e00ff */
[----:B------:R-:W-:-:S13]  /*bff0*/  ISETP.NE.AND P2, PT, R117, 0x1, PT ;  /* 0x000000017500780c */ /* 0x000fda0003f45270 */
[----:B------:R-:W0:Y:S02]  /*c000*/  @P2 LDC.64 R10, c[0x0][0x9e8] ;  /* 0x00027a00ff0a2b82 */ /* 0x000e240000000a00 */
[----:B0-----:R-:W-:-:S05]  /*c010*/  @P2 IMAD.HI.U32 R10, R115, R10, RZ ;  /* 0x0000000a730a2227 */ /* 0x001fca00078e00ff */
[----:B------:R-:W-:-:S07]  /*c020*/  @P2 SHF.R.U32.HI R115, RZ, R11, R10 ;  /* 0x0000000bff732219 */ /* 0x000fce000001160a */
.L_x_1198:
[----:B------:R-:W-:Y:S05]  /*c030*/  BSYNC B0 ;  /* 0x0000000000007941 */ /* 0x000fea0003800000 */
.L_x_1196:
[----:B------:R-:W-:-:S05]  /*c040*/  IMAD R115, R115, R117, R116 ;  /* 0x0000007573737224 */ /* 0x000fca00078e0274 */
[----:B------:R-:W-:Y:S02]  /*c050*/  VIADDMNMX R118, R115, R117, R118, PT ;  /* 0x0000007573767246 */ /* 0x000fe40003800176 */
[----:B------:R-:W-:-:S07]  /*c060*/  VIMNMX R120, R120, R115, !PT ;  /* 0x0000007378787248 */ /* 0x000fce0007fe0100 */
.L_x_1195:
        /* <DEDUP_REMOVED lines=133> */
.L_x_1201:
[----:B------:R-:W-:-:S05]  /*c8c0*/  IMAD.U32 R114, RZ, RZ, UR39 ;  /* 0x00000027ff727e24 */ /* 0x000fca000f8e00ff */
[----:B------:R-:W-:-:S13]  /*c8d0*/  ISETP.NE.AND P6, PT, R114, 0x1, PT ;  /* 0x000000017200780c */ /* 0x000fda0003fc5270 */
[----:B------:R-:W0:Y:S02]  /*c8e0*/  @P6 LDC.64 R10, c[0x0][0x9e8] ;  /* 0x00027a00ff0a6b82 */ /* 0x000e240000000a00 */
[----:B0-----:R-:W-:-:S05]  /*c8f0*/  @P6 IMAD.HI.U32 R10, R7, R10, RZ ;  /* 0x0000000a070a6227 */ /* 0x001fca00078e00ff */
[----:B------:R-:W-:-:S07]  /*c900*/  @P6 SHF.R.U32.HI R7, RZ, R11, R10 ;  /* 0x0000000bff076219 */ /* 0x000fce000001160a */
.L_x_1202:
[----:B------:R-:W-:Y:S05]  /*c910*/  BSYNC B0 ;  /* 0x0000000000007941 */ /* 0x000fea0003800000 */
.L_x_1200:
[----:B------:R-:W-:-:S05]  /*c920*/  IMAD R7, R7, R114, R116 ;  /* 0x0000007207077224 */ /* 0x000fca00078e0274 */
[----:B------:R-:W-:Y:S02]  /*c930*/  VIADDMNMX R106, R7, R114, R106, PT ;  /* 0x00000072076a7246 */ /* 0x000fe4000380016a */
[----:B------:R-:W-:-:S07]  /*c940*/  VIMNMX R108, R108, R7, !PT ;  /* 0x000000076c6c7248 */ /* 0x000fce0007fe0100 */
.L_x_1199:
[C---:B------:R-:W-:Y:S01]  /*c950*/  ISETP.GT.AND P2, PT, R108.reuse, 0x1, !P2 ;  /* 0x000000016c00780c */ /* 0x040fe20005744270 */
[----:B------:R-:W0:Y:S01]  /*c960*/  LDC R10, c[0x0][0x988] ;  /* 0x00026200ff0a7b82 */ /* 0x000e220000000800 */
[----:B------:R-:W-:Y:S01]  /*c970*/  ISETP.GT.AND P3, PT, R108, 0x8, !P3 ;  /* 0x000000086c00780c */ /* 0x000fe20005f64270 */
[----:B------:R-:W-:Y:S01]  /*c980*/  UMOV UR7, UR36 ;  /* 0x0000002400077c82 */ /* 0x000fe20008000000 */
        /* <DEDUP_REMOVED lines=86> */
[----:B------:R-:W-:Y:S02]  /*cef0*/  ISETP.GT.AND P2, PT, R108, 0x39, !P2 ;  /* 0x000000396c00780c */ /* 0x000fe40005744270 */
[----:B------:R-:W-:Y:S01]  /*cf00*/  R2UR UR4, R23 ;  /* 0x00000000170472ca */ /* 0x000fe200000e0000 */
        /* <DEDUP_REMOVED lines=52> */
[----:B------:R-:W-:Y:S01]  /*d250*/  FFMA.FTZ R111, R113, R10, -R0 ;  /* 0x0000000a716f7223 */ /* 0x000fe20000010800 */
        /* <DEDUP_REMOVED lines=30> */
[----:B------:R-:W-:-:S04]  /*d440*/  FMNMX.FTZ R8, R103, R8, !PT ;  /* 0x0000000867087209 */ /* 0x000fc80007810000 */
[----:B------:R-:W-:-:S03]  /*d450*/  FMNMX.FTZ R8, R215, R8, !PT ;  /* 0x00000008d7087209 */ /* 0x000fc60007810000 */
[----:B------:R-:W3:Y:S01]  /*d460*/  MUFU.EX2 R135, R135 ;  /* 0x0000008700877308 */ /* 0x000ee20000000800 */
[----:B------:R-:W-:-:S04]  /*d470*/  FMNMX.FTZ R8, R139, R8, !PT ;  /* 0x000000088b087209 */ /* 0x000fc80007810000 */
[----:B------:R-:W-:-:S03]  /*d480*/  FMNMX.FTZ R8, R131, R8, !PT ;  /* 0x0000000883087209 */ /* 0x000fc60007810000 */
[----:B------:R-:W4:Y:S01]  /*d490*/  MUFU.EX2 R152, R152 ;  /* 0x0000009800987308 */ /* 0x000f220000000800 */
[----:B------:R-:W-:-:S04]  /*d4a0*/  FMNMX.FTZ R8, R97, R8, !PT ;  /* 0x0000000861087209 */ /* 0x000fc80007810000 */
[----:B------:R-:W-:-:S03]  /*d4b0*/  FMNMX.FTZ R8, R129, R8, !PT ;  /* 0x0000000881087209 */ /* 0x000fc60007810000 */
[----:B------:R-:W5:Y:S02]  /*d4c0*/  MUFU.EX2 R137, R137 ;  /* 0x0000008900897308 */ /* 0x000f640000000800 */
[----:B------:R-:W0:Y:S06]  /*d4d0*/  SHFL.BFLY PT, R143, R8, 0x2, 0x1f ;  /* 0x0c401f00088f7f89 */ /* 0x000e2c00000e0000 */
[----:B------:R-:W5:Y:S08]  /*d4e0*/  MUFU.EX2 R154, R154 ;  /* 0x0000009a009a7308 */ /* 0x000f700000000800 */
        /* <DEDUP_REMOVED lines=14> */
[----:B------:R-:W-:Y:S01]  /*d5d0*/  FSEL R2, R8, RZ, P2 ;  /* 0x000000ff08027208 */ /* 0x000fe20001000000 */
[-CC-:B------:R-:W-:Y:S01]  /*d5e0*/  FFMA.FTZ R12, R213, R10.reuse, -R90.reuse ;  /* 0x0000000ad50c7223 */ /* 0x180fe2000001085a */
[-CC-:B------:R-:W-:Y:S01]  /*d5f0*/  FFMA.FTZ R14, R151, R10.reuse, -R90.reuse ;  /* 0x0000000a970e7223 */ /* 0x180fe2000001085a */
[--C-:B------:R-:W-:Y:S01]  /*d600*/  FFMA.FTZ R151, R89, R10, -R90.reuse ;  /* 0x0000000a59977223 */ /* 0x100fe2000001085a */
[----:B------:R-:W-:Y:S01]  /*d610*/  FFMA.FTZ R89, R0, R6, R217 ;  /* 0x0000000600597223 */ /* 0x000fe200000100d9 */
[----:B------:R-:W-:Y:S01]  /*d620*/  FADD.FTZ R13, -R2, R13 ;  /* 0x0000000d020d7221 */ /* 0x000fe20000010100 */
[----:B------:R-:W-:Y:S01]  /*d630*/  MUFU.EX2 R119, R119 ;  /* 0x0000007700777308 */ /* 0x000fe20000000800 */
[-CC-:B------:R-:W-:Y:S01]  /*d640*/  FFMA.FTZ R121, R211, R10.reuse, -R90.reuse ;  /* 0x0000000ad3797223 */ /* 0x180fe2000001085a */
[----:B-1----:R-:W-:Y:S01]  /*d650*/  FADD.FTZ R89, R156, R89 ;  /* 0x000000599c597221 */ /* 0x002fe20000010000 */
[-C--:B------:R-:W-:Y:S01]  /*d660*/  FMUL.FTZ R13, R13, R10.reuse ;  /* 0x0000000a0d0d7220 */ /* 0x080fe20000410000 */
[-CC-:B------:R-:W-:Y:S01]  /*d670*/  FFMA.FTZ R20, R157, R10.reuse, -R90.reuse ;  /* 0x0000000a9d147223 */ /* 0x180fe2000001085a */
[-CC-:B------:R-:W-:Y:S01]  /*d680*/  FFMA.FTZ R145, R21, R10.reuse, -R90.reuse ;  /* 0x0000000a15917223 */ /* 0x180fe2000001085a */
[----:B--2---:R-:W-:Y:S01]  /*d690*/  FADD.FTZ R6, R158, R89 ;  /* 0x000000599e067221 */ /* 0x004fe20000010000 */
[-CC-:B------:R-:W-:Y:S01]  /*d6a0*/  FFMA.FTZ R123, R209, R10.reuse, -R90.reuse ;  /* 0x0000000ad17b7223 */ /* 0x180fe2000001085a */
[----:B------:R5:W0:Y:S01]  /*d6b0*/  MUFU.EX2 R2, R13 ;  /* 0x0000000d00027308 */ /* 0x000a220000000800 */
[-C--:B------:R-:W-:Y:S01]  /*d6c0*/  FFMA.FTZ R88, R153, R10.reuse, -R90 ;  /* 0x0000000a99587223 */ /* 0x080fe2000001085a */
[----:B---3--:R-:W-:Y:S01]  /*d6d0*/  FADD.FTZ R21, R135, R6 ;  /* 0x0000000687157221 */ /* 0x008fe20000010000 */
[-CC-:B------:R-:W-:Y:S01]  /*d6e0*/  FFMA.FTZ R125, R207, R10.reuse, -R90.reuse ;  /* 0x0000000acf7d7223 */ /* 0x180fe2000001085a */
[-CC-:B------:R-:W-:Y:S01]  /*d6f0*/  FFMA.FTZ R149, R155, R10.reuse, -R90.reuse ;  /* 0x0000000a9b957223 */ /* 0x180fe2000001085a */
[-CC-:B------:R-:W-:Y:S01]  /*d700*/  FFMA.FTZ R92, R159, R10.reuse, -R90.reuse ;  /* 0x0000000a9f5c7223 */ /* 0x180fe2000001085a */
[----:B----4-:R-:W-:Y:S01]  /*d710*/  FADD.FTZ R6, R152, R21 ;  /* 0x0000001598067221 */ /* 0x010fe20000010000 */
[-CC-:B------:R-:W-:Y:S01]  /*d720*/  FFMA.FTZ R147, R15, R10.reuse, -R90.reuse ;  /* 0x0000000a0f937223 */ /* 0x180fe2000001085a */
[----:B------:R-:W1:Y:S01]  /*d730*/  MUFU.EX2 R12, R12 ;  /* 0x0000000c000c7308 */ /* 0x000e620000000800 */
[----:B------:R-:W-:Y:S01]  /*d740*/  FFMA.FTZ R94, R91, R10, -R90 ;  /* 0x0000000a5b5e7223 */ /* 0x000fe2000001085a */
[----:B-----5:R-:W-:Y:S01]  /*d750*/  FADD.FTZ R13, R137, R6 ;  /* 0x00000006890d7221 */ /* 0x020fe20000010000 */
[----:B------:R-:W-:-:S02]  /*d760*/  IMAD.U32 R21, RZ, RZ, UR10 ;  /* 0x0000000aff157e24 */ /* 0x000fc4000f8e00ff */
[-CC-:B------:R-:W-:Y:S01]  /*d770*/  FFMA.FTZ R96, R95, R10.reuse, -R90.reuse ;  /* 0x0000000a5f607223 */ /* 0x180fe2000001085a */
[-CC-:B------:R-:W-:Y:S01]  /*d780*/  FFMA.FTZ R11, R11, R10.reuse, -R90.reuse ;  /* 0x0000000a0b0b7223 */ /* 0x180fe2000001085a */
[----:B------:R-:W-:Y:S01]  /*d790*/  FADD.FTZ R100, R154, R13 ;  /* 0x0000000d9a647221 */ /* 0x000fe20000010000 */
[----:B------:R-:W-:Y:S01]  /*d7a0*/  @!P1 VIADD R21, R21, 0x2a860 ;  /* 0x0002a86015159836 */ /* 0x000fe20000000000 */
[----:B------:R-:W2:Y:S01]  /*d7b0*/  MUFU.EX2 R14, R14 ;  /* 0x0000000e000e7308 */ /* 0x000ea20000000800 */
[----:B0-----:R-:W-:Y:S01]  /*d7c0*/  FFMA.FTZ R3, R2, R3, R119 ;  /* 0x0000000302037223 */ /* 0x001fe20000010077 */
[-CC-:B------:R-:W-:Y:S01]  /*d7d0*/  FFMA.FTZ R98, R99, R10.reuse, -R90.reuse ;  /* 0x0000000a63627223 */ /* 0x180fe2000001085a */
[-CC-:B------:R-:W-:Y:S01]  /*d7e0*/  FFMA.FTZ R103, R103, R10.reuse, -R90.reuse ;  /* 0x0000000a67677223 */ /* 0x180fe2000001085a */
[----:B------:R-:W-:Y:S01]  /*d7f0*/  @!P1 PRMT R21, RZ, 0x654, R21 ;  /* 0x00000654ff159816 */ /* 0x000fe20000000015 */
[-CC-:B------:R-:W-:Y:S01]  /*d800*/  FFMA.FTZ R215, R215, R10.reuse, -R90.reuse ;  /* 0x0000000ad7d77223 */ /* 0x180fe2000001085a */
[-CC-:B------:R-:W-:Y:S01]  /*d810*/  FFMA.FTZ R139, R139, R10.reuse, -R90.reuse ;  /* 0x0000000a8b8b7223 */ /* 0x180fe2000001085a */
[-CC-:B------:R-:W-:Y:S01]  /*d820*/  FFMA.FTZ R131, R131, R10.reuse, -R90.reuse ;  /* 0x0000000a83837223 */ /* 0x180fe2000001085a */
[----:B------:R-:W0:Y:S01]  /*d830*/  MUFU.EX2 R121, R121 ;  /* 0x0000007900797308 */ /* 0x000e220000000800 */
[----:B-1----:R-:W-:Y:S01]  /*d840*/  FADD.FTZ R3, R12, R3 ;  /* 0x000000030c037221 */ /* 0x002fe20000010000 */
[----:B------:R1:W-:Y:S01]  /*d850*/  @!P1 SYNCS.ARRIVE.TRANS64.RED.A1T0 RZ, [R21+URZ], RZ ;  /* 0x000000ff15ff99a7 */ /* 0x0003e2000810043f */
[----:B------:R-:W-:Y:S01]  /*d860*/  FFMA.FTZ R97, R97, R10, -R90 ;  /* 0x0000000a61617223 */ /* 0x000fe2000001085a */
[----:B------:R-:W-:Y:S01]  /*d870*/  ISETP.GT.AND P2, PT, R9, UR4, PT ;  /* 0x0000000409007c0c */ /* 0x000fe2000bf44270 */
[----:B------:R-:W-:Y:S01]  /*d880*/  UMOV UR4, UR37 ;  /* 0x0000002500047c82 */ /* 0x000fe20008000000 */
[----:B------:R-:W-:Y:S01]  /*d890*/  F2FP.F16.F32.PACK_AB R154, R141, R154 ;  /* 0x0000009a8d9a723e */ /* 0x000fe200000000ff */
[----:B------:R-:W-:Y:S01]  /*d8a0*/  VIADD R9, R9, 0xffffffff ;  /* 0xffffffff09097836 */ /* 0x000fe20000000000 */
[----:B------:R-:W3:Y:S01]  /*d8b0*/  MUFU.EX2 R20, R20 ;  /* 0x0000001400147308 */ /* 0x000ee20000000800 */
[----:B--2---:R-:W-:Y:S01]  /*d8c0*/  FADD.FTZ R6, R14, R3 ;  /* 0x000000030e067221 */ /* 0x004fe20000010000 */
[----:B------:R-:W-:Y:S01]  /*d8d0*/  FADD.FTZ R3, R141, R100 ;  /* 0x000000648d037221 */ /* 0x000fe20000010000 */
[----:B------:R-:W-:-:S02]  /*d8e0*/  F2FP.F16.F32.PACK_AB R152, R137, R152 ;  /* 0x000000988998723e */ /* 0x000fc400000000ff */
[----:B------:R-:W-:Y:S01]  /*d8f0*/  F2FP.F16.F32.PACK_AB R157, R12, R119 ;  /* 0x000000770c9d723e */ /* 0x000fe200000000ff */
[----:B------:R-:W-:Y:S01]  /*d900*/  FADD.FTZ R100, R148, R3 ;  /* 0x0000000394647221 */ /* 0x000fe20000010000 */
[-C--:B------:R-:W-:Y:S01]  /*d910*/  FFMA.FTZ R3, R101, R10.reuse, -R90 ;  /* 0x0000000a65037223 */ /* 0x080fe2000001085a */
[----:B------:R-:W2:Y:S01]  /*d920*/  MUFU.EX2 R123, R123 ;  /* 0x0000007b007b7308 */ /* 0x000ea20000000800 */
[----:B0-----:R-:W-:Y:S01]  /*d930*/  FADD.FTZ R13, R121, R6 ;  /* 0x00000006790d7221 */ /* 0x001fe20000010000 */
[----:B------:R-:W-:Y:S01]  /*d940*/  FADD.FTZ R15, R93, R100 ;  /* 0x000000645d0f7221 */ /* 0x000fe20000010000 */
[----:B------:R-:W-:Y:S01]  /*d950*/  FFMA.FTZ R90, R129, R10, -R90 ;  /* 0x0000000a815a7223 */ /* 0x000fe2000001085a */
[----:B------:R-:W-:Y:S01]  /*d960*/  F2FP.F16.F32.PACK_AB R156, R156, R217 ;  /* 0x000000d99c9c723e */ /* 0x000fe200000000ff */
[----:B------:R-:W-:Y:S02]  /*d970*/  IMAD.MOV.U32 R12, RZ, RZ, R7 ;  /* 0x000000ffff0c7224 */ /* 0x000fe400078e0007 */
[----:B------:R-:W-:Y:S01]  /*d980*/  FADD.FTZ R100, R150, R15 ;  /* 0x0000000f96647221 */ /* 0x000fe20000010000 */
[----:B------:R-:W-:Y:S01]  /*d990*/  F2FP.F16.F32.PACK_AB R158, R135, R158 ;  /* 0x0000009e879e723e */ /* 0x000fe200000000ff */
[----:B------:R-:W0:Y:S01]  /*d9a0*/  MUFU.EX2 R88, R88 ;  /* 0x0000005800587308 */ /* 0x000e220000000800 */
[----:B---3--:R-:W-:Y:S01]  /*d9b0*/  FADD.FTZ R6, R20, R13 ;  /* 0x0000000d14067221 */ /* 0x008fe20000010000 */
[----:B------:R-:W-:-:S02]  /*d9c0*/  F2FP.F16.F32.PACK_AB R148, R93, R148 ;  /* 0x000000945d94723e */ /* 0x000fc400000000ff */
[----:B------:R-:W-:Y:S02]  /*d9d0*/  F2FP.F16.F32.PACK_AB R150, R107, R150 ;  /* 0x000000966b96723e */ /* 0x000fe400000000ff */
[----:B------:R-:W-:Y:S02]  /*d9e0*/  F2FP.F16.F32.PACK_AB R159, R121, R14 ;  /* 0x0000000e799f723e */ /* 0x000fe400000000ff */
        /* <DEDUP_REMOVED lines=36> */
[----:B------:R-:W-:-:S03]  /*dc30*/  FADD.FTZ R6, R94, R11 ;  /* 0x0000000b5e067221 */ /* 0x000fc60000010000 */
        /* <DEDUP_REMOVED lines=12> */
[----:B---3--:R-:W-:Y:S01]  /*dd00*/  FADD.FTZ R100, R136, R13 ;  /* 0x0000000d88647221 */ /* 0x008fe20000010000 */
[----:B------:R-:W-:-:S06]  /*dd10*/  IMAD.MOV.U32 R13, RZ, RZ, R8 ;  /* 0x000000ffff0d7224 */ /* 0x000fcc00078e0008 */
[----:B------:R-:W2:Y:S01]  /*dd20*/  MUFU.EX2 R138, R138 ;  /* 0x0000008a008a7308 */ /* 0x000ea20000000800 */
[----:B0-----:R-:W-:Y:S01]  /*dd30*/  FADD.FTZ R6, R3, R6 ;  /* 0x0000000603067221 */ /* 0x001fe20000010000 */
[----:B------:R-:W-:-:S03]  /*dd40*/  F2FP.F16.F32.PACK_AB R141, R21, R3 ;  /* 0x00000003158d723e */ /* 0x000fc600000000ff */
[----:B------:R-:W-:-:S03]  /*dd50*/  FADD.FTZ R6, R21, R6 ;  /* 0x0000000615067221 */ /* 0x000fc60000010000 */
        /* <DEDUP_REMOVED lines=22> */
.L_x_1186:
        /* <DEDUP_REMOVED lines=67> */
.L_x_1204:
[----:B------:R-:W-:Y:S01]  /*e2f0*/  ULEA UR5, UR37, UR38, 0x3 ;  /* 0x0000002625057291 */ /* 0x000fe2000f8e183f */
[----:B------:R-:W-:-:S05]  /*e300*/  IMAD.U32 R0, RZ, RZ, UR36 ;  /* 0x00000024ff007e24 */ /* 0x000fca000f8e00ff */
[----:B------:R-:W-:-:S04]  /*e310*/  SHF.L.U32 R0, R0, 0x1f, RZ ;  /* 0x0000001f00007819 */ /* 0x000fc800000006ff */
[----:B------:R0:W1:Y:S01]  /*e320*/  SYNCS.PHASECHK.TRANS64.TRYWAIT P2, [UR5+0x2a850], R0 ;  /* 0x02a85000ff0075a7 */ /* 0x0000620008040145 */
[----:B------:R-:W-:Y:S05]  /*e330*/  @!P0 BRA `(.L_x_1205) ;  /* 0x0000000000048947 */ /* 0x000fea0003800000 */
[----:B------:R-:W-:Y:S01]  /*e340*/  BPT.TRAP 0x1 ;  /* 0x000000040000795c */ /* 0x000fe20000300000 */
.L_x_1205:
[----:B-1----:R-:W-:Y:S05]  /*e350*/  @P2 BRA `(.L_x_1206) ;  /* 0x0000000000082947 */ /* 0x002fea0003800000 */
[----:B------:R-:W1:Y:S02]  /*e360*/  SYNCS.PHASECHK.TRANS64.TRYWAIT P0, [UR5+0x2a850], R0 ;  /* 0x02a85000ff0075a7 */ /* 0x000e640008000145 */
[----:B-1----:R-:W-:Y:S05]  /*e370*/  @!P0 BRA `(.L_x_1207) ;  /* 0x000000b000b88947 */ /* 0x002fea0003800000 */
.L_x_1206:
[----:B------:R-:W-:Y:S01]  /*e380*/  UIADD3 UR38, UR38, 0x400, URZ ;  /* 0x0000040026267890 */ /* 0x000fe2000fffe03f */
[----:B------:R-:W-:Y:S01]  /*e390*/  WARPGROUP.ARRIVE ;  /* 0x00000000000079c5 */ /* 0x000fe20000000000 */
[----:B------:R-:W-:Y:S01]  /*e3a0*/  UMOV UR7, 0x40000040 ;  /* 0x4000004000077882 */ /* 0x000fe20000000000 */
[----:B-1----:R-:W1:Y:S01]  /*e3b0*/  SHFL.BFLY PT, R5, R6, 0x2, 0x1f ;  /* 0x0c401f0006057f89 */ /* 0x002e6200000e0000 */
[----:B------:R-:W-:Y:S01]  /*e3c0*/  USHF.R.U32.HI UR38, URZ, 0x4, UR38 ;  /* 0x000000043f267899 */ /* 0x000fe20008011626 */
[----:B------:R-:W-:Y:S01]  /*e3d0*/  IMAD.MOV.U32 R4, RZ, RZ, RZ ;  /* 0x000000ffff047224 */ /* 0x000fe200078e00ff */
[----:B------:R-:W-:Y:S01]  /*e3e0*/  R2UR UR8, R182 ;  /* 0x00000000b60872ca */ /* 0x000fe200000e0000 */
[----:B0-----:R-:W0:Y:S01]  /*e3f0*/  SHFL.BFLY PT, R0, R3, 0x2, 0x1f ;  /* 0x0c401f0003007f89 */ /* 0x001e2200000e0000 */
[----:B------:R-:W-:Y:S01]  /*e400*/  ULOP3.LUT UR38, UR38, 0x3fff, URZ, 0xc0, !UPT ;  /* 0x00003fff26267892 */ /* 0x000fe2000f8ec03f */
[----:B------:R-:W-:-:S03]  /*e410*/  IMAD.MOV.U32 R92, RZ, RZ, -0x800000 ;  /* 0xff800000ff5c7424 */ /* 0x000fc600078e00ff */
[----:B------:R-:W-:-:S04]  /*e420*/  ULOP3.LUT UR4, UR38, 0x3000000, URZ, 0xfc, !UPT ;  /* 0x0300000026047892 */ /* 0x000fc8000f8efc3f */
[----:B------:R-:W-:Y:S02]  /*e430*/  UIMAD UR4, UR37, 0x600, UR4 ;  /* 0x00000600250478a4 */ /* 0x000fe4000f8e0204 */
[----:B------:R-:W-:Y:S02]  /*e440*/  UIADD3 UR37, UR37, 0x1, URZ ;  /* 0x0000000125257890 */ /* 0x000fe4000fffe03f */
[----:B------:R-:W-:Y:S02]  /*e450*/  UIADD3 UR8, UR8, 0x1, URZ ;  /* 0x0000000108087890 */ /* 0x000fe4000fffe03f */
[----:B------:R-:W-:Y:S01]  /*e460*/  UISETP.NE.AND UP0, UPT, UR37, 0x2, UPT ;  /* 0x000000022500788c */ /* 0x000fe2000bf05270 */
[----:B------:R-:W-:Y:S02]  /*e470*/  UMOV UR6, UR4 ;  /* 0x0000000400067c82 */ /* 0x000fe40008000000 */
[----:B------:R-:W-:Y:S01]  /*e480*/  HGMMA.64x128x16.F32 R24, R156, gdesc[UR4].tnspB, R24, gsb0 ;  /* 0x41e000049c187df0 */ /* 0x000fe20008000818 */
[----:B------:R-:W-:Y:S01]  /*e490*/  UIADD3 UR6, UR4, 0x80, URZ ;  /* 0x0000008004067890 */ /* 0x000fe2000fffe03f */
[----:B-1----:R-:W-:Y:S01]  /*e4a0*/  FADD.FTZ R5, R5, R6 ;  /* 0x0000000605057221 */ /* 0x002fe20000010000 */
[----:B------:R-:W-:Y:S01]  /*e4b0*/  UMOV UR7, 0x40000040 ;  /* 0x4000004000077882 */ /* 0x000fe20000000000 */
[----:B------:R-:W-:-:S02]  /*e4c0*/  IMAD.U32 R182, RZ, RZ, UR8 ;  /* 0x00000008ffb67e24 */ /* 0x000fc4000f8e00ff */
[----:B0-----:R-:W-:Y:S01]  /*e4d0*/  FADD.FTZ R2, R0, R3 ;  /* 0x0000000300027221 */ /* 0x001fe20000010000 */
[----:B------:R-:W-:Y:S01]  /*e4e0*/  USEL UR37, UR37, URZ, UP0 ;  /* 0x0000003f25257287 */ /* 0x000fe20008000000 */
[----:B------:R-:W0:Y:S04]  /*e4f0*/  SHFL.BFLY PT, R0, R5, 0x1, 0x1f ;  /* 0x0c201f0005007f89 */ /* 0x000e2800000e0000 */
[----:B------:R-:W1:Y:S01]  /*e500*/  SHFL.BFLY PT, R9, R2, 0x1, 0x1f ;  /* 0x0c201f0002097f89 */ /* 0x000e6200000e0000 */
[----:B0-----:R-:W-:Y:S01]  /*e510*/  FADD.FTZ R12, R5, R0 ;  /* 0x00000000050c7221 */ /* 0x001fe20000010000 */
[----:B------:R-:W-:Y:S02]  /*e520*/  IMAD.U32 R5, RZ, RZ, UR5 ;  /* 0x00000005ff057e24 */ /* 0x000fe4000f8e00ff */
[----:B------:R-:W-:-:S02]  /*e530*/  IMAD.MOV.U32 R0, RZ, RZ, -0x800000 ;  /* 0xff800000ff007424 */ /* 0x000fc400078e00ff */
[----:B-1----:R-:W-:Y:S01]  /*e540*/  FADD.FTZ R13, R2, R9 ;  /* 0x00000009020d7221 */ /* 0x002fe20000010000 */
[----:B------:R-:W-:Y:S01]  /*e550*/  FSETP.NE.FTZ.AND P0, PT, R12, RZ, PT ;  /* 0x000000ff0c00720b */ /* 0x000fe20003f15000 */
[----:B------:R-:W-:Y:S02]  /*e560*/  @!P1 VIADD R5, R5, 0x2a860 ;  /* 0x0002a86005059836 */ /* 0x000fe40000000000 */
[----:B------:R-:W-:Y:S01]  /*e570*/  IMAD.MOV.U32 R9, RZ, RZ, RZ ;  /* 0x000000ffff097224 */ /* 0x000fe200078e00ff */
        /* <DEDUP_REMOVED lines=34> */
[----:B------:R-:W-:-:S04]  /*e7a0*/  USEL UR4, URZ, 0x1, UP0 ;  /* 0x000000013f047887 */ /* 0x000fc80008000000 */
[----:B------:R-:W-:Y:S01]  /*e7b0*/  ULOP3.LUT UR36, UR36, UR4, URZ, 0x3c, !UPT ;  /* 0x0000000424247292 */ /* 0x000fe2000f8e3c3f */
        /* <DEDUP_REMOVED lines=69> */
.L_x_1137:
[----:B------:R-:W0:Y:S01]  /*ec10*/  S2R R5, SR_CgaCtaId ;  /* 0x0000000000057919 */ /* 0x000e220000008800 */
[----:B------:R-:W-:Y:S01]  /*ec20*/  MOV R16, 0x400 ;  /* 0x0000040000107802 */ /* 0x000fe20000000f00 */
[----:B------:R-:W-:Y:S01]  /*ec30*/  BSSY B0, `(.L_x_1208) ;  /* 0x0000312000007945 */ /* 0x000fe20003800000 */
[----:B------:R-:W-:Y:S02]  /*ec40*/  BAR.SYNC.DEFER_BLOCKING 0x5, 0x180 ;  /* 0x0146000000007b1d */ /* 0x000fe40000010000 */
[----:B0-----:R-:W-:-:S05]  /*ec50*/  LEA R16, R5, R16, 0x18 ;  /* 0x0000001005107211 */ /* 0x001fca00078ec0ff */
[----:B------:R-:W0:Y:S02]  /*ec60*/  LDS.128 R4, [R16+0x2a8d0] ;  /* 0x02a8d00010047984 */ /* 0x000e240000000c00 */
[----:B0-----:R-:W-:Y:S02]  /*ec70*/  R2UR UR5, R5 ;  /* 0x00000000050572ca */ /* 0x001fe400000e0000 */
[----:B------:R-:W-:Y:S02]  /*ec80*/  R2UR UR6, R6 ;  /* 0x00000000060672ca */ /* 0x000fe400000e0000 */
[----:B------:R-:W-:Y:S01]  /*ec90*/  R2UR UR7, R7 ;  /* 0x00000000070772ca */ /* 0x000fe200000e0000 */
[----:B------:R-:W-:Y:S06]  /*eca0*/  BAR.ARV 0x4, 0x180 ;  /* 0x0106000000007b1d */ /* 0x000fec0000002000 */
[----:B------:R-:W-:Y:S08]  /*ecb0*/  @P0 BRA `(.L_x_1209) ;  /* 0x0000002000ac0947 */ /* 0x000ff00003800000 */
[----:B------:R-:W0:Y:S01]  /*ecc0*/  S2R R5, SR_SWINHI ;  /* 0x0000000000057919 */ /* 0x000e220000002f00 */
[----:B------:R-:W-:Y:S01]  /*ecd0*/  R2UR UR12, R181 ;  /* 0x00000000b50c72ca */ /* 0x000fe200000e0000 */
[----:B------:R-:W-:Y:S01]  /*ece0*/  ULDC.64 UR10, c[0x0][0xc00] ;  /* 0x00030000000a7ab9 */ /* 0x000fe20000000a00 */
[----:B------:R-:W-:Y:S01]  /*ecf0*/  ULDC.64 UR8, c[0x0][0xc00] ;  /* 0x0003000000087ab9 */ /* 0x000fe20000000a00 */
[----:B------:R-:W-:Y:S01]  /*ed00*/  ULDC.64 UR16, c[0x0][0x208] ;  /* 0x0000820000107ab9 */ /* 0x000fe20000000a00 */
[----:B------:R-:W-:Y:S02]  /*ed10*/  R2UR UR14, R162 ;  /* 0x00000000a20e72ca */ /* 0x000fe400000e0000 */
[----:B------:R-:W-:Y:S02]  /*ed20*/  R2UR UR13, R163 ;  /* 0x00000000a30d72ca */ /* 0x000fe400000e0000 */
[----:B------:R-:W-:-:S05]  /*ed30*/  R2UR UR20, R164 ;  /* 0x00000000a41472ca */ /* 0x000fca00000e0000 */
[----:B------:R-:W-:Y:S01]  /*ed40*/  UIMAD.WIDE UR8, UR12, 0x4, UR8 ;  /* 0x000000040c0878a5 */ /* 0x000fe2000f8e0208 */
[----:B------:R-:W-:Y:S02]  /*ed50*/  MOV R82, R16 ;  /* 0x0000001000527202 */ /* 0x000fe40000000f00 */
[----:B0-----:R-:W-:-:S03]  /*ed60*/  MOV R83, R5 ;  /* 0x0000000500537202 */ /* 0x001fc60000000f00 */
[----:B------:R-:W-:-:S03]  /*ed70*/  IMAD.WIDE R4, R201, 0x2, R82 ;  /* 0x00000002c9047825 */ /* 0x000fc600078e0252 */
[C---:B------:R-:W-:Y:S02]  /*ed80*/  LOP3.LUT R7, R4.reuse, 0x380, RZ, 0xc0, !PT ;  /* 0x0000038004077812 */ /* 0x040fe400078ec0ff */
[C---:B------:R-:W-:Y:S02]  /*ed90*/  IADD3 R8, P5, R4.reuse, 0x40, RZ ;  /* 0x0000004004087810 */ /* 0x040fe40007fbe0ff */
[----:B------:R-:W-:Y:S02]  /*eda0*/  SHF.R.U64 R7, R7, 0x3, RZ ;  /* 0x0000000307077819 */ /* 0x000fe400000012ff */
[C---:B------:R-:W-:Y:S01]  /*edb0*/  IADD3 R17, P6, R4.reuse, 0x20, RZ ;  /* 0x0000002004117810 */ /* 0x040fe20007fde0ff */
[--C-:B------:R-:W-:Y:S01]  /*edc0*/  IMAD.X R27, RZ, RZ, R5.reuse, P5 ;  /* 0x000000ffff1b7224 */ /* 0x100fe200028e0605 */
[C---:B------:R-:W-:Y:S02]  /*edd0*/  IADD3 R23, P4, R4.reuse, 0x60, RZ ;  /* 0x0000006004177810 */ /* 0x040fe40007f9e0ff */
[C---:B------:R-:W-:Y:S01]  /*ede0*/  IADD3 R31, P3, R4.reuse, 0x4000, RZ ;  /* 0x00004000041f7810 */ /* 0x040fe20007f7e0ff */
[--C-:B------:R-:W-:Y:S01]  /*edf0*/  IMAD.X R29, RZ, RZ, R5.reuse, P6 ;  /* 0x000000ffff1d7224 */ /* 0x100fe200030e0605 */
[C---:B------:R-:W-:Y:S01]  /*ee00*/  IADD3 R93, P2, R4.reuse, 0x4020, RZ ;  /* 0x00004020045d7810 */ /* 0x040fe20007f5e0ff */
[--C-:B------:R-:W-:Y:S01]  /*ee10*/  IMAD.X R25, RZ, RZ, R5.reuse, P4 ;  /* 0x000000ffff197224 */ /* 0x100fe200020e0605 */
[C---:B------:R-:W-:Y:S01]  /*ee20*/  IADD3 R97, P1, R4.reuse, 0x4040, RZ ;  /* 0x0000404004617810 */ /* 0x040fe20007f3e0ff */
[--C-:B------:R-:W-:Y:S01]  /*ee30*/  IMAD.X R15, RZ, RZ, R5.reuse, P3 ;  /* 0x000000ffff0f7224 */ /* 0x100fe200018e0605 */
[----:B------:R-:W-:Y:S01]  /*ee40*/  BAR.SYNC.DEFER_BLOCKING 0x1, 0x100 ;  /* 0x0044000000007b1d */ /* 0x000fe20000010000 */
[----:B------:R-:W-:Y:S01]  /*ee50*/  IADD3 R30, P0, R4, 0x4060, RZ ;  /* 0x00004060041e7810 */ /* 0x000fe20007f1e0ff */
[--C-:B------:R-:W-:Y:S01]  /*ee60*/  IMAD.X R13, RZ, RZ, R5.reuse, P2 ;  /* 0x000000ffff0d7224 */ /* 0x100fe200010e0605 */
[----:B------:R-:W-:Y:S01]  /*ee70*/  LOP3.LUT R4, R7, R4, RZ, 0x3c, !PT ;  /* 0x0000000407047212 */ /* 0x000fe200078e3cff */
[--C-:B------:R-:W-:Y:S01]  /*ee80*/  IMAD.X R11, RZ, RZ, R5.reuse, P1 ;  /* 0x000000ffff0b7224 */ /* 0x100fe200008e0605 */
[----:B------:R-:W-:Y:S01]  /*ee90*/  LOP3.LUT R7, R8, 0x380, RZ, 0xc0, !PT ;  /* 0x0000038008077812 */ /* 0x000fe200078ec0ff */
[----:B------:R-:W-:Y:S01]  /*eea0*/  IMAD.X R9, RZ, RZ, R5, P0 ;  /* 0x000000ffff097224 */ /* 0x000fe200000e0605 */
[----:B------:R-:W-:-:S02]  /*eeb0*/  LOP3.LUT R10, R23, 0x380, RZ, 0xc0, !PT ;  /* 0x00000380170a7812 */ /* 0x000fc400078ec0ff */
[----:B------:R-:W-:Y:S02]  /*eec0*/  LOP3.LUT R6, R17, 0x380, RZ, 0xc0, !PT ;  /* 0x0000038011067812 */ /* 0x000fe400078ec0ff */
[----:B------:R-:W-:Y:S02]  /*eed0*/  SHF.R.U64 R7, R7, 0x3, RZ ;  /* 0x0000000307077819 */ /* 0x000fe400000012ff */
[----:B------:R-:W-:Y:S02]  /*eee0*/  SHF.R.U64 R10, R10, 0x3, RZ ;  /* 0x000000030a0a7819 */ /* 0x000fe400000012ff */
[----:B------:R-:W-:Y:S02]  /*eef0*/  LOP3.LUT R12, R31, 0x380, RZ, 0xc0, !PT ;  /* 0x000003801f0c7812 */ /* 0x000fe400078ec0ff */
[----:B------:R-:W-:Y:S02]  /*ef00*/  SHF.R.U64 R6, R6, 0x3, RZ ;  /* 0x0000000306067819 */ /* 0x000fe400000012ff */
[----:B------:R-:W-:-:S02]  /*ef10*/  LOP3.LUT R26, R7, R8, RZ, 0x3c, !PT ;  /* 0x00000008071a7212 */ /* 0x000fc400078e3cff */
[----:B------:R-:W-:Y:S02]  /*ef20*/  LOP3.LUT R8, R93, 0x380, RZ, 0xc0, !PT ;  /* 0x000003805d087812 */ /* 0x000fe400078ec0ff */
[----:B------:R-:W-:Y:S02]  /*ef30*/  LOP3.LUT R24, R10, R23, RZ, 0x3c, !PT ;  /* 0x000000170a187212 */ /* 0x000fe400078e3cff */
[----:B------:R-:W-:Y:S02]  /*ef40*/  SHF.R.U64 R12, R12, 0x3, RZ ;  /* 0x000000030c0c7819 */ /* 0x000fe400000012ff */
[----:B------:R-:W-:Y:S02]  /*ef50*/  LOP3.LUT R28, R6, R17, RZ, 0x3c, !PT ;  /* 0x00000011061c7212 */ /* 0x000fe400078e3cff */
[----:B------:R-:W-:Y:S02]  /*ef60*/  LOP3.LUT R10, R97, 0x380, RZ, 0xc0, !PT ;  /* 0x00000380610a7812 */ /* 0x000fe400078ec0ff */
[----:B------:R-:W-:-:S02]  /*ef70*/  LOP3.LUT R17, R30, 0x380, RZ, 0xc0, !PT ;  /* 0x000003801e117812 */ /* 0x000fc400078ec0ff */
[----:B------:R-:W-:Y:S02]  /*ef80*/  SHF.R.U64 R8, R8, 0x3, RZ ;  /* 0x0000000308087819 */ /* 0x000fe400000012ff */
[----:B------:R-:W-:Y:S02]  /*ef90*/  LOP3.LUT R14, R12, R31, RZ, 0x3c, !PT ;  /* 0x0000001f0c0e7212 */ /* 0x000fe400078e3cff */
[----:B------:R-:W-:Y:S02]  /*efa0*/  SHF.R.U64 R10, R10, 0x3, RZ ;  /* 0x000000030a0a7819 */ /* 0x000fe400000012ff */
[----:B------:R-:W-:Y:S02]  /*efb0*/  SHF.R.U64 R17, R17, 0x3, RZ ;  /* 0x0000000311117819 */ /* 0x000fe400000012ff */
[----:B------:R-:W-:Y:S02]  /*efc0*/  LOP3.LUT R12, R8, R93, RZ, 0x3c, !PT ;  /* 0x0000005d080c7212 */ /* 0x000fe400078e3cff */
[----:B------:R-:W-:-:S02]  /*efd0*/  MOV R23, R4 ;  /* 0x0000000400177202 */ /* 0x000fc40000000f00 */
[----:B------:R-:W-:Y:S02]  /*efe0*/  F2FP.F16.F32.PACK_AB R4, R3, R2 ;  /* 0x000000020304723e */ /* 0x000fe400000000ff */
[----:B------:R-:W-:Y:S02]  /*eff0*/  F2FP.F16.F32.PACK_AB R5, R89, R88 ;  /* 0x000000585905723e */ /* 0x000fe400000000ff */
[----:B------:R-:W-:Y:S02]  /*f000*/  F2FP.F16.F32.PACK_AB R6, R21, R20 ;  /* 0x000000141506723e */ /* 0x000fe400000000ff */
[----:B------:R-:W-:Y:S02]  /*f010*/  F2FP.F16.F32.PACK_AB R7, R91, R90 ;  /* 0x0000005a5b07723e */ /* 0x000fe400000000ff */
[----:B------:R-:W-:Y:S02]  /*f020*/  LOP3.LUT R10, R10, R97, RZ, 0x3c, !PT ;  /* 0x000000610a0a7212 */ /* 0x000fe400078e3cff */
[----:B------:R-:W-:Y:S01]  /*f030*/  LOP3.LUT R8, R17, R30, RZ, 0x3c, !PT ;  /* 0x0000001e11087212 */ /* 0x000fe200078e3cff */
[----:B------:R0:W-:Y:S01]  /*f040*/  STSM.16.M88.4 [R23], R4 ;  /* 0x0000000417007844 */ /* 0x0001e20000000200 */
[----:B------:R-:W-:-:S02]  /*f050*/  MOV R97, R14 ;  /* 0x0000000e00617202 */ /* 0x000fc40000000f00 */
[----:B------:R-:W-:Y:S02]  /*f060*/  MOV R96, R12 ;  /* 0x0000000c00607202 */ /* 0x000fe40000000f00 */
[----:B------:R-:W-:Y:S02]  /*f070*/  MOV R99, R28 ;  /* 0x0000001c00637202 */ /* 0x000fe40000000f00 */
[----:B------:R-:W-:Y:S02]  /*f080*/  MOV R98, R26 ;  /* 0x0000001a00627202 */ /* 0x000fe40000000f00 */
[----:B------:R-:W-:Y:S02]  /*f090*/  MOV R17, R24 ;  /* 0x0000001800117202 */ /* 0x000fe40000000f00 */
[----:B------:R-:W-:Y:S02]  /*f0a0*/  F2FP.F16.F32.PACK_AB R12, R33, R32 ;  /* 0x00000020210c723e */ /* 0x000fe400000000ff */
[----:B------:R-:W-:-:S02]  /*f0b0*/  F2FP.F16.F32.PACK_AB R13, R35, R34 ;  /* 0x00000022230d723e */ /* 0x000fc400000000ff */
[----:B------:R-:W-:Y:S02]  /*f0c0*/  F2FP.F16.F32.PACK_AB R14, R37, R36 ;  /* 0x00000024250e723e */ /* 0x000fe400000000ff */
[----:B------:R-:W-:Y:S02]  /*f0d0*/  F2FP.F16.F32.PACK_AB R15, R39, R38 ;  /* 0x00000026270f723e */ /* 0x000fe400000000ff */
[----:B------:R-:W-:Y:S02]  /*f0e0*/  F2FP.F16.F32.PACK_AB R24, R41, R40 ;  /* 0x000000282918723e */ /* 0x000fe400000000ff */
[----:B------:R-:W-:Y:S01]  /*f0f0*/  F2FP.F16.F32.PACK_AB R25, R43, R42 ;  /* 0x0000002a2b19723e */ /* 0x000fe200000000ff */
[----:B------:R-:W-:Y:S01]  /*f100*/  STSM.16.M88.4 [R99], R12 ;  /* 0x0000000c63007844 */ /* 0x000fe20000000200 */
[----:B------:R-:W-:Y:S02]  /*f110*/  F2FP.F16.F32.PACK_AB R26, R45, R44 ;  /* 0x0000002c2d1a723e */ /* 0x000fe400000000ff */
[----:B------:R-:W-:-:S02]  /*f120*/  F2FP.F16.F32.PACK_AB R27, R47, R46 ;  /* 0x0000002e2f1b723e */ /* 0x000fc400000000ff */
[----:B------:R-:W-:Y:S02]  /*f130*/  F2FP.F16.F32.PACK_AB R28, R49, R48 ;  /* 0x00000030311c723e */ /* 0x000fe400000000ff */
[----:B------:R-:W-:Y:S01]  /*f140*/  F2FP.F16.F32.PACK_AB R29, R51, R50 ;  /* 0x00000032331d723e */ /* 0x000fe200000000ff */
[----:B------:R-:W-:Y:S01]  /*f150*/  STSM.16.M88.4 [R98], R24 ;  /* 0x0000001862007844 */ /* 0x000fe20000000200 */
[----:B------:R-:W-:Y:S02]  /*f160*/  F2FP.F16.F32.PACK_AB R30, R53, R52 ;  /* 0x00000034351e723e */ /* 0x000fe400000000ff */
[----:B------:R-:W-:Y:S02]  /*f170*/  F2FP.F16.F32.PACK_AB R31, R55, R54 ;  /* 0x00000036371f723e */ /* 0x000fe400000000ff */
[----:B------:R-:W-:Y:S02]  /*f180*/  MOV R93, R10 ;  /* 0x0000000a005d7202 */ /* 0x000fe40000000f00 */
[----:B0-----:R-:W-:Y:S01]  /*f190*/  MOV R23, R8 ;  /* 0x0000000800177202 */ /* 0x001fe20000000f00 */
[----:B------:R0:W-:Y:S01]  /*f1a0*/  STSM.16.M88.4 [R17], R28 ;  /* 0x0000001c11007844 */ /* 0x0001e20000000200 */
[----:B------:R-:W-:-:S02]  /*f1b0*/  F2FP.F16.F32.PACK_AB R4, R57, R56 ;  /* 0x000000383904723e */ /* 0x000fc400000000ff */
[----:B------:R-:W-:Y:S02]  /*f1c0*/  F2FP.F16.F32.PACK_AB R5, R59, R58 ;  /* 0x0000003a3b05723e */ /* 0x000fe400000000ff */
[----:B------:R-:W-:Y:S02]  /*f1d0*/  F2FP.F16.F32.PACK_AB R6, R61, R60 ;  /* 0x0000003c3d06723e */ /* 0x000fe400000000ff */
[----:B------:R-:W-:Y:S02]  /*f1e0*/  F2FP.F16.F32.PACK_AB R7, R63, R62 ;  /* 0x0000003e3f07723e */ /* 0x000fe400000000ff */
[----:B------:R-:W-:Y:S02]  /*f1f0*/  F2FP.F16.F32.PACK_AB R8, R65, R64 ;  /* 0x000000404108723e */ /* 0x000fe400000000ff */
[----:B------:R-:W-:Y:S01]  /*f200*/  F2FP.F16.F32.PACK_AB R9, R67, R66 ;  /* 0x000000424309723e */ /* 0x000fe200000000ff */
[----:B------:R-:W-:Y:S01]  /*f210*/  STSM.16.M88.4 [R97], R4 ;  /* 0x0000000461007844 */ /* 0x000fe20000000200 */
[----:B------:R-:W-:-:S02]  /*f220*/  F2FP.F16.F32.PACK_AB R10, R69, R68 ;  /* 0x00000044450a723e */ /* 0x000fc400000000ff */
[----:B------:R-:W-:Y:S01]  /*f230*/  F2FP.F16.F32.PACK_AB R11, R71, R70 ;  /* 0x00000046470b723e */ /* 0x000fe200000000ff */
[----:B0-----:R-:W-:Y:S01]  /*f240*/  IMAD.U32 R28, RZ, RZ, UR8 ;  /* 0x00000008ff1c7e24 */ /* 0x001fe2000f8e00ff */
[----:B------:R-:W-:Y:S01]  /*f250*/  F2FP.F16.F32.PACK_AB R12, R73, R72 ;  /* 0x00000048490c723e */ /* 0x000fe200000000ff */
[----:B------:R-:W-:Y:S01]  /*f260*/  IMAD.U32 R29, RZ, RZ, UR9 ;  /* 0x00000009ff1d7e24 */ /* 0x000fe2000f8e00ff */
[----:B------:R-:W-:Y:S01]  /*f270*/  F2FP.F16.F32.PACK_AB R13, R75, R74 ;  /* 0x0000004a4b0d723e */ /* 0x000fe200000000ff */
[----:B------:R-:W-:Y:S01]  /*f280*/  STSM.16.M88.4 [R96], R8 ;  /* 0x0000000860007844 */ /* 0x000fe20000000200 */
[----:B------:R-:W-:Y:S01]  /*f290*/  F2FP.F16.F32.PACK_AB R14, R77, R76 ;  /* 0x0000004c4d0e723e */ /* 0x000fe200000000ff */
[----:B------:R-:W0:Y:S01]  /*f2a0*/  LDC.64 R30, c[0x0][0xc08] ;  /* 0x00030200ff1e7b82 */ /* 0x000e220000000a00 */
[----:B------:R-:W-:Y:S02]  /*f2b0*/  F2FP.F16.F32.PACK_AB R15, R79, R78 ;  /* 0x0000004e4f0f723e */ /* 0x000fe400000000ff */
[----:B------:R-:W-:-:S02]  /*f2c0*/  F2FP.F16.F32.PACK_AB R24, R81, R80 ;  /* 0x000000505118723e */ /* 0x000fc400000000ff */
[----:B------:R-:W-:Y:S01]  /*f2d0*/  F2FP.F16.F32.PACK_AB R25, R95, R94 ;  /* 0x0000005e5f19723e */ /* 0x000fe200000000ff */
[----:B------:R-:W-:Y:S01]  /*f2e0*/  STSM.16.M88.4 [R93], R12 ;  /* 0x0000000c5d007844 */ /* 0x000fe20000000200 */
[----:B------:R-:W-:Y:S02]  /*f2f0*/  F2FP.F16.F32.PACK_AB R26, R85, R84 ;  /* 0x00000054551a723e */ /* 0x000fe400000000ff */
[----:B------:R-:W-:Y:S02]  /*f300*/  F2FP.F16.F32.PACK_AB R27, R87, R86 ;  /* 0x00000056571b723e */ /* 0x000fe400000000ff */
[----:B------:R-:W-:-:S03]  /*f310*/  ISETP.NE.U32.AND P0, PT, RZ, UR10, PT ;  /* 0x0000000aff007c0c */ /* 0x000fc6000bf05070 */
[----:B------:R1:W-:Y:S01]  /*f320*/  STSM.16.M88.4 [R23], R24 ;  /* 0x0000001817007844 */ /* 0x0003e20000000200 */
[----:B------:R-:W-:Y:S01]  /*f330*/  BAR.SYNC.DEFER_BLOCKING 0x1, 0x100 ;  /* 0x0044000000007b1d */ /* 0x000fe20000010000 */
[----:B------:R-:W-:-:S07]  /*f340*/  ISETP.NE.AND.EX P0, PT, RZ, UR11, PT, P0 ;  /* 0x0000000bff007c0c */ /* 0x000fce000bf05300 */
[----:B-1----:R-:W1:Y:S06]  /*f350*/  LDC R23, c[0x0][0xbe8] ;  /* 0x0002fa00ff177b82 */ /* 0x002e6c0000000800 */
[----:B------:R-:W2:Y:S01]  /*f360*/  @P0 LDG.E R17, desc[UR16][R28.64] ;  /* 0x000000101c110981 */ /* 0x000ea2000c1e1900 */
[----:B0-----:R-:W-:Y:S02]  /*f370*/  ISETP.NE.U32.AND P1, PT, R30, RZ, PT ;  /* 0x000000ff1e00720c */ /* 0x001fe40003f25070 */
[----:B------:R-:W-:-:S11]  /*f380*/  R2UR UR4, R31 ;  /* 0x000000001f0472ca */ /* 0x000fd600000e0000 */
[----:B------:R-:W-:Y:S02]  /*f390*/  VOTEU.ANY UP0, P1 ;  /* 0x00000000003f7886 */ /* 0x000fe40000800100 */
[----:B------:R-:W-:Y:S01]  /*f3a0*/  UISETP.NE.AND.EX UP0, UPT, UR4, URZ, UPT, UP0 ;  /* 0x0000003f0400728c */ /* 0x000fe2000bf05300 */
[----:B-1----:R-:W-:Y:S02]  /*f3b0*/  ISETP.NE.AND P1, PT, R23, 0x1, PT ;  /* 0x000000011700780c */ /* 0x002fe40003f25270 */
[----:B------:R-:W-:Y:S02]  /*f3c0*/  ULDC UR4, c[0x0][0xa88] ;  /* 0x0002a20000047ab9 */ /* 0x000fe40000000800 */
[----:B------:R-:W-:Y:S01]  /*f3d0*/  IMAD.U32 R8, RZ, RZ, UR4 ;  /* 0x00000004ff087e24 */ /* 0x000fe2000f8e00ff */
[----:B------:R-:W-:Y:S01]  /*f3e0*/  PLOP3.LUT P4, PT, PT, PT, UP0, 0x80, 0x0 ;  /* 0x000000000000781c */ /* 0x000fe20003f8f008 */
[----:B------:R-:W-:-:S04]  /*f3f0*/  ULDC UR4, c[0x0][0xad4] ;  /* 0x0002b50000047ab9 */ /* 0x000fc80000000800 */
[----:B------:R-:W-:Y:S02]  /*f400*/  @UP0 ULDC.64 UR8, c[0x0][0xc08] ;  /* 0x0003020000080ab9 */ /* 0x000fe40000000a00 */
[----:B------:R-:W-:Y:S01]  /*f410*/  @UP0 UIMAD.WIDE UR8, UR12, 0x4, UR8 ;  /* 0x000000040c0808a5 */ /* 0x000fe2000f8e0208 */
[----:B------:R-:W0:Y:S01]  /*f420*/  @P1 LDC R6, c[0x0][0xbec] ;  /* 0x0002fb00ff061b82 */ /* 0x000e220000000800 */
[----:B------:R-:W-:-:S04]  /*f430*/  UISETP.NE.AND UP0, UPT, UR14, URZ, UPT ;  /* 0x0000003f0e00728c */ /* 0x000fc8000bf05270 */
[----:B------:R-:W-:Y:S01]  /*f440*/  USEL UR4, UR14, UR4, UP0 ;  /* 0x000000040e047287 */ /* 0x000fe20008000000 */
[----:B------:R-:W-:Y:S02]  /*f450*/  IMAD.U32 R4, RZ, RZ, UR8 ;  /* 0x00000008ff047e24 */ /* 0x000fe4000f8e00ff */
[----:B------:R-:W1:Y:S01]  /*f460*/  @P1 LDC R9, c[0x0][0xbf0] ;  /* 0x0002fc00ff091b82 */ /* 0x000e620000000800 */
[----:B------:R-:W-:Y:S01]  /*f470*/  UISETP.GT.AND UP1, UPT, UR4, 0x1, UPT ;  /* 0x000000010400788c */ /* 0x000fe2000bf24270 */
[----:B------:R-:W-:Y:S01]  /*f480*/  IMAD.U32 R5, RZ, RZ, UR9 ;  /* 0x00000009ff057e24 */ /* 0x000fe2000f8e00ff */
[----:B------:R-:W-:Y:S02]  /*f490*/  UMOV UR19, 0x9b8 ;  /* 0x000009b800137882 */ /* 0x000fe40000000000 */
[----:B------:R-:W-:Y:S02]  /*f4a0*/  USEL UR19, UR19, 0x978, UP1 ;  /* 0x0000097813137887 */ /* 0x000fe40008800000 */
[----:B------:R-:W-:Y:S01]  /*f4b0*/  UISETP.NE.U32.AND UP0, UPT, UR10, URZ, UPT ;  /* 0x0000003f0a00728c */ /* 0x000fe2000bf05070 */
[----:B------:R-:W-:Y:S01]  /*f4c0*/  VIADD R11, R19, UR60 ;  /* 0x0000003c130b7c36 */ /* 0x000fe20008000000 */
[----:B------:R-:W-:Y:S01]  /*f4d0*/  USHF.R.S32.HI UR10, URZ, 0x1f, UR12 ;  /* 0x0000001f3f0a7899 */ /* 0x000fe2000801140c */
[----:B------:R0:W5:Y:S01]  /*f4e0*/  @P4 LDG.E R8, desc[UR16][R4.64] ;  /* 0x0000001004084981 */ /* 0x000162000c1e1900 */
[----:B------:R-:W-:Y:S01]  /*f4f0*/  UISETP.NE.AND.EX UP0, UPT, UR11, URZ, UPT, UP0 ;  /* 0x0000003f0b00728c */ /* 0x000fe2000bf05300 */
[----:B------:R-:W-:Y:S01]  /*f500*/  IMAD.MOV.U32 R7, RZ, RZ, R11 ;  /* 0x000000ffff077224 */ /* 0x000fe200078e000b */
[----:B------:R-:W-:Y:S01]  /*f510*/  UMOV UR4, URZ ;  /* 0x0000003f00047c82 */ /* 0x000fe20008000000 */
[----:B------:R-:W-:-:S02]  /*f520*/  USEL UR9, UR13, URZ, UP1 ;  /* 0x0000003f0d097287 */ /* 0x000fc40008800000 */
[----:B------:R-:W-:Y:S02]  /*f530*/  USEL UR8, UR12, URZ, !UP0 ;  /* 0x0000003f0c087287 */ /* 0x000fe4000c000000 */
[----:B------:R-:W-:Y:S01]  /*f540*/  USEL UR18, UR10, URZ, !UP0 ;  /* 0x0000003f0a127287 */ /* 0x000fe2000c000000 */
[----:B------:R-:W-:Y:S02]  /*f550*/  ULDC.64 UR12, c[0x0][UR19+0x220] ;  /* 0x00008800130c7abb */ /* 0x000fe40008000a00 */
[----:B------:R-:W-:Y:S01]  /*f560*/  ULDC.64 UR10, c[0x0][UR19+0x218] ;  /* 0x00008600130a7abb */ /* 0x000fe20008000a00 */
[----:B0-----:R-:W-:Y:S01]  /*f570*/  @P1 IMAD.HI.U32 R4, R11, R6, RZ ;  /* 0x000000060b041227 */ /* 0x001fe200078e00ff */
[----:B------:R-:W-:Y:S01]  /*f580*/  ULDC.64 UR14, c[0x0][UR19+0x228] ;  /* 0x00008a00130e7abb */ /* 0x000fe20008000a00 */
[----:B------:R-:W-:Y:S02]  /*f590*/  UIMAD.WIDE.U32 UR16, UR10, UR20, URZ ;  /* 0x000000140a1072a5 */ /* 0x000fe4000f8e003f */
[----:B------:R-:W-:Y:S01]  /*f5a0*/  UIMAD UR13, UR13, UR8, URZ ;  /* 0x000000080d0d72a4 */ /* 0x000fe2000f8e023f */
[----:B-1----:R-:W-:Y:S01]  /*f5b0*/  @P1 SHF.R.U32.HI R7, RZ, R9, R4 ;  /* 0x00000009ff071219 */ /* 0x002fe20000011604 */
[----:B------:R-:W-:-:S02]  /*f5c0*/  UIMAD UR20, UR11, UR20, URZ ;  /* 0x000000140b1472a4 */ /* 0x000fc4000f8e023f */
[----:B------:R-:W-:Y:S02]  /*f5d0*/  UIMAD.WIDE.U32 UR10, UR12, UR8, URZ ;  /* 0x000000080c0a72a5 */ /* 0x000fe4000f8e003f */
[----:B------:R-:W-:Y:S01]  /*f5e0*/  UIMAD.WIDE.U32 UR22, UR14, UR9, URZ ;  /* 0x000000090e1672a5 */ /* 0x000fe2000f8e003f */
[----:B------:R-:W-:Y:S01]  /*f5f0*/  IMAD.MOV R6, RZ, RZ, -R7 ;  /* 0x000000ffff067224 */ /* 0x000fe200078e0a07 */
[----:B------:R-:W-:Y:S02]  /*f600*/  UIMAD UR9, UR15, UR9, URZ ;  /* 0x000000090f0972a4 */ /* 0x000fe4000f8e023f */
[----:B------:R-:W-:Y:S01]  /*f610*/  UIMAD UR13, UR12, UR18, UR13 ;  /* 0x000000120c0d72a4 */ /* 0x000fe2000f8e020d */
[----:B------:R-:W-:Y:S01]  /*f620*/  IMAD R9, R23, R6, R11 ;  /* 0x0000000617097224 */ /* 0x000fe200078e020b */
[----:B------:R-:W-:Y:S01]  /*f630*/  UIADD3 UR20, UR17, UR20, URZ ;  /* 0x0000001411147290 */ /* 0x000fe2000fffe03f */
[----:B------:R-:W-:Y:S02]  /*f640*/  IMAD.U32 R4, RZ, RZ, UR22 ;  /* 0x00000016ff047e24 */ /* 0x000fe4000f8e00ff */
[----:B------:R-:W-:Y:S01]  /*f650*/  IMAD.U32 R5, RZ, RZ, UR23 ;  /* 0x00000017ff057e24 */ /* 0x000fe2000f8e00ff */
[----:B------:R-:W-:-:S02]  /*f660*/  SHF.R.S32.HI R5, RZ, 0x1f, R7 ;  /* 0x0000001fff057819 */ /* 0x000fc40000011407 */
[----:B------:R-:W-:Y:S02]  /*f670*/  SHF.R.S32.HI R6, RZ, 0x1f, R9 ;  /* 0x0000001fff067819 */ /* 0x000fe40000011409 */
[----:B--2---:R-:W-:-:S13]  /*f680*/  @P0 R2UR UR4, R17 ;  /* 0x00000000110402ca */ /* 0x004fda00000e0000 */
[----:B------:R-:W-:Y:S02]  /*f690*/  UIADD3 UR16, UP0, UP2, UR10, UR16, UR4 ;  /* 0x000000100a107290 */ /* 0x000fe4000fa1e004 */
[----:B------:R-:W-:Y:S02]  /*f6a0*/  UIADD3 UR10, UR23, UR9, URZ ;  /* 0x00000009170a7290 */ /* 0x000fe4000fffe03f */
[----:B------:R-:W-:Y:S02]  /*f6b0*/  UIADD3 UR9, UR11, UR13, URZ ;  /* 0x0000000d0b097290 */ /* 0x000fe4000fffe03f */
[----:B------:R-:W-:Y:S01]  /*f6c0*/  USHF.R.S32.HI UR14, URZ, 0x1f, UR4 ;  /* 0x0000001f3f0e7899 */ /* 0x000fe20008011404 */
[----:B------:R-:W-:Y:S01]  /*f6d0*/  IADD3 R4, P2, P3, R7, UR16, R4 ;  /* 0x0000001007047c10 */ /* 0x000fe2000fb5e004 */
[----:B------:R-:W-:Y:S01]  /*f6e0*/  IMAD.U32 R10, RZ, RZ, UR10 ;  /* 0x0000000aff0a7e24 */ /* 0x000fe2000f8e00ff */
[----:B------:R-:W-:Y:S01]  /*f6f0*/  ULDC.64 UR10, c[0x0][UR19+0x210] ;  /* 0x00008400130a7abb */ /* 0x000fe20008000a00 */
[----:B------:R-:W-:Y:S01]  /*f700*/  UIADD3.X UR9, UR9, UR20, UR14, UP0, UP2 ;  /* 0x0000001409097290 */ /* 0x000fe200087e440e */
[----:B------:R-:W-:Y:S01]  /*f710*/  IMAD R7, R9, UR11, RZ ;  /* 0x0000000b09077c24 */ /* 0x000fe2000f8e02ff */
[----:B------:R-:W-:Y:S01]  /*f720*/  ULDC.64 UR12, c[0x0][0xba8] ;  /* 0x0002ea00000c7ab9 */ /* 0x000fe20000000a00 */
[----:B------:R-:W-:Y:S01]  /*f730*/  @!UP1 ULDC UR12, c[0x0][0xb50] ;  /* 0x0002d400000c9ab9 */ /* 0x000fe20000000800 */
[----:B------:R-:W-:Y:S01]  /*f740*/  @!UP1 ULDC UR13, c[0x0][0xb54] ;  /* 0x0002d500000d9ab9 */ /* 0x000fe20000000800 */
[----:B------:R-:W-:Y:S01]  /*f750*/  IMAD R7, R6, UR10, R7 ;  /* 0x0000000a06077c24 */ /* 0x000fe2000f8e0207 */
[----:B------:R-:W-:-:S03]  /*f760*/  IADD3.X R5, R5, UR9, R10, P2, P3 ;  /* 0x0000000905057c10 */ /* 0x000fc600097e640a */
[----:B------:R-:W-:-:S04]  /*f770*/  IMAD.WIDE.U32 R4, R9, UR10, R4 ;  /* 0x0000000a09047c25 */ /* 0x000fc8000f8e0004 */
[----:B------:R-:W-:Y:S01]  /*f780*/  IMAD.IADD R5, R5, 0x1, R7 ;  /* 0x0000000105057824 */ /* 0x000fe200078e0207 */
[----:B------:R-:W-:-:S04]  /*f790*/  LEA R9, P2, R4, UR12, 0x2 ;  /* 0x0000000c04097c11 */ /* 0x000fc8000f8410ff */
[----:B------:R-:W-:Y:S01]  /*f7a0*/  LEA.HI.X R10, R4, UR13, R5, 0x2, P2 ;  /* 0x0000000d040a7c11 */ /* 0x000fe200090f1405 */
[----:B------:R-:W-:Y:S08]  /*f7b0*/  @P4 BRA `(.L_x_1210) ;  /* 0x0000000000144947 */ /* 0x000ff00003800000 */
[----:B------:R-:W-:Y:S05]  /*f7c0*/  @!P0 BRA `(.L_x_1210) ;  /* 0x0000000000108947 */ /* 0x000fea0003800000 */
[----:B------:R-:W-:Y:S02]  /*f7d0*/  ULDC.64 UR10, c[0x0][0x208] ;  /* 0x00008200000a7ab9 */ /* 0x000fe40000000a00 */
[----:B------:R-:W2:Y:S04]  /*f7e0*/  LDG.E R5, desc[UR10][R28.64] ;  /* 0x0000000a1c057981 */ /* 0x000ea8000c1e1900 */
[----:B-----5:R-:W2:Y:S02]  /*f7f0*/  LDG.E R8, desc[UR10][R28.64+0x4] ;  /* 0x0000040a1c087981 */ /* 0x020ea4000c1e1900 */
[----:B--2---:R-:W-:-:S07]  /*f800*/  IMAD.IADD R8, R8, 0x1, -R5 ;  /* 0x0000000108087824 */ /* 0x004fce00078e0a05 */
.L_x_1210:
[----:B------:R-:W-:Y:S01]  /*f810*/  SHFL.IDX PT, R4, R9, RZ, 0x1c1f ;  /* 0x001c1fff09047589 */ /* 0x000fe200000e0000 */
[----:B------:R-:W-:Y:S01]  /*f820*/  VIADD R12, R200, UR60 ;  /* 0x0000003cc80c7c36 */ /* 0x000fe20008000000 */
[----:B------:R-:W-:Y:S01]  /*f830*/  LOP3.LUT P0, RZ, R183, 0x3, RZ, 0xc0, !PT ;  /* 0x00000003b7ff7812 */ /* 0x000fe2000780c0ff */
[----:B-----5:R-:W-:Y:S01]  /*f840*/  IMAD R17, R8, R23, RZ ;  /* 0x0000001708117224 */ /* 0x020fe200078e02ff */
[----:B------:R-:W0:Y:S01]  /*f850*/  SHFL.IDX PT, R5, R10, RZ, 0x1c1f ;  /* 0x001c1fff0a057589 */ /* 0x000e2200000e0000 */
[C---:B------:R-:W-:Y:S01]  /*f860*/  VIADD R24, R12.reuse, 0x8 ;  /* 0x000000080c187836 */ /* 0x040fe20000000000 */
[----:B------:R-:W-:Y:S02]  /*f870*/  ULDC.64 UR10, c[0x0][0x208] ;  /* 0x00008200000a7ab9 */ /* 0x000fe40000000a00 */
[----:B------:R-:W-:Y:S01]  /*f880*/  SHFL.IDX PT, R6, R9, 0x1, 0x1c1f ;  /* 0x003c1f0009067f89 */ /* 0x000fe200000e0000 */
[-C--:B------:R-:W-:Y:S02]  /*f890*/  ISETP.GE.OR P2, PT, R12, R17.reuse, P0 ;  /* 0x000000110c00720c */ /* 0x080fe40000746670 */
[----:B------:R-:W-:Y:S01]  /*f8a0*/  ISETP.GE.OR P0, PT, R24, R17, P0 ;  /* 0x000000111800720c */ /* 0x000fe20000706670 */
[----:B------:R-:W1:Y:S10]  /*f8b0*/  SHFL.IDX PT, R7, R10, 0x1, 0x1c1f ;  /* 0x003c1f000a077f89 */ /* 0x000e7400000e0000 */
[----:B0-----:R0:W-:Y:S04]  /*f8c0*/  @!P2 ST.E desc[UR10][R4.64], R92 ;  /* 0x0000005c0400a985 */ /* 0x0011e8000c10190a */
[----:B-1----:R0:W-:Y:S01]  /*f8d0*/  @!P0 ST.E desc[UR10][R6.64], R0 ;  /* 0x0000000006008985 */ /* 0x0021e2000c10190a */
[----:B------:R-:W-:-:S13]  /*f8e0*/  PLOP3.LUT P0, PT, PT, PT, UP1, 0x80, 0x0 ;  /* 0x000000000000781c */ /* 0x000fda0003f0f018 */
[----:B0-----:R-:W-:Y:S05]  /*f8f0*/  @P0 BRA `(.L_x_1211) ;  /* 0x0000000800a40947 */ /* 0x001fea0003800000 */
[----:B------:R-:W-:Y:S01]  /*f900*/  IMAD R3, R180, 0x40, R22 ;  /* 0x00000040b4037824 */ /* 0x000fe200078e0216 */
[----:B------:R-:W-:Y:S01]  /*f910*/  ULDC.64 UR12, c[0x0][0xaa0] ;  /* 0x0002a800000c7ab9 */ /* 0x000fe20000000a00 */
[----:B------:R-:W-:Y:S01]  /*f920*/  R2UR UR15, R164 ;  /* 0x00000000a40f72ca */ /* 0x000fe200000e0000 */
[----:B------:R-:W0:Y:S01]  /*f930*/  @P1 LDC R45, c[0x0][0xbf0] ;  /* 0x0002fc00ff2d1b82 */ /* 0x000e220000000800 */
[----:B------:R-:W-:Y:S01]  /*f940*/  IMAD.WIDE R82, R3, 0x2, R82 ;  /* 0x0000000203527825 */ /* 0x000fe200078e0252 */
[----:B------:R-:W-:Y:S02]  /*f950*/  ULDC.64 UR10, c[0x0][0x208] ;  /* 0x00008200000a7ab9 */ /* 0x000fe40000000a00 */
[C---:B------:R-:W-:Y:S02]  /*f960*/  IADD3 R9, P6, R82.reuse, 0x1000, RZ ;  /* 0x0000100052097810 */ /* 0x040fe40007fde0ff */
[----:B------:R-:W-:Y:S02]  /*f970*/  IADD3 R13, P5, R82, 0x2000, RZ ;  /* 0x00002000520d7810 */ /* 0x000fe40007fbe0ff */
[----:B------:R-:W-:-:S02]  /*f980*/  LOP3.LUT R8, R9, 0x380, RZ, 0xc0, !PT ;  /* 0x0000038009087812 */ /* 0x000fc400078ec0ff */
[----:B------:R-:W-:Y:S02]  /*f990*/  IADD3 R25, P4, R82, 0x3000, RZ ;  /* 0x0000300052197810 */ /* 0x000fe40007f9e0ff */
[----:B------:R-:W-:Y:S02]  /*f9a0*/  SHF.R.U64 R8, R8, 0x3, RZ ;  /* 0x0000000308087819 */ /* 0x000fe400000012ff */
[----:B------:R-:W-:Y:S02]  /*f9b0*/  IADD3 R29, P3, R82, 0x4000, RZ ;  /* 0x00004000521d7810 */ /* 0x000fe40007f7e0ff */
[----:B------:R-:W-:Y:S01]  /*f9c0*/  LOP3.LUT R8, R8, R9, RZ, 0x3c, !PT ;  /* 0x0000000908087212 */ /* 0x000fe200078e3cff */
[----:B------:R-:W-:Y:S01]  /*f9d0*/  IMAD.X R9, RZ, RZ, R83, P6 ;  /* 0x000000ffff097224 */ /* 0x000fe200030e0653 */
[C---:B------:R-:W-:Y:S02]  /*f9e0*/  IADD3 R3, P6, R82.reuse, 0x7000, RZ ;  /* 0x0000700052037810 */ /* 0x040fe40007fde0ff */
[----:B------:R-:W-:-:S02]  /*f9f0*/  IADD3 R33, P2, R82, 0x5000, RZ ;  /* 0x0000500052217810 */ /* 0x000fc40007f5e0ff */
[----:B------:R-:W-:Y:S01]  /*fa00*/  IADD3 R37, P0, R82, 0x6000, RZ ;  /* 0x0000600052257810 */ /* 0x000fe20007f1e0ff */
[----:B------:R-:W-:Y:S01]  /*fa10*/  IMAD.X R41, RZ, RZ, R83, P6 ;  /* 0x000000ffff297224 */ /* 0x000fe200030e0653 */
[----:B------:R-:W-:Y:S01]  /*fa20*/  LOP3.LUT R0, R3, 0x380, RZ, 0xc0, !PT ;  /* 0x0000038003007812 */ /* 0x000fe200078ec0ff */
[----:B------:R-:W-:Y:S01]  /*fa30*/  UIMAD UR9, UR14, UR12, URZ ;  /* 0x0000000c0e0972a4 */ /* 0x000fe2000f8e023f */
[----:B------:R-:W-:Y:S01]  /*fa40*/  LOP3.LUT R12, R13, 0x380, RZ, 0xc0, !PT ;  /* 0x000003800d0c7812 */ /* 0x000fe200078ec0ff */
[----:B------:R-:W5:Y:S01]  /*fa50*/  LD.E.128 R8, desc[UR10][R8.64] ;  /* 0x0000000a08087980 */ /* 0x000f62000c101d00 */
[----:B------:R-:W-:Y:S02]  /*fa60*/  LOP3.LUT R24, R25, 0x380, RZ, 0xc0, !PT ;  /* 0x0000038019187812 */ /* 0x000fe400078ec0ff */
[----:B------:R-:W-:Y:S02]  /*fa70*/  LOP3.LUT R28, R29, 0x380, RZ, 0xc0, !PT ;  /* 0x000003801d1c7812 */ /* 0x000fe400078ec0ff */
[----:B------:R-:W-:-:S02]  /*fa80*/  LOP3.LUT R32, R33, 0x380, RZ, 0xc0, !PT ;  /* 0x0000038021207812 */ /* 0x000fc400078ec0ff */
[----:B------:R-:W-:Y:S02]  /*fa90*/  LOP3.LUT R36, R37, 0x380, RZ, 0xc0, !PT ;  /* 0x0000038025247812 */ /* 0x000fe400078ec0ff */
[----:B------:R-:W-:Y:S02]  /*faa0*/  SHF.R.U64 R0, R0, 0x3, RZ ;  /* 0x0000000300007819 */ /* 0x000fe400000012ff */
[----:B------:R-:W-:Y:S02]  /*fab0*/  LOP3.LUT R5, R82, 0x380, RZ, 0xc0, !PT ;  /* 0x0000038052057812 */ /* 0x000fe400078ec0ff */
[----:B------:R-:W-:Y:S02]  /*fac0*/  SHF.R.U64 R12, R12, 0x3, RZ ;  /* 0x000000030c0c7819 */ /* 0x000fe400000012ff */
[----:B------:R-:W-:Y:S02]  /*fad0*/  SHF.R.U64 R24, R24, 0x3, RZ ;  /* 0x0000000318187819 */ /* 0x000fe400000012ff */
[----:B------:R-:W-:-:S02]  /*fae0*/  SHF.R.U64 R28, R28, 0x3, RZ ;  /* 0x000000031c1c7819 */ /* 0x000fc400000012ff */
[----:B------:R-:W-:Y:S02]  /*faf0*/  SHF.R.U64 R32, R32, 0x3, RZ ;  /* 0x0000000320207819 */ /* 0x000fe400000012ff */
[----:B------:R-:W-:Y:S02]  /*fb00*/  SHF.R.U64 R36, R36, 0x3, RZ ;  /* 0x0000000324247819 */ /* 0x000fe400000012ff */
[----:B------:R-:W-:Y:S02]  /*fb10*/  LOP3.LUT R40, R0, R3, RZ, 0x3c, !PT ;  /* 0x0000000300287212 */ /* 0x000fe400078e3cff */
[----:B------:R-:W-:Y:S01]  /*fb20*/  SHF.R.U64 R5, R5, 0x3, RZ ;  /* 0x0000000305057819 */ /* 0x000fe200000012ff */
[----:B------:R-:W1:Y:S01]  /*fb30*/  @P1 LDC R3, c[0x0][0xbec] ;  /* 0x0002fb00ff031b82 */ /* 0x000e620000000800 */
[----:B------:R-:W-:Y:S01]  /*fb40*/  LOP3.LUT R12, R12, R13, RZ, 0x3c, !PT ;  /* 0x0000000d0c0c7212 */ /* 0x000fe200078e3cff */
[--C-:B------:R-:W-:Y:S01]  /*fb50*/  IMAD.X R13, RZ, RZ, R83.reuse, P5 ;  /* 0x000000ffff0d7224 */ /* 0x100fe200028e0653 */
        /* <DEDUP_REMOVED lines=8> */
[----:B------:R-:W-:Y:S01]  /*fbe0*/  LOP3.LUT R82, R5, R82, RZ, 0x3c, !PT ;  /* 0x0000005205527212 */ /* 0x000fe200078e3cff */
[----:B------:R-:W5:Y:S01]  /*fbf0*/  LD.E.128 R12, desc[UR10][R12.64] ;  /* 0x0000000a0c0c7980 */ /* 0x000f62000c101d00 */
[----:B------:R-:W-:-:S03]  /*fc00*/  UIMAD UR9, UR4, UR13, UR9 ;  /* 0x0000000d040972a4 */ /* 0x000fc6000f8e0209 */
[----:B------:R2:W5:Y:S04]  /*fc10*/  LD.E.128 R4, desc[UR10][R82.64] ;  /* 0x0000000a52047980 */ /* 0x000568000c101d00 */
[----:B------:R-:W5:Y:S04]  /*fc20*/  LD.E.128 R24, desc[UR10][R24.64] ;  /* 0x0000000a18187980 */ /* 0x000f68000c101d00 */
[----:B------:R-:W5:Y:S04]  /*fc30*/  LD.E.128 R28, desc[UR10][R28.64] ;  /* 0x0000000a1c1c7980 */ /* 0x000f68000c101d00 */
[----:B------:R-:W5:Y:S04]  /*fc40*/  LD.E.128 R32, desc[UR10][R32.64] ;  /* 0x0000000a20207980 */ /* 0x000f68000c101d00 */
[----:B------:R-:W5:Y:S04]  /*fc50*/  LD.E.128 R36, desc[UR10][R36.64] ;  /* 0x0000000a24247980 */ /* 0x000f68000c101d00 */
[----:B------:R-:W5:Y:S01]  /*fc60*/  LD.E.128 R40, desc[UR10][R40.64] ;  /* 0x0000000a28287980 */ /* 0x000f62000c101d00 */
[----:B------:R-:W-:Y:S01]  /*fc70*/  UIMAD.WIDE.U32 UR10, UR4, UR12, URZ ;  /* 0x0000000c040a72a5 */ /* 0x000fe2000f8e003f */
[----:B------:R-:W-:-:S02]  /*fc80*/  IMAD R0, R161, 0x20, R180 ;  /* 0x00000020a1007824 */ /* 0x000fc400078e02b4 */
[----:B------:R-:W-:Y:S01]  /*fc90*/  ULDC.64 UR12, c[0x0][0xae8] ;  /* 0x0002ba00000c7ab9 */ /* 0x000fe20000000a00 */
[----:B------:R-:W-:Y:S01]  /*fca0*/  UIADD3 UR11, UR11, UR9, URZ ;  /* 0x000000090b0b7290 */ /* 0x000fe2000fffe03f */
[----:B------:R-:W-:Y:S01]  /*fcb0*/  VIADD R44, R0, UR60 ;  /* 0x0000003c002c7c36 */ /* 0x000fe20008000000 */
[----:B------:R-:W-:Y:S01]  /*fcc0*/  @!PT LDS RZ, [RZ] ;  /* 0x00000000fffff984 */ /* 0x000fe20000000800 */
[----:B------:R-:W-:Y:S01]  /*fcd0*/  @!PT LDS RZ, [RZ] ;  /* 0x00000000fffff984 */ /* 0x000fe20000000800 */
[----:B------:R-:W-:Y:S01]  /*fce0*/  @!PT LDS RZ, [RZ] ;  /* 0x00000000fffff984 */ /* 0x000fe20000000800 */
[----:B------:R-:W-:Y:S01]  /*fcf0*/  @!PT LDS RZ, [RZ] ;  /* 0x00000000fffff984 */ /* 0x000fe20000000800 */
[----:B------:R3:W-:Y:S06]  /*fd00*/  MEMBAR.ALL.CTA ;  /* 0x0000000000007992 */ /* 0x0007ec0000008000 */
[----:B---3--:R-:W3:Y:S01]  /*fd10*/  FENCE.VIEW.ASYNC.S ;  /* 0x00000000000073c6 */ /* 0x008ee20000000000 */
[----:B------:R-:W-:-:S02]  /*fd20*/  UIMAD.WIDE.U32 UR10, UR15, UR12, UR10 ;  /* 0x0000000c0f0a72a5 */ /* 0x000fc4000f8e000a */
[----:B------:R-:W-:Y:S02]  /*fd30*/  USHF.R.S32.HI UR4, URZ, 0x1f, UR8 ;  /* 0x0000001f3f047899 */ /* 0x000fe40008011408 */
[----:B------:R-:W-:Y:S01]  /*fd40*/  UIMAD UR11, UR15, UR13, UR11 ;  /* 0x0000000d0f0b72a4 */ /* 0x000fe2000f8e020b */
[----:B-1----:R-:W-:Y:S02]  /*fd50*/  @P1 IMAD.HI.U32 R0, R44, R3, RZ ;  /* 0x000000032c001227 */ /* 0x002fe400078e00ff */
[----:B------:R-:W-:Y:S02]  /*fd60*/  ULDC.64 UR12, c[0x0][0xaf0] ;  /* 0x0002bc00000c7ab9 */ /* 0x000fe40000000a00 */
[----:B------:R-:W-:Y:S01]  /*fd70*/  UIMAD UR4, UR4, UR12, URZ ;  /* 0x0000000c040472a4 */ /* 0x000fe2000f8e023f */
[----:B------:R-:W-:Y:S01]  /*fd80*/  IMAD.MOV.U32 R21, RZ, RZ, R44 ;  /* 0x000000ffff157224 */ /* 0x000fe200078e002c */
[----:B0-----:R-:W-:Y:S02]  /*fd90*/  @P1 SHF.R.U32.HI R21, RZ, R45, R0 ;  /* 0x0000002dff151219 */ /* 0x001fe40000011600 */
[----:B------:R-:W-:-:S02]  /*fda0*/  UIMAD UR4, UR8, UR13, UR4 ;  /* 0x0000000d080472a4 */ /* 0x000fc4000f8e0204 */
[----:B------:R-:W-:Y:S01]  /*fdb0*/  UIMAD.WIDE.U32 UR8, UR8, UR12, UR10 ;  /* 0x0000000c080872a5 */ /* 0x000fe2000f8e000a */
[--C-:B------:R-:W-:Y:S01]  /*fdc0*/  SHF.R.S32.HI R0, RZ, 0x1f, R21.reuse ;  /* 0x0000001fff007819 */ /* 0x100fe20000011415 */
[----:B------:R-:W-:Y:S01]  /*fdd0*/  IMAD.MOV R20, RZ, RZ, -R21 ;  /* 0x000000ffff147224 */ /* 0x000fe200078e0a15 */
[----:B------:R-:W-:Y:S01]  /*fde0*/  ULDC.64 UR10, c[0x0][0xae0] ;  /* 0x0002b800000a7ab9 */ /* 0x000fe20000000a00 */
[----:B------:R-:W-:Y:S02]  /*fdf0*/  UIADD3 UR4, UR9, UR4, URZ ;  /* 0x0000000409047290 */ /* 0x000fe4000fffe03f */
[----:B------:R-:W-:Y:S02]  /*fe00*/  IMAD R0, R0, UR10, RZ ;  /* 0x0000000a00007c24 */ /* 0x000fe4000f8e02ff */
[----:B------:R-:W-:Y:S02]  /*fe10*/  IMAD R23, R23, R20, R44 ;  /* 0x0000001417177224 */ /* 0x000fe400078e022c */
[----:B------:R-:W-:-:S02]  /*fe20*/  IMAD.U32 R3, RZ, RZ, UR9 ;  /* 0x00000009ff037e24 */ /* 0x000fc4000f8e00ff */
[----:B------:R-:W-:Y:S01]  /*fe30*/  IMAD.U32 R2, RZ, RZ, UR8 ;  /* 0x00000008ff027e24 */ /* 0x000fe2000f8e00ff */
[----:B------:R-:W-:Y:S01]  /*fe40*/  ULDC.64 UR8, c[0x0][0xad8] ;  /* 0x0002b60000087ab9 */ /* 0x000fe20000000a00 */
[----:B------:R-:W-:Y:S02]  /*fe50*/  IMAD.U32 R3, RZ, RZ, UR4 ;  /* 0x00000004ff037e24 */ /* 0x000fe4000f8e00ff */
[C---:B------:R-:W-:Y:S01]  /*fe60*/  IMAD R45, R21.reuse, UR11, R0 ;  /* 0x0000000b152d7c24 */ /* 0x040fe2000f8e0200 */
[----:B------:R-:W-:Y:S01]  /*fe70*/  SHF.R.S32.HI R0, RZ, 0x1f, R23 ;  /* 0x0000001fff007819 */ /* 0x000fe20000011417 */
[----:B------:R-:W-:-:S04]  /*fe80*/  IMAD.WIDE.U32 R2, R21, UR10, R2 ;  /* 0x0000000a15027c25 */ /* 0x000fc8000f8e0002 */
[----:B------:R-:W-:Y:S02]  /*fe90*/  IMAD.IADD R3, R3, 0x1, R45 ;  /* 0x0000000103037824 */ /* 0x000fe400078e022d */
[----:B------:R-:W-:Y:S02]  /*fea0*/  IMAD R20, R0, UR8, RZ ;  /* 0x0000000800147c24 */ /* 0x000fe4000f8e02ff */
[----:B------:R-:W-:Y:S02]  /*feb0*/  VIADD R46, R180, UR60 ;  /* 0x0000003cb42e7c36 */ /* 0x000fe40008000000 */
[C---:B------:R-:W-:Y:S02]  /*fec0*/  IMAD R21, R23.reuse, UR9, R20 ;  /* 0x0000000917157c24 */ /* 0x040fe4000f8e0214 */
[----:B------:R-:W-:Y:S01]  /*fed0*/  IMAD.WIDE.U32 R2, R23, UR8, R2 ;  /* 0x0000000817027c25 */ /* 0x000fe2000f8e0002 */
[----:B------:R-:W-:Y:S01]  /*fee0*/  ISETP.GE.AND P2, PT, R46, R17, PT ;  /* 0x000000112e00720c */ /* 0x000fe20003f46270 */
[----:B------:R-:W-:-:S02]  /*fef0*/  ULDC.64 UR8, c[0x0][0xa80] ;  /* 0x0002a00000087ab9 */ /* 0x000fc40000000a00 */
[----:B------:R-:W-:Y:S01]  /*ff00*/  IMAD.IADD R3, R3, 0x1, R21 ;  /* 0x0000000103037824 */ /* 0x000fe200078e0215 */
[----:B------:R-:W-:Y:S01]  /*ff10*/  LEA R23, P3, R2, UR8, 0x1 ;  /* 0x0000000802177c11 */ /* 0x000fe2000f8608ff */
[----:B------:R-:W-:Y:S02]  /*ff20*/  VIADD R16, R16, 0x2a820 ;  /* 0x0002a82010107836 */ /* 0x000fe40000000000 */
[----:B------:R-:W-:Y:S01]  /*ff30*/  VIADD R0, R46, 0x20 ;  /* 0x000000202e007836 */ /* 0x000fe20000000000 */
[----:B------:R-:W-:Y:S02]  /*ff40*/  LEA.HI.X R44, R2, UR9, R3, 0x1, P3 ;  /* 0x00000009022c7c11 */ /* 0x000fe400098f0c03 */
[----:B------:R-:W-:Y:S02]  /*ff50*/  PRMT R16, RZ, 0x654, R16 ;  /* 0x00000654ff107816 */ /* 0x000fe40000000010 */
[-C--:B------:R-:W-:Y:S01]  /*ff60*/  ISETP.GE.AND P0, PT, R0, R17.reuse, PT ;  /* 0x000000110000720c */ /* 0x080fe20003f06270 */
[----:B------:R-:W-:Y:S01]  /*ff70*/  VIADD R0, R46, 0x40 ;  /* 0x000000402e007836 */ /* 0x000fe20000000000 */
[----:B---3--:R2:W-:Y:S01]  /*ff80*/  SYNCS.ARRIVE.TRANS64.RED.A1T0 RZ, [R16+URZ], RZ ;  /* 0x000000ff10ff79a7 */ /* 0x0085e2000810043f */
[----:B------:R2:W0:Y:S01]  /*ff90*/  SHFL.IDX PT, R3, R23, RZ, 0x181f ;  /* 0x00181fff17037589 */ /* 0x00042200000e0000 */
[----:B------:R-:W-:Y:S03]  /*ffa0*/  BSSY B1, `(.L_x_1212) ;  /* 0x000000e000017945 */ /* 0x000fe60003800000 */
[----:B------:R2:W1:Y:S01]  /*ffb0*/  SHFL.IDX PT, R21, R44, RZ, 0x181f ;  /* 0x00181fff2c157589 */ /* 0x00046200000e0000 */
[----:B------:R-:W-:Y:S01]  /*ffc0*/  ISETP.GE.AND P1, PT, R0, R17, PT ;  /* 0x000000110000720c */ /* 0x000fe20003f26270 */
[----:B------:R-:W-:-:S12]  /*ffd0*/  @P2 BRA `(.L_x_1213) ;  /* 0x0000000000282947 */ /* 0x000fd80003800000 */
[----:B------:R-:W-:Y:S01]  /*ffe0*/  ULDC UR4, c[0x0][0xac8] ;  /* 0x0002b20000047ab9 */ /* 0x000fe20000000800 */
[----:B------:R-:W-:Y:S01]  /*fff0*/  ULDC.64 UR8, c[0x0][0x208] ;  /* 0x0000820000087ab9 */ /* 0x000fe20000000a00 */
[----:B------:R-:W-:Y:S02]  /*10000*/  ISETP.GE.AND P2, PT, R22, UR4, PT ;  /* 0x0000000416007c0c */ /* 0x000fe4000bf46270 */
[----:B------:R-:W-:-:S11]  /*10010*/  ISETP.GE.AND P3, PT, R160, UR4, PT ;  /* 0x00000004a0007c0c */ /* 0x000fd6000bf66270 */
[-C--:B0-----:R-:W-:Y:S02]  /*10020*/  @!P2 LEA R2, P4, R22, R3.reuse, 0x1 ;  /* 0x000000031602a211 */ /* 0x081fe400078808ff */
[----:B------:R-:W-:Y:S02]  /*10030*/  @!P3 LEA R20, P5, R160, R3, 0x1 ;  /* 0x00000003a014b211 */ /* 0x000fe400078a08ff */
[-C--:B-1----:R-:W-:Y:S02]  /*10040*/  @!P2 LEA.HI.X R3, R22, R21.reuse, R204, 0x1, P4 ;  /* 0x000000151603a211 */ /* 0x082fe400020f0ccc */
[----:B------:R-:W-:-:S03]  /*10050*/  @!P3 LEA.HI.X R21, R160, R21, R203, 0x1, P5 ;  /* 0x00000015a015b211 */ /* 0x000fc600028f0ccb */
[----:B-----5:R3:W-:Y:S04]  /*10060*/  @!P2 ST.E.128 desc[UR8][R2.64], R4 ;  /* 0x000000040200a985 */ /* 0x0207e8000c101d08 */
[----:B------:R3:W-:Y:S02]  /*10070*/  @!P3 ST.E.128 desc[UR8][R20.64], R28 ;  /* 0x0000001c1400b985 */ /* 0x0007e4000c101d08 */
.L_x_1213:
[----:B------:R-:W-:Y:S05]  /*10080*/  BSYNC B1 ;  /* 0x0000000000017941 */ /* 0x000fea0003800000 */
.L_x_1212:
[----:B---3-5:R3:W4:Y:S01]  /*10090*/  SHFL.IDX PT, R5, R44, 0x1, 0x181f ;  /* 0x00381f002c057f89 */ /* 0x02872200000e0000 */
[----:B------:R-:W-:Y:S03]  /*100a0*/  BSSY B1, `(.L_x_1214) ;  /* 0x000000d000017945 */ /* 0x000fe60003800000 */
[----:B0-----:R3:W0:Y:S01]  /*100b0*/  SHFL.IDX PT, R3, R23, 0x1, 0x181f ;  /* 0x00381f0017037f89 */ /* 0x00162200000e0000 */
[----:B------:R-:W-:Y:S05]  /*100c0*/  @P0 BRA `(.L_x_1215) ;  /* 0x0000000000280947 */ /* 0x000fea0003800000 */
[----:B------:R-:W-:Y:S01]  /*100d0*/  ULDC UR4, c[0x0][0xac8] ;  /* 0x0002b20000047ab9 */ /* 0x000fe20000000800 */
[----:B------:R-:W-:Y:S01]  /*100e0*/  ULDC.64 UR8, c[0x0][0x208] ;  /* 0x0000820000087ab9 */ /* 0x000fe20000000a00 */
[----:B------:R-:W-:Y:S02]  /*100f0*/  ISETP.GE.AND P3, PT, R22, UR4, PT ;  /* 0x0000000416007c0c */ /* 0x000fe4000bf66270 */
[----:B------:R-:W-:-:S11]  /*10100*/  ISETP.GE.AND P4, PT, R160, UR4, PT ;  /* 0x00000004a0007c0c */ /* 0x000fd6000bf86270 */
[-C--:B0-----:R-:W-:Y:S02]  /*10110*/  @!P3 LEA R2, P0, R22, R3.reuse, 0x1 ;  /* 0x000000031602b211 */ /* 0x081fe400078008ff */
[----:B------:R-:W-:Y:S02]  /*10120*/  @!P4 LEA R4, P2, R160, R3, 0x1 ;  /* 0x00000003a004c211 */ /* 0x000fe400078408ff */
[-C--:B----4-:R-:W-:Y:S02]  /*10130*/  @!P3 LEA.HI.X R3, R22, R5.reuse, R204, 0x1, P0 ;  /* 0x000000051603b211 */ /* 0x090fe400000f0ccc */
[----:B------:R-:W-:-:S03]  /*10140*/  @!P4 LEA.HI.X R5, R160, R5, R203, 0x1, P2 ;  /* 0x00000005a005c211 */ /* 0x000fc600010f0ccb */
[----:B------:R0:W-:Y:S04]  /*10150*/  @!P3 ST.E.128 desc[UR8][R2.64], R8 ;  /* 0x000000080200b985 */ /* 0x0001e8000c101d08 */
[----:B------:R0:W-:Y:S02]  /*10160*/  @!P4 ST.E.128 desc[UR8][R4.64], R32 ;  /* 0x000000200400c985 */ /* 0x0001e4000c101d08 */
.L_x_1215:
[----:B------:R-:W-:Y:S05]  /*10170*/  BSYNC B1 ;  /* 0x0000000000017941 */ /* 0x000fea0003800000 */
.L_x_1214:
[----:B0---4-:R0:W4:Y:S01]  /*10180*/  SHFL.IDX PT, R5, R44, 0x2, 0x181f ;  /* 0x00581f002c057f89 */ /* 0x01112200000e0000 */
[----:B------:R-:W-:Y:S03]  /*10190*/  BSSY B1, `(.L_x_1216) ;  /* 0x000000d000017945 */ /* 0x000fe60003800000 */
[----:B------:R0:W0:Y:S01]  /*101a0*/  SHFL.IDX PT, R3, R23, 0x2, 0x181f ;  /* 0x00581f0017037f89 */ /* 0x00002200000e0000 */
        /* <DEDUP_REMOVED lines=11> */
.L_x_1217:
[----:B------:R-:W-:Y:S05]  /*10260*/  BSYNC B1 ;  /* 0x0000000000017941 */ /* 0x000fea0003800000 */
.L_x_1216:
[----:B------:R-:W-:Y:S01]  /*10270*/  VIADD R0, R46, 0x60 ;  /* 0x000000602e007836 */ /* 0x000fe20000000000 */
[----:B0---4-:R0:W4:Y:S04]  /*10280*/  SHFL.IDX PT, R5, R44, 0x3, 0x181f ;  /* 0x00781f002c057f89 */ /* 0x01112800000e0000 */
[----:B------:R-:W-:Y:S01]  /*10290*/  ISETP.GE.AND P0, PT, R0, R17, PT ;  /* 0x000000110000720c */ /* 0x000fe20003f06270 */
[----:B--23--:R-:W2:-:S12]  /*102a0*/  SHFL.IDX PT, R23, R23, 0x3, 0x181f ;  /* 0x00781f0017177f89 */ /* 0x00ce9800000e0000 */
[----:B0-----:R-:W-:Y:S05]  /*102b0*/  @P0 BRA `(.L_x_1218) ;  /* 0x0000001800a40947 */ /* 0x001fea0003800000 */
[----:B------:R-:W-:Y:S01]  /*102c0*/  ULDC UR4, c[0x0][0xac8] ;  /* 0x0002b20000047ab9 */ /* 0x000fe20000000800 */
[----:B------:R-:W-:Y:S01]  /*102d0*/  ULDC.64 UR8, c[0x0][0x208] ;  /* 0x0000820000087ab9 */ /* 0x000fe20000000a00 */
[----:B------:R-:W-:-:S13]  /*102e0*/  ISETP.GE.AND P1, PT, R22, UR4, PT ;  /* 0x0000000416007c0c */ /* 0x000fda000bf26270 */
[----:B--2---:R-:W-:-:S04]  /*102f0*/  @!P1 LEA R2, P0, R22, R23, 0x1 ;  /* 0x0000001716029211 */ /* 0x004fc800078008ff */
[----:B----4-:R-:W-:Y:S02]  /*10300*/  @!P1 LEA.HI.X R3, R22, R5, R204, 0x1, P0 ;  /* 0x0000000516039211 */ /* 0x010fe400000f0ccc */
[----:B------:R-:W-:-:S03]  /*10310*/  ISETP.GE.AND P0, PT, R160, UR4, PT ;  /* 0x00000004a0007c0c */ /* 0x000fc6000bf06270 */
[----:B------:R0:W-:Y:S10]  /*10320*/  @!P1 ST.E.128 desc[UR8][R2.64], R24 ;  /* 0x0000001802009985 */ /* 0x0001f4000c101d08 */
[----:B------:R-:W-:Y:S05]  /*10330*/  @P0 BRA `(.L_x_1218) ;  /* 0x0000001800840947 */ /* 0x000fea0003800000 */
[----:B0-----:R-:W-:Y:S01]  /*10340*/  LEA R2, P0, R160, R23, 0x1 ;  /* 0x00000017a0027211 */ /* 0x001fe200078008ff */
[----:B------:R-:W-:-:S03]  /*10350*/  ULDC.64 UR8, c[0x0][0x208] ;  /* 0x0000820000087ab9 */ /* 0x000fc60000000a00 */
[----:B------:R-:W-:-:S05]  /*10360*/  LEA.HI.X R3, R160, R5, R203, 0x1, P0 ;  /* 0x00000005a0037211 */ /* 0x000fca00000f0ccb */
[----:B------:R0:W-:Y:S01]  /*10370*/  ST.E.128 desc[UR8][R2.64], R40 ;  /* 0x0000002802007985 */ /* 0x0001e2000c101d08 */
[----:B------:R-:W-:Y:S05]  /*10380*/  BRA `(.L_x_1218) ;  /* 0x0000001800707947 */ /* 0x000fea0003800000 */
.L_x_1211:
[----:B------:R-:W-:Y:S01]  /*10390*/  ULDC.64 UR12, c[0x0][0xb08] ;  /* 0x0002c200000c7ab9 */ /* 0x000fe20000000a00 */
[----:B------:R-:W-:Y:S01]  /*103a0*/  R2UR UR16, R164 ;  /* 0x00000000a41072ca */ /* 0x000fe200000e0000 */
[----:B------:R-:W-:Y:S01]  /*103b0*/  UIMAD UR9, UR14, UR12, URZ ;  /* 0x0000000c0e0972a4 */ /* 0x000fe2000f8e023f */
[----:B------:R-:W0:Y:S01]  /*103c0*/  @P1 LDC R0, c[0x0][0xbec] ;  /* 0x0002fb00ff001b82 */ /* 0x000e220000000800 */
[----:B------:R-:W-:Y:S01]  /*103d0*/  UIMAD.WIDE.U32 UR10, UR4, UR12, URZ ;  /* 0x0000000c040a72a5 */ /* 0x000fe2000f8e003f */
[----:B------:R-:W-:Y:S01]  /*103e0*/  R2UR UR15, R163 ;  /* 0x00000000a30f72ca */ /* 0x000fe200000e0000 */
[----:B------:R-:W-:Y:S01]  /*103f0*/  UIMAD UR9, UR4, UR13, UR9 ;  /* 0x0000000d040972a4 */ /* 0x000fe2000f8e0209 */
[----:B------:R-:W-:Y:S01]  /*10400*/  IMAD.MOV.U32 R7, RZ, RZ, R11 ;  /* 0x000000ffff077224 */ /* 0x000fe200078e000b */
[----:B------:R-:W-:Y:S01]  /*10410*/  USHF.R.S32.HI UR4, URZ, 0x1f, UR8 ;  /* 0x0000001f3f047899 */ /* 0x000fe20008011408 */
[----:B------:R-:W-:Y:S01]  /*10420*/  ISETP.GE.AND P0, PT, R12, R17, PT ;  /* 0x000000110c00720c */ /* 0x000fe20003f06270 */
[----:B------:R-:W-:Y:S01]  /*10430*/  UIADD3 UR11, UR11, UR9, URZ ;  /* 0x000000090b0b7290 */ /* 0x000fe2000fffe03f */
[----:B------:R-:W1:Y:S01]  /*10440*/  @P1 LDC R5, c[0x0][0xbf0] ;  /* 0x0002fc00ff051b82 */ /* 0x000e620000000800 */
[----:B------:R-:W-:Y:S01]  /*10450*/  ULDC.64 UR12, c[0x0][0xb38] ;  /* 0x0002ce00000c7ab9 */ /* 0x000fe20000000a00 */
[----:B------:R-:W-:Y:S01]  /*10460*/  VIADD R16, R16, 0x2a820 ;  /* 0x0002a82010107836 */ /* 0x000fe20000000000 */
[----:B------:R-:W-:Y:S01]  /*10470*/  UIMAD.WIDE.U32 UR10, UR16, UR12, UR10 ;  /* 0x0000000c100a72a5 */ /* 0x000fe2000f8e000a */
[----:B------:R-:W-:Y:S03]  /*10480*/  BSSY B1, `(.L_x_1219) ;  /* 0x0000066000017945 */ /* 0x000fe60003800000 */
[----:B------:R-:W-:Y:S01]  /*10490*/  UIMAD UR11, UR16, UR13, UR11 ;  /* 0x0000000d100b72a4 */ /* 0x000fe2000f8e020b */
[----:B------:R-:W-:-:S02]  /*104a0*/  PRMT R6, RZ, 0x654, R16 ;  /* 0x00000654ff067816 */ /* 0x000fc40000000010 */
[----:B------:R-:W-:Y:S02]  /*104b0*/  ULDC.64 UR12, c[0x0][0xb40] ;  /* 0x0002d000000c7ab9 */ /* 0x000fe40000000a00 */
[----:B------:R-:W-:Y:S01]  /*104c0*/  UIMAD UR4, UR4, UR12, URZ ;  /* 0x0000000c040472a4 */ /* 0x000fe2000f8e023f */
[----:B------:R2:W-:Y:S03]  /*104d0*/  SYNCS.ARRIVE.TRANS64.RED.A1T0 RZ, [R6+URZ], RZ ;  /* 0x000000ff06ff79a7 */ /* 0x0005e6000810043f */
[----:B------:R-:W-:Y:S01]  /*104e0*/  UIMAD UR4, UR8, UR13, UR4 ;  /* 0x0000000d080472a4 */ /* 0x000fe2000f8e0204 */
[----:B0-----:R-:W-:Y:S01]  /*104f0*/  @P1 IMAD.HI.U32 R0, R11, R0, RZ ;  /* 0x000000000b001227 */ /* 0x001fe200078e00ff */
[----:B------:R-:W-:-:S03]  /*10500*/  UIMAD.WIDE.U32 UR8, UR8, UR12, UR10 ;  /* 0x0000000c080872a5 */ /* 0x000fc6000f8e000a */
[----:B------:R-:W-:Y:S01]  /*10510*/  ULDC.64 UR10, c[0x0][0xb48] ;  /* 0x0002d200000a7ab9 */ /* 0x000fe20000000a00 */
[----:B------:R-:W-:Y:S01]  /*10520*/  UIADD3 UR9, UR9, UR4, URZ ;  /* 0x0000000409097290 */ /* 0x000fe2000fffe03f */
[----:B-1----:R-:W-:-:S03]  /*10530*/  @P1 SHF.R.U32.HI R7, RZ, R5, R0 ;  /* 0x00000005ff071219 */ /* 0x002fc60000011600 */
[----:B------:R-:W-:Y:S01]  /*10540*/  UIMAD.WIDE.U32 UR8, UR15, UR10, UR8 ;  /* 0x0000000a0f0872a5 */ /* 0x000fe2000f8e0008 */
[--C-:B------:R-:W-:Y:S01]  /*10550*/  SHF.R.S32.HI R0, RZ, 0x1f, R7.reuse ;  /* 0x0000001fff007819 */ /* 0x100fe20000011407 */
[----:B------:R-:W-:Y:S02]  /*10560*/  IMAD.MOV R4, RZ, RZ, -R7 ;  /* 0x000000ffff047224 */ /* 0x000fe400078e0a07 */
[----:B------:R-:W-:Y:S02]  /*10570*/  UIMAD UR4, UR15, UR11, UR9 ;  /* 0x0000000b0f0472a4 */ /* 0x000fe4000f8e0209 */
[----:B------:R-:W-:Y:S01]  /*10580*/  IMAD.U32 R5, RZ, RZ, UR9 ;  /* 0x00000009ff057e24 */ /* 0x000fe2000f8e00ff */
[----:B------:R-:W-:Y:S01]  /*10590*/  ULDC.64 UR10, c[0x0][0xb30] ;  /* 0x0002cc00000a7ab9 */ /* 0x000fe20000000a00 */
[----:B------:R-:W-:Y:S02]  /*105a0*/  IMAD R23, R23, R4, R11 ;  /* 0x0000000417177224 */ /* 0x000fe400078e020b */
[----:B------:R-:W-:-:S02]  /*105b0*/  IMAD R0, R0, UR10, RZ ;  /* 0x0000000a00007c24 */ /* 0x000fc4000f8e02ff */
[----:B------:R-:W-:Y:S01]  /*105c0*/  IMAD.U32 R4, RZ, RZ, UR8 ;  /* 0x00000008ff047e24 */ /* 0x000fe2000f8e00ff */
[----:B------:R-:W-:Y:S01]  /*105d0*/  ULDC.64 UR8, c[0x0][0xb28] ;  /* 0x0002ca0000087ab9 */ /* 0x000fe20000000a00 */
[----:B------:R-:W-:Y:S02]  /*105e0*/  IMAD.U32 R5, RZ, RZ, UR4 ;  /* 0x00000004ff057e24 */ /* 0x000fe4000f8e00ff */
        /* <DEDUP_REMOVED lines=11> */
[----:B--2---:R0:W1:Y:S04]  /*106a0*/  SHFL.IDX PT, R6, R0, RZ, 0x1c1f ;  /* 0x001c1fff00067589 */ /* 0x00406800000e0000 */
[----:B------:R0:W2:Y:S01]  /*106b0*/  SHFL.IDX PT, R7, R16, RZ, 0x1c1f ;  /* 0x001c1fff10077589 */ /* 0x0000a200000e0000 */
[----:B------:R-:W-:Y:S05]  /*106c0*/  @P0 BRA `(.L_x_1220) ;  /* 0x0000000400040947 */ /* 0x000fea0003800000 */
[----:B------:R-:W-:Y:S01]  /*106d0*/  ULDC UR4, c[0x0][0xac8] ;  /* 0x0002b20000047ab9 */ /* 0x000fe20000000800 */
[----:B------:R-:W-:Y:S01]  /*106e0*/  ULDC.64 UR8, c[0x0][0x208] ;  /* 0x0000820000087ab9 */ /* 0x000fe20000000a00 */
[----:B------:R-:W-:Y:S02]  /*106f0*/  ISETP.GE.AND P3, PT, R18, UR4, PT ;  /* 0x0000000412007c0c */ /* 0x000fe4000bf66270 */
[----:B------:R-:W-:Y:S02]  /*10700*/  ISETP.GE.AND P2, PT, R179, UR4, PT ;  /* 0x00000004b3007c0c */ /* 0x000fe4000bf46270 */
[----:B------:R-:W-:Y:S02]  /*10710*/  ISETP.GE.AND P1, PT, R178, UR4, PT ;  /* 0x00000004b2007c0c */ /* 0x000fe4000bf26270 */
[----:B------:R-:W-:Y:S02]  /*10720*/  ISETP.GE.AND P0, PT, R177, UR4, PT ;  /* 0x00000004b1007c0c */ /* 0x000fe4000bf06270 */
[----:B------:R-:W-:-:S05]  /*10730*/  ISETP.GE.AND P4, PT, R175, UR4, PT ;  /* 0x00000004af007c0c */ /* 0x000fca000bf86270 */
[----:B-12---:R-:W-:Y:S02]  /*10740*/  @!P3 IMAD.WIDE R4, R18, 0x4, R6 ;  /* 0x000000041204b825 */ /* 0x006fe400078e0206 */
        /* <DEDUP_REMOVED lines=12> */
[-C--:B-1----:R-:W-:Y:S01]  /*10810*/  @!P3 LEA R2, P6, R176, R6.reuse, 0x2 ;  /* 0x00000006b002b211 */ /* 0x082fe200078c10ff */
        /* <DEDUP_REMOVED lines=11> */
[----:B--2---:R-:W-:-:S03]  /*108d0*/  @!P2 LEA R8, P4, R173, R6, 0x2 ;  /* 0x00000006ad08a211 */ /* 0x004fc600078810ff */
[----:B------:R-:W-:Y:S01]  /*108e0*/  @!P5 ST.E.64 desc[UR8][R14.64], R48 ;  /* 0x000000300e00d985 */ /* 0x000fe2000c101b08 */
[CC--:B---3--:R-:W-:Y:S02]  /*108f0*/  @!P1 LEA R10, P5, R172.reuse, R6.reuse, 0x2 ;  /* 0x00000006ac0a9211 */ /* 0x0c8fe400078a10ff */
[-C--:B------:R-:W-:Y:S02]  /*10900*/  @!P2 LEA.HI.X R9, R173, R7.reuse, R192, 0x2, P4 ;  /* 0x00000007ad09a211 */ /* 0x080fe400020f14c0 */
[----:B-1----:R-:W-:Y:S02]  /*10910*/  @!P0 LEA R12, P6, R171, R6, 0x2 ;  /* 0x00000006ab0c8211 */ /* 0x002fe400078c10ff */
        /* <DEDUP_REMOVED lines=14> */
[CC--:B-1----:R-:W-:Y:S02]  /*10a00*/  @!P2 LEA R8, P3, R168.reuse, R6.reuse, 0x2 ;  /* 0x00000006a808a211 */ /* 0x0c2fe400078610ff */
[-C--:B------:R-:W-:Y:S02]  /*10a10*/  @!P4 LEA.HI.X R5, R169, R7.reuse, R188, 0x2, P6 ;  /* 0x00000007a905c211 */ /* 0x080fe400030f14bc */
[-C--:B--2---:R-:W-:Y:S02]  /*10a20*/  @!P1 LEA R10, P6, R167, R6.reuse, 0x2 ;  /* 0x00000006a70a9211 */ /* 0x084fe400078c10ff */
        /* <DEDUP_REMOVED lines=11> */
.L_x_1220:
[----:B------:R-:W-:Y:S05]  /*10ae0*/  BSYNC B1 ;  /* 0x0000000000017941 */ /* 0x000fea0003800000 */
.L_x_1219:
[----:B------:R-:W-:Y:S01]  /*10af0*/  ISETP.GE.AND P0, PT, R24, R17, PT ;  /* 0x000000111800720c */ /* 0x000fe20003f06270 */
[----:B----4-:R3:W4:Y:S04]  /*10b00*/  SHFL.IDX PT, R5, R16, 0x1, 0x1c1f ;  /* 0x003c1f0010057f89 */ /* 0x01072800000e0000 */
[----:B------:R3:W0:Y:S08]  /*10b10*/  SHFL.IDX PT, R4, R0, 0x1, 0x1c1f ;  /* 0x003c1f0000047f89 */ /* 0x00063000000e0000 */
[----:B---3--:R-:W-:Y:S05]  /*10b20*/  @P0 BRA `(.L_x_1218) ;  /* 0x0000001000880947 */ /* 0x008fea0003800000 */
[----:B------:R-:W-:Y:S01]  /*10b30*/  ULDC UR4, c[0x0][0xac8] ;  /* 0x0002b20000047ab9 */ /* 0x000fe20000000800 */
[----:B------:R-:W-:Y:S01]  /*10b40*/  ULDC.64 UR8, c[0x0][0x208] ;  /* 0x0000820000087ab9 */ /* 0x000fe20000000a00 */
[----:B------:R-:W-:Y:S02]  /*10b50*/  ISETP.GE.AND P1, PT, R179, UR4, PT ;  /* 0x00000004b3007c0c */ /* 0x000fe4000bf26270 */
[----:B------:R-:W-:Y:S02]  /*10b60*/  ISETP.GE.AND P0, PT, R178, UR4, PT ;  /* 0x00000004b2007c0c */ /* 0x000fe4000bf06270 */
[----:B------:R-:W-:Y:S02]  /*10b70*/  ISETP.GE.AND P2, PT, R18, UR4, PT ;  /* 0x0000000412007c0c */ /* 0x000fe4000bf46270 */
[----:B------:R-:W-:Y:S02]  /*10b80*/  ISETP.GE.AND P4, PT, R176, UR4, PT ;  /* 0x00000004b0007c0c */ /* 0x000fe4000bf86270 */
[----:B------:R-:W-:-:S05]  /*10b90*/  ISETP.GE.AND P3, PT, R177, UR4, PT ;  /* 0x00000004b1007c0c */ /* 0x000fca000bf66270 */
[CC--:B01----:R-:W-:Y:S02]  /*10ba0*/  @!P1 LEA R6, P5, R179.reuse, R4.reuse, 0x2 ;  /* 0x00000004b3069211 */ /* 0x0c3fe400078a10ff */
[-C--:B------:R-:W-:Y:S02]  /*10bb0*/  @!P0 LEA R8, P6, R178, R4.reuse, 0x2 ;  /* 0x00000004b2088211 */ /* 0x080fe400078c10ff */
[-C--:B--2-4-:R-:W-:Y:S01]  /*10bc0*/  @!P1 LEA.HI.X R7, R179, R5.reuse, R198, 0x2, P5 ;  /* 0x00000005b3079211 */ /* 0x094fe200028f14c6 */
        /* <DEDUP_REMOVED lines=23> */
[----:B------:R-:W-:Y:S02]  /*10d40*/  ISETP.GE.AND P4, PT, R170, UR4, PT ;  /* 0x00000004aa007c0c */ /* 0x000fe4000bf86270 */
[-C--:B------:R-:W-:Y:S01]  /*10d50*/  @!P1 LEA.HI.X R7, R173, R5.reuse, R192, 0x2, P5 ;  /* 0x00000005ad079211 */ /* 0x080fe200028f14c0 */
[----:B------:R-:W-:Y:S01]  /*10d60*/  @!P0 ST.E.64 desc[UR8][R2.64], R50 ;  /* 0x0000003202008985 */ /* 0x000fe2000c101b08 */
[----:B------:R-:W-:Y:S02]  /*10d70*/  @!P2 LEA.HI.X R9, R172, R5, R191, 0x2, P6 ;  /* 0x00000005ac09a211 */ /* 0x000fe400030f14bf */
[----:B------:R-:W-:Y:S01]  /*10d80*/  ISETP.GE.AND P0, PT, R167, UR4, PT ;  /* 0x00000004a7007c0c */ /* 0x000fe2000bf06270 */
[----:B------:R0:W-:Y:S01]  /*10d90*/  @!P1 ST.E.64 desc[UR8][R6.64], R54 ;  /* 0x0000003606009985 */ /* 0x0001e2000c101b08 */
[----:B------:R-:W-:Y:S02]  /*10da0*/  ISETP.GE.AND P1, PT, R168, UR4, PT ;  /* 0x00000004a8007c0c */ /* 0x000fe4000bf26270 */
[----:B--2---:R-:W-:Y:S01]  /*10db0*/  @!P3 LEA R10, P5, R171, R4, 0x2 ;  /* 0x00000004ab0ab211 */ /* 0x004fe200078a10ff */
[----:B------:R1:W-:Y:S01]  /*10dc0*/  @!P2 ST.E.64 desc[UR8][R8.64], R58 ;  /* 0x0000003a0800a985 */ /* 0x0003e2000c101b08 */
[----:B------:R-:W-:-:S02]  /*10dd0*/  ISETP.GE.AND P2, PT, R169, UR4, PT ;  /* 0x00000004a9007c0c */ /* 0x000fc4000bf46270 */
[CC--:B---3--:R-:W-:Y:S02]  /*10de0*/  @!P4 LEA R12, P6, R170.reuse, R4.reuse, 0x2 ;  /* 0x00000004aa0cc211 */ /* 0x0c8fe400078c10ff */
[-C--:B------:R-:W-:Y:S02]  /*10df0*/  @!P3 LEA.HI.X R11, R171, R5.reuse, R190, 0x2, P5 ;  /* 0x00000005ab0bb211 */ /* 0x080fe400028f14be */
[----:B------:R-:W-:Y:S02]  /*10e00*/  @!P4 LEA.HI.X R13, R170, R5, R189, 0x2, P6 ;  /* 0x00000005aa0dc211 */ /* 0x000fe400030f14bd */
[----:B------:R-:W-:Y:S01]  /*10e10*/  ISETP.GE.AND P5, PT, R166, UR4, PT ;  /* 0x00000004a6007c0c */ /* 0x000fe2000bfa6270 */
[----:B------:R2:W-:Y:S01]  /*10e20*/  @!P3 ST.E.64 desc[UR8][R10.64], R62 ;  /* 0x0000003e0a00b985 */ /* 0x0005e2000c101b08 */
[----:B0-----:R-:W-:-:S03]  /*10e30*/  @!P1 LEA R6, P6, R168, R4, 0x2 ;  /* 0x00000004a8069211 */ /* 0x001fc600078c10ff */
[-C--:B------:R-:W-:Y:S01]  /*10e40*/  @!P2 LEA R2, P3, R169, R4.reuse, 0x2 ;  /* 0x00000004a902a211 */ /* 0x080fe200078610ff */
[----:B------:R2:W-:Y:S01]  /*10e50*/  @!P4 ST.E.64 desc[UR8][R12.64], R66 ;  /* 0x000000420c00c985 */ /* 0x0005e2000c101b08 */
[-C--:B-1----:R-:W-:Y:S02]  /*10e60*/  @!P0 LEA R8, P4, R167, R4.reuse, 0x2 ;  /* 0x00000004a7088211 */ /* 0x082fe400078810ff */
[-C--:B------:R-:W-:Y:S02]  /*10e70*/  @!P2 LEA.HI.X R3, R169, R5.reuse, R188, 0x2, P3 ;  /* 0x00000005a903a211 */ /* 0x080fe400018f14bc */
[-C--:B------:R-:W-:Y:S02]  /*10e80*/  @!P1 LEA.HI.X R7, R168, R5.reuse, R187, 0x2, P6 ;  /* 0x00000005a8079211 */ /* 0x080fe400030f14bb */
[----:B------:R-:W-:Y:S01]  /*10e90*/  @!P0 LEA.HI.X R9, R167, R5, R186, 0x2, P4 ;  /* 0x00000005a7098211 */ /* 0x000fe200020f14ba */
[----:B------:R2:W-:Y:S01]  /*10ea0*/  @!P2 ST.E.64 desc[UR8][R2.64], R70 ;  /* 0x000000460200a985 */ /* 0x0005e2000c101b08 */
[----:B------:R-:W-:-:S03]  /*10eb0*/  @!P5 LEA R14, P3, R166, R4, 0x2 ;  /* 0x00000004a60ed211 */ /* 0x000fc600078610ff */
[----:B------:R2:W-:Y:S01]  /*10ec0*/  @!P1 ST.E.64 desc[UR8][R6.64], R74 ;  /* 0x0000004a06009985 */ /* 0x0005e2000c101b08 */
[----:B------:R-:W-:-:S03]  /*10ed0*/  @!P5 LEA.HI.X R15, R166, R5, R185, 0x2, P3 ;  /* 0x00000005a60fd211 */ /* 0x000fc600018f14b9 */
[----:B------:R2:W-:Y:S01]  /*10ee0*/  @!P0 ST.E.64 desc[UR8][R8.64], R78 ;  /* 0x0000004e08008985 */ /* 0x0005e2000c101b08 */
[----:B------:R-:W-:-:S03]  /*10ef0*/  ISETP.GE.AND P0, PT, R165, UR4, PT ;  /* 0x00000004a5007c0c */ /* 0x000fc6000bf06270 */
[----:B------:R2:W-:Y:S10]  /*10f00*/  @!P5 ST.E.64 desc[UR8][R14.64], R94 ;  /* 0x0000005e0e00d985 */ /* 0x0005f4000c101b08 */
[----:B------:R-:W-:Y:S05]  /*10f10*/  @P0 BRA `(.L_x_1218) ;  /* 0x0000000c008c0947 */ /* 0x000fea0003800000 */
[----:B--2---:R-:W-:Y:S01]  /*10f20*/  LEA R2, P0, R165, R4, 0x2 ;  /* 0x00000004a5027211 */ /* 0x004fe200078010ff */
[----:B------:R-:W-:-:S03]  /*10f30*/  ULDC.64 UR8, c[0x0][0x208] ;  /* 0x0000820000087ab9 */ /* 0x000fc60000000a00 */
[----:B------:R-:W-:-:S05]  /*10f40*/  LEA.HI.X R3, R165, R5, R184, 0x2, P0 ;  /* 0x00000005a5037211 */ /* 0x000fca00000f14b8 */
[----:B------:R0:W-:Y:S01]  /*10f50*/  ST.E.64 desc[UR8][R2.64], R86 ;  /* 0x0000005602007985 */ /* 0x0001e2000c101b08 */
[----:B------:R-:W-:Y:S05]  /*10f60*/  BRA `(.L_x_1218) ;  /* 0x0000000c00787947 */ /* 0x000fea0003800000 */
.L_x_1209:
[----:B------:R-:W0:Y:S01]  /*10f70*/  LDC.64 R2, c[0x0][0xc00] ;  /* 0x00030000ff027b82 */ /* 0x000e220000000a00 */
[----:B------:R-:W-:Y:S01]  /*10f80*/  R2UR UR11, R181 ;  /* 0x00000000b50b72ca */ /* 0x000fe200000e0000 */
[----:B------:R-:W-:Y:S01]  /*10f90*/  ULDC.64 UR8, c[0x0][0xc00] ;  /* 0x0003000000087ab9 */ /* 0x000fe20000000a00 */
[----:B------:R-:W-:Y:S01]  /*10fa0*/  R2UR UR10, R162 ;  /* 0x00000000a20a72ca */ /* 0x000fe200000e0000 */
[----:B------:R-:W-:Y:S01]  /*10fb0*/  IMAD.MOV.U32 R7, RZ, RZ, RZ ;  /* 0x000000ffff077224 */ /* 0x000fe200078e00ff */
[----:B------:R-:W-:-:S03]  /*10fc0*/  ULDC.64 UR12, c[0x0][0x208] ;  /* 0x00008200000c7ab9 */ /* 0x000fc60000000a00 */
[----:B------:R-:W1:Y:S06]  /*10fd0*/  LDC.64 R4, c[0x0][0xc08] ;  /* 0x00030200ff047b82 */ /* 0x000e6c0000000a00 */
[----:B------:R-:W-:Y:S01]  /*10fe0*/  UIMAD.WIDE UR8, UR11, 0x4, UR8 ;  /* 0x000000040b0878a5 */ /* 0x000fe2000f8e0208 */
[----:B0-----:R-:W-:-:S05]  /*10ff0*/  ISETP.NE.U32.AND P0, PT, R2, RZ, PT ;  /* 0x000000ff0200720c */ /* 0x001fca0003f05070 */
[----:B------:R-:W-:Y:S01]  /*11000*/  IMAD.U32 R2, RZ, RZ, UR8 ;  /* 0x00000008ff027e24 */ /* 0x000fe2000f8e00ff */
[----:B------:R-:W-:Y:S01]  /*11010*/  R2UR UR4, R3 ;  /* 0x00000000030472ca */ /* 0x000fe200000e0000 */
[----:B------:R-:W-:Y:S01]  /*11020*/  IMAD.U32 R3, RZ, RZ, UR9 ;  /* 0x00000009ff037e24 */ /* 0x000fe2000f8e00ff */
[----:B-1----:R-:W-:-:S05]  /*11030*/  ISETP.NE.U32.AND P1, PT, R4, RZ, PT ;  /* 0x000000ff0400720c */ /* 0x002fca0003f25070 */
[----:B------:R-:W-:-:S06]  /*11040*/  VOTEU.ANY UP0, P0 ;  /* 0x00000000003f7886 */ /* 0x000fcc0000000100 */
[----:B------:R-:W-:Y:S01]  /*11050*/  UISETP.NE.AND.EX UP0, UPT, UR4, URZ, UPT, UP0 ;  /* 0x0000003f0400728c */ /* 0x000fe2000bf05300 */
[----:B------:R-:W-:Y:S01]  /*11060*/  R2UR UR4, R5 ;  /* 0x00000000050472ca */ /* 0x000fe200000e0000 */
[----:B------:R-:W-:-:S04]  /*11070*/  VOTEU.ANY UP1, P1 ;  /* 0x00000000003f7886 */ /* 0x000fc80000820100 */
[----:B------:R-:W-:-:S08]  /*11080*/  PLOP3.LUT P0, PT, PT, PT, UP0, 0x80, 0x0 ;  /* 0x000000000000781c */ /* 0x000fd00003f0f008 */
[----:B------:R-:W-:-:S06]  /*11090*/  UISETP.NE.AND.EX UP1, UPT, UR4, URZ, UPT, UP1 ;  /* 0x0000003f0400728c */ /* 0x000fcc000bf25310 */
[----:B------:R-:W-:Y:S01]  /*110a0*/  PLOP3.LUT P1, PT, PT, PT, UP1, 0x80, 0x0 ;  /* 0x000000000000781c */ /* 0x000fe20003f2f018 */
[----:B------:R0:W5:Y:S01]  /*110b0*/  @P0 LDG.E R7, desc[UR12][R2.64] ;  /* 0x0000000c02070981 */ /* 0x000162000c1e1900 */
[----:B------:R-:W-:Y:S02]  /*110c0*/  ULDC UR4, c[0x0][0xa88] ;  /* 0x0002a20000047ab9 */ /* 0x000fe40000000800 */
[----:B------:R-:W-:Y:S01]  /*110d0*/  IMAD.U32 R0, RZ, RZ, UR4 ;  /* 0x00000004ff007e24 */ /* 0x000fe2000f8e00ff */
[----:B------:R-:W-:Y:S02]  /*110e0*/  @UP1 ULDC.64 UR8, c[0x0][0xc08] ;  /* 0x0003020000081ab9 */ /* 0x000fe40000000a00 */
[----:B------:R-:W-:Y:S02]  /*110f0*/  @UP1 UIMAD.WIDE UR8, UR11, 0x4, UR8 ;  /* 0x000000040b0818a5 */ /* 0x000fe4000f8e0208 */
[----:B------:R-:W-:-:S04]  /*11100*/  UISETP.NE.AND UP1, UPT, UR10, URZ, UPT ;  /* 0x0000003f0a00728c */ /* 0x000fc8000bf25270 */
[----:B------:R-:W-:Y:S02]  /*11110*/  IMAD.U32 R4, RZ, RZ, UR8 ;  /* 0x00000008ff047e24 */ /* 0x000fe4000f8e00ff */
[----:B------:R-:W-:-:S05]  /*11120*/  IMAD.U32 R5, RZ, RZ, UR9 ;  /* 0x00000009ff057e24 */ /* 0x000fca000f8e00ff */
[----:B------:R-:W-:Y:S01]  /*11130*/  @!UP1 ULDC UR10, c[0x0][0xad4] ;  /* 0x0002b500000a9ab9 */ /* 0x000fe20000000800 */
[----:B------:R0:W5:Y:S01]  /*11140*/  @P1 LDG.E R0, desc[UR12][R4.64] ;  /* 0x0000000c04001981 */ /* 0x000162000c1e1900 */
[----:B------:R-:W-:Y:S01]  /*11150*/  IMAD.U32 R162, RZ, RZ, UR10 ;  /* 0x0000000affa27e24 */ /* 0x000fe2000f8e00ff */
[----:B------:R-:W-:Y:S06]  /*11160*/  @P1 BRA `(.L_x_1221) ;  /* 0x0000000000141947 */ /* 0x000fec0003800000 */
[----:B------:R-:W-:Y:S05]  /*11170*/  @!P0 BRA `(.L_x_1221) ;  /* 0x0000000000108947 */ /* 0x000fea0003800000 */
[----:B------:R-:W-:Y:S02]  /*11180*/  ULDC.64 UR8, c[0x0][0x208] ;  /* 0x0000820000087ab9 */ /* 0x000fe40000000a00 */
[----:B0-----:R-:W2:Y:S04]  /*11190*/  LDG.E R5, desc[UR8][R2.64] ;  /* 0x0000000802057981 */ /* 0x001ea8000c1e1900 */
[----:B-----5:R-:W2:Y:S02]  /*111a0*/  LDG.E R0, desc[UR8][R2.64+0x4] ;  /* 0x0000040802007981 */ /* 0x020ea4000c1e1900 */
[----:B--2---:R-:W-:-:S07]  /*111b0*/  IMAD.IADD R0, R0, 0x1, -R5 ;  /* 0x0000000100007824 */ /* 0x004fce00078e0a05 */
.L_x_1221:
[----:B------:R-:W-:Y:S01]  /*111c0*/  R2UR UR4, R181 ;  /* 0x00000000b50472ca */ /* 0x000fe200000e0000 */
[----:B------:R-:W-:Y:S01]  /*111d0*/  BSSY B1, `(.L_x_1222) ;  /* 0x0000042000017945 */ /* 0x000fe20003800000 */
[----:B-----5:R-:W-:Y:S02]  /*111e0*/  R2UR UR20, R7 ;  /* 0x00000000071472ca */ /* 0x020fe400000e0000 */
[----:B------:R-:W-:-:S09]  /*111f0*/  ISETP.GT.AND P0, PT, R205, 0x7f, PT ;  /* 0x0000007fcd00780c */ /* 0x000fd20003f04270 */
[----:B------:R-:W-:Y:S02]  /*11200*/  USHF.R.S32.HI UR8, URZ, 0x1f, UR4 ;  /* 0x0000001f3f087899 */ /* 0x000fe40008011404 */
[----:B------:R-:W-:Y:S02]  /*11210*/  USEL UR4, UR4, URZ, !UP0 ;  /* 0x0000003f04047287 */ /* 0x000fe4000c000000 */
[----:B------:R-:W-:Y:S02]  /*11220*/  USEL UR8, UR8, URZ, !UP0 ;  /* 0x0000003f08087287 */ /* 0x000fe4000c000000 */
[----:B------:R-:W-:Y:S01]  /*11230*/  USHF.R.S32.HI UR20, URZ, 0x1f, UR20 ;  /* 0x0000001f3f147899 */ /* 0x000fe20008011414 */
[----:B------:R-:W-:Y:S11]  /*11240*/  @P0 BRA `(.L_x_1223) ;  /* 0x0000000000e80947 */ /* 0x000ff60003800000 */
[----:B------:R-:W1:Y:S01]  /*11250*/  S2R R6, SR_TID.X ;  /* 0x0000000000067919 */ /* 0x000e620000002100 */
[----:B------:R-:W2:Y:S01]  /*11260*/  LDC R9, c[0x0][0xbe8] ;  /* 0x0002fa00ff097b82 */ /* 0x000ea20000000800 */
[----:B0-----:R-:W-:Y:S02]  /*11270*/  IMAD.U32 R3, RZ, RZ, UR60 ;  /* 0x0000003cff037e24 */ /* 0x001fe4000f8e00ff */
[----:B--2---:R-:W-:-:S03]  /*11280*/  IMAD R2, R0, R9, RZ ;  /* 0x0000000900027224 */ /* 0x004fc600078e02ff */
[----:B-1----:R-:W-:-:S04]  /*11290*/  IADD3 R6, R3, -0x80, R6 ;  /* 0xffffff8003067810 */ /* 0x002fc80007ffe006 */
[----:B------:R-:W-:-:S13]  /*112a0*/  ISETP.GE.AND P0, PT, R6, R2, PT ;  /* 0x000000020600720c */ /* 0x000fda0003f06270 */
[----:B------:R-:W-:Y:S05]  /*112b0*/  @P0 BRA `(.L_x_1223) ;  /* 0x0000000000cc0947 */ /* 0x000fea0003800000 */
[----:B------:R-:W-:Y:S01]  /*112c0*/  ISETP.NE.AND P0, PT, R9, 0x1, PT ;  /* 0x000000010900780c */ /* 0x000fe20003f05270 */
[----:B------:R-:W-:Y:S01]  /*112d0*/  UMOV UR18, 0x9b8 ;  /* 0x000009b800127882 */ /* 0x000fe20000000000 */
[----:B------:R-:W-:Y:S01]  /*112e0*/  R2UR UR10, R162 ;  /* 0x00000000a20a72ca */ /* 0x000fe200000e0000 */
[----:B------:R-:W-:Y:S01]  /*112f0*/  IMAD.MOV.U32 R4, RZ, RZ, R6 ;  /* 0x000000ffff047224 */ /* 0x000fe200078e0006 */
[----:B------:R-:W-:Y:S01]  /*11300*/  R2UR UR19, R164 ;  /* 0x00000000a41372ca */ /* 0x000fe200000e0000 */
[----:B------:R-:W-:Y:S01]  /*11310*/  ULDC.64 UR22, c[0x0][0x208] ;  /* 0x0000820000167ab9 */ /* 0x000fe20000000a00 */
[----:B------:R-:W-:-:S07]  /*11320*/  R2UR UR9, R163 ;  /* 0x00000000a30972ca */ /* 0x000fce00000e0000 */
[----:B------:R-:W0:Y:S02]  /*11330*/  @P0 LDC R5, c[0x0][0xbec] ;  /* 0x0002fb00ff050b82 */ /* 0x000e240000000800 */
[----:B------:R-:W-:-:S04]  /*11340*/  UISETP.GT.AND UP0, UPT, UR10, 0x1, UPT ;  /* 0x000000010a00788c */ /* 0x000fc8000bf04270 */
[----:B------:R-:W-:Y:S02]  /*11350*/  USEL UR18, UR18, 0x978, UP0 ;  /* 0x0000097812127887 */ /* 0x000fe40008000000 */
[----:B------:R-:W1:Y:S01]  /*11360*/  @P0 LDC R8, c[0x0][0xbf0] ;  /* 0x0002fc00ff080b82 */ /* 0x000e620000000800 */
[----:B------:R-:W-:-:S09]  /*11370*/  USEL UR9, UR9, URZ, UP0 ;  /* 0x0000003f09097287 */ /* 0x000fd20008000000 */
[----:B------:R-:W-:Y:S01]  /*11380*/  ULDC.64 UR10, c[0x0][UR18+0x218] ;  /* 0x00008600120a7abb */ /* 0x000fe20008000a00 */
[----:B------:R-:W-:Y:S01]  /*11390*/  ULDC.64 UR12, c[0x0][UR18+0x220] ;  /* 0x00008800120c7abb */ /* 0x000fe20008000a00 */
[----:B------:R-:W-:Y:S02]  /*113a0*/  UIMAD.WIDE.U32 UR16, UR10, UR19, URZ ;  /* 0x000000130a1072a5 */ /* 0x000fe4000f8e003f */
[----:B------:R-:W-:Y:S01]  /*113b0*/  UIMAD UR19, UR11, UR19, URZ ;  /* 0x000000130b1372a4 */ /* 0x000fe2000f8e023f */
[----:B0-----:R-:W-:Y:S01]  /*113c0*/  @P0 IMAD.HI.U32 R5, R6, R5, RZ ;  /* 0x0000000506050227 */ /* 0x001fe200078e00ff */
[----:B------:R-:W-:Y:S02]  /*113d0*/  UIMAD UR13, UR13, UR4, URZ ;  /* 0x000000040d0d72a4 */ /* 0x000fe4000f8e023f */
[----:B------:R-:W-:Y:S01]  /*113e0*/  UIMAD.WIDE.U32 UR10, UR12, UR4, URZ ;  /* 0x000000040c0a72a5 */ /* 0x000fe2000f8e003f */
[----:B------:R-:W-:Y:S01]  /*113f0*/  IMAD.U32 R2, RZ, RZ, UR16 ;  /* 0x00000010ff027e24 */ /* 0x000fe2000f8e00ff */
[----:B------:R-:W-:-:S02]  /*11400*/  UIADD3 UR19, UR17, UR19, URZ ;  /* 0x0000001311137290 */ /* 0x000fc4000fffe03f */
[----:B------:R-:W-:Y:S01]  /*11410*/  IMAD.U32 R3, RZ, RZ, UR17 ;  /* 0x00000011ff037e24 */ /* 0x000fe2000f8e00ff */
[----:B------:R-:W-:Y:S01]  /*11420*/  UIMAD UR13, UR12, UR8, UR13 ;  /* 0x000000080c0d72a4 */ /* 0x000fe2000f8e020d */
[----:B-1----:R-:W-:Y:S01]  /*11430*/  @P0 SHF.R.U32.HI R4, RZ, R8, R5 ;  /* 0x00000008ff040219 */ /* 0x002fe20000011605 */
[----:B------:R-:W-:Y:S01]  /*11440*/  ULDC.64 UR14, c[0x0][UR18+0x228] ;  /* 0x00008a00120e7abb */ /* 0x000fe20008000a00 */
[----:B------:R-:W-:Y:S01]  /*11450*/  IADD3 R3, P0, P1, R2, UR10, R7 ;  /* 0x0000000a02037c10 */ /* 0x000fe2000f91e007 */
[----:B------:R-:W-:Y:S01]  /*11460*/  UIADD3 UR13, UR11, UR13, URZ ;  /* 0x0000000d0b0d7290 */ /* 0x000fe2000fffe03f */
[----:B------:R-:W-:Y:S01]  /*11470*/  IMAD.U32 R2, RZ, RZ, UR20 ;  /* 0x00000014ff027e24 */ /* 0x000fe2000f8e00ff */
[----:B------:R-:W-:Y:S01]  /*11480*/  UIMAD.WIDE.U32 UR16, UR14, UR9, URZ ;  /* 0x000000090e1072a5 */ /* 0x000fe2000f8e003f */
[----:B------:R-:W-:Y:S01]  /*11490*/  IMAD.MOV R5, RZ, RZ, -R4 ;  /* 0x000000ffff057224 */ /* 0x000fe200078e0a04 */
[----:B------:R-:W-:Y:S01]  /*114a0*/  UIMAD UR9, UR15, UR9, URZ ;  /* 0x000000090f0972a4 */ /* 0x000fe2000f8e023f */
[----:B------:R-:W-:Y:S01]  /*114b0*/  IMAD.U32 R11, RZ, RZ, UR19 ;  /* 0x00000013ff0b7e24 */ /* 0x000fe2000f8e00ff */
[----:B------:R-:W-:Y:S01]  /*114c0*/  ULDC.64 UR10, c[0x0][UR18+0x210] ;  /* 0x00008400120a7abb */ /* 0x000fe20008000a00 */
[----:B------:R-:W-:Y:S01]  /*114d0*/  IMAD R5, R9, R5, R6 ;  /* 0x0000000509057224 */ /* 0x000fe200078e0206 */
[----:B------:R-:W-:-:S02]  /*114e0*/  UIADD3 UR9, UR17, UR9, URZ ;  /* 0x0000000911097290 */ /* 0x000fc4000fffe03f */
[----:B------:R-:W-:Y:S01]  /*114f0*/  IADD3.X R6, R11, UR13, R2, P0, P1 ;  /* 0x0000000d0b067c10 */ /* 0x000fe200087e2402 */
[----:B------:R-:W-:Y:S01]  /*11500*/  IMAD R9, R5, UR11, RZ ;  /* 0x0000000b05097c24 */ /* 0x000fe2000f8e02ff */
[----:B------:R-:W-:Y:S01]  /*11510*/  IADD3 R2, P0, P1, R4, UR16, R3 ;  /* 0x0000001004027c10 */ /* 0x000fe2000f91e003 */
[----:B------:R-:W-:Y:S01]  /*11520*/  ULDC.64 UR12, c[0x0][0xba8] ;  /* 0x0002ea00000c7ab9 */ /* 0x000fe20000000a00 */
[----:B------:R-:W-:Y:S01]  /*11530*/  SHF.R.S32.HI R3, RZ, 0x1f, R4 ;  /* 0x0000001fff037819 */ /* 0x000fe20000011404 */
[----:B------:R-:W-:Y:S01]  /*11540*/  @!UP0 ULDC UR12, c[0x0][0xb50] ;  /* 0x0002d400000c8ab9 */ /* 0x000fe20000000800 */
[----:B------:R-:W-:Y:S01]  /*11550*/  SHF.R.S32.HI R4, RZ, 0x1f, R5 ;  /* 0x0000001fff047819 */ /* 0x000fe20000011405 */
[----:B------:R-:W-:Y:S01]  /*11560*/  @!UP0 ULDC UR13, c[0x0][0xb54] ;  /* 0x0002d500000d8ab9 */ /* 0x000fe20000000800 */
[----:B------:R-:W-:-:S03]  /*11570*/  IADD3.X R3, R3, UR9, R6, P0, P1 ;  /* 0x0000000903037c10 */ /* 0x000fc600087e2406 */
[----:B------:R-:W-:Y:S02]  /*11580*/  IMAD R9, R4, UR10, R9 ;  /* 0x0000000a04097c24 */ /* 0x000fe4000f8e0209 */
[----:B------:R-:W-:-:S04]  /*11590*/  IMAD.WIDE.U32 R2, R5, UR10, R2 ;  /* 0x0000000a05027c25 */ /* 0x000fc8000f8e0002 */
[----:B------:R-:W-:Y:S01]  /*115a0*/  IMAD.IADD R3, R3, 0x1, R9 ;  /* 0x0000000103037824 */ /* 0x000fe200078e0209 */
[----:B------:R-:W-:-:S04]  /*115b0*/  LEA R4, P0, R2, UR12, 0x2 ;  /* 0x0000000c02047c11 */ /* 0x000fc8000f8010ff */
[----:B------:R-:W-:Y:S01]  /*115c0*/  LEA.HI.X R5, R2, UR13, R3, 0x2, P0 ;  /* 0x0000000d02057c11 */ /* 0x000fe200080f1403 */
[----:B------:R-:W-:-:S05]  /*115d0*/  IMAD.MOV.U32 R3, RZ, RZ, -0x800000 ;  /* 0xff800000ff037424 */ /* 0x000fca00078e00ff */
[----:B------:R1:W-:Y:S03]  /*115e0*/  STG.E desc[UR22][R4.64], R3 ;  /* 0x0000000304007986 */ /* 0x0003e6000c101916 */
.L_x_1223:
[----:B------:R-:W-:Y:S05]  /*115f0*/  BSYNC B1 ;  /* 0x0000000000017941 */ /* 0x000fea0003800000 */
.L_x_1222:
[----:B------:R-:W-:-:S13]  /*11600*/  R2UR UR9, R162 ;  /* 0x00000000a20972ca */ /* 0x000fda00000e0000 */
[----:B------:R-:W-:-:S06]  /*11610*/  UISETP.GT.AND UP0, UPT, UR9, 0x1, UPT ;  /* 0x000000010900788c */ /* 0x000fcc000bf04270 */
[----:B------:R-:W-:-:S13]  /*11620*/  PLOP3.LUT P0, PT, PT, PT, UP0, 0x80, 0x0 ;  /* 0x000000000000781c */ /* 0x000fda0003f0f008 */
[----:B------:R-:W-:Y:S05]  /*11630*/  @P0 BRA `(.L_x_1218) ;  /* 0x0000000400c40947 */ /* 0x000fea0003800000 */
[----:B------:R-:W2:Y:S01]  /*11640*/  LDC R11, c[0x0][0xbe8] ;  /* 0x0002fa00ff0b7b82 */ /* 0x000ea20000000800 */
[C---:B------:R-:W-:Y:S01]  /*11650*/  R2UR UR10, R7.reuse ;  /* 0x00000000070a72ca */ /* 0x040fe200000e0000 */
[----:B------:R-:W-:Y:S01]  /*11660*/  ULDC.64 UR12, c[0x0][0xaa0] ;  /* 0x0002a800000c7ab9 */ /* 0x000fe20000000a00 */
[----:B------:R-:W-:Y:S01]  /*11670*/  R2UR UR14, R7 ;  /* 0x00000000070e72ca */ /* 0x000fe200000e0000 */
[----:B------:R-:W-:Y:S01]  /*11680*/  UIMAD UR9, UR20, UR12, URZ ;  /* 0x0000000c140972a4 */ /* 0x000fe2000f8e023f */
[----:B------:R-:W-:Y:S01]  /*11690*/  R2UR UR15, R164 ;  /* 0x00000000a40f72ca */ /* 0x000fe200000e0000 */
[----:B0-----:R-:W-:Y:S01]  /*116a0*/  IMAD R2, R161, 0x20, R180 ;  /* 0x00000020a1027824 */ /* 0x001fe200078e02b4 */
[----:B------:R-:W-:Y:S03]  /*116b0*/  BSSY B1, `(.L_x_1224) ;  /* 0x000003c000017945 */ /* 0x000fe60003800000 */
[----:B------:R-:W-:-:S04]  /*116c0*/  VIADD R6, R2, UR60 ;  /* 0x0000003c02067c36 */ /* 0x000fc80008000000 */
[----:B------:R-:W-:Y:S01]  /*116d0*/  UIMAD.WIDE.U32 UR10, UR10, UR12, URZ ;  /* 0x0000000c0a0a72a5 */ /* 0x000fe2000f8e003f */
[----:B-1----:R-:W-:Y:S01]  /*116e0*/  IMAD.MOV.U32 R5, RZ, RZ, R6 ;  /* 0x000000ffff057224 */ /* 0x002fe200078e0006 */
[----:B------:R-:W-:-:S03]  /*116f0*/  UIMAD UR9, UR14, UR13, UR9 ;  /* 0x0000000d0e0972a4 */ /* 0x000fc6000f8e0209 */
[----:B------:R-:W-:Y:S01]  /*11700*/  ULDC.64 UR12, c[0x0][0xae8] ;  /* 0x0002ba00000c7ab9 */ /* 0x000fe20000000a00 */
[----:B------:R-:W-:Y:S01]  /*11710*/  UIADD3 UR11, UR11, UR9, URZ ;  /* 0x000000090b0b7290 */ /* 0x000fe2000fffe03f */
[----:B--2---:R-:W-:-:S03]  /*11720*/  ISETP.NE.AND P0, PT, R11, 0x1, PT ;  /* 0x000000010b00780c */ /* 0x004fc60003f05270 */
[----:B------:R-:W-:-:S04]  /*11730*/  UIMAD.WIDE.U32 UR10, UR15, UR12, UR10 ;  /* 0x0000000c0f0a72a5 */ /* 0x000fc8000f8e000a */
[----:B------:R-:W-:-:S03]  /*11740*/  UIMAD UR9, UR15, UR13, UR11 ;  /* 0x0000000d0f0972a4 */ /* 0x000fc6000f8e020b */
[----:B------:R-:W-:Y:S02]  /*11750*/  ULDC.64 UR12, c[0x0][0xaf0] ;  /* 0x0002bc00000c7ab9 */ /* 0x000fe40000000a00 */
[----:B------:R-:W-:Y:S01]  /*11760*/  UIMAD UR8, UR8, UR12, URZ ;  /* 0x0000000c080872a4 */ /* 0x000fe2000f8e023f */
[----:B------:R-:W0:Y:S03]  /*11770*/  @P0 LDC R3, c[0x0][0xbec] ;  /* 0x0002fb00ff030b82 */ /* 0x000e260000000800 */
[----:B------:R-:W-:-:S03]  /*11780*/  UIMAD UR11, UR4, UR13, UR8 ;  /* 0x0000000d040b72a4 */ /* 0x000fc6000f8e0208 */
[----:B------:R-:W-:Y:S02]  /*11790*/  UMOV UR8, UR10 ;  /* 0x0000000a00087c82 */ /* 0x000fe40008000000 */
[----:B------:R-:W-:Y:S01]  /*117a0*/  UIMAD.WIDE.U32 UR8, UR4, UR12, UR8 ;  /* 0x0000000c040872a5 */ /* 0x000fe2000f8e0008 */
[----:B------:R-:W1:Y:S03]  /*117b0*/  @P0 LDC R7, c[0x0][0xbf0] ;  /* 0x0002fc00ff070b82 */ /* 0x000e660000000800 */
[----:B------:R-:W-:-:S03]  /*117c0*/  UIADD3 UR4, UR9, UR11, URZ ;  /* 0x0000000b09047290 */ /* 0x000fc6000fffe03f */
[----:B------:R-:W-:Y:S01]  /*117d0*/  ULDC.64 UR10, c[0x0][0xae0] ;  /* 0x0002b800000a7ab9 */ /* 0x000fe20000000a00 */
[----:B0-----:R-:W-:-:S04]  /*117e0*/  @P0 IMAD.HI.U32 R2, R6, R3, RZ ;  /* 0x0000000306020227 */ /* 0x001fc800078e00ff */
[----:B------:R-:W-:Y:S02]  /*117f0*/  IMAD.U32 R3, RZ, RZ, UR9 ;  /* 0x00000009ff037e24 */ /* 0x000fe4000f8e00ff */
[----:B------:R-:W-:Y:S01]  /*11800*/  IMAD.U32 R3, RZ, RZ, UR4 ;  /* 0x00000004ff037e24 */ /* 0x000fe2000f8e00ff */
[----:B-1----:R-:W-:-:S04]  /*11810*/  @P0 SHF.R.U32.HI R5, RZ, R7, R2 ;  /* 0x00000007ff050219 */ /* 0x002fc80000011602 */
[--C-:B------:R-:W-:Y:S01]  /*11820*/  SHF.R.S32.HI R2, RZ, 0x1f, R5.reuse ;  /* 0x0000001fff027819 */ /* 0x100fe20000011405 */
[----:B------:R-:W-:-:S04]  /*11830*/  IMAD.MOV R7, RZ, RZ, -R5 ;  /* 0x000000ffff077224 */ /* 0x000fc800078e0a05 */
[----:B------:R-:W-:Y:S02]  /*11840*/  IMAD R4, R2, UR10, RZ ;  /* 0x0000000a02047c24 */ /* 0x000fe4000f8e02ff */
[----:B------:R-:W-:Y:S02]  /*11850*/  IMAD R7, R11, R7, R6 ;  /* 0x000000070b077224 */ /* 0x000fe400078e0206 */
[----:B------:R-:W-:Y:S01]  /*11860*/  IMAD.U32 R2, RZ, RZ, UR8 ;  /* 0x00000008ff027e24 */ /* 0x000fe2000f8e00ff */
[----:B------:R-:W-:Y:S01]  /*11870*/  ULDC.64 UR8, c[0x0][0xad8] ;  /* 0x0002b60000087ab9 */ /* 0x000fe20000000a00 */
[C---:B------:R-:W-:Y:S01]  /*11880*/  IMAD R9, R5.reuse, UR11, R4 ;  /* 0x0000000b05097c24 */ /* 0x040fe2000f8e0204 */
[----:B------:R-:W-:Y:S01]  /*11890*/  SHF.R.S32.HI R4, RZ, 0x1f, R7 ;  /* 0x0000001fff047819 */ /* 0x000fe20000011407 */
[----:B------:R-:W-:-:S04]  /*118a0*/  IMAD.WIDE.U32 R2, R5, UR10, R2 ;  /* 0x0000000a05027c25 */ /* 0x000fc8000f8e0002 */
[----:B------:R-:W-:Y:S02]  /*118b0*/  IMAD.IADD R3, R3, 0x1, R9 ;  /* 0x0000000103037824 */ /* 0x000fe400078e0209 */
[----:B------:R-:W-:Y:S02]  /*118c0*/  IMAD R4, R4, UR8, RZ ;  /* 0x0000000804047c24 */ /* 0x000fe4000f8e02ff */
[----:B------:R-:W-:Y:S02]  /*118d0*/  VIADD R6, R180, UR60 ;  /* 0x0000003cb4067c36 */ /* 0x000fe40008000000 */
[----:B------:R-:W-:Y:S02]  /*118e0*/  IMAD R11, R0, R11, RZ ;  /* 0x0000000b000b7224 */ /* 0x000fe400078e02ff */
[C---:B------:R-:W-:Y:S02]  /*118f0*/  IMAD R5, R7.reuse, UR9, R4 ;  /* 0x0000000907057c24 */ /* 0x040fe4000f8e0204 */
[----:B------:R-:W-:Y:S01]  /*11900*/  IMAD.WIDE.U32 R2, R7, UR8, R2 ;  /* 0x0000000807027c25 */ /* 0x000fe2000f8e0002 */
[----:B------:R-:W-:Y:S01]  /*11910*/  ISETP.GE.AND P2, PT, R6, R11, PT ;  /* 0x0000000b0600720c */ /* 0x000fe20003f46270 */
[----:B------:R-:W-:-:S02]  /*11920*/  ULDC.64 UR8, c[0x0][0xa80] ;  /* 0x0002a00000087ab9 */ /* 0x000fc40000000a00 */
        /* <DEDUP_REMOVED lines=10> */
[----:B------:R-:W-:Y:S01]  /*119d0*/  ULDC UR4, c[0x0][0xac8] ;  /* 0x0002b20000047ab9 */ /* 0x000fe20000000800 */
[----:B------:R-:W-:Y:S01]  /*119e0*/  ULDC.64 UR8, c[0x0][0x208] ;  /* 0x0000820000087ab9 */ /* 0x000fe20000000a00 */
        /* <DEDUP_REMOVED lines=8> */
.L_x_1225:
[----:B------:R-:W-:Y:S05]  /*11a70*/  BSYNC B1 ;  /* 0x0000000000017941 */ /* 0x000fea0003800000 */
.L_x_1224:
[----:B--23--:R2:W3:Y:S01]  /*11a80*/  SHFL.IDX PT, R3, R5, 0x1, 0x181f ;  /* 0x00381f0005037f89 */ /* 0x00c4e200000e0000 */
[----:B------:R-:W-:Y:S03]  /*11a90*/  BSSY B1, `(.L_x_1226) ;  /* 0x000000d000017945 */ /* 0x000fe60003800000 */
[----:B-1----:R2:W1:Y:S01]  /*11aa0*/  SHFL.IDX PT, R7, R4, 0x1, 0x181f ;  /* 0x00381f0004077f89 */ /* 0x00246200000e0000 */
[----:B------:R-:W-:Y:S05]  /*11ab0*/  @P1 BRA `(.L_x_1227) ;  /* 0x0000000000281947 */ /* 0x000fea0003800000 */
[----:B------:R-:W-:Y:S01]  /*11ac0*/  ULDC UR4, c[0x0][0xac8] ;  /* 0x0002b20000047ab9 */ /* 0x000fe20000000800 */
[----:B------:R-:W-:Y:S01]  /*11ad0*/  ULDC.64 UR8, c[0x0][0x208] ;  /* 0x0000820000087ab9 */ /* 0x000fe20000000a00 */
        /* <DEDUP_REMOVED lines=8> */
.L_x_1227:
[----:B------:R-:W-:Y:S05]  /*11b60*/  BSYNC B1 ;  /* 0x0000000000017941 */ /* 0x000fea0003800000 */
.L_x_1226:
[----:B---34-:R3:W4:Y:S01]  /*11b70*/  SHFL.IDX PT, R3, R5, 0x2, 0x181f ;  /* 0x00581f0005037f89 */ /* 0x01872200000e0000 */
        /* <DEDUP_REMOVED lines=13> */
.L_x_1229:
[----:B------:R-:W-:Y:S05]  /*11c50*/  BSYNC B1 ;  /* 0x0000000000017941 */ /* 0x000fea0003800000 */
.L_x_1228:
[----:B------:R-:W-:Y:S01]  /*11c60*/  VIADD R0, R6, 0x60 ;  /* 0x0000006006007836 */ /* 0x000fe20000000000 */
[----:B0-23--:R-:W2:Y:S04]  /*11c70*/  SHFL.IDX PT, R5, R5, 0x3, 0x181f ;  /* 0x00781f0005057f89 */ /* 0x00dea800000e0000 */
[----:B------:R-:W-:Y:S01]  /*11c80*/  ISETP.GE.AND P0, PT, R0, R11, PT ;  /* 0x0000000b0000720c */ /* 0x000fe20003f06270 */
[----:B-1--4-:R3:W4:-:S12]  /*11c90*/  SHFL.IDX PT, R3, R4, 0x3, 0x181f ;  /* 0x00781f0004037f89 */ /* 0x01271800000e0000 */
[----:B---3--:R-:W-:Y:S05]  /*11ca0*/  @P0 BRA `(.L_x_1218) ;  /* 0x0000000000280947 */ /* 0x008fea0003800000 */
[----:B------:R-:W-:Y:S01]  /*11cb0*/  ULDC UR4, c[0x0][0xac8] ;  /* 0x0002b20000047ab9 */ /* 0x000fe20000000800 */
[----:B------:R-:W-:Y:S01]  /*11cc0*/  ULDC.64 UR8, c[0x0][0x208] ;  /* 0x0000820000087ab9 */ /* 0x000fe20000000a00 */
[----:B------:R-:W-:Y:S02]  /*11cd0*/  ISETP.GE.AND P2, PT, R22, UR4, PT ;  /* 0x0000000416007c0c */ /* 0x000fe4000bf46270 */
[----:B------:R-:W-:-:S11]  /*11ce0*/  ISETP.GE.AND P3, PT, R160, UR4, PT ;  /* 0x00000004a0007c0c */ /* 0x000fd6000bf66270 */
[-C--:B----4-:R-:W-:Y:S02]  /*11cf0*/  @!P2 LEA R6, P0, R22, R3.reuse, 0x1 ;  /* 0x000000031606a211 */ /* 0x090fe400078008ff */
[----:B------:R-:W-:Y:S02]  /*11d00*/  @!P3 LEA R2, P1, R160, R3, 0x1 ;  /* 0x00000003a002b211 */ /* 0x000fe400078208ff */
[-C--:B--2---:R-:W-:Y:S02]  /*11d10*/  @!P2 LEA.HI.X R7, R22, R5.reuse, R204, 0x1, P0 ;  /* 0x000000051607a211 */ /* 0x084fe400000f0ccc */
[----:B------:R-:W-:-:S03]  /*11d20*/  @!P3 LEA.HI.X R3, R160, R5, R203, 0x1, P1 ;  /* 0x00000005a003b211 */ /* 0x000fc600008f0ccb */
[----:B------:R3:W-:Y:S04]  /*11d30*/  @!P2 ST.E.128 desc[UR8][R6.64], RZ ;  /* 0x000000ff0600a985 */ /* 0x0007e8000c101d08 */
[----:B------:R3:W-:Y:S02]  /*11d40*/  @!P3 ST.E.128 desc[UR8][R2.64], RZ ;  /* 0x000000ff0200b985 */ /* 0x0007e4000c101d08 */
.L_x_1218:
[----:B------:R-:W-:Y:S05]  /*11d50*/  BSYNC B0 ;  /* 0x0000000000007941 */ /* 0x000fea0003800000 */
.L_x_1208:
[----:B------:R-:W-:Y:S02]  /*11d60*/  ULDC UR4, c[0x0][0xc3c] ;  /* 0x00030f0000047ab9 */ /* 0x000fe40000000800 */
[----:B------:R-:W-:-:S06]  /*11d70*/  UISETP.GE.AND UP0, UPT, UR7, UR4, UPT ;  /* 0x000000040700728c */ /* 0x000fcc000bf06270 */
[----:B------:R-:W-:-:S13]  /*11d80*/  PLOP3.LUT P0, PT, PT, PT, UP0, 0x80, 0x0 ;  /* 0x000000000000781c */ /* 0x000fda0003f0f008 */
[----:B------:R-:W-:Y:S05]  /*11d90*/  @!P0 BRA `(.L_x_1230) ;  /* 0xfffffef0009c8947 */ /* 0x000fea000383ffff */
[----:B------:R-:W-:Y:S05]  /*11da0*/  EXIT ;  /* 0x000000000000794d */ /* 0x000fea0003800000 */
.L_x_1125:
[----:B------:R-:W-:-:S08]  /*11db0*/  NOP ;  /* 0x0000000000007918 */ /* 0x000fd00000000000 */
[----:B0-----:R-:W0:-:S00]  /*11dc0*/  USETMAXREG.DEALLOC.CTAPOOL 0x18 ;  /* 0x00000018000079c8 */ /* 0x001e0000080e0500 */
[----:B0-----:R-:W2:Y:S01]  /*11dd0*/  LDL.LU R2, [R1+0x18] ;  /* 0x0000180001027983 */ /* 0x001ea20000300800 */
[----:B------:R-:W-:Y:S01]  /*11de0*/  LOP3.LUT R0, R0, 0x3, RZ, 0xc0, !PT ;  /* 0x0000000300007812 */ /* 0x000fe200078ec0ff */
[----:B------:R-:W-:-:S05]  /*11df0*/  IMAD.MOV.U32 R7, RZ, RZ, RZ ;  /* 0x000000ffff077224 */ /* 0x000fca00078e00ff */
        /* <DEDUP_REMOVED lines=15> */
.L_x_1231:
[----:B------:R-:W-:Y:S01]  /*11ef0*/  LOP3.LUT R0, R6, 0x1f, RZ, 0xc0, !PT ;  /* 0x0000001f06007812 */ /* 0x000fe200078ec0ff */
[----:B------:R-:W-:Y:S01]  /*11f00*/  ULDC UR4, c[0x0][0xc3c] ;  /* 0x00030f0000047ab9 */ /* 0x000fe20000000800 */
[----:B------:R-:W-:Y:S01]  /*11f10*/  ULDC.64 UR6, c[0x0][0x208] ;  /* 0x0000820000067ab9 */ /* 0x000fe20000000a00 */
[----:B------:R-:W-:Y:S01]  /*11f20*/  IMAD.MOV.U32 R8, RZ, RZ, RZ ;  /* 0x000000ffff087224 */ /* 0x000fe200078e00ff */
[----:B------:R-:W-:Y:S01]  /*11f30*/  ISETP.NE.AND P0, PT, R0, 0x1f, PT ;  /* 0x0000001f0000780c */ /* 0x000fe20003f05270 */
[----:B------:R-:W-:-:S03]  /*11f40*/  ULDC UR5, c[0x0][0xc38] ;  /* 0x00030e0000057ab9 */ /* 0x000fc60000000800 */
[----:B------:R-:W-:-:S13]  /*11f50*/  ISETP.GE.OR P1, PT, R0, UR4, !P0 ;  /* 0x0000000400007c0c */ /* 0x000fda000c726670 */
[----:B0-----:R-:W0:Y:S08]  /*11f60*/  @!P1 LDC.64 R2, c[0x0][0xc80] ;  /* 0x00032000ff029b82 */ /* 0x001e300000000a00 */
[----:B------:R-:W1:Y:S01]  /*11f70*/  @!P1 LDC.64 R4, c[0x0][0xc78] ;  /* 0x00031e00ff049b82 */ /* 0x000e620000000a00 */
[----:B0-----:R-:W-:-:S05]  /*11f80*/  @!P1 IMAD.WIDE.U32 R2, R0, 0x4, R2 ;  /* 0x0000000400029825 */ /* 0x001fca00078e0002 */
[----:B------:R1:W2:Y:S02]  /*11f90*/  @!P1 LDG.E R7, desc[UR6][R2.64] ;  /* 0x0000000602079981 */ /* 0x0002a4000c1e1900 */
[----:B-1----:R-:W-:-:S05]  /*11fa0*/  @!P1 IMAD.WIDE.U32 R2, R0, 0x4, R4 ;  /* 0x0000000400029825 */ /* 0x002fca00078e0004 */
[----:B------:R-:W2:Y:S01]  /*11fb0*/  @!P1 LDG.E R8, desc[UR6][R2.64] ;  /* 0x0000000602089981 */ /* 0x000ea2000c1e1900 */
[C---:B------:R-:W-:Y:S01]  /*11fc0*/  ISETP.NE.AND P1, PT, R0.reuse, RZ, PT ;  /* 0x000000ff0000720c */ /* 0x040fe20003f25270 */
[----:B------:R-:W0:Y:S01]  /*11fd0*/  S2UR UR6, SR_CTAID.X ;  /* 0x00000000000679c3 */ /* 0x000e220000002500 */
[C---:B------:R-:W-:Y:S01]  /*11fe0*/  ISETP.GE.U32.AND P2, PT, R0.reuse, 0x2, PT ;  /* 0x000000020000780c */ /* 0x040fe20003f46070 */
[----:B------:R-:W-:Y:S01]  /*11ff0*/  UMOV UR4, URZ ;  /* 0x0000003f00047c82 */ /* 0x000fe20008000000 */
[C---:B------:R-:W-:Y:S02]  /*12000*/  ISETP.GE.U32.AND P3, PT, R0.reuse, 0x4, PT ;  /* 0x000000040000780c */ /* 0x040fe40003f66070 */
[C---:B------:R-:W-:Y:S02]  /*12010*/  ISETP.GE.U32.AND P4, PT, R0.reuse, 0x8, PT ;  /* 0x000000080000780c */ /* 0x040fe40003f86070 */
[----:B------:R-:W-:Y:S01]  /*12020*/  ISETP.GE.U32.AND P5, PT, R0, 0x10, PT ;  /* 0x000000100000780c */ /* 0x000fe20003fa6070 */
[----:B--2---:R-:W-:-:S05]  /*12030*/  IMAD R4, R7, R8, RZ ;  /* 0x0000000807047224 */ /* 0x004fca00078e02ff */
        /* <DEDUP_REMOVED lines=15> */
[----:B------:R-:W1:Y:S02]  /*12130*/  SHFL.IDX PT, R3, R5, 0x1f, 0x1f ;  /* 0x03e01f0005037f89 */ /* 0x000e6400000e0000 */
[----:B-1----:R-:W-:-:S04]  /*12140*/  IMAD R9, R3, UR5, RZ ;  /* 0x0000000503097c24 */ /* 0x002fc8000f8e02ff */
[----:B------:R-:W-:Y:S01]  /*12150*/  IMAD.MOV.U32 R4, RZ, RZ, R9 ;  /* 0x000000ffff047224 */ /* 0x000fe200078e0009 */
[----:B0-----:R-:W-:-:S13]  /*12160*/  ISETP.GT.AND P6, PT, R9, UR6, PT ;  /* 0x0000000609007c0c */ /* 0x001fda000bfc4270 */
[----:B------:R-:W-:Y:S05]  /*12170*/  @P6 BRA `(.L_x_1233) ;  /* 0x0000000000ac6947 */ /* 0x000fea0003800000 */
[----:B------:R-:W-:Y:S01]  /*12180*/  IMAD.MOV.U32 R9, RZ, RZ, R4 ;  /* 0x000000ffff097224 */ /* 0x000fe200078e0004 */
[----:B------:R-:W-:Y:S01]  /*12190*/  UMOV UR4, URZ ;  /* 0x0000003f00047c82 */ /* 0x000fe20008000000 */
[----:B------:R-:W-:-:S05]  /*121a0*/  ULDC UR5, c[0x0][0xc38] ;  /* 0x00030e0000057ab9 */ /* 0x000fca0000000800 */
.L_x_1235:
[----:B------:R-:W0:Y:S01]  /*121b0*/  LDC R2, c[0x0][0xc3c] ;  /* 0x00030f00ff027b82 */ /* 0x000e220000000800 */
[----:B------:R-:W-:Y:S01]  /*121c0*/  ULDC UR7, c[0x0][0xc3c] ;  /* 0x00030f0000077ab9 */ /* 0x000fe20000000800 */
[----:B------:R-:W-:Y:S01]  /*121d0*/  UIADD3 UR4, UR4, 0x1f, URZ ;  /* 0x0000001f04047890 */ /* 0x000fe2000fffe03f */
[----:B------:R-:W-:-:S05]  /*121e0*/  IMAD.U32 R3, RZ, RZ, UR7 ;  /* 0x00000007ff037e24 */ /* 0x000fca000f8e00ff */
[----:B------:R1:W-:Y:S01]  /*121f0*/  STL [R1+0xc], R3 ;  /* 0x00000c0301007387 */ /* 0x0003e20000100800 */
[----:B0-----:R-:W-:-:S13]  /*12200*/  ISETP.LE.AND P6, PT, R2, UR4, PT ;  /* 0x0000000402007c0c */ /* 0x001fda000bfc3270 */
[----:B-1----:R-:W-:Y:S05]  /*12210*/  @P6 BRA `(.L_x_1234) ;  /* 0x0000000800b86947 */ /* 0x002fea0003800000 */
[----:B------:R-:W-:Y:S01]  /*12220*/  VIADD R11, R0, UR4 ;  /* 0x00000004000b7c36 */ /* 0x000fe20008000000 */
[----:B------:R-:W-:Y:S01]  /*12230*/  ULDC.64 UR8, c[0x0][0x208] ;  /* 0x0000820000087ab9 */ /* 0x000fe20000000a00 */
[----:B------:R-:W-:-:S03]  /*12240*/  IMAD.MOV.U32 R7, RZ, RZ, RZ ;  /* 0x000000ffff077224 */ /* 0x000fc600078e00ff */
[----:B------:R-:W-:-:S13]  /*12250*/  ISETP.GE.OR P6, PT, R11, R2, !P0 ;  /* 0x000000020b00720c */ /* 0x000fda00047c6670 */
[----:B------:R-:W0:Y:S08]  /*12260*/  @!P6 LDC.64 R2, c[0x0][0xc80] ;  /* 0x00032000ff02eb82 */ /* 0x000e300000000a00 */
[----:B------:R-:W1:Y:S01]  /*12270*/  @!P6 LDC.64 R4, c[0x0][0xc78] ;  /* 0x00031e00ff04eb82 */ /* 0x000e620000000a00 */
[----:B------:R-:W-:Y:S02]  /*12280*/  IMAD.MOV.U32 R8, RZ, RZ, RZ ;  /* 0x000000ffff087224 */ /* 0x000fe400078e00ff */
        /* <DEDUP_REMOVED lines=25> */
[----:B------:R-:W-:-:S07]  /*12420*/  IMAD.MOV.U32 R5, RZ, RZ, R2 ;  /* 0x000000ffff057224 */ /* 0x000fce00078e0002 */
.L_x_1233:
[----:B------:R-:W-:Y:S02]  /*12430*/  IMAD.IADD R10, R9, 0x1, -R4 ;  /* 0x00000001090a7824 */ /* 0x000fe400078e0a04 */
[----:B------:R-:W-:Y:S02]  /*12440*/  IMAD.MOV.U32 R3, RZ, RZ, RZ ;  /* 0x000000ffff037224 */ /* 0x000fe400078e00ff */
[----:B------:R-:W-:-:S05]  /*12450*/  IMAD R2, R5, UR5, R10 ;  /* 0x0000000505027c24 */ /* 0x000fca000f8e020a */
[----:B------:R-:W-:-:S13]  /*12460*/  ISETP.GT.AND P0, PT, R2, UR6, PT ;  /* 0x0000000602007c0c */ /* 0x000fda000bf04270 */
[----:B------:R-:W-:-:S04]  /*12470*/  VOTE.ANY R2, PT, !P0 ;  /* 0x0000000000027806 */ /* 0x000fc800040e0100 */
[----:B------:R-:W0:Y:S01]  /*12480*/  POPC R9, R2 ;  /* 0x0000000200097309 */ /* 0x000e220000000000 */
[----:B------:R-:W-:Y:S01]  /*12490*/  ISETP.NE.AND P0, PT, R2, RZ, PT ;  /* 0x000000ff0200720c */ /* 0x000fe20003f05270 */
[----:B0-----:R0:W1:Y:S04]  /*124a0*/  SHFL.IDX PT, R8, R8, R9, 0x1f ;  /* 0x00001f0908087589 */ /* 0x00106800000e0000 */
[----:B------:R0:W2:Y:S08]  /*124b0*/  SHFL.IDX PT, R4, R7, R9, 0x1f ;  /* 0x00001f0907047589 */ /* 0x0000b000000e0000 */
[----:B------:R-:W-:Y:S05]  /*124c0*/  @!P0 BRA `(.L_x_1236) ;  /* 0x0000000000088947 */ /* 0x000fea0003800000 */
[----:B------:R-:W-:-:S05]  /*124d0*/  VIADD R2, R9, 0xffffffff ;  /* 0xffffffff09027836 */ /* 0x000fca0000000000 */
[----:B------:R3:W4:Y:S02]  /*124e0*/  SHFL.IDX PT, R3, R5, R2, 0x1f ;  /* 0x00001f0205037589 */ /* 0x00072400000e0000 */
.L_x_1236:
[----:B----4-:R-:W-:Y:S01]  /*124f0*/  IMAD R3, R3, UR5, R10 ;  /* 0x0000000503037c24 */ /* 0x010fe2000f8e020a */
[----:B-1----:R-:W-:Y:S01]  /*12500*/  ISETP.NE.AND P0, PT, R8, 0x1, PT ;  /* 0x000000010800780c */ /* 0x002fe20003f05270 */
[----:B------:R-:W-:-:S03]  /*12510*/  VIADD R14, R9, UR4 ;  /* 0x00000004090e7c36 */ /* 0x000fc60008000000 */
[----:B------:R1:W-:Y:S01]  /*12520*/  STL [R1], R3 ;  /* 0x0000000301007387 */ /* 0x0003e20000100800 */
[----:B---3--:R-:W-:-:S03]  /*12530*/  IADD3 R5, -R3, UR6, RZ ;  /* 0x0000000603057c10 */ /* 0x008fc6000fffe1ff */
[----:B------:R1:W-:Y:S05]  /*12540*/  STL [R1+0xc], R14 ;  /* 0x00000c0e01007387 */ /* 0x0003ea0000100800 */
[----:B------:R-:W-:Y:S05]  /*12550*/  @!P0 BRA `(.L_x_1237) ;  /* 0x0000000000e08947 */ /* 0x000fea0003800000 */
[----:B0-2---:R-:W-:Y:S02]  /*12560*/  IABS R7, R4 ;  /* 0x0000000400077213 */ /* 0x005fe40000000000 */
[----:B------:R-:W-:Y:S02]  /*12570*/  IABS R9, R8 ;  /* 0x0000000800097213 */ /* 0x000fe40000000000 */
[----:B------:R-:W0:Y:S01]  /*12580*/  I2F.RP R10, R7 ;  /* 0x00000007000a7306 */ /* 0x000e220000209400 */
[----:B------:R-:W-:-:S07]  /*12590*/  IABS R12, R5 ;  /* 0x00000005000c7213 */ /* 0x000fce0000000000 */
[----:B------:R-:W-:Y:S08]  /*125a0*/  I2F.RP R13, R9 ;  /* 0x00000009000d7306 */ /* 0x000ff00000209400 */
[----:B0-----:R-:W1:Y:S02]  /*125b0*/  MUFU.RCP R10, R10 ;  /* 0x0000000a000a7308 */ /* 0x001e640000001000 */
[----:B-1----:R-:W-:-:S06]  /*125c0*/  VIADD R3, R10, 0xffffffe ;  /* 0x0ffffffe0a037836 */ /* 0x002fcc0000000000 */
[----:B------:R-:W0:Y:S02]  /*125d0*/  F2I.FTZ.U32.TRUNC.NTZ R3, R3 ;  /* 0x0000000300037305 */ /* 0x000e24000021f000 */
[----:B0-----:R-:W-:-:S04]  /*125e0*/  IMAD.MOV R2, RZ, RZ, -R3 ;  /* 0x000000ffff027224 */ /* 0x001fc800078e0a03 */
[----:B------:R-:W-:Y:S02]  /*125f0*/  IMAD R11, R2, R7, RZ ;  /* 0x00000007020b7224 */ /* 0x000fe400078e02ff */
[----:B------:R-:W-:-:S04]  /*12600*/  IMAD.MOV.U32 R2, RZ, RZ, RZ ;  /* 0x000000ffff027224 */ /* 0x000fc800078e00ff */
[----:B------:R-:W-:Y:S01]  /*12610*/  IMAD.HI.U32 R11, R3, R11, R2 ;  /* 0x0000000b030b7227 */ /* 0x000fe200078e0002 */
[----:B------:R-:W-:Y:S01]  /*12620*/  IABS R3, R4 ;  /* 0x0000000400037213 */ /* 0x000fe20000000000 */
[----:B------:R-:W0:Y:S04]  /*12630*/  MUFU.RCP R2, R13 ;  /* 0x0000000d00027308 */ /* 0x000e280000001000 */
[----:B------:R-:W-:Y:S02]  /*12640*/  IMAD.MOV R3, RZ, RZ, -R3 ;  /* 0x000000ffff037224 */ /* 0x000fe400078e0a03 */
[----:B------:R-:W-:-:S04]  /*12650*/  IMAD.HI.U32 R10, R11, R12, RZ ;  /* 0x0000000c0b0a7227 */ /* 0x000fc800078e00ff */
[----:B------:R-:W-:-:S05]  /*12660*/  IMAD R12, R10, R3, R12 ;  /* 0x000000030a0c7224 */ /* 0x000fca00078e020c */
[----:B------:R-:W-:Y:S01]  /*12670*/  ISETP.GT.U32.AND P1, PT, R7, R12, PT ;  /* 0x0000000c0700720c */ /* 0x000fe20003f24070 */
[----:B0-----:R-:W-:-:S06]  /*12680*/  VIADD R3, R2, 0xffffffe ;  /* 0x0ffffffe02037836 */ /* 0x001fcc0000000000 */
[----:B------:R-:W0:Y:S06]  /*12690*/  F2I.FTZ.U32.TRUNC.NTZ R3, R3 ;  /* 0x0000000300037305 */ /* 0x000e2c000021f000 */
[----:B------:R-:W-:Y:S02]  /*126a0*/  @!P1 IMAD.IADD R12, R12, 0x1, -R7 ;  /* 0x000000010c0c9824 */ /* 0x000fe400078e0a07 */
[----:B------:R-:W-:Y:S01]  /*126b0*/  @!P1 VIADD R10, R10, 0x1 ;  /* 0x000000010a0a9836 */ /* 0x000fe20000000000 */
[----:B------:R-:W-:Y:S02]  /*126c0*/  ISETP.NE.AND P1, PT, R4, RZ, PT ;  /* 0x000000ff0400720c */ /* 0x000fe40003f25270 */
[----:B------:R-:W-:Y:S01]  /*126d0*/  ISETP.GE.U32.AND P0, PT, R12, R7, PT ;  /* 0x000000070c00720c */ /* 0x000fe20003f06070 */
[----:B0-----:R-:W-:-:S04]  /*126e0*/  IMAD.MOV R2, RZ, RZ, -R3 ;  /* 0x000000ffff027224 */ /* 0x001fc800078e0a03 */
[----:B------:R-:W-:Y:S02]  /*126f0*/  IMAD R7, R2, R9, RZ ;  /* 0x0000000902077224 */ /* 0x000fe400078e02ff */
[----:B------:R-:W-:-:S06]  /*12700*/  IMAD.MOV.U32 R2, RZ, RZ, RZ ;  /* 0x000000ffff027224 */ /* 0x000fcc00078e00ff */
[----:B------:R-:W-:Y:S02]  /*12710*/  @P0 VIADD R10, R10, 0x1 ;  /* 0x000000010a0a0836 */ /* 0x000fe40000000000 */
[----:B------:R-:W-:Y:S01]  /*12720*/  IMAD.HI.U32 R7, R3, R7, R2 ;  /* 0x0000000703077227 */ /* 0x000fe200078e0002 */
[----:B------:R-:W-:Y:S02]  /*12730*/  LOP3.LUT R2, R5, R4, RZ, 0x3c, !PT ;  /* 0x0000000405027212 */ /* 0x000fe400078e3cff */
[----:B------:R-:W-:Y:S02]  /*12740*/  IABS R3, R8 ;  /* 0x0000000800037213 */ /* 0x000fe40000000000 */
[----:B------:R-:W-:-:S03]  /*12750*/  ISETP.GE.AND P2, PT, R2, RZ, PT ;  /* 0x000000ff0200720c */ /* 0x000fc60003f46270 */
[----:B------:R-:W-:-:S10]  /*12760*/  IMAD.MOV R3, RZ, RZ, -R3 ;  /* 0x000000ffff037224 */ /* 0x000fd400078e0a03 */
[----:B------:R-:W-:Y:S01]  /*12770*/  @!P2 IMAD.MOV R10, RZ, RZ, -R10 ;  /* 0x000000ffff0aa224 */ /* 0x000fe200078e0a0a */
[----:B------:R-:W-:-:S04]  /*12780*/  @!P1 LOP3.LUT R10, RZ, R4, RZ, 0x33, !PT ;  /* 0x00000004ff0a9212 */ /* 0x000fc800078e33ff */
        /* <DEDUP_REMOVED lines=8> */
[----:B------:R-:W-:-:S04]  /*12810*/  LOP3.LUT R2, R10, R8, RZ, 0x3c, !PT ;  /* 0x000000080a027212 */ /* 0x000fc800078e3cff */
[----:B------:R-:W-:Y:S01]  /*12820*/  ISETP.GE.AND P2, PT, R2, RZ, PT ;  /* 0x000000ff0200720c */ /* 0x000fe20003f46270 */
[----:B------:R-:W-:-:S04]  /*12830*/  IMAD.MOV R2, RZ, RZ, -R10 ;  /* 0x000000ffff027224 */ /* 0x000fc800078e0a0a */
[----:B------:R-:W-:Y:S02]  /*12840*/  IMAD R2, R4, R2, R5 ;  /* 0x0000000204027224 */ /* 0x000fe400078e0205 */
        /* <DEDUP_REMOVED lines=8> */
[----:B------:R-:W-:Y:S05]  /*128d0*/  BRA `(.L_x_1238) ;  /* 0x0000000000f87947 */ /* 0x000fea0003800000 */
.L_x_1237:
[----:B-1----:R-:W1:Y:S01]  /*128e0*/  LDC.64 R2, c[0x0][0xc90] ;  /* 0x00032400ff027b82 */ /* 0x002e620000000a00 */
[----:B------:R-:W-:Y:S01]  /*128f0*/  ULDC.64 UR6, c[0x0][0x208] ;  /* 0x0000820000067ab9 */ /* 0x000fe20000000a00 */
[----:B-1----:R-:W-:-:S05]  /*12900*/  IMAD.WIDE R2, R14, 0x4, R2 ;  /* 0x000000040e027825 */ /* 0x002fca00078e0202 */
[----:B0-----:R0:W2:Y:S02]  /*12910*/  LDG.E R7, desc[UR6][R2.64] ;  /* 0x0000000602077981 */ /* 0x0010a4000c1e1900 */
[----:B0-----:R-:W-:Y:S02]  /*12920*/  IMAD.MOV.U32 R2, RZ, RZ, RZ ;  /* 0x000000ffff027224 */ /* 0x001fe400078e00ff */
[----:B--2---:R-:W-:-:S05]  /*12930*/  IMAD R8, R4, R7, RZ ;  /* 0x0000000704087224 */ /* 0x004fca00078e02ff */
[----:B------:R-:W-:-:S04]  /*12940*/  IABS R9, R8 ;  /* 0x0000000800097213 */ /* 0x000fc80000000000 */
[----:B------:R-:W0:Y:S08]  /*12950*/  I2F.RP R10, R9 ;  /* 0x00000009000a7306 */ /* 0x000e300000209400 */
[----:B0-----:R-:W0:Y:S02]  /*12960*/  MUFU.RCP R10, R10 ;  /* 0x0000000a000a7308 */ /* 0x001e240000001000 */
[----:B0-----:R-:W-:-:S06]  /*12970*/  VIADD R11, R10, 0xffffffe ;  /* 0x0ffffffe0a0b7836 */ /* 0x001fcc0000000000 */
[----:B------:R-:W0:Y:S02]  /*12980*/  F2I.FTZ.U32.TRUNC.NTZ R3, R11 ;  /* 0x0000000b00037305 */ /* 0x000e24000021f000 */
[----:B0-----:R-:W-:-:S04]  /*12990*/  IMAD.MOV R12, RZ, RZ, -R3 ;  /* 0x000000ffff0c7224 */ /* 0x001fc800078e0a03 */
[----:B------:R-:W-:-:S04]  /*129a0*/  IMAD R13, R12, R9, RZ ;  /* 0x000000090c0d7224 */ /* 0x000fc800078e02ff */
[----:B------:R-:W-:Y:S01]  /*129b0*/  IMAD.HI.U32 R2, R3, R13, R2 ;  /* 0x0000000d03027227 */ /* 0x000fe200078e0002 */
[----:B------:R-:W-:Y:S02]  /*129c0*/  IABS R13, R5 ;  /* 0x00000005000d7213 */ /* 0x000fe40000000000 */
[----:B------:R-:W-:-:S03]  /*129d0*/  IABS R3, R8 ;  /* 0x0000000800037213 */ /* 0x000fc60000000000 */
[----:B------:R-:W-:-:S04]  /*129e0*/  IMAD.HI.U32 R2, R2, R13, RZ ;  /* 0x0000000d02027227 */ /* 0x000fc800078e00ff */
[----:B------:R-:W-:-:S04]  /*129f0*/  IMAD.MOV R3, RZ, RZ, -R3 ;  /* 0x000000ffff037224 */ /* 0x000fc800078e0a03 */
        /* <DEDUP_REMOVED lines=8> */
[----:B------:R-:W-:-:S04]  /*12a80*/  @P0 VIADD R2, R2, 0x1 ;  /* 0x0000000102020836 */ /* 0x000fc80000000000 */
[----:B------:R-:W-:Y:S01]  /*12a90*/  @!P2 IMAD.MOV R2, RZ, RZ, -R2 ;  /* 0x000000ffff02a224 */ /* 0x000fe200078e0a02 */
[----:B------:R-:W-:-:S05]  /*12aa0*/  @!P1 LOP3.LUT R2, RZ, R8, RZ, 0x33, !PT ;  /* 0x00000008ff029212 */ /* 0x000fca00078e33ff */
[----:B------:R-:W-:Y:S02]  /*12ab0*/  IMAD R9, R7, R2, RZ ;  /* 0x0000000207097224 */ /* 0x000fe400078e02ff */
[----:B------:R-:W-:Y:S02]  /*12ac0*/  IMAD.MOV R2, RZ, RZ, -R2 ;  /* 0x000000ffff027224 */ /* 0x000fe400078e0a02 */
[----:B------:R-:W-:Y:S02]  /*12ad0*/  IMAD.MOV R10, RZ, RZ, -R9 ;  /* 0x000000ffff0a7224 */ /* 0x000fe400078e0a09 */
[----:B------:R-:W-:Y:S02]  /*12ae0*/  IMAD R8, R8, R2, R5 ;  /* 0x0000000208087224 */ /* 0x000fe400078e0205 */
[----:B------:R-:W-:Y:S01]  /*12af0*/  IMAD.MOV.U32 R2, RZ, RZ, RZ ;  /* 0x000000ffff027224 */ /* 0x000fe200078e00ff */
[----:B------:R-:W-:Y:S02]  /*12b00*/  VIADDMNMX R7, R10, UR5, R7, PT ;  /* 0x000000050a077c46 */ /* 0x000fe4000b800107 */
[----:B------:R-:W-:-:S02]  /*12b10*/  IADD3 R9, R9, 0x1000000, R8 ;  /* 0x0100000009097810 */ /* 0x000fc40007ffe008 */
[----:B------:R-:W-:-:S04]  /*12b20*/  IABS R10, R7 ;  /* 0x00000007000a7213 */ /* 0x000fc80000000000 */
[----:B------:R-:W0:Y:S08]  /*12b30*/  I2F.RP R11, R10 ;  /* 0x0000000a000b7306 */ /* 0x000e300000209400 */
[----:B0-----:R-:W0:Y:S02]  /*12b40*/  MUFU.RCP R11, R11 ;  /* 0x0000000b000b7308 */ /* 0x001e240000001000 */
[----:B0-----:R-:W-:Y:S01]  /*12b50*/  VIADD R3, R11, 0xffffffe ;  /* 0x0ffffffe0b037836 */ /* 0x001fe20000000000 */
[----:B------:R-:W-:-:S05]  /*12b60*/  IABS R11, R7 ;  /* 0x00000007000b7213 */ /* 0x000fca0000000000 */
[----:B------:R-:W0:Y:S02]  /*12b70*/  F2I.FTZ.U32.TRUNC.NTZ R3, R3 ;  /* 0x0000000300037305 */ /* 0x000e24000021f000 */
[----:B0-----:R-:W-:-:S04]  /*12b80*/  IMAD.MOV R5, RZ, RZ, -R3 ;  /* 0x000000ffff057224 */ /* 0x001fc800078e0a03 */
[----:B------:R-:W-:-:S04]  /*12b90*/  IMAD R5, R5, R10, RZ ;  /* 0x0000000a05057224 */ /* 0x000fc800078e02ff */
[----:B------:R-:W-:Y:S01]  /*12ba0*/  IMAD.HI.U32 R2, R3, R5, R2 ;  /* 0x0000000503027227 */ /* 0x000fe200078e0002 */
[----:B------:R-:W-:-:S03]  /*12bb0*/  IABS R5, R8 ;  /* 0x0000000800057213 */ /* 0x000fc60000000000 */
[----:B------:R-:W-:Y:S02]  /*12bc0*/  IMAD.MOV R3, RZ, RZ, -R11 ;  /* 0x000000ffff037224 */ /* 0x000fe400078e0a0b */
        /* <DEDUP_REMOVED lines=8> */
[----:B------:R-:W-:-:S07]  /*12c50*/  ISETP.GE.AND P2, PT, R3, RZ, PT ;  /* 0x000000ff0300720c */ /* 0x000fce0003f46270 */
[----:B------:R-:W-:-:S06]  /*12c60*/  @P0 VIADD R2, R2, 0x1 ;  /* 0x0000000102020836 */ /* 0x000fcc0000000000 */
[----:B------:R-:W-:Y:S01]  /*12c70*/  @!P2 IMAD.MOV R2, RZ, RZ, -R2 ;  /* 0x000000ffff02a224 */ /* 0x000fe200078e0a02 */
[----:B------:R-:W-:Y:S01]  /*12c80*/  @!P1 LOP3.LUT R2, RZ, R7, RZ, 0x33, !PT ;  /* 0x00000007ff029212 */ /* 0x000fe200078e33ff */
[----:B------:R-:W-:-:S04]  /*12c90*/  IMAD.MOV R7, RZ, RZ, -R7 ;  /* 0x000000ffff077224 */ /* 0x000fc800078e0a07 */
[----:B------:R-:W-:-:S05]  /*12ca0*/  IMAD R3, R2, R7, R9 ;  /* 0x0000000702037224 */ /* 0x000fca00078e0209 */
[----:B------:R1:W-:Y:S02]  /*12cb0*/  STL [R1+0x8], R3 ;  /* 0x0000080301007387 */ /* 0x0003e40000100800 */
.L_x_1238:
[----:B01----:R-:W-:-:S05]  /*12cc0*/  LOP3.LUT R3, RZ, R2, RZ, 0x33, !PT ;  /* 0x00000002ff037212 */ /* 0x003fca00078e33ff */
[----:B------:R-:W-:-:S05]  /*12cd0*/  IMAD.IADD R2, R4, 0x1, R3 ;  /* 0x0000000104027824 */ /* 0x000fca00078e0203 */
[----:B------:R1:W-:Y:S01]  /*12ce0*/  STL [R1+0x4], R2 ;  /* 0x0000040201007387 */ /* 0x0003e20000100800 */
[----:B------:R-:W-:Y:S05]  /*12cf0*/  BRA `(.L_x_1239) ;  /* 0x0000000000107947 */ /* 0x000fea0003800000 */
.L_x_1234:
[----:B------:R-:W-:Y:S01]  /*12d00*/  IMAD.U32 R2, RZ, RZ, UR6 ;  /* 0x00000006ff027e24 */ /* 0x000fe2000f8e00ff */
[----:B------:R0:W-:Y:S04]  /*12d10*/  STL [R1+0x4], RZ ;  /* 0x000004ff01007387 */ /* 0x0001e80000100800 */
[----:B------:R0:W-:Y:S04]  /*12d20*/  STL [R1+0x8], RZ ;  /* 0x000008ff01007387 */ /* 0x0001e80000100800 */
[----:B------:R0:W-:Y:S02]  /*12d30*/  STL [R1], R2 ;  /* 0x0000000201007387 */ /* 0x0001e40000100800 */
.L_x_1239:
[----:B------:R-:W2:Y:S04]  /*12d40*/  LDL R8, [R1] ;  /* 0x0000000001087983 */ /* 0x000ea80000100800 */
[----:B------:R-:W2:Y:S04]  /*12d50*/  LDL R9, [R1+0x4] ;  /* 0x0000040001097983 */ /* 0x000ea80000100800 */
[----:B------:R-:W2:Y:S04]  /*12d60*/  LDL R10, [R1+0x8] ;  /* 0x00000800010a7983 */ /* 0x000ea80000100800 */
[----:B------:R-:W2:Y:S01]  /*12d70*/  LDL R11, [R1+0xc] ;  /* 0x00000c00010b7983 */ /* 0x000ea20000100800 */
[----:B------:R-:W-:-:S13]  /*12d80*/  ISETP.NE.AND P0, PT, R0, RZ, PT ;  /* 0x000000ff0000720c */ /* 0x000fda0003f05270 */
[----:B------:R-:W3:Y:S01]  /*12d90*/  @!P0 S2R R3, SR_CgaCtaId ;  /* 0x0000000000038919 */ /* 0x000ee20000008800 */
[----:B------:R-:W-:-:S04]  /*12da0*/  @!P0 MOV R0, 0x400 ;  /* 0x0000040000008802 */ /* 0x000fc80000000f00 */
[----:B---3--:R-:W-:-:S05]  /*12db0*/  @!P0 LEA R0, R3, R0, 0x18 ;  /* 0x0000000003008211 */ /* 0x008fca00078ec0ff */
[----:B--2---:R2:W-:Y:S01]  /*12dc0*/  @!P0 STS.128 [R0+0x2a8d0], R8 ;  /* 0x02a8d00800008388 */ /* 0x0045e20000000c00 */
[----:B------:R-:W-:Y:S06]  /*12dd0*/  BAR.ARV 0x5, 0x180 ;  /* 0x0146000000007b1d */ /* 0x000fec0000002000 */
.L_x_1232:
[----:B--2---:R-:W2:Y:S01]  /*12de0*/  LDL R0, [R1+0xc] ;  /* 0x00000c0001007983 */ /* 0x004ea20000100800 */
[----:B------:R-:W-:Y:S01]  /*12df0*/  ULDC UR4, c[0x0][0xc3c] ;  /* 0x00030f0000047ab9 */ /* 0x000fe20000000800 */
[----:B------:R-:W-:Y:S01]  /*12e00*/  IMAD.MOV.U32 R19, RZ, RZ, RZ ;  /* 0x000000ffff137224 */ /* 0x000fe200078e00ff */
[----:B--2---:R-:W-:Y:S01]  /*12e10*/  ISETP.GE.AND P0, PT, R0, UR4, PT ;  /* 0x0000000400007c0c */ /* 0x004fe2000bf06270 */
[----:B------:R-:W-:-:S05]  /*12e20*/  IMAD.MOV.U32 R0, RZ, RZ, 0x1 ;  /* 0x00000001ff007424 */ /* 0x000fca00078e00ff */
[----:B------:R2:W-:Y:S04]  /*12e30*/  STL [R1+0x10], R0 ;  /* 0x0000100001007387 */ /* 0x0005e80000100800 */
[----:B------:R2:W-:Y:S03]  /*12e40*/  STL [R1+0x50], RZ ;  /* 0x000050ff01007387 */ /* 0x0005e60000100800 */
[----:B------:R-:W-:Y:S05]  /*12e50*/  @P0 BRA `(.L_x_1240) ;  /* 0x0000006000500947 */ /* 0x000fea0003800000 */
[----:B------:R-:W4:Y:S01]  /*12e60*/  S2UR UR5, SR_CgaCtaId ;  /* 0x00000000000579c3 */ /* 0x000f220000008800 */
[C---:B--2---:R-:W-:Y:S01]  /*12e70*/  IMAD.SHL.U32 R0, R6.reuse, 0x8, RZ ;  /* 0x0000000806007824 */ /* 0x044fe200078e00ff */
[----:B------:R-:W-:Y:S01]  /*12e80*/  LOP3.LUT R4, R6, 0x7f, RZ, 0xc0, !PT ;  /* 0x0000007f06047812 */ /* 0x000fe200078ec0ff */
[----:B------:R-:W-:Y:S01]  /*12e90*/  UMOV UR4, 0x400 ;  /* 0x0000040000047882 */ /* 0x000fe20000000000 */
[----:B------:R-:W-:Y:S01]  /*12ea0*/  BSSY B8, `(.L_x_1240) ;  /* 0x000060f000087945 */ /* 0x000fe20003800000 */
[----:B------:R-:W-:Y:S01]  /*12eb0*/  IMAD.MOV.U32 R19, RZ, RZ, RZ ;  /* 0x000000ffff137224 */ /* 0x000fe200078e00ff */
[----:B------:R-:W-:Y:S01]  /*12ec0*/  LOP3.LUT R3, R0, 0x1f8, RZ, 0xc0, !PT ;  /* 0x000001f800037812 */ /* 0x000fe200078ec0ff */
[----:B01----:R-:W-:Y:S01]  /*12ed0*/  IMAD.SHL.U32 R2, R4, 0x8, RZ ;  /* 0x0000000804027824 */ /* 0x003fe200078e00ff */
[----:B------:R-:W-:Y:S01]  /*12ee0*/  LOP3.LUT R0, R0, 0x38, RZ, 0xc0, !PT ;  /* 0x0000003800007812 */ /* 0x000fe200078ec0ff */
[----:B------:R-:W-:Y:S01]  /*12ef0*/  ULDC UR38, c[0x0][0xc] ;  /* 0x0000030000267ab9 */ /* 0x000fe20000000800 */
[----:B------:R-:W-:Y:S01]  /*12f00*/  LOP3.LUT R3, R3, 0x38, R6, 0x78, !PT ;  /* 0x0000003803037812 */ /* 0x000fe200078e7806 */
[----:B------:R-:W-:Y:S01]  /*12f10*/  IMAD.SHL.U32 R6, R6, 0x10, RZ ;  /* 0x0000001006067824 */ /* 0x000fe200078e00ff */
[----:B------:R-:W-:-:S02]  /*12f20*/  ULDC.64 UR36, c[0x0][0x198] ;  /* 0x0000660000247ab9 */ /* 0x000fc40000000a00 */
[----:B------:R-:W-:Y:S02]  /*12f30*/  LOP3.LUT R3, R3, 0x200, R2, 0xf8, !PT ;  /* 0x0000020003037812 */ /* 0x000fe400078ef802 */
[----:B------:R-:W-:-:S04]  /*12f40*/  SHF.R.U32.HI R2, RZ, 0x3, R4 ;  /* 0x00000003ff027819 */ /* 0x000fc80000011604 */
[----:B------:R-:W-:Y:S01]  /*12f50*/  LOP3.LUT R4, R2, 0x70, R6, 0xf8, !PT ;  /* 0x0000007002047812 */ /* 0x000fe200078ef806 */
[----:B------:R-:W-:Y:S01]  /*12f60*/  IMAD.MOV.U32 R2, RZ, RZ, 0x1 ;  /* 0x00000001ff027424 */ /* 0x000fe200078e00ff */
[----:B----4-:R-:W-:-:S06]  /*12f70*/  ULEA UR4, UR5, UR4, 0x18 ;  /* 0x0000000405047291 */ /* 0x010fcc000f8ec03f */
[----:B------:R-:W-:-:S04]  /*12f80*/  IMAD.U32 R18, RZ, RZ, UR4 ;  /* 0x00000004ff127e24 */ /* 0x000fc8000f8e00ff */
[----:B------:R-:W-:-:S05]  /*12f90*/  IMAD R3, R3, 0x2, R18 ;  /* 0x0000000203037824 */ /* 0x000fca00078e0212 */
[----:B------:R-:W-:Y:S04]  /*12fa0*/  STL [R1+0x20], R3 ;  /* 0x0000200301007387 */ /* 0x000fe80000100800 */
[----:B------:R-:W-:Y:S04]  /*12fb0*/  STL [R1+0x50], RZ ;  /* 0x000050ff01007387 */ /* 0x000fe80000100800 */
[----:B------:R0:W-:Y:S02]  /*12fc0*/  STL [R1+0x10], R2 ;  /* 0x0000100201007387 */ /* 0x0001e40000100800 */
[----:B0-----:R-:W-:-:S02]  /*12fd0*/  LOP3.LUT R2, R0, 0x40, RZ, 0xfc, !PT ;  /* 0x0000004000027812 */ /* 0x001fc400078efcff */
[----:B------:R-:W-:-:S07]  /*12fe0*/  LOP3.LUT R0, R0, 0x80, RZ, 0xfc, !PT ;  /* 0x0000008000007812 */ /* 0x000fce00078efcff */
.L_x_1352:
[----:B---3--:R-:W2:Y:S01]  /*12ff0*/  LDL R9, [R1+0xc] ;  /* 0x00000c0001097983 */ /* 0x008ea20000100800 */
[----:B------:R-:W-:Y:S05]  /*13000*/  YIELD ;  /* 0x0000000000007946 */ /* 0x000fea0003800000 */
[----:B------:R-:W-:Y:S01]  /*13010*/  ULDC.64 UR4, c[0x0][0xa28] ;  /* 0x00028a0000047ab9 */ /* 0x000fe20000000a00 */
[----:B------:R-:W-:Y:S01]  /*13020*/  IMAD.MOV.U32 R0, RZ, RZ, RZ ;  /* 0x000000ffff007224 */ /* 0x000fe200078e00ff */
[----:B------:R-:W-:Y:S01]  /*13030*/  ISETP.NE.U32.AND P0, PT, RZ, UR4, PT ;  /* 0x00000004ff007c0c */ /* 0x000fe2000bf05070 */
[----:B01----:R-:W0:Y:S01]  /*13040*/  LDC.64 R4, c[0x0][0xa00] ;  /* 0x00028000ff047b82 */ /* 0x003e220000000a00 */
[----:B------:R-:W-:Y:S01]  /*13050*/  ULDC.64 UR8, c[0x0][0x208] ;  /* 0x0000820000087ab9 */ /* 0x000fe20000000a00 */
[----:B------:R-:W-:Y:S01]  /*13060*/  IMAD.MOV.U32 R10, RZ, RZ, RZ ;  /* 0x000000ffff0a7224 */ /* 0x000fe200078e00ff */
[----:B------:R-:W-:Y:S01]  /*13070*/  ISETP.NE.AND.EX P0, PT, RZ, UR5, PT, P0 ;  /* 0x00000005ff007c0c */ /* 0x000fe2000bf05300 */
[----:B------:R-:W-:Y:S01]  /*13080*/  ULDC.64 UR4, c[0x0][0xa18] ;  /* 0x0002860000047ab9 */ /* 0x000fe20000000a00 */
[----:B------:R-:W-:-:S11]  /*13090*/  ULDC.64 UR6, c[0x0][0xa08] ;  /* 0x0002820000067ab9 */ /* 0x000fd60000000a00 */
[----:B------:R-:W2:Y:S02]  /*130a0*/  @P0 LDC.64 R2, c[0x0][0xa28] ;  /* 0x00028a00ff020b82 */ /* 0x000ea40000000a00 */
[----:B--2---:R-:W-:-:S05]  /*130b0*/  @P0 IMAD.WIDE R2, R9, 0x4, R2 ;  /* 0x0000000409020825 */ /* 0x004fca00078e0202 */
[----:B------:R1:W5:Y:S01]  /*130c0*/  @P0 LDG.E R0, desc[UR8][R2.64] ;  /* 0x0000000802000981 */ /* 0x000362000c1e1900 */
[----:B------:R-:W-:Y:S01]  /*130d0*/  ISETP.NE.U32.AND P0, PT, RZ, UR4, PT ;  /* 0x00000004ff007c0c */ /* 0x000fe2000bf05070 */
[----:B0-----:R-:W-:Y:S01]  /*130e0*/  IMAD.WIDE R4, R9, 0x4, R4 ;  /* 0x0000000409047825 */ /* 0x001fe200078e0204 */
[----:B------:R-:W-:Y:S02]  /*130f0*/  ISETP.NE.U32.AND P1, PT, RZ, UR6, PT ;  /* 0x00000006ff007c0c */ /* 0x000fe4000bf25070 */
[----:B------:R-:W-:Y:S01]  /*13100*/  ISETP.NE.AND.EX P2, PT, RZ, UR5, PT, P0 ;  /* 0x00000005ff007c0c */ /* 0x000fe2000bf45300 */
[----:B------:R-:W-:Y:S01]  /*13110*/  ULDC.64 UR4, c[0x0][0xa00] ;  /* 0x0002800000047ab9 */ /* 0x000fe20000000a00 */
[----:B------:R-:W-:Y:S01]  /*13120*/  ISETP.NE.AND.EX P1, PT, RZ, UR7, PT, P1 ;  /* 0x00000007ff007c0c */ /* 0x000fe2000bf25310 */
[----:B------:R-:W-:Y:S01]  /*13130*/  IMAD.MOV.U32 R8, RZ, RZ, RZ ;  /* 0x000000ffff087224 */ /* 0x000fe200078e00ff */
[----:B------:R-:W-:Y:S01]  /*13140*/  ISETP.NE.U32.AND P0, PT, RZ, UR4, PT ;  /* 0x00000004ff007c0c */ /* 0x000fe2000bf05070 */
[----:B-1----:R-:W0:Y:S03]  /*13150*/  LDC.64 R2, c[0x0][0xa08] ;  /* 0x00028200ff027b82 */ /* 0x002e260000000a00 */
[----:B------:R-:W-:-:S05]  /*13160*/  ISETP.NE.AND.EX P0, PT, RZ, UR5, PT, P0 ;  /* 0x00000005ff007c0c */ /* 0x000fca000bf05300 */
[----:B------:R-:W1:Y:S08]  /*13170*/  @P2 LDC.64 R6, c[0x0][0xa18] ;  /* 0x00028600ff062b82 */ /* 0x000e700000000a00 */
[----:B------:R-:W2:Y:S01]  /*13180*/  @P0 LDG.E R10, desc[UR8][R4.64] ;  /* 0x00000008040a0981 */ /* 0x000ea2000c1e1900 */
[----:B------:R-:W-:Y:S01]  /*13190*/  ULDC UR4, c[0x0][0x288] ;  /* 0x0000a20000047ab9 */ /* 0x000fe20000000800 */
[----:B0-----:R-:W-:-:S05]  /*131a0*/  IMAD.WIDE R2, R9, 0x4, R2 ;  /* 0x0000000409027825 */ /* 0x001fca00078e0202 */
[----:B------:R-:W5:Y:S01]  /*131b0*/  @P1 LDG.E R8, desc[UR8][R2.64] ;  /* 0x0000000802081981 */ /* 0x000f62000c1e1900 */
[----:B-1----:R-:W-:-:S03]  /*131c0*/  @P2 IMAD.WIDE R6, R9, 0x4, R6 ;  /* 0x0000000409062825 */ /* 0x002fc600078e0206 */
[----:B--2---:R0:W-:Y:S02]  /*131d0*/  STL [R1+0x30], R10 ;  /* 0x0000300a01007387 */ /* 0x0041e40000100800 */
[----:B0-----:R-:W-:Y:S01]  /*131e0*/  IMAD.U32 R10, RZ, RZ, UR4 ;  /* 0x00000004ff0a7e24 */ /* 0x001fe2000f8e00ff */
[----:B------:R-:W-:-:S05]  /*131f0*/  ULDC.64 UR4, c[0x0][0x418] ;  /* 0x0001060000047ab9 */ /* 0x000fca0000000a00 */
        /* <DEDUP_REMOVED lines=11> */
[----:B------:R-:W-:Y:S02]  /*132b0*/  ULDC.64 UR4, c[0x0][0x208] ;  /* 0x0000820000047ab9 */ /* 0x000fe40000000a00 */
[----:B------:R-:W0:Y:S04]  /*132c0*/  LDG.E R7, desc[UR4][R4.64] ;  /* 0x0000000404077981 */ /* 0x000e28000c1e1900 */
[----:B------:R-:W0:Y:S02]  /*132d0*/  LDG.E R4, desc[UR4][R4.64+0x4] ;  /* 0x0000040404047981 */ /* 0x000e24000c1e1900 */
[----:B0-----:R-:W-:-:S05]  /*132e0*/  IMAD.IADD R10, R4, 0x1, -R7 ;  /* 0x00000001040a7824 */ /* 0x001fca00078e0a07 */
[----:B------:R1:W-:Y:S02]  /*132f0*/  STL [R1+0x2c], R10 ;  /* 0x00002c0a01007387 */ /* 0x0003e40000100800 */
.L_x_1241:
[----:B------:R-:W2:Y:S01]  /*13300*/  LDL.LU R5, [R1+0x8] ;  /* 0x0000080001057983 */ /* 0x000ea20000300800 */
[----:B------:R-:W-:Y:S02]  /*13310*/  ULDC.64 UR4, c[0x0][0xa20] ;  /* 0x0002880000047ab9 */ /* 0x000fe40000000a00 */
[----:B------:R-:W-:-:S04]  /*13320*/  ISETP.NE.U32.AND P0, PT, RZ, UR4, PT ;  /* 0x00000004ff007c0c */ /* 0x000fc8000bf05070 */
[----:B------:R-:W-:Y:S02]  /*13330*/  ISETP.NE.AND.EX P0, PT, RZ, UR5, PT, P0 ;  /* 0x00000005ff007c0c */ /* 0x000fe4000bf05300 */
[C---:B--2---:R-:W-:Y:S02]  /*13340*/  LOP3.LUT R7, R5.reuse, 0xff000000, RZ, 0xc0, !PT ;  /* 0xff00000005077812 */ /* 0x044fe400078ec0ff */
[C---:B------:R-:W-:Y:S02]  /*13350*/  LOP3.LUT R4, R5.reuse, 0xff0000, RZ, 0xc0, !PT ;  /* 0x00ff000005047812 */ /* 0x040fe400078ec0ff */
[----:B------:R-:W-:Y:S02]  /*13360*/  SHF.R.U32.HI R7, RZ, 0x8, R7 ;  /* 0x00000008ff077819 */ /* 0x000fe40000011607 */
[----:B------:R-:W-:Y:S02]  /*13370*/  LOP3.LUT R16, R5, 0xffff, RZ, 0xc0, !PT ;  /* 0x0000ffff05107812 */ /* 0x000fe400078ec0ff */
[----:B------:R-:W-:Y:S01]  /*13380*/  LEA.HI R7, R4, R7, RZ, 0x10 ;  /* 0x0000000704077211 */ /* 0x000fe200078f80ff */
[----:B-----5:R-:W-:-:S05]  /*13390*/  IMAD.IADD R4, R8, 0x1, R0 ;  /* 0x0000000108047824 */ /* 0x020fca00078e0200 */
[----:B------:R2:W-:Y:S01]  /*133a0*/  STL [R1+0x14], R4 ;  /* 0x0000140401007387 */ /* 0x0005e20000100800 */
[----:B------:R-:W-:Y:S05]  /*133b0*/  @!P0 BRA `(.L_x_1242) ;  /* 0x0000000000148947 */ /* 0x000fea0003800000 */
[----:B------:R-:W3:Y:S01]  /*133c0*/  LDC.64 R2, c[0x0][0xa20] ;  /* 0x00028800ff027b82 */ /* 0x000ee20000000a00 */
[----:B------:R-:W-:Y:S01]  /*133d0*/  ULDC.64 UR4, c[0x0][0x208] ;  /* 0x0000820000047ab9 */ /* 0x000fe20000000a00 */
[----:B---3--:R-:W-:-:S05]  /*133e0*/  IMAD.WIDE R2, R9, 0x4, R2 ;  /* 0x0000000409027825 */ /* 0x008fca00078e0202 */
[----:B------:R3:W5:Y:S01]  /*133f0*/  LDG.E R6, desc[UR4][R2.64] ;  /* 0x0000000402067981 */ /* 0x000762000c1e1900 */
[----:B------:R-:W-:Y:S05]  /*13400*/  BRA `(.L_x_1243) ;  /* 0x0000000000147947 */ /* 0x000fea0003800000 */
.L_x_1242:
[----:B------:R-:W-:Y:S05]  /*13410*/  @!P1 BRA `(.L_x_1243) ;  /* 0x0000000000109947 */ /* 0x000fea0003800000 */
[----:B------:R-:W-:Y:S02]  /*13420*/  ULDC.64 UR4, c[0x0][0x208] ;  /* 0x0000820000047ab9 */ /* 0x000fe40000000a00 */
[----:B------:R-:W3:Y:S04]  /*13430*/  LDG.E R6, desc[UR4][R2.64] ;  /* 0x0000000402067981 */ /* 0x000ee8000c1e1900 */
[----:B------:R-:W3:Y:S02]  /*13440*/  LDG.E R2, desc[UR4][R2.64+0x4] ;  /* 0x0000040402027981 */ /* 0x000ee4000c1e1900 */
[----:B---3--:R-:W-:-:S07]  /*13450*/  IMAD.IADD R6, R2, 0x1, -R6 ;  /* 0x0000000102067824 */ /* 0x008fce00078e0a06 */
.L_x_1243:
[----:B--2---:R-:W2:Y:S01]  /*13460*/  LDL.LU R4, [R1+0x4] ;  /* 0x0000040001047983 */ /* 0x004ea20000300800 */
[----:B---3--:R-:W3:Y:S01]  /*13470*/  LDC R2, c[0x0][0x448] ;  /* 0x00011200ff027b82 */ /* 0x008ee20000000800 */
[----:B-----5:R-:W-:Y:S01]  /*13480*/  IMAD.IADD R0, R6, 0x1, -R0 ;  /* 0x0000000106007824 */ /* 0x020fe200078e0a00 */
[----:B---3--:R-:W-:-:S13]  /*13490*/  ISETP.NE.AND P1, PT, R2, 0x1, PT ;  /* 0x000000010200780c */ /* 0x008fda0003f25270 */
[----:B------:R-:W3:Y:S08]  /*134a0*/  @P1 LDC R3, c[0x0][0x44c] ;  /* 0x00011300ff031b82 */ /* 0x000ef00000000800 */
[----:B------:R-:W4:Y:S01]  /*134b0*/  @P1 LDC R2, c[0x0][0x450] ;  /* 0x00011400ff021b82 */ /* 0x000f220000000800 */
[----:B--2---:R-:W-:-:S04]  /*134c0*/  IMAD.SHL.U32 R11, R4, 0x80, RZ ;  /* 0x00000080040b7824 */ /* 0x004fc800078e00ff */
[----:B------:R-:W-:Y:S01]  /*134d0*/  VIADD R4, R11, 0x7f ;  /* 0x0000007f0b047836 */ /* 0x000fe20000000000 */
[----:B------:R2:W-:Y:S03]  /*134e0*/  STL [R1+0x28], R11 ;  /* 0x0000280b01007387 */ /* 0x0005e60000100800 */
[----:B---3--:R-:W-:-:S04]  /*134f0*/  @P1 IMAD.HI.U32 R3, R4, R3, RZ ;  /* 0x0000000304031227 */ /* 0x008fc800078e00ff */
[----:B------:R-:W-:Y:S01]  /*13500*/  IMAD.MOV.U32 R6, RZ, RZ, R4 ;  /* 0x000000ffff067224 */ /* 0x000fe200078e0004 */
[----:B----4-:R-:W-:Y:S01]  /*13510*/  @P1 SHF.R.U32.HI R6, RZ, R2, R3 ;  /* 0x00000002ff061219 */ /* 0x010fe20000011603 */
[----:B------:R-:W-:-:S04]  /*13520*/  VIADD R2, R0, 0x5f ;  /* 0x0000005f00027836 */ /* 0x000fc80000000000 */
[----:B------:R-:W-:-:S05]  /*13530*/  IMAD.HI R2, R2, 0x2aaaaaab, RZ ;  /* 0x2aaaaaab02027827 */ /* 0x000fca00078e02ff */
[----:B------:R-:W-:-:S04]  /*13540*/  SHF.R.U32.HI R3, RZ, 0x1f, R2 ;  /* 0x0000001fff037819 */ /* 0x000fc80000011602 */
[----:B------:R-:W-:Y:S02]  /*13550*/  LEA.HI.SX32 R9, R2, R3, 0x1c ;  /* 0x0000000302097211 */ /* 0x000fe400078fe2ff */
[----:B------:R-:W-:-:S03]  /*13560*/  IADD3 R2, R0, 0x1, -R10 ;  /* 0x0000000100027810 */ /* 0x000fc60007ffe80a */
[----:B------:R2:W-:Y:S02]  /*13570*/  STL [R1+0x58], R9 ;  /* 0x0000580901007387 */ /* 0x0005e40000100800 */
[----:B------:R-:W-:Y:S02]  /*13580*/  IMAD.IADD R6, R2, 0x1, R6 ;  /* 0x0000000102067824 */ /* 0x000fe400078e0206 */
[----:B------:R-:W3:Y:S02]  /*13590*/  LDC.64 R2, c[0x0][0x9e0] ;  /* 0x00027800ff027b82 */ /* 0x000ee40000000a00 */
[----:B---3--:R-:W-:Y:S01]  /*135a0*/  ISETP.GE.AND P2, PT, R3, 0x1, PT ;  /* 0x000000010300780c */ /* 0x008fe20003f46270 */
[----:B------:R-:W-:-:S12]  /*135b0*/  IMAD.IADD R2, R6, 0x1, R2 ;  /* 0x0000000106027824 */ /* 0x000fd800078e0202 */
[----:B--2---:R-:W-:Y:S05]  /*135c0*/  @!P2 BRA `(.L_x_1244) ;  /* 0x000000000048a947 */ /* 0x004fea0003800000 */
[C---:B------:R-:W-:Y:S01]  /*135d0*/  ISETP.GT.AND P0, PT, R6.reuse, RZ, PT ;  /* 0x000000ff0600720c */ /* 0x040fe20003f04270 */
[----:B------:R-:W-:Y:S01]  /*135e0*/  BSSY B0, `(.L_x_1245) ;  /* 0x000000e000007945 */ /* 0x000fe20003800000 */
[----:B------:R-:W-:-:S11]  /*135f0*/  VIADD R8, R6, 0xffffffff ;  /* 0xffffffff06087836 */ /* 0x000fd60000000000 */
[----:B------:R-:W-:Y:S05]  /*13600*/  @P0 BRA `(.L_x_1246) ;  /* 0x00000000001c0947 */ /* 0x000fea0003800000 */
[----:B------:R-:W-:Y:S01]  /*13610*/  ISETP.NE.AND P0, PT, R3, 0x1, PT ;  /* 0x000000010300780c */ /* 0x000fe20003f05270 */
[----:B------:R-:W-:-:S12]  /*13620*/  IMAD.MOV R6, RZ, RZ, -R6 ;  /* 0x000000ffff067224 */ /* 0x000fd800078e0a06 */
[----:B------:R-:W2:Y:S02]  /*13630*/  @P0 LDC.64 R4, c[0x0][0x9e8] ;  /* 0x00027a00ff040b82 */ /* 0x000ea40000000a00 */
[----:B--2---:R-:W-:-:S05]  /*13640*/  @P0 IMAD.HI.U32 R4, R6, R4, RZ ;  /* 0x0000000406040227 */ /* 0x004fca00078e00ff */
[----:B------:R-:W-:-:S04]  /*13650*/  @P0 SHF.R.U32.HI R6, RZ, R5, R4 ;  /* 0x00000005ff060219 */ /* 0x000fc80000011604 */
[----:B------:R-:W-:Y:S01]  /*13660*/  LOP3.LUT R8, RZ, R6, RZ, 0x33, !PT ;  /* 0x00000006ff087212 */ /* 0x000fe200078e33ff */
[----:B------:R-:W-:Y:S06]  /*13670*/  BRA `(.L_x_1247) ;  /* 0x0000000000107947 */ /* 0x000fec0003800000 */
.L_x_1246:
[----:B------:R-:W-:-:S13]  /*13680*/  ISETP.NE.AND P0, PT, R3, 0x1, PT ;  /* 0x000000010300780c */ /* 0x000fda0003f05270 */
[----:B------:R-:W2:Y:S02]  /*13690*/  @P0 LDC.64 R4, c[0x0][0x9e8] ;  /* 0x00027a00ff040b82 */ /* 0x000ea40000000a00 */
[----:B--2---:R-:W-:-:S05]  /*136a0*/  @P0 IMAD.HI.U32 R4, R8, R4, RZ ;  /* 0x0000000408040227 */ /* 0x004fca00078e00ff */
[----:B------:R-:W-:-:S07]  /*136b0*/  @P0 SHF.R.U32.HI R8, RZ, R5, R4 ;  /* 0x00000005ff080219 */ /* 0x000fce0000011604 */
.L_x_1247:
[----:B------:R-:W-:Y:S05]  /*136c0*/  BSYNC B0 ;  /* 0x0000000000007941 */ /* 0x000fea0003800000 */
.L_x_1245:
[----:B------:R-:W-:-:S05]  /*136d0*/  IMAD R8, R8, R3, R3 ;  /* 0x0000000308087224 */ /* 0x000fca00078e0203 */
[----:B------:R-:W-:-:S07]  /*136e0*/  VIMNMX R2, R2, R8, PT ;  /* 0x0000000802027248 */ /* 0x000fce0003fe0100 */
.L_x_1244:
[----:B------:R-:W2:Y:S01]  /*136f0*/  @P1 LDC R4, c[0x0][0x44c] ;  /* 0x00011300ff041b82 */ /* 0x000ea20000000800 */
[----:B------:R-:W-:Y:S01]  /*13700*/  VIADD R2, R2, 0x5f ;  /* 0x0000005f02027836 */ /* 0x000fe20000000000 */
[----:B------:R-:W-:Y:S01]  /*13710*/  ULDC UR4, c[0x0][0x9dc] ;  /* 0x0002770000047ab9 */ /* 0x000fe20000000800 */
[----:B------:R-:W-:Y:S02]  /*13720*/  IMAD.MOV.U32 R5, RZ, RZ, R11 ;  /* 0x000000ffff057224 */ /* 0x000fe400078e000b */
[----:B------:R-:W-:-:S03]  /*13730*/  IMAD.HI R2, R2, 0x2aaaaaab, RZ ;  /* 0x2aaaaaab02027827 */ /* 0x000fc600078e02ff */
[----:B------:R-:W3:Y:S01]  /*13740*/  @P1 LDC R6, c[0x0][0x450] ;  /* 0x00011400ff061b82 */ /* 0x000ee20000000800 */
[----:B--2---:R-:W-:-:S05]  /*13750*/  @P1 IMAD.HI.U32 R4, R11, R4, RZ ;  /* 0x000000040b041227 */ /* 0x004fca00078e00ff */
[----:B---3--:R-:W-:-:S04]  /*13760*/  @P1 SHF.R.U32.HI R5, RZ, R6, R4 ;  /* 0x00000006ff051219 */ /* 0x008fc80000011604 */
[----:B------:R-:W-:Y:S02]  /*13770*/  IADD3 R6, R5, R0, -R10 ;  /* 0x0000000005067210 */ /* 0x000fe40007ffe80a */
[----:B------:R-:W-:-:S04]  /*13780*/  SHF.R.U32.HI R0, RZ, 0x1f, R2 ;  /* 0x0000001fff007819 */ /* 0x000fc80000011602 */
[----:B------:R-:W-:Y:S01]  /*13790*/  LEA.HI.SX32 R4, R2, R0, 0x1c ;  /* 0x0000000002047211 */ /* 0x000fe200078fe2ff */
[----:B------:R-:W-:-:S03]  /*137a0*/  VIADD R2, R6, -UR4 ;  /* 0x8000000406027c36 */ /* 0x000fc60008000000 */
[----:B------:R-:W-:Y:S01]  /*137b0*/  VIMNMX R0, R9, R4, PT ;  /* 0x0000000409007248 */ /* 0x000fe20003fe0100 */
[----:B------:R2:W-:Y:S01]  /*137c0*/  STL [R1+0x54], R4 ;  /* 0x0000540401007387 */ /* 0x0005e20000100800 */
[----:B------:R-:W-:Y:S05]  /*137d0*/  @!P2 BRA `(.L_x_1248) ;  /* 0x000000000044a947 */ /* 0x000fea0003800000 */
[----:B------:R-:W-:Y:S01]  /*137e0*/  ISETP.GT.AND P0, PT, R6, -0x1, PT ;  /* 0xffffffff0600780c */ /* 0x000fe20003f04270 */
[----:B------:R-:W-:-:S12]  /*137f0*/  BSSY B0, `(.L_x_1249) ;  /* 0x000000d000007945 */ /* 0x000fd80003800000 */
[----:B------:R-:W-:Y:S05]  /*13800*/  @P0 BRA `(.L_x_1250) ;  /* 0x00000000001c0947 */ /* 0x000fea0003800000 */
[----:B------:R-:W-:Y:S02]  /*13810*/  ISETP.NE.AND P0, PT, R3, 0x1, PT ;  /* 0x000000010300780c */ /* 0x000fe40003f05270 */
[----:B------:R-:W-:-:S11]  /*13820*/  LOP3.LUT R6, RZ, R6, RZ, 0x33, !PT ;  /* 0x00000006ff067212 */ /* 0x000fd600078e33ff */
[----:B--2---:R-:W2:Y:S02]  /*13830*/  @P0 LDC.64 R4, c[0x0][0x9e8] ;  /* 0x00027a00ff040b82 */ /* 0x004ea40000000a00 */
[----:B--2---:R-:W-:-:S05]  /*13840*/  @P0 IMAD.HI.U32 R4, R6, R4, RZ ;  /* 0x0000000406040227 */ /* 0x004fca00078e00ff */
[----:B------:R-:W-:-:S04]  /*13850*/  @P0 SHF.R.U32.HI R6, RZ, R5, R4 ;  /* 0x00000005ff060219 */ /* 0x000fc80000011604 */
[----:B------:R-:W-:Y:S01]  /*13860*/  LOP3.LUT R6, RZ, R6, RZ, 0x33, !PT ;  /* 0x00000006ff067212 */ /* 0x000fe200078e33ff */
[----:B------:R-:W-:Y:S06]  /*13870*/  BRA `(.L_x_1251) ;  /* 0x0000000000107947 */ /* 0x000fec0003800000 */
.L_x_1250:
[----:B------:R-:W-:-:S13]  /*13880*/  ISETP.NE.AND P0, PT, R3, 0x1, PT ;  /* 0x000000010300780c */ /* 0x000fda0003f05270 */
[----:B--2---:R-:W2:Y:S02]  /*13890*/  @P0 LDC.64 R4, c[0x0][0x9e8] ;  /* 0x00027a00ff040b82 */ /* 0x004ea40000000a00 */
[----:B--2---:R-:W-:-:S05]  /*138a0*/  @P0 IMAD.HI.U32 R4, R6, R4, RZ ;  /* 0x0000000406040227 */ /* 0x004fca00078e00ff */
[----:B------:R-:W-:-:S07]  /*138b0*/  @P0 SHF.R.U32.HI R6, RZ, R5, R4 ;  /* 0x00000005ff060219 */ /* 0x000fce0000011604 */
.L_x_1251:
[----:B------:R-:W-:Y:S05]  /*138c0*/  BSYNC B0 ;  /* 0x0000000000007941 */ /* 0x000fea0003800000 */
.L_x_1249:
[----:B------:R-:W-:-:S05]  /*138d0*/  IMAD R3, R6, R3, RZ ;  /* 0x0000000306037224 */ /* 0x000fca00078e02ff */
[----:B------:R-:W-:-:S07]  /*138e0*/  VIMNMX R2, R2, R3, !PT ;  /* 0x0000000302027248 */ /* 0x000fce0007fe0100 */
.L_x_1248:
[----:B------:R-:W-:Y:S01]  /*138f0*/  IMAD.HI R2, R2, 0x2aaaaaab, RZ ;  /* 0x2aaaaaab02027827 */ /* 0x000fe200078e02ff */
[----:B--2---:R-:W-:Y:S01]  /*13900*/  SHF.R.U32.HI R4, RZ, 0x10, R7 ;  /* 0x00000010ff047819 */ /* 0x004fe20000011607 */
[----:B------:R-:W-:Y:S01]  /*13910*/  BSSY B0, `(.L_x_1252) ;  /* 0x000002a000007945 */ /* 0x000fe20003800000 */
[----:B------:R-:W-:Y:S01]  /*13920*/  LOP3.LUT R8, R7, 0xff, RZ, 0xc0, !PT ;  /* 0x000000ff07087812 */ /* 0x000fe200078ec0ff */
[----:B------:R-:W-:Y:S01]  /*13930*/  IMAD.MOV.U32 R5, RZ, RZ, RZ ;  /* 0x000000ffff057224 */ /* 0x000fe200078e00ff */
[----:B------:R-:W-:Y:S02]  /*13940*/  SHF.R.U32.HI R3, RZ, 0x1f, R2 ;  /* 0x0000001fff037819 */ /* 0x000fe40000011602 */
[----:B------:R-:W-:Y:S01]  /*13950*/  ISETP.NE.AND P0, PT, R4, RZ, PT ;  /* 0x000000ff0400720c */ /* 0x000fe20003f05270 */
[----:B01----:R-:W-:Y:S01]  /*13960*/  IMAD.MOV.U32 R10, RZ, RZ, R5 ;  /* 0x000000ffff0a7224 */ /* 0x003fe200078e0005 */
[----:B------:R-:W-:-:S04]  /*13970*/  LEA.HI.SX32 R3, R2, R3, 0x1c ;  /* 0x0000000302037211 */ /* 0x000fc800078fe2ff */
[----:B------:R-:W-:-:S04]  /*13980*/  VIMNMX R9, RZ, R3, !PT ;  /* 0x00000003ff097248 */ /* 0x000fc80007fe0100 */
[----:B------:R-:W-:Y:S01]  /*13990*/  ISETP.GT.AND P1, PT, R0, R9, PT ;  /* 0x000000090000720c */ /* 0x000fe20003f24270 */
[----:B------:R0:W-:Y:S02]  /*139a0*/  STL [R1+0x34], R9 ;  /* 0x0000340901007387 */ /* 0x0001e40000100800 */
[----:B------:R-:W1:Y:S02]  /*139b0*/  @!P0 LDC R4, c[0x0][0x9f0] ;  /* 0x00027c00ff048b82 */ /* 0x000e640000000800 */
[----:B------:R0:W-:Y:S04]  /*139c0*/  STL [R1+0x38], R5 ;  /* 0x0000380501007387 */ /* 0x0001e80000100800 */
[----:B------:R0:W-:Y:S04]  /*139d0*/  STL [R1+0x40], R8 ;  /* 0x0000400801007387 */ /* 0x0001e80000100800 */
[----:B------:R-:W-:Y:S05]  /*139e0*/  @!P1 BRA `(.L_x_1253) ;  /* 0x0000000000709947 */ /* 0x000fea0003800000 */
[-C--:B01----:R-:W-:Y:S02]  /*139f0*/  IABS R5, R4.reuse ;  /* 0x0000000400057213 */ /* 0x083fe40000000000 */
[----:B------:R-:W-:Y:S02]  /*13a00*/  IABS R7, R4 ;  /* 0x0000000400077213 */ /* 0x000fe40000000000 */
[----:B------:R-:W0:Y:S03]  /*13a10*/  I2F.RP R2, R5 ;  /* 0x0000000500027306 */ /* 0x000e260000209400 */
[----:B------:R-:W-:-:S05]  /*13a20*/  IMAD.MOV R7, RZ, RZ, -R7 ;  /* 0x000000ffff077224 */ /* 0x000fca00078e0a07 */
[----:B0-----:R-:W0:Y:S02]  /*13a30*/  MUFU.RCP R2, R2 ;  /* 0x0000000200027308 */ /* 0x001e240000001000 */
[----:B0-----:R-:W-:-:S06]  /*13a40*/  VIADD R2, R2, 0xffffffe ;  /* 0x0ffffffe02027836 */ /* 0x001fcc0000000000 */
[----:B------:R-:W0:Y:S02]  /*13a50*/  F2I.FTZ.U32.TRUNC.NTZ R3, R2 ;  /* 0x0000000200037305 */ /* 0x000e24000021f000 */
[----:B0-----:R-:W-:-:S04]  /*13a60*/  IMAD.MOV R2, RZ, RZ, -R3 ;  /* 0x000000ffff027224 */ /* 0x001fc800078e0a03 */
[----:B------:R-:W-:Y:S02]  /*13a70*/  IMAD R6, R2, R5, RZ ;  /* 0x0000000502067224 */ /* 0x000fe400078e02ff */
[----:B------:R-:W-:-:S04]  /*13a80*/  IMAD.MOV.U32 R2, RZ, RZ, RZ ;  /* 0x000000ffff027224 */ /* 0x000fc800078e00ff */
[----:B------:R-:W-:Y:S01]  /*13a90*/  IMAD.HI.U32 R6, R3, R6, R2 ;  /* 0x0000000603067227 */ /* 0x000fe200078e0002 */
[----:B------:R-:W-:-:S05]  /*13aa0*/  IADD3 R3, R4, -0x1, R0 ;  /* 0xffffffff04037810 */ /* 0x000fca0007ffe000 */
[----:B------:R-:W-:-:S05]  /*13ab0*/  IMAD.IADD R3, R3, 0x1, -R9 ;  /* 0x0000000103037824 */ /* 0x000fca00078e0a09 */
[----:B------:R-:W-:Y:S02]  /*13ac0*/  IABS R2, R3 ;  /* 0x0000000300027213 */ /* 0x000fe40000000000 */
[----:B------:R-:W-:-:S03]  /*13ad0*/  LOP3.LUT R3, R3, R4, RZ, 0x3c, !PT ;  /* 0x0000000403037212 */ /* 0x000fc600078e3cff */
        /* <DEDUP_REMOVED lines=13> */
.L_x_1253:
[----:B------:R-:W-:Y:S05]  /*13bb0*/  BSYNC B0 ;  /* 0x0000000000007941 */ /* 0x000fea0003800000 */
.L_x_1252:
[----:B------:R-:W-:Y:S01]  /*13bc0*/  IMAD.MOV.U32 R3, RZ, RZ, R10 ;  /* 0x000000ffff037224 */ /* 0x000fe200078e000a */
[----:B------:R-:W-:Y:S03]  /*13bd0*/  BSSY B7, `(.L_x_1254) ;  /* 0x000041a000077945 */ /* 0x000fe60003800000 */
[----:B------:R-:W-:-:S05]  /*13be0*/  IMAD R2, R8, R3, R9 ;  /* 0x0000000308027224 */ /* 0x000fca00078e0209 */
[----:B------:R-:W-:Y:S01]  /*13bf0*/  VIADDMNMX R0, R2, R3, R0, PT ;  /* 0x0000000302007246 */ /* 0x000fe20003800100 */
        /* <DEDUP_REMOVED lines=8> */
[----:B0-----:R-:W0:Y:S01]  /*13c80*/  S2R R5, SR_LANEID ;  /* 0x0000000000057919 */ /* 0x001e220000000000 */
[----:B------:R-:W-:Y:S01]  /*13c90*/  VOTEU.ANY UR4, UPT, PT ;  /* 0x0000000000047886 */ /* 0x000fe200038e0100 */
[----:B------:R-:W3:Y:S01]  /*13ca0*/  LDC.64 R2, c[0x0][0xc60] ;  /* 0x00031800ff027b82 */ /* 0x000ee20000000a00 */
[----:B------:R-:W0:Y:S01]  /*13cb0*/  FLO.U32 R0, UR4 ;  /* 0x0000000400007d00 */ /* 0x000e2200080e0000 */
[----:B------:R-:W-:Y:S01]  /*13cc0*/  ULDC.64 UR6, c[0x0][0x208] ;  /* 0x0000820000067ab9 */ /* 0x000fe20000000a00 */
[----:B0-----:R-:W-:-:S06]  /*13cd0*/  ISETP.EQ.U32.AND P0, PT, R0, R5, PT ;  /* 0x000000050000720c */ /* 0x001fcc0003f02070 */
[----:B------:R-:W3:Y:S07]  /*13ce0*/  POPC R5, UR4 ;  /* 0x0000000400057d09 */ /* 0x000eee0008000000 */
[----:B---3--:R-:W3:Y:S01]  /*13cf0*/  @P0 ATOMG.E.ADD.STRONG.GPU PT, R3, desc[UR6][R2.64], R5 ;  /* 0x00000005020309a8 */ /* 0x008ee200081ee1c6 */
[----:B-1----:R-:W0:Y:S02]  /*13d00*/  S2R R4, SR_LTMASK ;  /* 0x0000000000047919 */ /* 0x002e240000003900 */
[----:B0-----:R-:W-:-:S04]  /*13d10*/  LOP3.LUT R4, R4, UR4, RZ, 0xc0, !PT ;  /* 0x0000000404047c12 */ /* 0x001fc8000f8ec0ff */
[----:B------:R-:W0:Y:S01]  /*13d20*/  POPC R7, R4 ;  /* 0x0000000400077309 */ /* 0x000e220000000000 */
[----:B---3--:R-:W0:Y:S02]  /*13d30*/  SHFL.IDX PT, R0, R3, R0, 0x1f ;  /* 0x00001f0003007589 */ /* 0x008e2400000e0000 */
[----:B0-----:R-:W-:-:S05]  /*13d40*/  IADD3 R0, R0, UR38, R7 ;  /* 0x0000002600007c10 */ /* 0x001fca000fffe007 */
[----:B------:R3:W-:Y:S01]  /*13d50*/  STL [R1], R0 ;  /* 0x0000000001007387 */ /* 0x0007e20000100800 */
[----:B------:R-:W-:Y:S05]  /*13d60*/  BRA `(.L_x_1256) ;  /* 0x0000004000007947 */ /* 0x000fea0003800000 */
.L_x_1255:
        /* <DEDUP_REMOVED lines=8> */
[----:B-1----:R-:W-:Y:S02]  /*13df0*/  IMAD.U32 R4, RZ, RZ, UR6 ;  /* 0x00000006ff047e24 */ /* 0x002fe4000f8e00ff */
[----:B------:R-:W1:Y:S01]  /*13e00*/  LDC.64 R2, c[0x4][R2] ;  /* 0x0100000002027b82 */ /* 0x000e620000000a00 */
[----:B0-----:R-:W-:Y:S02]  /*13e10*/  IMAD.U32 R5, RZ, RZ, UR7 ;  /* 0x00000007ff057e24 */ /* 0x001fe4000f8e00ff */
[----:B------:R-:W-:Y:S02]  /*13e20*/  IMAD.U32 R6, RZ, RZ, UR8 ;  /* 0x00000008ff067e24 */ /* 0x000fe4000f8e00ff */
[----:B------:R-:W-:-:S02]  /*13e30*/  IMAD.U32 R7, RZ, RZ, UR9 ;  /* 0x00000009ff077e24 */ /* 0x000fc4000f8e00ff */
[----:B--2---:R-:W-:Y:S02]  /*13e40*/  IMAD.U32 R10, RZ, RZ, UR4 ;  /* 0x00000004ff0a7e24 */ /* 0x004fe4000f8e00ff */
[----:B------:R-:W-:Y:S02]  /*13e50*/  IMAD.U32 R11, RZ, RZ, UR5 ;  /* 0x00000005ff0b7e24 */ /* 0x000fe4000f8e00ff */
[----:B------:R-:W-:Y:S02]  /*13e60*/  IMAD.MOV.U32 R8, RZ, RZ, 0x70 ;  /* 0x00000070ff087424 */ /* 0x000fe400078e00ff */
[----:B------:R-:W-:Y:S02]  /*13e70*/  IMAD.MOV.U32 R12, RZ, RZ, 0x1 ;  /* 0x00000001ff0c7424 */ /* 0x000fe400078e00ff */
[----:B------:R-:W-:-:S07]  /*13e80*/  IMAD.MOV.U32 R13, RZ, RZ, RZ ;  /* 0x000000ffff0d7224 */ /* 0x000fce00078e00ff */
[----:B------:R-:W-:-:S07]  /*13e90*/  LEPC R20, `(.L_x_1258) ;  /* 0x000000001014794e */ /* 0x000fce0000000000 */
[----:B-1----:R-:W-:Y:S05]  /*13ea0*/  CALL.ABS.NOINC R2 ;  /* 0x0000000002007343 */ /* 0x002fea0003c00000 */
.L_x_1258:
[----:B------:R-:W-:Y:S05]  /*13eb0*/  BSYNC B6 ;  /* 0x0000000000067941 */ /* 0x000fea0003800000 */
.L_x_1257:
        /* <DEDUP_REMOVED lines=9> */
[----:B-1----:R-:W-:Y:S02]  /*13f50*/  IMAD.U32 R4, RZ, RZ, UR6 ;  /* 0x00000006ff047e24 */ /* 0x002fe4000f8e00ff */
[----:B0-----:R-:W-:Y:S02]  /*13f60*/  IMAD.U32 R5, RZ, RZ, UR7 ;  /* 0x00000007ff057e24 */ /* 0x001fe4000f8e00ff */
[----:B------:R-:W-:Y:S02]  /*13f70*/  IMAD.U32 R6, RZ, RZ, UR8 ;  /* 0x00000008ff067e24 */ /* 0x000fe4000f8e00ff */
[----:B------:R-:W-:-:S02]  /*13f80*/  IMAD.U32 R7, RZ, RZ, UR9 ;  /* 0x00000009ff077e24 */ /* 0x000fc4000f8e00ff */
[----:B--2---:R-:W-:Y:S02]  /*13f90*/  IMAD.U32 R10, RZ, RZ, UR4 ;  /* 0x00000004ff0a7e24 */ /* 0x004fe4000f8e00ff */
[----:B------:R-:W-:Y:S02]  /*13fa0*/  IMAD.U32 R11, RZ, RZ, UR5 ;  /* 0x00000005ff0b7e24 */ /* 0x000fe4000f8e00ff */
[----:B------:R-:W-:Y:S02]  /*13fb0*/  IMAD.MOV.U32 R8, RZ, RZ, 0x70 ;  /* 0x00000070ff087424 */ /* 0x000fe400078e00ff */
[----:B------:R-:W-:Y:S02]  /*13fc0*/  IMAD.MOV.U32 R12, RZ, RZ, 0x1 ;  /* 0x00000001ff0c7424 */ /* 0x000fe400078e00ff */
[----:B---3--:R-:W-:-:S07]  /*13fd0*/  IMAD.MOV.U32 R13, RZ, RZ, RZ ;  /* 0x000000ffff0d7224 */ /* 0x008fce00078e00ff */
[----:B------:R-:W-:-:S07]  /*13fe0*/  LEPC R20, `(.L_x_1261) ;  /* 0x000000001014794e */ /* 0x000fce0000000000 */
[----:B----4-:R-:W-:Y:S05]  /*13ff0*/  CALL.ABS.NOINC R2 ;  /* 0x0000000002007343 */ /* 0x010fea0003c00000 */
.L_x_1261:
        /* <DEDUP_REMOVED lines=15> */
.L_x_1260:
[----:B------:R-:W-:Y:S05]  /*140f0*/  BSYNC B6 ;  /* 0x0000000000067941 */ /* 0x000fea0003800000 */
.L_x_1259:
[----:B------:R-:W3:Y:S01]  /*14100*/  LDL R0, [R1+0xc] ;  /* 0x00000c0001007983 */ /* 0x000ee20000100800 */
[----:B------:R-:W-:Y:S02]  /*14110*/  ULDC.64 UR4, c[0x0][0x9f8] ;  /* 0x00027e0000047ab9 */ /* 0x000fe40000000a00 */
[----:B------:R-:W-:Y:S01]  /*14120*/  ISETP.NE.U32.AND P0, PT, RZ, UR4, PT ;  /* 0x00000004ff007c0c */ /* 0x000fe2000bf05070 */
[----:B------:R-:W4:Y:S01]  /*14130*/  LDL R17, [R1+0x3c] ;  /* 0x00003c0001117983 */ /* 0x000f220000100800 */
[----:B------:R-:W-:Y:S02]  /*14140*/  ULDC.64 UR6, c[0x0][0x208] ;  /* 0x0000820000067ab9 */ /* 0x000fe40000000a00 */
[----:B------:R-:W-:Y:S01]  /*14150*/  ISETP.NE.AND.EX P0, PT, RZ, UR5, PT, P0 ;  /* 0x00000005ff007c0c */ /* 0x000fe2000bf05300 */
[----:B------:R-:W-:-:S12]  /*14160*/  ULDC.64 UR4, c[0x0][0xa08] ;  /* 0x0002820000047ab9 */ /* 0x000fd80000000a00 */
[----:B------:R-:W5:Y:S01]  /*14170*/  @P0 LDC.64 R2, c[0x0][0x9f8] ;  /* 0x00027e00ff020b82 */ /* 0x000f620000000a00 */
[----:B---3--:R-:W-:Y:S02]  /*14180*/  IMAD.MOV.U32 R7, RZ, RZ, R0 ;  /* 0x000000ffff077224 */ /* 0x008fe400078e0000 */
[----:B-----5:R-:W-:-:S05]  /*14190*/  @P0 IMAD.WIDE R2, R0, 0x4, R2 ;  /* 0x0000000400020825 */ /* 0x020fca00078e0202 */
[----:B------:R3:W0:Y:S01]  /*141a0*/  @P0 LDG.E R7, desc[UR6][R2.64] ;  /* 0x0000000602070981 */ /* 0x000622000c1e1900 */
[----:B----4-:R-:W-:Y:S01]  /*141b0*/  VIADD R0, R17, 0xffffffff ;  /* 0xffffffff11007836 */ /* 0x010fe20000000000 */
[----:B---3--:R-:W3:Y:S02]  /*141c0*/  LDC.64 R2, c[0x0][0x418] ;  /* 0x00010600ff027b82 */ /* 0x008ee40000000a00 */
[----:B---3--:R-:W-:Y:S01]  /*141d0*/  LOP3.LUT P0, RZ, R2, UR4, RZ, 0xfc, !PT ;  /* 0x0000000402ff7c12 */ /* 0x008fe2000f80fcff */
[----:B------:R-:W-:-:S03]  /*141e0*/  UMOV UR4, 0xffffffff ;  /* 0xffffffff00047882 */ /* 0x000fc60000000000 */
[----:B------:R-:W-:Y:S02]  /*141f0*/  LOP3.LUT P0, RZ, R3, UR5, RZ, 0xfc, P0 ;  /* 0x0000000503ff7c12 */ /* 0x000fe4000800fcff */
[----:B0-----:R-:W-:Y:S01]  /*14200*/  SHF.R.S32.HI R8, RZ, 0x1f, R7 ;  /* 0x0000001fff087819 */ /* 0x001fe20000011407 */
[----:B------:R0:W-:Y:S01]  /*14210*/  STL [R1+0x8], R7 ;  /* 0x0000080701007387 */ /* 0x0001e20000100800 */
[----:B------:R-:W-:-:S03]  /*14220*/  SEL R17, R7, RZ, !P0 ;  /* 0x000000ff07117207 */ /* 0x000fc60004000000 */
[----:B------:R0:W-:Y:S01]  /*14230*/  STL [R1+0x1c], R8 ;  /* 0x00001c0801007387 */ /* 0x0001e20000100800 */
[----:B------:R-:W-:Y:S05]  /*14240*/  BRA.DIV UR4, `(.L_x_1262) ;  /* 0x00000056041c7947 */ /* 0x000fea000b800000 */
[----:B-1----:R-:W1:Y:S02]  /*14250*/  S2R R4, SR_TID.X ;  /* 0x0000000000047919 */ /* 0x002e640000002100 */
[----:B-1----:R-:W-:-:S04]  /*14260*/  SHF.R.U32.HI R4, RZ, 0x5, R4 ;  /* 0x00000005ff047819 */ /* 0x002fc80000011604 */
[----:B------:R-:W-:-:S05]  /*14270*/  LOP3.LUT R4, R4, 0x3, RZ, 0xc0, !PT ;  /* 0x0000000304047812 */ /* 0x000fca00078ec0ff */
[----:B------:R1:W3:Y:S02]  /*14280*/  SHFL.IDX PT, R14, R4, RZ, 0x1f ;  /* 0x00001fff040e7589 */ /* 0x0002e400000e0000 */
.L_x_1368:
[----:B-1----:R-:W4:Y:S01]  /*14290*/  LDL.LU R4, [R1+0x18] ;  /* 0x0000180001047983 */ /* 0x002f220000300800 */
[----:B------:R-:W-:Y:S02]  /*142a0*/  PLOP3.LUT P1, PT, PT, PT, PT, 0x8, 0x0 ;  /* 0x000000000000781c */ /* 0x000fe40003f2e170 */
[----:B---3--:R-:W-:Y:S01]  /*142b0*/  ISETP.NE.AND P0, PT, R14, RZ, PT ;  /* 0x000000ff0e00720c */ /* 0x008fe20003f05270 */
[----:B------:R1:W-:Y:S01]  /*142c0*/  STL [R1+0x4], R0 ;  /* 0x0000040001007387 */ /* 0x0003e20000100800 */
[----:B----4-:R-:W-:-:S09]  /*142d0*/  LOP3.LUT R4, R4, 0xfffffffe, RZ, 0xc0, !PT ;  /* 0xfffffffe04047812 */ /* 0x010fd200078ec0ff */
[----:B------:R-:W-:-:S05]  /*142e0*/  @P1 LOP3.LUT R4, R4, 0x1, RZ, 0xfc, !PT ;  /* 0x0000000104041812 */ /* 0x000fca00078efcff */
[----:B------:R1:W-:Y:S01]  /*142f0*/  STL [R1+0x18], R4 ;  /* 0x0000180401007387 */ /* 0x0003e20000100800 */
[----:B------:R-:W-:Y:S05]  /*14300*/  @P0 BRA `(.L_x_1263) ;  /* 0x00000004003c0947 */ /* 0x000fea0003800000 */
[----:B------:R-:W-:-:S03]  /*14310*/  UMOV UR4, 0xffffffff ;  /* 0xffffffff00047882 */ /* 0x000fc60000000000 */
[----:B------:R-:W-:Y:S05]  /*14320*/  BRA.DIV UR4, `(.L_x_1264) ;  /* 0x0000005604187947 */ /* 0x000fea000b800000 */
[----:B------:R-:W-:-:S13]  /*14330*/  ELECT P6, URZ, PT ;  /* 0x00000000003f782f */ /* 0x000fda00038c0000 */
.L_x_1371:
[----:B------:R-:W-:Y:S05]  /*14340*/  @!P6 BRA `(.L_x_1263) ;  /* 0x00000004002ce947 */ /* 0x000fea0003800000 */
[----:B------:R-:W-:-:S04]  /*14350*/  ISETP.NE.U32.AND P0, PT, R2, RZ, PT ;  /* 0x000000ff0200720c */ /* 0x000fc80003f05070 */
[----:B------:R-:W-:-:S13]  /*14360*/  ISETP.NE.AND.EX P0, PT, R3, RZ, PT, P0 ;  /* 0x000000ff0300720c */ /* 0x000fda0003f05300 */
[----:B------:R-:W-:Y:S05]  /*14370*/  @!P0 BRA `(.L_x_1265) ;  /* 0x0000000000548947 */ /* 0x000fea0003800000 */
[----:B------:R-:W3:Y:S01]  /*14380*/  LDC R6, c[0x0][0x43c] ;  /* 0x00010f00ff067b82 */ /* 0x000ee20000000800 */
[----:B------:R-:W-:Y:S01]  /*14390*/  IMAD.MOV.U32 R9, RZ, RZ, R0 ;  /* 0x000000ffff097224 */ /* 0x000fe200078e0000 */
[----:B------:R-:W-:Y:S01]  /*143a0*/  ULDC.64 UR4, c[0x0][0x428] ;  /* 0x00010a0000047ab9 */ /* 0x000fe20000000a00 */
[----:B------:R-:W-:Y:S02]  /*143b0*/  ULDC.64 UR6, c[0x0][0x208] ;  /* 0x0000820000067ab9 */ /* 0x000fe40000000a00 */
[----:B-1----:R-:W-:Y:S01]  /*143c0*/  IMAD.MOV.U32 R0, RZ, RZ, R9 ;  /* 0x000000ffff007224 */ /* 0x002fe200078e0009 */
[----:B---3--:R-:W-:-:S13]  /*143d0*/  ISETP.NE.AND P0, PT, R6, 0x1, PT ;  /* 0x000000010600780c */ /* 0x008fda0003f05270 */
        /* <DEDUP_REMOVED lines=10> */
[----:B------:R-:W-:-:S04]  /*14480*/  IMAD.WIDE.U32 R4, R7, UR4, R4 ;  /* 0x0000000407047c25 */ /* 0x000fc8000f8e0004 */
[----:B------:R-:W-:Y:S01]  /*14490*/  IMAD.IADD R0, R5, 0x1, R0 ;  /* 0x0000000105007824 */ /* 0x000fe200078e0200 */
[----:B------:R-:W-:-:S04]  /*144a0*/  LEA R2, P0, R4, R2, 0x2 ;  /* 0x0000000204027211 */ /* 0x000fc800078010ff */
[----:B------:R-:W-:-:S05]  /*144b0*/  LEA.HI.X R3, R4, R3, R0, 0x2, P0 ;  /* 0x0000000304037211 */ /* 0x000fca00000f1400 */
[----:B------:R3:W5:Y:S04]  /*144c0*/  LDG.E R17, desc[UR6][R2.64] ;  /* 0x0000000602117981 */ /* 0x000768000c1e1900 */
.L_x_1265:
[----:B---3--:R-:W3:Y:S01]  /*144d0*/  LDL R2, [R1+0x10] ;  /* 0x0000100001027983 */ /* 0x008ee20000100800 */
[----:B-1----:R-:W-:Y:S01]  /*144e0*/  IMAD R0, R19, 0x8, R18 ;  /* 0x0000000813007824 */ /* 0x002fe200078e0212 */
[----:B---3--:R-:W-:-:S04]  /*144f0*/  SHF.L.U32 R2, R2, 0x1f, RZ ;  /* 0x0000001f02027819 */ /* 0x008fc800000006ff */
[----:B------:R-:W1:Y:S02]  /*14500*/  SYNCS.PHASECHK.TRANS64.TRYWAIT P0, [R0+URZ+0x2a840], R2 ;  /* 0x02a84002000075a7 */ /* 0x000e64000800017f */
[----:B-1----:R-:W-:Y:S05]  /*14510*/  @!P0 BRA `(.L_x_1266) ;  /* 0x0000005000bc8947 */ /* 0x002fea0003800000 */
.L_x_1372:
[----:B------:R-:W3:Y:S02]  /*14520*/  S2R R3, SR_TID.X ;  /* 0x0000000000037919 */ /* 0x000ee40000002100 */
[----:B---3--:R-:W-:-:S04]  /*14530*/  LOP3.LUT R3, R3, 0x7f, RZ, 0xc0, !PT ;  /* 0x0000007f03037812 */ /* 0x008fc800078ec0ff */
[----:B------:R-:W-:-:S13]  /*14540*/  ISETP.NE.AND P0, PT, R3, RZ, PT ;  /* 0x000000ff0300720c */ /* 0x000fda0003f05270 */
        /* <DEDUP_REMOVED lines=8> */
.L_x_1267:
[----:B------:R-:W3:Y:S04]  /*145d0*/  LDL R4, [R1+0x4] ;  /* 0x0000040001047983 */ /* 0x000ee80000100800 */
[----:B------:R-:W4:Y:S04]  /*145e0*/  LDL R3, [R1+0x14] ;  /* 0x0000140001037983 */ /* 0x000f280000100800 */
[----:B-1----:R-:W2:Y:S01]  /*145f0*/  LDL.LU R2, [R1+0x18] ;  /* 0x0000180001027983 */ /* 0x002ea20000300800 */
        /* <DEDUP_REMOVED lines=17> */
[----:B---3--:R-:W-:Y:S02]  /*14710*/  R2UR UR11, R4 ;  /* 0x00000000040b72ca */ /* 0x008fe400000e0000 */
[----:B----4-:R-:W-:Y:S02]  /*14720*/  R2UR UR5, R3 ;  /* 0x00000000030572ca */ /* 0x010fe400000e0000 */
[----:B--2---:R-:W-:-:S04]  /*14730*/  LOP3.LUT R2, R2, 0xfffffffe, RZ, 0xc0, !PT ;  /* 0xfffffffe02027812 */ /* 0x004fc800078ec0ff */
[----:B------:R-:W-:-:S07]  /*14740*/  @P0 LOP3.LUT R2, R2, 0x1, RZ, 0xfc, !PT ;  /* 0x0000000102020812 */ /* 0x000fce00078efcff */
[----:B------:R-:W-:Y:S01]  /*14750*/  UIMAD UR11, UR11, 0x60, UR5 ;  /* 0x000000600b0b78a4 */ /* 0x000fe2000f8e0205 */
        /* <DEDUP_REMOVED lines=9> */
[----:B---3--:R-:W-:Y:S01]  /*147f0*/  NOP ;  /* 0x0000000000007918 */ /* 0x008fe20000000000 */
.L_x_1263:
[----:B------:R-:W1:Y:S01]  /*14800*/  LDL.LU R3, [R1+0x30] ;  /* 0x0000300001037983 */ /* 0x000e620000300800 */
[----:B------:R-:W-:Y:S05]  /*14810*/  WARPSYNC.ALL ;  /* 0x0000000000007948 */ /* 0x000fea0003800000 */
[----:B------:R-:W-:Y:S01]  /*14820*/  ULDC.64 UR4, c[0x0][0x298] ;  /* 0x0000a60000047ab9 */ /* 0x000fe20000000a00 */
[----:B------:R-:W-:Y:S01]  /*14830*/  BSSY B6, `(.L_x_1268) ;  /* 0x000001c000067945 */ /* 0x000fe20003800000 */
[----:B------:R-:W-:Y:S01]  /*14840*/  BAR.SYNC.DEFER_BLOCKING 0x8, 0x180 ;  /* 0x0206000000007b1d */ /* 0x000fe20000010000 */
[----:B-1----:R-:W-:Y:S01]  /*14850*/  SHF.R.S32.HI R0, RZ, 0x1f, R3 ;  /* 0x0000001fff007819 */ /* 0x002fe20000011403 */
[----:B------:R-:W-:-:S04]  /*14860*/  IMAD.WIDE.U32 R4, R3, UR4, RZ ;  /* 0x0000000403047c25 */ /* 0x000fc8000f8e00ff */
[----:B------:R-:W-:Y:S01]  /*14870*/  IMAD R2, R0, UR4, RZ ;  /* 0x0000000400027c24 */ /* 0x000fe2000f8e02ff */
[----:B------:R1:W-:Y:S01]  /*14880*/  STL.64 [R1+0x48], R4 ;  /* 0x0000480401007387 */ /* 0x0003e20000100a00 */
[----:B------:R-:W-:Y:S02]  /*14890*/  VIADD R0, R18, 0xc400 ;  /* 0x0000c40012007836 */ /* 0x000fe40000000000 */
[----:B------:R-:W-:-:S03]  /*148a0*/  IMAD R2, R3, UR5, R2 ;  /* 0x0000000503027c24 */ /* 0x000fc6000f8e0202 */
[----:B------:R-:W-:Y:S01]  /*148b0*/  LOP3.LUT P0, RZ, R0, 0x3ff, RZ, 0xc0, !PT ;  /* 0x000003ff00ff7812 */ /* 0x000fe2000780c0ff */
[----:B------:R-:W-:-:S05]  /*148c0*/  IMAD.IADD R0, R5, 0x1, R2 ;  /* 0x0000000105007824 */ /* 0x000fca00078e0202 */
[----:B------:R1:W-:Y:S07]  /*148d0*/  STL [R1+0x30], R0 ;  /* 0x0000300001007387 */ /* 0x0003ee0000100800 */
[----:B------:R-:W-:Y:S05]  /*148e0*/  @!P0 BRA `(.L_x_1269) ;  /* 0x0000000000408947 */ /* 0x000fea0003800000 */
[----:B------:R-:W-:Y:S01]  /*148f0*/  MOV R2, 0x0 ;  /* 0x0000000000027802 */ /* 0x000fe20000000f00 */
[----:B------:R-:W-:Y:S01]  /*14900*/  ULDC.64 UR6, c[0x4][0xb8] ;  /* 0x01002e0000067ab9 */ /* 0x000fe20000000a00 */
[----:B------:R-:W-:Y:S01]  /*14910*/  ULDC.64 UR8, c[0x4][0xc0] ;  /* 0x0100300000087ab9 */ /* 0x000fe20000000a00 */
[----:B------:R-:W-:Y:S01]  /*14920*/  ULDC.64 UR4, c[0x4][0x20] ;  /* 0x0100080000047ab9 */ /* 0x000fe20000000a00 */
[----:B-1----:R-:W-:Y:S02]  /*14930*/  IMAD.U32 R4, RZ, RZ, UR6 ;  /* 0x00000006ff047e24 */ /* 0x002fe4000f8e00ff */
[----:B------:R-:W1:Y:S01]  /*14940*/  LDC.64 R2, c[0x4][R2] ;  /* 0x0100000002027b82 */ /* 0x000e620000000a00 */
[----:B------:R-:W-:Y:S02]  /*14950*/  IMAD.U32 R5, RZ, RZ, UR7 ;  /* 0x00000007ff057e24 */ /* 0x000fe4000f8e00ff */
[----:B------:R-:W-:Y:S02]  /*14960*/  IMAD.U32 R6, RZ, RZ, UR8 ;  /* 0x00000008ff067e24 */ /* 0x000fe4000f8e00ff */
[----:B0-----:R-:W-:-:S02]  /*14970*/  IMAD.U32 R7, RZ, RZ, UR9 ;  /* 0x00000009ff077e24 */ /* 0x001fc4000f8e00ff */
[----:B--2---:R-:W-:Y:S02]  /*14980*/  IMAD.U32 R10, RZ, RZ, UR4 ;  /* 0x00000004ff0a7e24 */ /* 0x004fe4000f8e00ff */
[----:B------:R-:W-:Y:S02]  /*14990*/  IMAD.U32 R11, RZ, RZ, UR5 ;  /* 0x00000005ff0b7e24 */ /* 0x000fe4000f8e00ff */
[----:B------:R-:W-:Y:S02]  /*149a0*/  IMAD.MOV.U32 R8, RZ, RZ, 0x70 ;  /* 0x00000070ff087424 */ /* 0x000fe400078e00ff */
[----:B------:R-:W-:Y:S02]  /*149b0*/  IMAD.MOV.U32 R12, RZ, RZ, 0x1 ;  /* 0x00000001ff0c7424 */ /* 0x000fe400078e00ff */
[----:B------:R-:W-:-:S07]  /*149c0*/  IMAD.MOV.U32 R13, RZ, RZ, RZ ;  /* 0x000000ffff0d7224 */ /* 0x000fce00078e00ff */
[----:B------:R-:W-:-:S07]  /*149d0*/  LEPC R20, `(.L_x_1269) ;  /* 0x000000001014794e */ /* 0x000fce0000000000 */
[----:B-1----:R-:W-:Y:S05]  /*149e0*/  CALL.ABS.NOINC R2 ;  /* 0x0000000002007343 */ /* 0x002fea0003c00000 */
.L_x_1269:
[----:B------:R-:W-:Y:S05]  /*149f0*/  BSYNC B6 ;  /* 0x0000000000067941 */ /* 0x000fea0003800000 */
.L_x_1268:
[----:B-1----:R-:W3:Y:S01]  /*14a00*/  LDL.LU R0, [R1+0x30] ;  /* 0x0000300001007983 */ /* 0x002ee20000300800 */
[----:B------:R-:W-:Y:S01]  /*14a10*/  ULDC.64 UR6, c[0x0][0xa00] ;  /* 0x0002800000067ab9 */ /* 0x000fe20000000a00 */
[----:B0-----:R-:W0:Y:S01]  /*14a20*/  LDC R7, c[0x0][0x448] ;  /* 0x00011200ff077b82 */ /* 0x001e220000000800 */
[----:B------:R-:W-:Y:S01]  /*14a30*/  ULDC.64 UR4, c[0x0][0x2d8] ;  /* 0x0000b60000047ab9 */ /* 0x000fe20000000a00 */
[----:B------:R-:W3:Y:S04]  /*14a40*/  LDL.LU.64 R2, [R1+0x48] ;  /* 0x0000480001027983 */ /* 0x000ee80000300a00 */
[----:B------:R-:W4:Y:S04]  /*14a50*/  LDL R5, [R1+0xc] ;  /* 0x00000c0001057983 */ /* 0x000f280000100800 */
[----:B------:R-:W4:Y:S01]  /*14a60*/  LDL R9, [R1+0x28] ;  /* 0x0000280001097983 */ /* 0x000f220000100800 */
[----:B------:R-:W-:-:S04]  /*14a70*/  ISETP.NE.U32.AND P0, PT, RZ, UR6, PT ;  /* 0x00000006ff007c0c */ /* 0x000fc8000bf05070 */
[----:B------:R-:W-:Y:S01]  /*14a80*/  ISETP.NE.AND.EX P0, PT, RZ, UR7, PT, P0 ;  /* 0x00000007ff007c0c */ /* 0x000fe2000bf05300 */
[----:B------:R-:W1:Y:S01]  /*14a90*/  S2R R8, SR_TID.X ;  /* 0x0000000000087919 */ /* 0x000e620000002100 */
[----:B------:R-:W-:Y:S01]  /*14aa0*/  ULDC.64 UR6, c[0x0][0x280] ;  /* 0x0000a00000067ab9 */ /* 0x000fe20000000a00 */
[----:B--2---:R-:W2:Y:S01]  /*14ab0*/  S2R R10, SR_TID.X ;  /* 0x00000000000a7919 */ /* 0x004ea20000002100 */
[----:B-1----:R-:W-:Y:S02]  /*14ac0*/  IMAD.SHL.U32 R8, R8, 0x10, RZ ;  /* 0x0000001008087824 */ /* 0x002fe400078e00ff */
[----:B--2---:R-:W-:-:S05]  /*14ad0*/  IMAD.SHL.U32 R10, R10, 0x8, RZ ;  /* 0x000000080a0a7824 */ /* 0x004fca00078e00ff */
[----:B------:R-:W-:-:S04]  /*14ae0*/  LOP3.LUT R10, R10, 0x38, RZ, 0xc0, !PT ;  /* 0x000000380a0a7812 */ /* 0x000fc800078ec0ff */
[C---:B------:R-:W-:Y:S02]  /*14af0*/  LOP3.LUT R11, R10.reuse, 0x40, RZ, 0xfc, !PT ;  /* 0x000000400a0b7812 */ /* 0x040fe400078efcff */
[----:B------:R-:W-:Y:S01]  /*14b00*/  LOP3.LUT R10, R10, 0x80, RZ, 0xfc, !PT ;  /* 0x000000800a0a7812 */ /* 0x000fe200078efcff */
[----:B---3--:R-:W-:Y:S01]  /*14b10*/  IMAD.MOV.U32 R3, RZ, RZ, R0 ;  /* 0x000000ffff037224 */ /* 0x008fe200078e0000 */
[----:B----4-:R-:W-:-:S04]  /*14b20*/  SHF.R.S32.HI R0, RZ, 0x1f, R5 ;  /* 0x0000001fff007819 */ /* 0x010fc80000011405 */
[----:B------:R-:W-:Y:S02]  /*14b30*/  SEL R4, R0, RZ, !P0 ;  /* 0x000000ff00047207 */ /* 0x000fe40004000000 */
[----:B------:R-:W-:Y:S02]  /*14b40*/  SEL R0, R5, RZ, !P0 ;  /* 0x000000ff05007207 */ /* 0x000fe40004000000 */
[----:B------:R-:W1:Y:S01]  /*14b50*/  S2R R5, SR_TID.X ;  /* 0x0000000000057919 */ /* 0x000e620000002100 */
[----:B0-----:R-:W-:Y:S01]  /*14b60*/  ISETP.NE.AND P0, PT, R7, 0x1, PT ;  /* 0x000000010700780c */ /* 0x001fe20003f05270 */
[----:B------:R-:W-:-:S04]  /*14b70*/  IMAD.WIDE.U32 R2, R16, UR4, R2 ;  /* 0x0000000410027c25 */ /* 0x000fc8000f8e0002 */
[----:B------:R-:W-:Y:S01]  /*14b80*/  IMAD R3, R16, UR5, R3 ;  /* 0x0000000510037c24 */ /* 0x000fe2000f8e0203 */
[----:B------:R-:W-:-:S07]  /*14b90*/  ULDC.64 UR4, c[0x0][0x2e0] ;  /* 0x0000b80000047ab9 */ /* 0x000fce0000000a00 */
[----:B------:R-:W0:Y:S01]  /*14ba0*/  @P0 LDC R6, c[0x0][0x450] ;  /* 0x00011400ff060b82 */ /* 0x000e220000000800 */
[----:B-1----:R-:W-:-:S04]  /*14bb0*/  LOP3.LUT R5, R5, 0x7f, RZ, 0xc0, !PT ;  /* 0x0000007f05057812 */ /* 0x002fc800078ec0ff */
[----:B------:R-:W-:-:S04]  /*14bc0*/  SHF.R.U32.HI R5, RZ, 0x3, R5 ;  /* 0x00000003ff057819 */ /* 0x000fc80000011605 */
[----:B------:R-:W-:Y:S02]  /*14bd0*/  LOP3.LUT R8, R5, 0x70, R8, 0xf8, !PT ;  /* 0x0000007005087812 */ /* 0x000fe400078ef808 */
[----:B------:R-:W1:Y:S01]  /*14be0*/  @P0 LDC R5, c[0x0][0x44c] ;  /* 0x00011300ff050b82 */ /* 0x000e620000000800 */
[----:B------:R-:W-:Y:S02]  /*14bf0*/  IMAD R4, R4, UR4, RZ ;  /* 0x0000000404047c24 */ /* 0x000fe4000f8e02ff */
[----:B------:R-:W-:-:S04]  /*14c00*/  IMAD.WIDE.U32 R2, R0, UR4, R2 ;  /* 0x0000000400027c25 */ /* 0x000fc8000f8e0002 */
[----:B------:R-:W-:Y:S01]  /*14c10*/  IMAD R0, R0, UR5, R4 ;  /* 0x0000000500007c24 */ /* 0x000fe2000f8e0204 */
[----:B------:R-:W-:Y:S01]  /*14c20*/  ULDC.64 UR4, c[0x0][0x2d0] ;  /* 0x0000b40000047ab9 */ /* 0x000fe20000000a00 */
[----:B------:R-:W-:Y:S02]  /*14c30*/  IMAD.IADD R4, R8, 0x1, R9 ;  /* 0x0000000108047824 */ /* 0x000fe400078e0209 */
[----:B------:R-:W-:Y:S02]  /*14c40*/  IMAD.IADD R3, R3, 0x1, R0 ;  /* 0x0000000103037824 */ /* 0x000fe400078e0200 */
[----:B------:R-:W-:Y:S02]  /*14c50*/  IMAD.MOV.U32 R0, RZ, RZ, R4 ;  /* 0x000000ffff007224 */ /* 0x000fe400078e0004 */
[----:B-1----:R-:W-:-:S05]  /*14c60*/  @P0 IMAD.HI.U32 R5, R4, R5, RZ ;  /* 0x0000000504050227 */ /* 0x002fca00078e00ff */
[----:B0-----:R-:W-:-:S05]  /*14c70*/  @P0 SHF.R.U32.HI R0, RZ, R6, R5 ;  /* 0x00000006ff000219 */ /* 0x001fca0000011605 */
        /* <DEDUP_REMOVED lines=14> */
[----:B------:R-:W1:Y:S01]  /*14d60*/  S2R R8, SR_TID.X ;  /* 0x0000000000087919 */ /* 0x000e620000002100 */
[----:B------:R-:W-:Y:S01]  /*14d70*/  IMAD R0, R4, UR5, R0 ;  /* 0x0000000504007c24 */ /* 0x000fe2000f8e0200 */
[----:B------:R-:W-:-:S03]  /*14d80*/  LEA R4, P3, R2, UR6, 0x1 ;  /* 0x0000000602047c11 */ /* 0x000fc6000f8608ff */
[----:B------:R-:W-:Y:S01]  /*14d90*/  IMAD.IADD R0, R3, 0x1, R0 ;  /* 0x0000000103007824 */ /* 0x000fe200078e0200 */
[----:B------:R-:W-:-:S04]  /*14da0*/  ISETP.GE.AND P1, PT, R11, UR4, PT ;  /* 0x000000040b007c0c */ /* 0x000fc8000bf26270 */
[----:B------:R-:W-:Y:S01]  /*14db0*/  LEA.HI.X R3, R2, UR7, R0, 0x1, P3 ;  /* 0x0000000702037c11 */ /* 0x000fe200098f0c00 */
[----:B-1----:R-:W-:-:S05]  /*14dc0*/  IMAD.SHL.U32 R8, R8, 0x8, RZ ;  /* 0x0000000808087824 */ /* 0x002fca00078e00ff */
[----:B------:R-:W-:-:S04]  /*14dd0*/  LOP3.LUT R8, R8, 0x38, RZ, 0xc0, !PT ;  /* 0x0000003808087812 */ /* 0x000fc800078ec0ff */
[----:B------:R-:W-:Y:S01]  /*14de0*/  ISETP.GE.AND P2, PT, R8, UR4, PT ;  /* 0x0000000408007c0c */ /* 0x000fe2000bf46270 */
[----:B------:R-:W-:-:S03]  /*14df0*/  UMOV UR4, 0xffffffff ;  /* 0xffffffff00047882 */ /* 0x000fc60000000000 */
[----:B0-----:R-:W-:Y:S09]  /*14e00*/  BRA.DIV UR4, `(.L_x_1270) ;  /* 0x0000004a04947947 */ /* 0x001ff2000b800000 */
[----:B------:R-:W0:Y:S01]  /*14e10*/  S2R R6, SR_TID.X ;  /* 0x0000000000067919 */ /* 0x000e220000002100 */
[----:B------:R-:W2:Y:S01]  /*14e20*/  LDL.LU R9, [R1+0x28] ;  /* 0x0000280001097983 */ /* 0x000ea20000300800 */
[----:B0-----:R-:W-:-:S04]  /*14e30*/  LOP3.LUT R6, R6, 0x7f, RZ, 0xc0, !PT ;  /* 0x0000007f06067812 */ /* 0x001fc800078ec0ff */
[----:B------:R-:W-:Y:S02]  /*14e40*/  SHF.R.U32.HI R8, RZ, 0x3, R6 ;  /* 0x00000003ff087819 */ /* 0x000fe40000011606 */
[----:B------:R-:W3:Y:S01]  /*14e50*/  LDL.LU R6, [R1+0x2c] ;  /* 0x00002c0001067983 */ /* 0x000ee20000300800 */
[----:B------:R-:W0:Y:S01]  /*14e60*/  S2R R11, SR_TID.X ;  /* 0x00000000000b7919 */ /* 0x000e220000002100 */
[----:B------:R-:W-:Y:S01]  /*14e70*/  ULDC.64 UR4, c[0x0][0x208] ;  /* 0x0000820000047ab9 */ /* 0x000fe20000000a00 */
[----:B0-----:R-:W-:-:S05]  /*14e80*/  IMAD.SHL.U32 R11, R11, 0x8, RZ ;  /* 0x000000080b0b7824 */ /* 0x001fca00078e00ff */
[----:B------:R-:W-:Y:S01]  /*14e90*/  LOP3.LUT R11, R11, 0x38, RZ, 0xc0, !PT ;  /* 0x000000380b0b7812 */ /* 0x000fe200078ec0ff */
[----:B--2---:R-:W-:-:S04]  /*14ea0*/  IMAD.IADD R0, R8, 0x1, R9 ;  /* 0x0000000108007824 */ /* 0x004fc800078e0209 */
[----:B------:R-:W-:Y:S01]  /*14eb0*/  VIADD R5, R0, 0x10 ;  /* 0x0000001000057836 */ /* 0x000fe20000000000 */
[----:B------:R-:W-:Y:S01]  /*14ec0*/  SHFL.IDX PT, R9, R3, 0x1, 0x181f ;  /* 0x00381f0003097f89 */ /* 0x000fe200000e0000 */
[----:B---3--:R-:W-:-:S03]  /*14ed0*/  IMAD R2, R6, R7, RZ ;  /* 0x0000000706027224 */ /* 0x008fc600078e02ff */
[----:B------:R-:W0:Y:S04]  /*14ee0*/  SHFL.IDX PT, R7, R4, RZ, 0x181f ;  /* 0x00181fff04077589 */ /* 0x000e2800000e0000 */
[----:B------:R-:W1:Y:S01]  /*14ef0*/  SHFL.IDX PT, R6, R3, RZ, 0x181f ;  /* 0x00181fff03067589 */ /* 0x000e6200000e0000 */
[-C--:B------:R-:W-:Y:S02]  /*14f00*/  ISETP.GE.AND P4, PT, R0, R2.reuse, PT ;  /* 0x000000020000720c */ /* 0x080fe40003f86270 */
[----:B------:R-:W-:Y:S02]  /*14f10*/  ISETP.GE.AND P3, PT, R5, R2, PT ;  /* 0x000000020500720c */ /* 0x000fe40003f66270 */
[----:B------:R-:W2:Y:S09]  /*14f20*/  SHFL.IDX PT, R5, R4, 0x1, 0x181f ;  /* 0x00381f0004057f89 */ /* 0x000eb200000e0000 */
[----:B0-----:R-:W-:-:S05]  /*14f30*/  @!P4 LEA R7, P5, R11, R7, 0x1 ;  /* 0x000000070b07c211 */ /* 0x001fca00078a08ff */
[----:B-1----:R-:W-:-:S05]  /*14f40*/  @!P4 IMAD.X R6, RZ, RZ, R6, P5 ;  /* 0x000000ffff06c224 */ /* 0x002fca00028e0606 */
[----:B------:R-:W-:-:S04]  /*14f50*/  @!P4 LOP3.LUT R7, R7, R6, RZ, 0x3c, !PT ;  /* 0x000000060707c212 */ /* 0x000fc800078e3cff */
[----:B------:R-:W-:Y:S02]  /*14f60*/  @!P4 LOP3.LUT R6, R7, R6, RZ, 0x3c, !PT ;  /* 0x000000060706c212 */ /* 0x000fe400078e3cff */
[----:B--2---:R-:W-:Y:S02]  /*14f70*/  @!P3 LEA R8, P5, R11, R5, 0x1 ;  /* 0x000000050b08b211 */ /* 0x004fe400078a08ff */
        /* <DEDUP_REMOVED lines=58> */
[----:B0-----:R-:W-:-:S05]  /*15320*/  @!P4 LEA R5, P3, R11, R5, 0x1 ;  /* 0x000000050b05c211 */ /* 0x001fca00078608ff */
[----:B-1----:R-:W-:-:S04]  /*15330*/  @!P4 IMAD.X R6, RZ, RZ, R6, P3 ;  /* 0x000000ffff06c224 */ /* 0x002fc800018e0606 */
[----:B------:R-:W-:Y:S02]  /*15340*/  @!P4 IMAD.MOV.U32 R7, RZ, RZ, R6 ;  /* 0x000000ffff07c224 */ /* 0x000fe400078e0006 */
[----:B------:R-:W-:Y:S02]  /*15350*/  @!P4 IMAD.MOV.U32 R6, RZ, RZ, R5 ;  /* 0x000000ffff06c224 */ /* 0x000fe400078e0005 */
[----:B------:R0:W1:Y:S04]  /*15360*/  SHFL.IDX PT, R5, R3, 0x7, 0x181f ;  /* 0x00f81f0003057f89 */ /* 0x00006800000e0000 */
[----:B------:R0:W-:Y:S04]  /*15370*/  @!P4 LDGSTS.E.BYPASS.LTC128B.128 [R10+0xf400], desc[UR4][R6.64], !P2 ;  /* 0x0f400000060acfae */ /* 0x0001e8000d101d44 */
[----:B------:R0:W-:Y:S04]  /*15380*/  @!P4 LDGSTS.E.BYPASS.LTC128B.128 [R10+0x13400], desc[UR4][R6.64+0x80], !P1 ;  /* 0x13400080060acfae */ /* 0x0001e8000c901d44 */
[----:B------:R0:W-:Y:S04]  /*15390*/  @!P4 LDGSTS.E.BYPASS.LTC128B.128 [R10+0x17400], desc[UR4][R6.64+0x100], !P0 ;  /* 0x17400100060acfae */ /* 0x0001e8000c101d44 */
[----:B------:R0:W2:Y:S02]  /*153a0*/  SHFL.IDX PT, R3, R4, 0x7, 0x181f ;  /* 0x00f81f0004037f89 */ /* 0x0000a400000e0000 */
.L_x_1389:
[----:B------:R-:W-:Y:S01]  /*153b0*/  VIADD R0, R0, 0x70 ;  /* 0x0000007000007836 */ /* 0x000fe20000000000 */
[----:B------:R-:W-:Y:S04]  /*153c0*/  BSSY B0, `(.L_x_1271) ;  /* 0x000000f000007945 */ /* 0x000fe80003800000 */
[----:B------:R-:W-:-:S13]  /*153d0*/  ISETP.GE.AND P3, PT, R0, R2, PT ;  /* 0x000000020000720c */ /* 0x000fda0003f66270 */
[----:B------:R-:W-:Y:S05]  /*153e0*/  @P3 BRA `(.L_x_1272) ;  /* 0x0000000000303947 */ /* 0x000fea0003800000 */
[----:B0-----:R-:W0:Y:S01]  /*153f0*/  S2R R4, SR_TID.X ;  /* 0x0000000000047919 */ /* 0x001e220000002100 */
[----:B------:R-:W-:Y:S01]  /*15400*/  ULDC.64 UR4, c[0x0][0x208] ;  /* 0x0000820000047ab9 */ /* 0x000fe20000000a00 */
[----:B0-----:R-:W-:-:S05]  /*15410*/  IMAD.SHL.U32 R4, R4, 0x8, RZ ;  /* 0x0000000804047824 */ /* 0x001fca00078e00ff */
[----:B------:R-:W-:-:S04]  /*15420*/  LOP3.LUT R4, R4, 0x38, RZ, 0xc0, !PT ;  /* 0x0000003804047812 */ /* 0x000fc800078ec0ff */
[----:B--2---:R-:W-:-:S05]  /*15430*/  LEA R2, P3, R4, R3, 0x1 ;  /* 0x0000000304027211 */ /* 0x004fca00078608ff */
[----:B-1----:R-:W-:-:S05]  /*15440*/  IMAD.X R3, RZ, RZ, R5, P3 ;  /* 0x000000ffff037224 */ /* 0x002fca00018e0605 */
[----:B------:R-:W-:Y:S01]  /*15450*/  @!PT LDS RZ, [RZ] ;  /* 0x00000000fffff984 */ /* 0x000fe20000000800 */
[----:B------:R-:W-:Y:S01]  /*15460*/  @!PT LDS RZ, [RZ] ;  /* 0x00000000fffff984 */ /* 0x000fe20000000800 */
[----:B------:R-:W-:Y:S01]  /*15470*/  @!PT LDS RZ, [RZ] ;  /* 0x00000000fffff984 */ /* 0x000fe20000000800 */
[----:B------:R3:W-:Y:S04]  /*15480*/  LDGSTS.E.BYPASS.LTC128B.128 [R10+0xfc00], desc[UR4][R2.64], !P2 ;  /* 0x0fc00000020a7fae */ /* 0x0007e8000d101d44 */
[----:B------:R3:W-:Y:S04]  /*15490*/  LDGSTS.E.BYPASS.LTC128B.128 [R10+0x13c00], desc[UR4][R2.64+0x80], !P1 ;  /* 0x13c00080020a7fae */ /* 0x0007e8000c901d44 */
[----:B------:R3:W-:Y:S02]  /*154a0*/  LDGSTS.E.BYPASS.LTC128B.128 [R10+0x17c00], desc[UR4][R2.64+0x100], !P0 ;  /* 0x17c00100020a7fae */ /* 0x0007e4000c101d44 */
.L_x_1272:
[----:B------:R-:W-:Y:S05]  /*154b0*/  BSYNC B0 ;  /* 0x0000000000007941 */ /* 0x000fea0003800000 */
.L_x_1271:
[----:B------:R-:W-:Y:S01]  /*154c0*/  NOP ;  /* 0x0000000000007918 */ /* 0x000fe20000000000 */
[----:B------:R-:W-:Y:S01]  /*154d0*/  PLOP3.LUT P0, PT, PT, PT, PT, 0x80, 0x0 ;  /* 0x000000000000781c */ /* 0x000fe20003f0f070 */
[----:B0-----:R-:W-:-:S12]  /*154e0*/  VIADD R6, R18, 0x2a800 ;  /* 0x0002a80012067836 */ /* 0x001fd80000000000 */
.L_x_1273:
[----:B------:R-:W-:Y:S02]  /*154f0*/  PLOP3.LUT P1, PT, P1, P0, PT, 0xa2, 0x0 ;  /* 0x000000000000781c */ /* 0x000fe40000f21472 */
[----:B------:R-:W-:-:S08]  /*15500*/  @P0 R2UR P1, UR4, R18 ;  /* 0x00000000120402ca */ /* 0x000fd00000020000 */
[----:B------:R-:W-:-:S05]  /*15510*/  @P0 PLOP3.LUT P0, PT, P1, PT, PT, 0x80, 0x0 ;  /* 0x000000000000081c */ /* 0x000fca0000f0f070 */
[----:B------:R-:W-:Y:S01]  /*15520*/  @!P1 SYNCS.ARRIVE.TRANS64.RED.A0T1 RZ, [UR4+0x2a800], RZ ;  /* 0x02a800ffffff99a7 */ /* 0x000fe20008200404 */
[----:B------:R-:W-:Y:S07]  /*15530*/  @!P1 ARRIVES.LDGSTSBAR.64.TRANSCNT [UR4+0x2a800] ;  /* 0x02a80000ff0099b0 */ /* 0x000fee0008000a84 */
[----:B------:R-:W-:Y:S05]  /*15540*/  @P0 BRA.U.ANY `(.L_x_1273) ;  /* 0xfffffffd00e80947 */ /* 0x000fea000393ffff */
[----:B---3--:R-:W3:Y:S02]  /*15550*/  LDL.LU R2, [R1+0x50] ;  /* 0x0000500001027983 */ /* 0x008ee40000300800 */
[----:B---3--:R-:W-:-:S05]  /*15560*/  VIADD R2, R2, 0x1 ;  /* 0x0000000102027836 */ /* 0x008fca0000000000 */
        /* <DEDUP_REMOVED lines=8> */
[----:B------:R-:W3:Y:S03]  /*155f0*/  SYNCS.PHASECHK.TRANS64.TRYWAIT P0, [R18+URZ+0x2a820], R0 ;  /* 0x02a82000120075a7 */ /* 0x000ee6000800017f */
[----:B0--3--:R-:W-:Y:S05]  /*15600*/  @!P0 BRA `(.L_x_1275) ;  /* 0x0000004c00908947 */ /* 0x009fea0003800000 */
.L_x_1390:
[----:B------:R-:W-:Y:S05]  /*15610*/  BSYNC B0 ;  /* 0x0000000000007941 */ /* 0x000fea0003800000 */
.L_x_1274:
[----:B------:R-:W0:Y:S04]  /*15620*/  LDL R2, [R1+0x3c] ;  /* 0x00003c0001027983 */ /* 0x000e280000100800 */
[----:B------:R-:W3:Y:S01]  /*15630*/  LDL R4, [R1+0x24] ;  /* 0x0000240001047983 */ /* 0x000ee20000100800 */
[----:B------:R-:W-:Y:S01]  /*15640*/  BSSY B0, `(.L_x_1276) ;  /* 0x000021b000007945 */ /* 0x000fe20003800000 */
[----:B0-----:R-:W-:-:S05]  /*15650*/  VIADD R0, R2, 0xfffffffe ;  /* 0xfffffffe02007836 */ /* 0x001fca0000000000 */
[----:B---3--:R-:W-:-:S13]  /*15660*/  ISETP.GE.AND P0, PT, R0, R4, PT ;  /* 0x000000040000720c */ /* 0x008fda0003f06270 */
[----:B------:R-:W-:Y:S05]  /*15670*/  @!P0 BRA `(.L_x_1277) ;  /* 0x00000020005c8947 */ /* 0x000fea0003800000 */
[----:B------:R-:W3:Y:S04]  /*15680*/  LDL.LU R2, [R1+0x40] ;  /* 0x0000400001027983 */ /* 0x000ee80000300800 */
[----:B------:R-:W4:Y:S04]  /*15690*/  LDL.LU R8, [R1+0x38] ;  /* 0x0000380001087983 */ /* 0x000f280000300800 */
[----:B--2---:R-:W2:Y:S04]  /*156a0*/  LDL.LU R3, [R1+0x54] ;  /* 0x0000540001037983 */ /* 0x004ea80000300800 */
[----:B------:R-:W5:Y:S04]  /*156b0*/  LDL.LU R7, [R1+0x34] ;  /* 0x0000340001077983 */ /* 0x000f680000300800 */
[----:B-1----:R-:W5:Y:S01]  /*156c0*/  LDL.LU R5, [R1+0x58] ;  /* 0x0000580001057983 */ /* 0x002f620000300800 */
[----:B------:R-:W-:Y:S01]  /*156d0*/  LOP3.LUT R11, RZ, R4, RZ, 0x33, !PT ;  /* 0x00000004ff0b7212 */ /* 0x000fe200078e33ff */
[----:B------:R-:W-:Y:S01]  /*156e0*/  BSSY B2, `(.L_x_1278) ;  /* 0x00000ba000027945 */ /* 0x000fe20003800000 */
[----:B---3--:R-:W-:-:S04]  /*156f0*/  VIADD R2, R2, 0x1 ;  /* 0x0000000102027836 */ /* 0x008fc80000000000 */
[----:B----4-:R-:W-:Y:S01]  /*15700*/  IMAD R2, R2, R8, RZ ;  /* 0x0000000802027224 */ /* 0x010fe200078e02ff */
[----:B--2---:R-:W-:-:S04]  /*15710*/  LOP3.LUT R3, RZ, R3, RZ, 0x33, !PT ;  /* 0x00000003ff037212 */ /* 0x004fc800078e33ff */
[----:B------:R-:W-:-:S04]  /*15720*/  LOP3.LUT R2, RZ, R2, RZ, 0x33, !PT ;  /* 0x00000002ff027212 */ /* 0x000fc800078e33ff */
[----:B-----5:R-:W-:Y:S02]  /*15730*/  VIADDMNMX R2, R2, -R7, R3, !PT ;  /* 0x8000000702027246 */ /* 0x020fe40007800103 */
[----:B------:R-:W-:-:S04]  /*15740*/  LOP3.LUT R8, RZ, R5, RZ, 0x33, !PT ;  /* 0x00000005ff087212 */ /* 0x000fc800078e33ff */
[----:B------:R-:W-:-:S04]  /*15750*/  VIMNMX R8, R2, R8, !PT ;  /* 0x0000000802087248 */ /* 0x000fc80007fe0100 */
[----:B------:R-:W-:Y:S02]  /*15760*/  VIADDMNMX R11, R8, 0x2, R11, !PT ;  /* 0x00000002080b7846 */ /* 0x000fe4000780010b */
[----:B------:R-:W-:-:S05]  /*15770*/  LOP3.LUT R2, RZ, R8, RZ, 0x33, !PT ;  /* 0x00000008ff027212 */ /* 0x000fca00078e33ff */
        /* <DEDUP_REMOVED lines=31> */
[----:B------:R-:W-:Y:S01]  /*15970*/  SHF.R.S32.HI R3, RZ, 0x1f, R2 ;  /* 0x0000001fff037819 */ /* 0x000fe20000011402 */
[----:B--2---:R-:W-:-:S04]  /*15980*/  IMAD R4, R12, UR6, RZ ;  /* 0x000000060c047c24 */ /* 0x004fc8000f8e02ff */
[C---:B---3--:R-:W-:Y:S02]  /*15990*/  IMAD R4, R7.reuse, UR7, R4 ;  /* 0x0000000707047c24 */ /* 0x048fe4000f8e0204 */
[----:B------:R-:W-:-:S04]  /*159a0*/  IMAD.WIDE.U32 R2, R7, UR6, R2 ;  /* 0x0000000607027c25 */ /* 0x000fc8000f8e0002 */
[----:B------:R-:W-:Y:S01]  /*159b0*/  IMAD.IADD R3, R4, 0x1, R3 ;  /* 0x0000000104037824 */ /* 0x000fe200078e0203 */
[----:B------:R-:W-:-:S04]  /*159c0*/  LEA R4, P0, R2, UR4, 0x2 ;  /* 0x0000000402047c11 */ /* 0x000fc8000f8010ff */
[----:B------:R-:W-:-:S06]  /*159d0*/  LEA.HI.X R5, R2, UR5, R3, 0x2, P0 ;  /* 0x0000000502057c11 */ /* 0x000fcc00080f1403 */
[----:B------:R0:W5:Y:S03]  /*159e0*/  LDG.E R5, desc[UR8][R4.64] ;  /* 0x0000000804057981 */ /* 0x000166000c1e1900 */
.L_x_1282:
[----:B------:R-:W-:Y:S01]  /*159f0*/  IMAD R3, R9, 0x8, R18 ;  /* 0x0000000809037824 */ /* 0x000fe200078e0212 */
[----:B------:R-:W-:Y:S01]  /*15a00*/  SHF.L.U32 R2, R10, 0x1f, RZ ;  /* 0x0000001f0a027819 */ /* 0x000fe200000006ff */
[----:B------:R-:W-:Y:S03]  /*15a10*/  BSSY B3, `(.L_x_1283) ;  /* 0x0000003000037945 */ /* 0x000fe60003800000 */
[----:B------:R-:W1:Y:S02]  /*15a20*/  SYNCS.PHASECHK.TRANS64.TRYWAIT P0, [R3+URZ+0x2a840], R2 ;  /* 0x02a84002030075a7 */ /* 0x000e64000800017f */
[----:B-1----:R-:W-:Y:S05]  /*15a30*/  @!P0 BRA `(.L_x_1284) ;  /* 0x0000004800988947 */ /* 0x002fea0003800000 */
.L_x_1391:
[----:B------:R-:W-:Y:S05]  /*15a40*/  BSYNC B3 ;  /* 0x0000000000037941 */ /* 0x000fea0003800000 */
.L_x_1283:
        /* <DEDUP_REMOVED lines=12> */
.L_x_1286:
[----:B------:R-:W-:Y:S05]  /*15b10*/  BSYNC B3 ;  /* 0x0000000000037941 */ /* 0x000fea0003800000 */
.L_x_1285:
        /* <DEDUP_REMOVED lines=12> */
.L_x_1287:
        /* <DEDUP_REMOVED lines=16> */
.L_x_1288:
        /* <DEDUP_REMOVED lines=15> */
.L_x_1289:
        /* <DEDUP_REMOVED lines=16> */
.L_x_1392:
[----:B------:R-:W-:Y:S05]  /*15ed0*/  BSYNC B3 ;  /* 0x0000000000037941 */ /* 0x000fea0003800000 */
.L_x_1290:
[----:B------:R-:W-:Y:S01]  /*15ee0*/  BSSY B3, `(.L_x_1292) ;  /* 0x000000c000037945 */ /* 0x000fe20003800000 */
[----:B------:R-:W-:Y:S02]  /*15ef0*/  IMAD.MOV.U32 R12, RZ, RZ, 0x0 ;  /* 0x00000000ff0c7424 */ /* 0x000fe400078e00ff */
[----:B------:R-:W-:Y:S01]  /*15f00*/  IMAD.MOV.U32 R13, RZ, RZ, 0x14f00000 ;  /* 0x14f00000ff0d7424 */ /* 0x000fe200078e00ff */
[----:B------:R-:W-:Y:S06]  /*15f10*/  @P1 BRA `(.L_x_1293) ;  /* 0x0000000000201947 */ /* 0x000fec0003800000 */
[----:B------:R-:W1:Y:S01]  /*15f20*/  S2R R4, SR_TID.X ;  /* 0x0000000000047919 */ /* 0x000e620000002100 */
[----:B0-----:R-:W-:Y:S02]  /*15f30*/  IMAD R2, R19, 0x8, R18 ;  /* 0x0000000813027824 */ /* 0x001fe400078e0212 */
[----:B------:R-:W-:-:S04]  /*15f40*/  IMAD.MOV.U32 R3, RZ, RZ, 0x6000 ;  /* 0x00006000ff037424 */ /* 0x000fc800078e00ff */
[----:B------:R2:W-:Y:S01]  /*15f50*/  SYNCS.ARRIVE.TRANS64 RZ, [R2+URZ+0x2a850], R3 ;  /* 0x02a8500302ff79a7 */ /* 0x0005e2000800003f */
[----:B-1----:R-:W-:-:S04]  /*15f60*/  LOP3.LUT R4, R4, 0x1f, RZ, 0xc0, !PT ;  /* 0x0000001f04047812 */ /* 0x002fc800078ec0ff */
[----:B------:R-:W-:-:S13]  /*15f70*/  ISETP.NE.AND P0, PT, R4, RZ, PT ;  /* 0x000000ff0400720c */ /* 0x000fda0003f05270 */
[----:B--2---:R-:W-:Y:S05]  /*15f80*/  @!P0 BRA `(.L_x_1293) ;  /* 0x0000000000048947 */ /* 0x004fea0003800000 */
[----:B------:R-:W-:Y:S01]  /*15f90*/  BPT.TRAP 0x1 ;  /* 0x000000040000795c */ /* 0x000fe20000300000 */
.L_x_1293:
[----:B------:R-:W-:Y:S05]  /*15fa0*/  BSYNC B3 ;  /* 0x0000000000037941 */ /* 0x000fea0003800000 */
.L_x_1292:
        /* <DEDUP_REMOVED lines=11> */
[----:B--2---:R-:W-:Y:S02]  /*16060*/  IMAD R2, R2, 0x60, R4 ;  /* 0x0000006002027824 */ /* 0x004fe400078e0204 */
[----:B------:R-:W-:-:S09]  /*16070*/  VIADD R4, R7, 0x400 ;  /* 0x0000040007047836 */ /* 0x000fd20000000000 */
.L_x_1294:
        /* <DEDUP_REMOVED lines=15> */
.L_x_1295:
        /* <DEDUP_REMOVED lines=12> */
.L_x_1281:
[----:B------:R-:W-:Y:S05]  /*16230*/  BSYNC B1 ;  /* 0x0000000000017941 */ /* 0x000fea0003800000 */
.L_x_1280:
[----:B0-----:R-:W2:Y:S01]  /*16240*/  LDL.LU R0, [R1+0x3c] ;  /* 0x00003c0001007983 */ /* 0x001ea20000300800 */
[----:B------:R-:W-:-:S03]  /*16250*/  IMAD.MOV.U32 R19, RZ, RZ, R9 ;  /* 0x000000ffff137224 */ /* 0x000fc600078e0009 */
[----:B------:R0:W-:Y:S02]  /*16260*/  STL [R1+0x10], R10 ;  /* 0x0000100a01007387 */ /* 0x0001e40000100800 */
[----:B0-2---:R-:W-:-:S07]  /*16270*/  VIADD R0, R0, 0xfffffffd ;  /* 0xfffffffd00007836 */ /* 0x005fce0000000000 */
.L_x_1279:
[----:B------:R-:W-:Y:S05]  /*16280*/  BSYNC B2 ;  /* 0x0000000000027941 */ /* 0x000fea0003800000 */
.L_x_1278:
[----:B------:R-:W-:-:S05]  /*16290*/  VIADD R11, R11, 0xfffffffe ;  /* 0xfffffffe0b0b7836 */ /* 0x000fca0000000000 */
[----:B------:R-:W-:-:S13]  /*162a0*/  ISETP.NE.AND P0, PT, R11, R8, PT ;  /* 0x000000080b00720c */ /* 0x000fda0003f05270 */
[----:B------:R-:W-:Y:S05]  /*162b0*/  @!P0 BRA `(.L_x_1277) ;  /* 0x00000014004c8947 */ /* 0x000fea0003800000 */
[----:B------:R-:W-:-:S07]  /*162c0*/  IMAD.MOV.U32 R9, RZ, RZ, R17 ;  /* 0x000000ffff097224 */ /* 0x000fce00078e0011 */
.L_x_1328:
        /* <DEDUP_REMOVED lines=36> */
.L_x_1298:
[----:B------:R-:W-:Y:S01]  /*16510*/  IMAD R3, R4, 0x8, R18 ;  /* 0x0000000804037824 */ /* 0x000fe200078e0212 */
[----:B------:R-:W-:Y:S01]  /*16520*/  SHF.L.U32 R2, R5, 0x1f, RZ ;  /* 0x0000001f05027819 */ /* 0x000fe200000006ff */
[----:B------:R-:W-:Y:S03]  /*16530*/  BSSY B2, `(.L_x_1299) ;  /* 0x0000003000027945 */ /* 0x000fe60003800000 */
[----:B------:R-:W1:Y:S02]  /*16540*/  SYNCS.PHASECHK.TRANS64.TRYWAIT P0, [R3+URZ+0x2a840], R2 ;  /* 0x02a84002030075a7 */ /* 0x000e64000800017f */
[----:B-1----:R-:W-:Y:S05]  /*16550*/  @!P0 BRA `(.L_x_1300) ;  /* 0x0000003c00f88947 */ /* 0x002fea0003800000 */
.L_x_1393:
[----:B------:R-:W-:Y:S05]  /*16560*/  BSYNC B2 ;  /* 0x0000000000027941 */ /* 0x000fea0003800000 */
.L_x_1299:
        /* <DEDUP_REMOVED lines=12> */
.L_x_1302:
[----:B------:R-:W-:Y:S05]  /*16630*/  BSYNC B2 ;  /* 0x0000000000027941 */ /* 0x000fea0003800000 */
.L_x_1301:
        /* <DEDUP_REMOVED lines=12> */
.L_x_1303:
        /* <DEDUP_REMOVED lines=16> */
.L_x_1304:
        /* <DEDUP_REMOVED lines=15> */
.L_x_1305:
        /* <DEDUP_REMOVED lines=16> */
.L_x_1394:
[----:B------:R-:W-:Y:S05]  /*169f0*/  BSYNC B2 ;  /* 0x0000000000027941 */ /* 0x000fea0003800000 */
.L_x_1306:
        /* <DEDUP_REMOVED lines=11> */
.L_x_1309:
[----:B------:R-:W-:Y:S05]  /*16ab0*/  BSYNC B2 ;  /* 0x0000000000027941 */ /* 0x000fea0003800000 */
.L_x_1308:
        /* <DEDUP_REMOVED lines=12> */
.L_x_1310:
        /* <DEDUP_REMOVED lines=15> */
.L_x_1311:
        /* <DEDUP_REMOVED lines=12> */
.L_x_1297:
[----:B------:R-:W-:Y:S05]  /*16d30*/  BSYNC B1 ;  /* 0x0000000000017941 */ /* 0x000fea0003800000 */
.L_x_1296:
[----:B------:R-:W2:Y:S01]  /*16d40*/  LDL R2, [R1+0x18] ;  /* 0x0000180001027983 */ /* 0x000ea20000100800 */
[----:B------:R-:W-:Y:S01]  /*16d50*/  VIADD R19, R4, 0x1 ;  /* 0x0000000104137836 */ /* 0x000fe20000000000 */
[----:B------:R-:W-:Y:S01]  /*16d60*/  BSSY B1, `(.L_x_1312) ;  /* 0x00000a4000017945 */ /* 0x000fe20003800000 */
[----:B0-----:R-:W-:-:S03]  /*16d70*/  VIADD R7, R0, 0xffffffff ;  /* 0xffffffff00077836 */ /* 0x001fc60000000000 */
        /* <DEDUP_REMOVED lines=16> */
[----:B------:R-:W-:Y:S01]  /*16e80*/  ULDC.64 UR8, c[0x0][0x208] ;  /* 0x0000820000087ab9 */ /* 0x000fe20000000a00 */
        /* <DEDUP_REMOVED lines=15> */
.L_x_1314:
[----:B------:R-:W-:Y:S01]  /*16f80*/  IMAD R2, R19, 0x8, R18 ;  /* 0x0000000813027824 */ /* 0x000fe200078e0212 */
[----:B------:R-:W-:Y:S01]  /*16f90*/  SHF.L.U32 R3, R12, 0x1f, RZ ;  /* 0x0000001f0c037819 */ /* 0x000fe200000006ff */
[----:B------:R-:W-:Y:S03]  /*16fa0*/  BSSY B2, `(.L_x_1315) ;  /* 0x0000003000027945 */ /* 0x000fe60003800000 */
[----:B------:R-:W2:Y:S02]  /*16fb0*/  SYNCS.PHASECHK.TRANS64.TRYWAIT P0, [R2+URZ+0x2a840], R3 ;  /* 0x02a84003020075a7 */ /* 0x000ea4000800017f */
[----:B--2---:R-:W-:Y:S05]  /*16fc0*/  @!P0 BRA `(.L_x_1316) ;  /* 0x0000003400848947 */ /* 0x004fea0003800000 */
.L_x_1395:
[----:B------:R-:W-:Y:S05]  /*16fd0*/  BSYNC B2 ;  /* 0x0000000000027941 */ /* 0x000fea0003800000 */
.L_x_1315:
        /* <DEDUP_REMOVED lines=12> */
.L_x_1318:
[----:B------:R-:W-:Y:S05]  /*170a0*/  BSYNC B2 ;  /* 0x0000000000027941 */ /* 0x000fea0003800000 */
.L_x_1317:
        /* <DEDUP_REMOVED lines=13> */
.L_x_1319:
        /* <DEDUP_REMOVED lines=16> */
.L_x_1320:
        /* <DEDUP_REMOVED lines=15> */
.L_x_1321:
        /* <DEDUP_REMOVED lines=15> */
.L_x_1396:
[----:B------:R-:W-:Y:S05]  /*17460*/  BSYNC B2 ;  /* 0x0000000000027941 */ /* 0x000fea0003800000 */
.L_x_1322:
[----:B------:R-:W-:Y:S01]  /*17470*/  BSSY B2, `(.L_x_1324) ;  /* 0x000000b000027945 */ /* 0x000fe20003800000 */
[----:B------:R-:W-:Y:S02]  /*17480*/  IMAD.MOV.U32 R10, RZ, RZ, 0x0 ;  /* 0x00000000ff0a7424 */ /* 0x000fe400078e00ff */
[----:B------:R-:W-:Y:S01]  /*17490*/  IMAD.MOV.U32 R11, RZ, RZ, 0x14f00000 ;  /* 0x14f00000ff0b7424 */ /* 0x000fe200078e00ff */
[----:B------:R-:W-:Y:S06]  /*174a0*/  @P1 BRA `(.L_x_1325) ;  /* 0x00000000001c1947 */ /* 0x000fec0003800000 */
[----:B------:R-:W1:Y:S01]  /*174b0*/  S2R R14, SR_TID.X ;  /* 0x00000000000e7919 */ /* 0x000e620000002100 */
[----:B------:R-:W-:-:S04]  /*174c0*/  IMAD.MOV.U32 R3, RZ, RZ, 0x6000 ;  /* 0x00006000ff037424 */ /* 0x000fc800078e00ff */
[----:B------:R2:W-:Y:S01]  /*174d0*/  SYNCS.ARRIVE.TRANS64 RZ, [R2+URZ+0x50], R3 ;  /* 0x0000500302ff79a7 */ /* 0x0005e2000800003f */
[----:B-1----:R-:W-:-:S04]  /*174e0*/  LOP3.LUT R14, R14, 0x1f, RZ, 0xc0, !PT ;  /* 0x0000001f0e0e7812 */ /* 0x002fc800078ec0ff */
[----:B------:R-:W-:-:S13]  /*174f0*/  ISETP.NE.AND P0, PT, R14, RZ, PT ;  /* 0x000000ff0e00720c */ /* 0x000fda0003f05270 */
[----:B--2---:R-:W-:Y:S05]  /*17500*/  @!P0 BRA `(.L_x_1325) ;  /* 0x0000000000048947 */ /* 0x004fea0003800000 */
[----:B------:R-:W-:Y:S01]  /*17510*/  BPT.TRAP 0x1 ;  /* 0x000000040000795c */ /* 0x000fe20000300000 */
.L_x_1325:
[----:B------:R-:W-:Y:S05]  /*17520*/  BSYNC B2 ;  /* 0x0000000000027941 */ /* 0x000fea0003800000 */
.L_x_1324:
        /* <DEDUP_REMOVED lines=12> */
.L_x_1326:
        /* <DEDUP_REMOVED lines=15> */
.L_x_1327:
        /* <DEDUP_REMOVED lines=12> */
.L_x_1313:
[----:B------:R-:W-:Y:S05]  /*177a0*/  BSYNC B1 ;  /* 0x0000000000017941 */ /* 0x000fea0003800000 */
.L_x_1312:
[----:B------:R-:W2:Y:S01]  /*177b0*/  LDL R2, [R1+0x24] ;  /* 0x0000240001027983 */ /* 0x000ea20000100800 */
[----:B------:R-:W-:Y:S01]  /*177c0*/  VIADD R0, R0, 0xfffffffe ;  /* 0xfffffffe00007836 */ /* 0x000fe20000000000 */
[----:B--2---:R-:W-:-:S13]  /*177d0*/  ISETP.GT.AND P0, PT, R7, R2, PT ;  /* 0x000000020700720c */ /* 0x004fda0003f04270 */
[----:B------:R-:W-:Y:S05]  /*177e0*/  @P0 BRA `(.L_x_1328) ;  /* 0xffffffe800b80947 */ /* 0x000fea000383ffff */
.L_x_1277:
[----:B------:R-:W-:Y:S05]  /*177f0*/  BSYNC B0 ;  /* 0x0000000000007941 */ /* 0x000fea0003800000 */
.L_x_1276:
[----:B--2---:R-:W2:Y:S01]  /*17800*/  S2R R3, SR_TID.X ;  /* 0x0000000000037919 */ /* 0x004ea20000002100 */
[----:B------:R-:W-:Y:S01]  /*17810*/  BSSY B0, `(.L_x_1329) ;  /* 0x0000012000007945 */ /* 0x000fe20003800000 */
[----:B--2---:R-:W-:-:S04]  /*17820*/  LOP3.LUT R3, R3, 0x7f, RZ, 0xc0, !PT ;  /* 0x0000007f03037812 */ /* 0x004fc800078ec0ff */
[----:B------:R-:W-:-:S13]  /*17830*/  ISETP.NE.AND P0, PT, R3, RZ, PT ;  /* 0x000000ff0300720c */ /* 0x000fda0003f05270 */
[----:B------:R-:W-:Y:S05]  /*17840*/  @P0 BRA `(.L_x_1330) ;  /* 0x0000000000380947 */ /* 0x000fea0003800000 */
[----:B------:R-:W2:Y:S01]  /*17850*/  S2R R2, SR_LANEID ;  /* 0x0000000000027919 */ /* 0x000ea20000000000 */
[----:B------:R-:W-:Y:S01]  /*17860*/  VOTEU.ANY UR4, UPT, PT ;  /* 0x0000000000047886 */ /* 0x000fe200038e0100 */
[----:B-1----:R-:W1:Y:S01]  /*17870*/  LDC.64 R4, c[0x0][0xc60] ;  /* 0x00031800ff047b82 */ /* 0x002e620000000a00 */
[----:B------:R-:W2:Y:S01]  /*17880*/  FLO.U32 R0, UR4 ;  /* 0x0000000400007d00 */ /* 0x000ea200080e0000 */
[----:B------:R-:W-:Y:S01]  /*17890*/  ULDC.64 UR6, c[0x0][0x208] ;  /* 0x0000820000067ab9 */ /* 0x000fe20000000a00 */
[----:B--2---:R-:W-:-:S06]  /*178a0*/  ISETP.EQ.U32.AND P0, PT, R0, R2, PT ;  /* 0x000000020000720c */ /* 0x004fcc0003f02070 */
[----:B------:R-:W1:Y:S07]  /*178b0*/  POPC R2, UR4 ;  /* 0x0000000400027d09 */ /* 0x000e6e0008000000 */
[----:B-1----:R-:W2:Y:S04]  /*178c0*/  @P0 ATOMG.E.ADD.STRONG.GPU PT, R2, desc[UR6][R4.64], R2 ;  /* 0x00000002040209a8 */ /* 0x002ea800081ee1c6 */
[----:B--2---:R1:W2:Y:S02]  /*178d0*/  SHFL.IDX PT, R2, R2, R0, 0x1f ;  /* 0x00001f0002027589 */ /* 0x0042a400000e0000 */
[----:B-1----:R-:W1:Y:S02]  /*178e0*/  S2R R0, SR_LTMASK ;  /* 0x0000000000007919 */ /* 0x002e640000003900 */
[----:B-1----:R-:W-:-:S06]  /*178f0*/  LOP3.LUT R0, R0, UR4, RZ, 0xc0, !PT ;  /* 0x0000000400007c12 */ /* 0x002fcc000f8ec0ff */
[----:B------:R-:W2:Y:S02]  /*17900*/  POPC R0, R0 ;  /* 0x0000000000007309 */ /* 0x000ea40000000000 */
[----:B--2---:R-:W-:-:S05]  /*17910*/  IADD3 R0, R2, UR38, R0 ;  /* 0x0000002602007c10 */ /* 0x004fca000fffe000 */
[----:B------:R2:W-:Y:S02]  /*17920*/  STL [R1], R0 ;  /* 0x0000000001007387 */ /* 0x0005e40000100800 */
.L_x_1330:
[----:B------:R-:W-:Y:S05]  /*17930*/  BSYNC B0 ;  /* 0x0000000000007941 */ /* 0x000fea0003800000 */
.L_x_1329:
[----:B--2---:R-:W2:Y:S01]  /*17940*/  LDL R0, [R1+0x18] ;  /* 0x0000180001007983 */ /* 0x004ea20000100800 */
[----:B------:R-:W-:Y:S01]  /*17950*/  BSSY B0, `(.L_x_1331) ;  /* 0x000003a000007945 */ /* 0x000fe20003800000 */
[----:B--2---:R-:W-:-:S13]  /*17960*/  LOP3.LUT P0, RZ, R0, 0x1, RZ, 0xc0, !PT ;  /* 0x0000000100ff7812 */ /* 0x004fda000780c0ff */
[----:B------:R-:W-:Y:S05]  /*17970*/  @!P0 BRA `(.L_x_1332) ;  /* 0x0000000000dc8947 */ /* 0x000fea0003800000 */
[----:B------:R-:W2:Y:S01]  /*17980*/  LDL R2, [R1+0x10] ;  /* 0x0000100001027983 */ /* 0x000ea20000100800 */
[----:B------:R-:W-:Y:S01]  /*17990*/  IMAD R0, R19, 0x8, R18 ;  /* 0x0000000813007824 */ /* 0x000fe200078e0212 */
[----:B------:R-:W-:Y:S01]  /*179a0*/  BSSY B1, `(.L_x_1333) ;  /* 0x0000005000017945 */ /* 0x000fe20003800000 */
[----:B------:R-:W-:Y:S02]  /*179b0*/  ISETP.NE.AND P1, PT, R3, RZ, PT ;  /* 0x000000ff0300720c */ /* 0x000fe40003f25270 */
[----:B--2---:R-:W-:-:S04]  /*179c0*/  SHF.L.U32 R2, R2, 0x1f, RZ ;  /* 0x0000001f02027819 */ /* 0x004fc800000006ff */
[----:B------:R-:W2:Y:S02]  /*179d0*/  SYNCS.PHASECHK.TRANS64.TRYWAIT P0, [R0+URZ+0x2a860], R2 ;  /* 0x02a86002000075a7 */ /* 0x000ea4000800017f */
[----:B--2---:R-:W-:Y:S05]  /*179e0*/  @!P0 BRA `(.L_x_1334) ;  /* 0x0000002c00248947 */ /* 0x004fea0003800000 */
.L_x_1397:
[----:B------:R-:W-:Y:S05]  /*179f0*/  BSYNC B1 ;  /* 0x0000000000017941 */ /* 0x000fea0003800000 */
.L_x_1333:
[----:B------:R-:W-:Y:S04]  /*17a00*/  BSSY B1, `(.L_x_1335) ;  /* 0x0000009000017945 */ /* 0x000fe80003800000 */
        /* <DEDUP_REMOVED lines=8> */
.L_x_1336:
[----:B------:R-:W-:Y:S05]  /*17a90*/  BSYNC B1 ;  /* 0x0000000000017941 */ /* 0x000fea0003800000 */
.L_x_1335:
[----:B------:R-:W3:Y:S04]  /*17aa0*/  LDL.LU R3, [R1+0x14] ;  /* 0x0000140001037983 */ /* 0x000ee80000300800 */
[----:B--2---:R-:W3:Y:S01]  /*17ab0*/  LDL.LU R2, [R1+0x4] ;  /* 0x0000040001027983 */ /* 0x004ee20000300800 */
[----:B------:R-:W-:Y:S01]  /*17ac0*/  UIADD3 UR4, UP0, UR36, 0x470, URZ ;  /* 0x0000047024047890 */ /* 0x000fe2000ff1e03f */
[----:B------:R-:W-:Y:S01]  /*17ad0*/  PLOP3.LUT P0, PT, PT, PT, PT, 0x80, 0x0 ;  /* 0x000000000000781c */ /* 0x000fe20003f0f070 */
[----:B------:R-:W-:Y:S01]  /*17ae0*/  VIADD R0, R0, 0x2a850 ;  /* 0x0002a85000007836 */ /* 0x000fe20000000000 */
[----:B------:R-:W-:Y:S01]  /*17af0*/  UMOV UR6, 0x0 ;  /* 0x0000000000067882 */ /* 0x000fe20000000000 */
[----:B------:R-:W-:Y:S01]  /*17b00*/  UIADD3.X UR5, URZ, UR37, URZ, UP0, !UPT ;  /* 0x000000253f057290 */ /* 0x000fe200087fe43f */
[----:B------:R-:W-:Y:S01]  /*17b10*/  UMOV UR7, 0x14f00000 ;  /* 0x14f0000000077882 */ /* 0x000fe20000000000 */
[----:B------:R-:W-:Y:S01]  /*17b20*/  UMOV UR10, URZ ;  /* 0x0000003f000a7c82 */ /* 0x000fe20008000000 */
[----:B---3--:R-:W-:-:S02]  /*17b30*/  IMAD R3, R2, 0x60, R3 ;  /* 0x0000006002037824 */ /* 0x008fc400078e0203 */
[----:B------:R-:W-:-:S04]  /*17b40*/  IMAD R2, R19, 0x6000, R18 ;  /* 0x0000600013027824 */ /* 0x000fc800078e0212 */
[----:B------:R-:W-:-:S07]  /*17b50*/  VIADD R4, R2, 0x400 ;  /* 0x0000040002047836 */ /* 0x000fce0000000000 */
.L_x_1337:
        /* <DEDUP_REMOVED lines=10> */
[----:B------:R-:W-:Y:S01]  /*17c00*/  PLOP3.LUT P0, PT, PT, PT, PT, 0x80, 0x0 ;  /* 0x000000000000781c */ /* 0x000fe20003f0f070 */
[----:B------:R-:W-:Y:S01]  /*17c10*/  VIADD R2, R2, 0x3400 ;  /* 0x0000340002027836 */ /* 0x000fe20000000000 */
[----:B------:R-:W-:Y:S01]  /*17c20*/  UMOV UR6, 0x0 ;  /* 0x0000000000067882 */ /* 0x000fe20000000000 */
[----:B------:R-:W-:Y:S01]  /*17c30*/  UMOV UR7, 0x14f00000 ;  /* 0x14f0000000077882 */ /* 0x000fe20000000000 */
[----:B------:R-:W-:-:S09]  /*17c40*/  UMOV UR10, 0x40 ;  /* 0x00000040000a7882 */ /* 0x000fd20000000000 */
.L_x_1338:
        /* <DEDUP_REMOVED lines=10> */
.L_x_1332:
[----:B------:R-:W-:Y:S05]  /*17cf0*/  BSYNC B0 ;  /* 0x0000000000007941 */ /* 0x000fea0003800000 */
.L_x_1331:
[----:B------:R-:W2:Y:S01]  /*17d00*/  LDL.LU R4, [R1+0x10] ;  /* 0x0000100001047983 */ /* 0x000ea20000300800 */
[----:B------:R-:W-:-:S05]  /*17d10*/  VIADD R19, R19, 0x1 ;  /* 0x0000000113137836 */ /* 0x000fca0000000000 */
[----:B------:R-:W-:-:S04]  /*17d20*/  ISETP.NE.AND P0, PT, R19, 0x2, PT ;  /* 0x000000021300780c */ /* 0x000fc80003f05270 */
[----:B------:R-:W-:Y:S02]  /*17d30*/  SEL R0, RZ, 0x1, P0 ;  /* 0x00000001ff007807 */ /* 0x000fe40000000000 */
[----:B------:R-:W-:Y:S02]  /*17d40*/  SEL R19, R19, RZ, P0 ;  /* 0x000000ff13137207 */ /* 0x000fe40000000000 */
[----:B--2---:R-:W-:-:S05]  /*17d50*/  LOP3.LUT R4, R4, R0, RZ, 0x3c, !PT ;  /* 0x0000000004047212 */ /* 0x004fca00078e3cff */
[----:B------:R2:W-:Y:S02]  /*17d60*/  STL [R1+0x10], R4 ;  /* 0x0000100401007387 */ /* 0x0005e40000100800 */
.L_x_1256:
[----:B------:R-:W-:Y:S05]  /*17d70*/  BSYNC B7 ;  /* 0x0000000000077941 */ /* 0x000fea0003800000 */
.L_x_1254:
        /* <DEDUP_REMOVED lines=9> */
[----:B012---:R-:W0:Y:S04]  /*17e10*/  LDS.128 R4, [R18+0x2a8d0] ;  /* 0x02a8d00012047984 */ /* 0x007e280000000c00 */
[----:B0-----:R0:W-:Y:S04]  /*17e20*/  STL.64 [R1], R4 ;  /* 0x0000000401007387 */ /* 0x0011e80000100a00 */
[----:B------:R0:W-:Y:S01]  /*17e30*/  STL.64 [R1+0x8], R6 ;  /* 0x0000080601007387 */ /* 0x0001e20000100a00 */
[----:B------:R-:W-:Y:S06]  /*17e40*/  BAR.ARV 0x4, 0x180 ;  /* 0x0106000000007b1d */ /* 0x000fec0000002000 */
[----:B------:R-:W-:Y:S05]  /*17e50*/  BRA `(.L_x_1340) ;  /* 0x00000010003c7947 */ /* 0x000fea0003800000 */
.L_x_1339:
        /* <DEDUP_REMOVED lines=8> */
[----:B------:R-:W-:Y:S01]  /*17ee0*/  ULDC.64 UR6, c[0x0][0x208] ;  /* 0x0000820000067ab9 */ /* 0x000fe20000000a00 */
[----:B0-----:R-:W-:Y:S02]  /*17ef0*/  IMAD.MOV.U32 R8, RZ, RZ, R3 ;  /* 0x000000ffff087224 */ /* 0x001fe400078e0003 */
[----:B--2---:R-:W-:-:S05]  /*17f00*/  IMAD.IADD R0, R4, 0x1, R16 ;  /* 0x0000000104007824 */ /* 0x004fca00078e0210 */
        /* <DEDUP_REMOVED lines=8> */
[C---:B------:R-:W-:Y:S02]  /*17f90*/  ISETP.GE.U32.AND P2, PT, R16.reuse, 0x2, PT ;  /* 0x000000021000780c */ /* 0x040fe40003f46070 */
[C---:B------:R-:W-:Y:S01]  /*17fa0*/  ISETP.GE.U32.AND P3, PT, R16.reuse, 0x4, PT ;  /* 0x000000041000780c */ /* 0x040fe20003f66070 */
[----:B------:R-:W-:Y:S01]  /*17fb0*/  SHFL.IDX PT, R0, R8, RZ, 0x1f ;  /* 0x00001fff08007589 */ /* 0x000fe200000e0000 */
[C---:B------:R-:W-:Y:S02]  /*17fc0*/  ISETP.GE.U32.AND P4, PT, R16.reuse, 0x8, PT ;  /* 0x000000081000780c */ /* 0x040fe40003f86070 */
[----:B------:R-:W-:Y:S01]  /*17fd0*/  ISETP.GE.U32.AND P5, PT, R16, 0x10, PT ;  /* 0x000000101000780c */ /* 0x000fe20003fa6070 */
[----:B--2---:R-:W-:Y:S01]  /*17fe0*/  @!P1 IMAD.MOV.U32 R5, RZ, RZ, R6 ;  /* 0x000000ffff059224 */ /* 0x004fe200078e0006 */
[----:B------:R-:W-:-:S02]  /*17ff0*/  CS2R R6, SRZ ;  /* 0x0000000000067805 */ /* 0x000fc4000001ff00 */
[----:B---3--:R-:W-:Y:S01]  /*18000*/  @!P1 IMAD.MOV.U32 R7, RZ, RZ, R2 ;  /* 0x000000ffff079224 */ /* 0x008fe200078e0002 */
[----:B------:R-:W-:-:S03]  /*18010*/  ISETP.NE.AND P1, PT, R16, RZ, PT ;  /* 0x000000ff1000720c */ /* 0x000fc60003f25270 */
[----:B------:R-:W-:-:S05]  /*18020*/  IMAD R2, R7, R5, RZ ;  /* 0x0000000507027224 */ /* 0x000fca00078e02ff */
[----:B------:R-:W0:Y:S02]  /*18030*/  SHFL.UP PT, R3, R2, 0x1, RZ ;  /* 0x0420000002037989 */ /* 0x000e2400000e00ff */
[----:B0-----:R-:W-:-:S05]  /*18040*/  SEL R9, R3, RZ, P1 ;  /* 0x000000ff03097207 */ /* 0x001fca0000800000 */
[----:B------:R-:W-:Y:S02]  /*18050*/  IMAD.IADD R2, R2, 0x1, R9 ;  /* 0x0000000102027824 */ /* 0x000fe400078e0209 */
[----:B------:R-:W-:Y:S04]  /*18060*/  SHFL.IDX PT, R9, R8, 0x1, 0x1f ;  /* 0x00201f0008097f89 */ /* 0x000fe800000e0000 */
        /* <DEDUP_REMOVED lines=12> */
[----:B------:R0:W1:Y:S02]  /*18130*/  SHFL.IDX PT, R10, R2, 0x1f, 0x1f ;  /* 0x03e01f00020a7f89 */ /* 0x00006400000e0000 */
.L_x_1407:
[----:B------:R-:W-:Y:S02]  /*18140*/  ULDC UR4, c[0x0][0xc38] ;  /* 0x00030e0000047ab9 */ /* 0x000fe40000000800 */
[----:B------:R-:W-:-:S04]  /*18150*/  IMAD.U32 R8, RZ, RZ, UR4 ;  /* 0x00000004ff087e24 */ /* 0x000fc8000f8e00ff */
[----:B-1----:R-:W-:-:S04]  /*18160*/  IMAD R10, R10, R8, RZ ;  /* 0x000000080a0a7224 */ /* 0x002fc800078e02ff */
[----:B------:R-:W-:-:S05]  /*18170*/  IMAD.IADD R4, R9, 0x1, R10 ;  /* 0x0000000109047824 */ /* 0x000fca00078e020a */
[----:B------:R-:W-:-:S13]  /*18180*/  ISETP.GT.AND P6, PT, R4, R0, PT ;  /* 0x000000000400720c */ /* 0x000fda0003fc4270 */
[----:B------:R-:W-:Y:S05]  /*18190*/  @P6 BRA `(.L_x_1342) ;  /* 0x0000000000b06947 */ /* 0x000fea0003800000 */
.L_x_1345:
[----:B------:R-:W2:Y:S01]  /*181a0*/  LDL.LU R3, [R1+0xc] ;  /* 0x00000c0001037983 */ /* 0x000ea20000300800 */
[----:B0-----:R-:W0:Y:S01]  /*181b0*/  LDC R2, c[0x0][0xc3c] ;  /* 0x00030f00ff027b82 */ /* 0x001e220000000800 */
[----:B--2---:R-:W-:-:S05]  /*181c0*/  VIADD R3, R3, 0x1f ;  /* 0x0000001f03037836 */ /* 0x004fca0000000000 */
[----:B0-----:R-:W-:-:S13]  /*181d0*/  ISETP.GE.AND P6, PT, R3, R2, PT ;  /* 0x000000020300720c */ /* 0x001fda0003fc6270 */
[----:B------:R-:W-:Y:S05]  /*181e0*/  @P6 BRA `(.L_x_1343) ;  /* 0x0000000800f06947 */ /* 0x000fea0003800000 */
[----:B------:R-:W0:Y:S01]  /*181f0*/  S2R R5, SR_TID.X ;  /* 0x0000000000057919 */ /* 0x000e220000002100 */
[----:B------:R-:W-:Y:S01]  /*18200*/  ULDC.64 UR4, c[0x0][0x208] ;  /* 0x0000820000047ab9 */ /* 0x000fe20000000a00 */
[----:B------:R1:W-:Y:S01]  /*18210*/  STL [R1+0xc], R3 ;  /* 0x00000c0301007387 */ /* 0x0003e20000100800 */
[----:B0-----:R-:W-:-:S05]  /*18220*/  LOP3.LUT R5, R5, 0x1f, RZ, 0xc0, !PT ;  /* 0x0000001f05057812 */ /* 0x001fca00078ec0ff */
[----:B------:R-:W-:Y:S02]  /*18230*/  IMAD.IADD R7, R3, 0x1, R5 ;  /* 0x0000000103077824 */ /* 0x000fe400078e0205 */
[----:B------:R-:W-:-:S03]  /*18240*/  IMAD.MOV.U32 R5, RZ, RZ, RZ ;  /* 0x000000ffff057224 */ /* 0x000fc600078e00ff */
[----:B------:R-:W-:-:S13]  /*18250*/  ISETP.GE.OR P6, PT, R7, R2, !P0 ;  /* 0x000000020700720c */ /* 0x000fda00047c6670 */
[----:B-1----:R-:W0:Y:S02]  /*18260*/  @!P6 LDC.64 R2, c[0x0][0xc80] ;  /* 0x00032000ff02eb82 */ /* 0x002e240000000a00 */
[----:B0-----:R-:W-:-:S05]  /*18270*/  @!P6 IMAD.WIDE R2, R7, 0x4, R2 ;  /* 0x000000040702e825 */ /* 0x001fca00078e0202 */
[----:B------:R0:W2:Y:S02]  /*18280*/  @!P6 LDG.E R5, desc[UR4][R2.64] ;  /* 0x000000040205e981 */ /* 0x0000a4000c1e1900 */
[----:B0-----:R-:W0:Y:S02]  /*18290*/  @!P6 LDC.64 R2, c[0x0][0xc78] ;  /* 0x00031e00ff02eb82 */ /* 0x001e240000000a00 */
[----:B0-----:R-:W-:-:S04]  /*182a0*/  @!P6 IMAD.WIDE R2, R7, 0x4, R2 ;  /* 0x000000040702e825 */ /* 0x001fc800078e0202 */
[----:B------:R-:W-:-:S06]  /*182b0*/  IMAD.MOV.U32 R7, RZ, RZ, RZ ;  /* 0x000000ffff077224 */ /* 0x000fcc00078e00ff */
[----:B------:R-:W2:Y:S01]  /*182c0*/  @!P6 LDG.E R7, desc[UR4][R2.64] ;  /* 0x000000040207e981 */ /* 0x000ea2000c1e1900 */
[----:B------:R-:W-:Y:S01]  /*182d0*/  UMOV UR4, 0xffffffff ;  /* 0xffffffff00047882 */ /* 0x000fe20000000000 */
[----:B--2---:R-:W-:Y:S02]  /*182e0*/  IMAD R2, R7, R5, RZ ;  /* 0x0000000507027224 */ /* 0x004fe400078e02ff */
[----:B------:R-:W-:Y:S05]  /*182f0*/  BRA.DIV UR4, `(.L_x_1344) ;  /* 0x0000002a04547947 */ /* 0x000fea000b800000 */
        /* <DEDUP_REMOVED lines=16> */
.L_x_1415:
[----:B------:R-:W-:Y:S02]  /*18400*/  ULDC UR4, c[0x0][0xc38] ;  /* 0x00030e0000047ab9 */ /* 0x000fe40000000800 */
[----:B------:R-:W-:-:S04]  /*18410*/  IMAD.U32 R8, RZ, RZ, UR4 ;  /* 0x00000004ff087e24 */ /* 0x000fc8000f8e00ff */
[----:B-1----:R-:W-:-:S04]  /*18420*/  IMAD R10, R10, R8, RZ ;  /* 0x000000080a0a7224 */ /* 0x002fc800078e02ff */
[----:B------:R-:W-:-:S05]  /*18430*/  IMAD.IADD R4, R10, 0x1, R4 ;  /* 0x000000010a047824 */ /* 0x000fca00078e0204 */
[----:B------:R-:W-:-:S13]  /*18440*/  ISETP.GT.AND P6, PT, R4, R0, PT ;  /* 0x000000000400720c */ /* 0x000fda0003fc4270 */
[----:B------:R-:W-:Y:S05]  /*18450*/  @!P6 BRA `(.L_x_1345) ;  /* 0xfffffffc0050e947 */ /* 0x000fea000383ffff */
.L_x_1342:
[----:B------:R-:W-:Y:S01]  /*18460*/  IMAD.IADD R10, R4, 0x1, -R10 ;  /* 0x00000001040a7824 */ /* 0x000fe200078e0a0a */
[----:B------:R-:W-:-:S03]  /*18470*/  UMOV UR4, 0xffffffff ;  /* 0xffffffff00047882 */ /* 0x000fc60000000000 */
[----:B------:R-:W-:-:S05]  /*18480*/  IMAD R3, R2, R8, R10 ;  /* 0x0000000802037224 */ /* 0x000fca00078e020a */
[----:B------:R-:W-:Y:S01]  /*18490*/  ISETP.GT.AND P6, PT, R3, R0, PT ;  /* 0x000000000300720c */ /* 0x000fe20003fc4270 */
[----:B------:R-:W-:-:S12]  /*184a0*/  BRA.DIV UR4, `(.L_x_1346) ;  /* 0x0000002a04c07947 */ /* 0x000fd8000b800000 */
[----:B------:R-:W2:Y:S01]  /*184b0*/  LDL.LU R11, [R1+0xc] ;  /* 0x00000c00010b7983 */ /* 0x000ea20000300800 */
[----:B------:R-:W-:-:S04]  /*184c0*/  VOTE.ANY R3, PT, !P6 ;  /* 0x0000000000037806 */ /* 0x000fc800070e0100 */
[----:B------:R-:W1:Y:S02]  /*184d0*/  POPC R9, R3 ;  /* 0x0000000300097309 */ /* 0x000e640000000000 */
[----:B-1----:R2:W1:Y:S04]  /*184e0*/  SHFL.IDX PT, R4, R5, R9, 0x1f ;  /* 0x00001f0905047589 */ /* 0x00246800000e0000 */
[----:B------:R3:W4:Y:S01]  /*184f0*/  SHFL.IDX PT, R7, R7, R9, 0x1f ;  /* 0x00001f0907077589 */ /* 0x00072200000e0000 */
[----:B--2---:R-:W-:-:S05]  /*18500*/  IMAD.IADD R5, R9, 0x1, R11 ;  /* 0x0000000109057824 */ /* 0x004fca00078e020b */
[----:B-1--4-:R3:W-:Y:S02]  /*18510*/  STL [R1+0xc], R5 ;  /* 0x00000c0501007387 */ /* 0x0127e40000100800 */
.L_x_1420:
[----:B------:R-:W-:-:S13]  /*18520*/  ISETP.NE.AND P0, PT, R3, RZ, PT ;  /* 0x000000ff0300720c */ /* 0x000fda0003f05270 */
[----:B------:R-:W-:Y:S05]  /*18530*/  @!P0 BRA `(.L_x_1347) ;  /* 0x0000000000148947 */ /* 0x000fea0003800000 */
[----:B------:R-:W-:Y:S01]  /*18540*/  UMOV UR4, 0xffffffff ;  /* 0xffffffff00047882 */ /* 0x000fe20000000000 */
[----:B---3--:R-:W-:Y:S02]  /*18550*/  VIADD R9, R9, 0xffffffff ;  /* 0xffffffff09097836 */ /* 0x008fe40000000000 */
[----:B------:R-:W-:Y:S05]  /*18560*/  BRA.DIV UR4, `(.L_x_1348) ;  /* 0x0000002a04f87947 */ /* 0x000fea000b800000 */
[----:B0-----:R0:W1:Y:S02]  /*18570*/  SHFL.IDX PT, R2, R2, R9, 0x1f ;  /* 0x00001f0902027589 */ /* 0x00106400000e0000 */
.L_x_1423:
[----:B-1----:R-:W-:-:S07]  /*18580*/  IMAD.MOV.U32 R6, RZ, RZ, R2 ;  /* 0x000000ffff067224 */ /* 0x002fce00078e0002 */
.L_x_1347:
[----:B0-----:R-:W-:Y:S01]  /*18590*/  IMAD R2, R6, R8, R10 ;  /* 0x0000000806027224 */ /* 0x001fe200078e020a */
[----:B------:R-:W-:-:S03]  /*185a0*/  ISETP.NE.AND P0, PT, R7, 0x1, PT ;  /* 0x000000010700780c */ /* 0x000fc60003f05270 */
[----:B------:R-:W-:Y:S01]  /*185b0*/  IMAD.IADD R0, R0, 0x1, -R2 ;  /* 0x0000000100007824 */ /* 0x000fe200078e0a02 */
[----:B------:R0:W-:Y:S09]  /*185c0*/  STL [R1], R2 ;  /* 0x0000000201007387 */ /* 0x0001f20000100800 */
[----:B------:R-:W-:Y:S05]  /*185d0*/  @!P0 BRA `(.L_x_1349) ;  /* 0x0000000000e48947 */ /* 0x000fea0003800000 */
[----:B---3--:R-:W-:-:S04]  /*185e0*/  IABS R5, R4 ;  /* 0x0000000400057213 */ /* 0x008fc80000000000 */
[----:B0-----:R-:W0:Y:S08]  /*185f0*/  I2F.RP R2, R5 ;  /* 0x0000000500027306 */ /* 0x001e300000209400 */
[----:B0-----:R-:W0:Y:S02]  /*18600*/  MUFU.RCP R2, R2 ;  /* 0x0000000200027308 */ /* 0x001e240000001000 */
[----:B0-----:R-:W-:-:S06]  /*18610*/  VIADD R2, R2, 0xffffffe ;  /* 0x0ffffffe02027836 */ /* 0x001fcc0000000000 */
[----:B------:R-:W0:Y:S02]  /*18620*/  F2I.FTZ.U32.TRUNC.NTZ R3, R2 ;  /* 0x0000000200037305 */ /* 0x000e24000021f000 */
[----:B0-----:R-:W-:-:S04]  /*18630*/  IMAD.MOV R2, RZ, RZ, -R3 ;  /* 0x000000ffff027224 */ /* 0x001fc800078e0a03 */
[----:B------:R-:W-:Y:S02]  /*18640*/  IMAD R8, R2, R5, RZ ;  /* 0x0000000502087224 */ /* 0x000fe400078e02ff */
[----:B------:R-:W-:-:S04]  /*18650*/  IMAD.MOV.U32 R2, RZ, RZ, RZ ;  /* 0x000000ffff027224 */ /* 0x000fc800078e00ff */
[----:B------:R-:W-:Y:S01]  /*18660*/  IMAD.HI.U32 R8, R3, R8, R2 ;  /* 0x0000000803087227 */ /* 0x000fe200078e0002 */
[----:B------:R-:W-:Y:S02]  /*18670*/  IABS R2, R0 ;  /* 0x0000000000027213 */ /* 0x000fe40000000000 */
[----:B------:R-:W-:-:S03]  /*18680*/  IABS R3, R4 ;  /* 0x0000000400037213 */ /* 0x000fc60000000000 */
[----:B------:R-:W-:-:S04]  /*18690*/  IMAD.HI.U32 R8, R8, R2, RZ ;  /* 0x0000000208087227 */ /* 0x000fc800078e00ff */
[----:B------:R-:W-:-:S04]  /*186a0*/  IMAD.MOV R3, RZ, RZ, -R3 ;  /* 0x000000ffff037224 */ /* 0x000fc800078e0a03 */
[----:B------:R-:W-:-:S05]  /*186b0*/  IMAD R2, R8, R3, R2 ;  /* 0x0000000308027224 */ /* 0x000fca00078e0202 */
[----:B------:R-:W-:-:S13]  /*186c0*/  ISETP.GT.U32.AND P1, PT, R5, R2, PT ;  /* 0x000000020500720c */ /* 0x000fda0003f24070 */
[----:B------:R-:W-:Y:S02]  /*186d0*/  @!P1 IMAD.IADD R2, R2, 0x1, -R5 ;  /* 0x0000000102029824 */ /* 0x000fe400078e0a05 */
[----:B------:R-:W-:Y:S01]  /*186e0*/  @!P1 VIADD R8, R8, 0x1 ;  /* 0x0000000108089836 */ /* 0x000fe20000000000 */
[----:B------:R-:W-:Y:S02]  /*186f0*/  ISETP.NE.AND P1, PT, R4, RZ, PT ;  /* 0x000000ff0400720c */ /* 0x000fe40003f25270 */
[----:B------:R-:W-:Y:S02]  /*18700*/  ISETP.GE.U32.AND P0, PT, R2, R5, PT ;  /* 0x000000050200720c */ /* 0x000fe40003f06070 */
[----:B------:R-:W-:-:S04]  /*18710*/  IABS R5, R7 ;  /* 0x0000000700057213 */ /* 0x000fc80000000000 */
[----:B------:R-:W0:Y:S07]  /*18720*/  I2F.RP R2, R5 ;  /* 0x0000000500027306 */ /* 0x000e2e0000209400 */
[----:B------:R-:W-:Y:S01]  /*18730*/  @P0 VIADD R8, R8, 0x1 ;  /* 0x0000000108080836 */ /* 0x000fe20000000000 */
[----:B0-----:R-:W0:Y:S02]  /*18740*/  MUFU.RCP R2, R2 ;  /* 0x0000000200027308 */ /* 0x001e240000001000 */
[----:B0-----:R-:W-:-:S06]  /*18750*/  VIADD R2, R2, 0xffffffe ;  /* 0x0ffffffe02027836 */ /* 0x001fcc0000000000 */
[----:B------:R-:W0:Y:S02]  /*18760*/  F2I.FTZ.U32.TRUNC.NTZ R3, R2 ;  /* 0x0000000200037305 */ /* 0x000e24000021f000 */
[----:B0-----:R-:W-:-:S04]  /*18770*/  IMAD.MOV R2, RZ, RZ, -R3 ;  /* 0x000000ffff027224 */ /* 0x001fc800078e0a03 */
[----:B------:R-:W-:Y:S02]  /*18780*/  IMAD R6, R2, R5, RZ ;  /* 0x0000000502067224 */ /* 0x000fe400078e02ff */
[----:B------:R-:W-:-:S04]  /*18790*/  IMAD.MOV.U32 R2, RZ, RZ, RZ ;  /* 0x000000ffff027224 */ /* 0x000fc800078e00ff */
[----:B------:R-:W-:Y:S01]  /*187a0*/  IMAD.HI.U32 R6, R3, R6, R2 ;  /* 0x0000000603067227 */ /* 0x000fe200078e0002 */
[----:B------:R-:W-:-:S03]  /*187b0*/  LOP3.LUT R2, R0, R4, RZ, 0x3c, !PT ;  /* 0x0000000400027212 */ /* 0x000fc600078e3cff */
[----:B------:R-:W-:Y:S01]  /*187c0*/  IMAD.MOV.U32 R3, RZ, RZ, R8 ;  /* 0x000000ffff037224 */ /* 0x000fe200078e0008 */
[----:B------:R-:W-:Y:S02]  /*187d0*/  ISETP.GE.AND P2, PT, R2, RZ, PT ;  /* 0x000000ff0200720c */ /* 0x000fe40003f46270 */
[----:B------:R-:W-:-:S05]  /*187e0*/  IABS R8, R7 ;  /* 0x0000000700087213 */ /* 0x000fca0000000000 */
[----:B------:R-:W-:-:S06]  /*187f0*/  IMAD.MOV R8, RZ, RZ, -R8 ;  /* 0x000000ffff087224 */ /* 0x000fcc00078e0a08 */
        /* <DEDUP_REMOVED lines=9> */
[----:B------:R-:W-:Y:S01]  /*18890*/  ISETP.GE.U32.AND P0, PT, R2, R5, PT ;  /* 0x000000050200720c */ /* 0x000fe20003f06070 */
[----:B------:R-:W-:-:S04]  /*188a0*/  IMAD.MOV R2, RZ, RZ, -R3 ;  /* 0x000000ffff027224 */ /* 0x000fc800078e0a03 */
[----:B------:R-:W-:Y:S01]  /*188b0*/  IMAD R0, R4, R2, R0 ;  /* 0x0000000204007224 */ /* 0x000fe200078e0200 */
[----:B------:R-:W-:-:S04]  /*188c0*/  LOP3.LUT R2, R3, R7, RZ, 0x3c, !PT ;  /* 0x0000000703027212 */ /* 0x000fc800078e3cff */
[----:B------:R-:W-:-:S03]  /*188d0*/  ISETP.GE.AND P2, PT, R2, RZ, PT ;  /* 0x000000ff0200720c */ /* 0x000fc60003f46270 */
[----:B------:R-:W-:-:S10]  /*188e0*/  @P0 VIADD R6, R6, 0x1 ;  /* 0x0000000106060836 */ /* 0x000fd40000000000 */
[----:B------:R-:W-:Y:S01]  /*188f0*/  @!P2 IMAD.MOV R6, RZ, RZ, -R6 ;  /* 0x000000ffff06a224 */ /* 0x000fe200078e0a06 */
[----:B------:R-:W-:-:S05]  /*18900*/  @!P1 LOP3.LUT R6, RZ, R7, RZ, 0x33, !PT ;  /* 0x00000007ff069212 */ /* 0x000fca00078e33ff */
[----:B------:R-:W-:-:S04]  /*18910*/  IMAD.MOV R2, RZ, RZ, -R6 ;  /* 0x000000ffff027224 */ /* 0x000fc800078e0a06 */
[C---:B------:R-:W-:Y:S02]  /*18920*/  IMAD R2, R7.reuse, R2, R3 ;  /* 0x0000000207027224 */ /* 0x040fe400078e0203 */
[----:B------:R-:W-:-:S04]  /*18930*/  IMAD R7, R7, 0x1000000, R6 ;  /* 0x0100000007077824 */ /* 0x000fc800078e0206 */
[----:B------:R-:W-:-:S05]  /*18940*/  IMAD R2, R2, 0x10000, R7 ;  /* 0x0001000002027824 */ /* 0x000fca00078e0207 */
[----:B------:R0:W-:Y:S01]  /*18950*/  STL [R1+0x8], R2 ;  /* 0x0000080201007387 */ /* 0x0001e20000100800 */
[----:B------:R-:W-:Y:S05]  /*18960*/  BRA `(.L_x_1350) ;  /* 0x0000000400007947 */ /* 0x000fea0003800000 */
.L_x_1349:
[----:B---3--:R-:W2:Y:S01]  /*18970*/  LDL R5, [R1+0xc] ;  /* 0x00000c0001057983 */ /* 0x008ea20000100800 */
[----:B0-----:R-:W2:Y:S01]  /*18980*/  LDC.64 R2, c[0x0][0xc90] ;  /* 0x00032400ff027b82 */ /* 0x001ea20000000a00 */
[----:B------:R-:W-:Y:S01]  /*18990*/  ULDC.64 UR4, c[0x0][0x208] ;  /* 0x0000820000047ab9 */ /* 0x000fe20000000a00 */
[----:B--2---:R-:W-:-:S05]  /*189a0*/  IMAD.WIDE R2, R5, 0x4, R2 ;  /* 0x0000000405027825 */ /* 0x004fca00078e0202 */
[----:B------:R-:W2:Y:S02]  /*189b0*/  LDG.E R6, desc[UR4][R2.64] ;  /* 0x0000000402067981 */ /* 0x000ea4000c1e1900 */
[----:B--2---:R-:W-:-:S05]  /*189c0*/  IMAD R5, R4, R6, RZ ;  /* 0x0000000604057224 */ /* 0x004fca00078e02ff */
[----:B------:R-:W-:-:S04]  /*189d0*/  IABS R7, R5 ;  /* 0x0000000500077213 */ /* 0x000fc80000000000 */
[----:B------:R-:W0:Y:S08]  /*189e0*/  I2F.RP R2, R7 ;  /* 0x0000000700027306 */ /* 0x000e300000209400 */
        /* <DEDUP_REMOVED lines=22> */
[----:B------:R-:W-:Y:S02]  /*18b50*/  IMAD R7, R6, R2, RZ ;  /* 0x0000000206077224 */ /* 0x000fe400078e02ff */
[----:B------:R-:W-:Y:S02]  /*18b60*/  IMAD.MOV R2, RZ, RZ, -R2 ;  /* 0x000000ffff027224 */ /* 0x000fe400078e0a02 */
[----:B------:R-:W-:Y:S02]  /*18b70*/  IMAD.MOV R3, RZ, RZ, -R7 ;  /* 0x000000ffff037224 */ /* 0x000fe400078e0a07 */
[----:B------:R-:W-:-:S03]  /*18b80*/  IMAD R0, R5, R2, R0 ;  /* 0x0000000205007224 */ /* 0x000fc600078e0200 */
[----:B------:R-:W-:Y:S02]  /*18b90*/  VIADDMNMX R6, R3, R8, R6, PT ;  /* 0x0000000803067246 */ /* 0x000fe40003800106 */
[----:B------:R-:W-:Y:S02]  /*18ba0*/  IADD3 R7, R7, 0x1000000, R0 ;  /* 0x0100000007077810 */ /* 0x000fe40007ffe000 */
        /* <DEDUP_REMOVED lines=25> */
[----:B------:R-:W-:Y:S02]  /*18d40*/  IMAD R3, R2, R6, R7 ;  /* 0x0000000602037224 */ /* 0x000fe400078e0207 */
[----:B------:R-:W-:-:S03]  /*18d50*/  IMAD.MOV.U32 R0, RZ, RZ, R2 ;  /* 0x000000ffff007224 */ /* 0x000fc600078e0002 */
[----:B------:R1:W-:Y:S04]  /*18d60*/  STL [R1+0x8], R3 ;  /* 0x0000080301007387 */ /* 0x0003e80000100800 */
.L_x_1350:
[----:B-1----:R-:W-:-:S05]  /*18d70*/  LOP3.LUT R3, RZ, R0, RZ, 0x33, !PT ;  /* 0x00000000ff037212 */ /* 0x002fca00078e33ff */
[----:B------:R-:W-:-:S05]  /*18d80*/  IMAD.IADD R0, R4, 0x1, R3 ;  /* 0x0000000104007824 */ /* 0x000fca00078e0203 */
[----:B------:R2:W-:Y:S01]  /*18d90*/  STL [R1+0x4], R0 ;  /* 0x0000040001007387 */ /* 0x0005e20000100800 */
[----:B------:R-:W-:Y:S05]  /*18da0*/  BRA `(.L_x_1351) ;  /* 0x0000000000287947 */ /* 0x000fea0003800000 */
.L_x_1343:
[----:B------:R-:W-:Y:S01]  /*18db0*/  UMOV UR4, URZ ;  /* 0x0000003f00047c82 */ /* 0x000fe20008000000 */
[----:B------:R-:W-:Y:S01]  /*18dc0*/  ULDC UR6, c[0x0][0xc3c] ;  /* 0x00030f0000067ab9 */ /* 0x000fe20000000800 */
[----:B------:R-:W-:Y:S01]  /*18dd0*/  UMOV UR5, URZ ;  /* 0x0000003f00057c82 */ /* 0x000fe20008000000 */
[----:B------:R0:W-:Y:S01]  /*18de0*/  STL [R1], R0 ;  /* 0x0000000001007387 */ /* 0x0001e20000100800 */
[----:B------:R-:W-:Y:S02]  /*18df0*/  IMAD.U32 R3, RZ, RZ, UR4 ;  /* 0x00000004ff037e24 */ /* 0x000fe4000f8e00ff */
[----:B------:R-:W-:-:S03]  /*18e00*/  IMAD.U32 R2, RZ, RZ, UR5 ;  /* 0x00000005ff027e24 */ /* 0x000fc6000f8e00ff */
[----:B------:R1:W-:Y:S01]  /*18e10*/  STL [R1+0x4], R3 ;  /* 0x0000040301007387 */ /* 0x0003e20000100800 */
[----:B0-----:R-:W-:-:S05]  /*18e20*/  IMAD.U32 R0, RZ, RZ, UR6 ;  /* 0x00000006ff007e24 */ /* 0x001fca000f8e00ff */
[----:B------:R1:W-:Y:S04]  /*18e30*/  STL [R1+0xc], R0 ;  /* 0x00000c0001007387 */ /* 0x0003e80000100800 */
[----:B------:R1:W-:Y:S02]  /*18e40*/  STL [R1+0x8], R2 ;  /* 0x0000080201007387 */ /* 0x0003e40000100800 */
.L_x_1351:
[----:B-1----:R-:W3:Y:S04]  /*18e50*/  LDL R3, [R1+0x8] ;  /* 0x0000080001037983 */ /* 0x002ee80000100800 */
[----:B0-----:R-:W4:Y:S04]  /*18e60*/  LDL R2, [R1+0xc] ;  /* 0x00000c0001027983 */ /* 0x001f280000100800 */
[----:B------:R-:W5:Y:S04]  /*18e70*/  LDL R5, [R1+0x4] ;  /* 0x0000040001057983 */ /* 0x000f680000100800 */
[----:B------:R-:W5:Y:S01]  /*18e80*/  LDL R4, [R1] ;  /* 0x0000000001047983 */ /* 0x000f620000100800 */
[----:B--2---:R-:W0:Y:S01]  /*18e90*/  S2R R0, SR_TID.X ;  /* 0x0000000000007919 */ /* 0x004e220000002100 */
[----:B------:R-:W-:Y:S05]  /*18ea0*/  WARPSYNC.ALL ;  /* 0x0000000000007948 */ /* 0x000fea0003800000 */
[----:B0-----:R-:W-:Y:S01]  /*18eb0*/  LOP3.LUT R0, R0, 0x1f, RZ, 0xc0, !PT ;  /* 0x0000001f00007812 */ /* 0x001fe200078ec0ff */
[----:B------:R-:W-:Y:S03]  /*18ec0*/  BAR.SYNC.DEFER_BLOCKING 0x4, 0x180 ;  /* 0x0106000000007b1d */ /* 0x000fe60000010000 */
[----:B------:R-:W-:-:S13]  /*18ed0*/  ISETP.NE.AND P0, PT, R0, RZ, PT ;  /* 0x000000ff0000720c */ /* 0x000fda0003f05270 */
[----:B------:R-:W-:Y:S01]  /*18ee0*/  @!P0 MOV R0, 0x400 ;  /* 0x0000040000008802 */ /* 0x000fe20000000f00 */
[----:B---3--:R-:W-:Y:S02]  /*18ef0*/  IMAD.MOV.U32 R6, RZ, RZ, R3 ;  /* 0x000000ffff067224 */ /* 0x008fe400078e0003 */
[----:B------:R-:W0:Y:S01]  /*18f00*/  @!P0 S2R R3, SR_CgaCtaId ;  /* 0x0000000000038919 */ /* 0x000e220000008800 */
[----:B----4-:R-:W-:Y:S01]  /*18f10*/  IMAD.MOV.U32 R7, RZ, RZ, R2 ;  /* 0x000000ffff077224 */ /* 0x010fe200078e0002 */
[----:B0-----:R-:W-:-:S05]  /*18f20*/  @!P0 LEA R18, R3, R0, 0x18 ;  /* 0x0000000003128211 */ /* 0x001fca00078ec0ff */
[----:B-----5:R1:W-:Y:S01]  /*18f30*/  @!P0 STS.128 [R18+0x2a8d0], R4 ;  /* 0x02a8d00412008388 */ /* 0x0203e20000000c00 */
[----:B------:R-:W-:Y:S06]  /*18f40*/  BAR.ARV 0x5, 0x180 ;  /* 0x0146000000007b1d */ /* 0x000fec0000002000 */
.L_x_1340:
[----:B------:R-:W2:Y:S01]  /*18f50*/  LDL R0, [R1+0xc] ;  /* 0x00000c0001007983 */ /* 0x000ea20000100800 */
[----:B------:R-:W-:Y:S02]  /*18f60*/  ULDC UR4, c[0x0][0xc3c] ;  /* 0x00030f0000047ab9 */ /* 0x000fe40000000800 */
[----:B--2---:R-:W-:-:S13]  /*18f70*/  ISETP.GE.AND P0, PT, R0, UR4, PT ;  /* 0x0000000400007c0c */ /* 0x004fda000bf06270 */
[----:B------:R-:W-:Y:S05]  /*18f80*/  @!P0 BRA `(.L_x_1352) ;  /* 0xffffffa000188947 */ /* 0x000fea000383ffff */
[----:B------:R-:W-:Y:S05]  /*18f90*/  BSYNC B8 ;  /* 0x0000000000087941 */ /* 0x000fea0003800000 */
.L_x_1240:
        /* <DEDUP_REMOVED lines=12> */
.L_x_1424:
[----:B------:R-:W-:Y:S05]  /*19060*/  BSYNC B0 ;  /* 0x0000000000007941 */ /* 0x000fea0003800000 */
.L_x_1353:
[----:B------:R-:W-:-:S03]  /*19070*/  UMOV UR4, 0xffffffff ;  /* 0xffffffff00047882 */ /* 0x000fc60000000000 */
[----:B------:R-:W-:Y:S05]  /*19080*/  BRA.DIV UR4, `(.L_x_1355) ;  /* 0x0000002204707947 */ /* 0x000fea000b800000 */
[----:B------:R-:W1:Y:S02]  /*19090*/  S2R R2, SR_TID.X ;  /* 0x0000000000027919 */ /* 0x000e640000002100 */
[----:B-1----:R-:W-:-:S04]  /*190a0*/  SHF.R.U32.HI R2, RZ, 0x5, R2 ;  /* 0x00000005ff027819 */ /* 0x002fc80000011602 */
[----:B------:R-:W-:-:S05]  /*190b0*/  LOP3.LUT R2, R2, 0x3, RZ, 0xc0, !PT ;  /* 0x0000000302027812 */ /* 0x000fca00078ec0ff */
[----:B------:R1:W2:Y:S02]  /*190c0*/  SHFL.IDX PT, R14, R2, RZ, 0x1f ;  /* 0x00001fff020e7589 */ /* 0x0002a400000e0000 */
.L_x_1427:
[----:B--2---:R-:W-:Y:S01]  /*190d0*/  ISETP.NE.AND P0, PT, R14, RZ, PT ;  /* 0x000000ff0e00720c */ /* 0x004fe20003f05270 */
[----:B------:R-:W-:-:S12]  /*190e0*/  BSSY B0, `(.L_x_1356) ;  /* 0x0000027000007945 */ /* 0x000fd80003800000 */
[----:B------:R-:W-:Y:S05]  /*190f0*/  @P0 BRA `(.L_x_1357) ;  /* 0x0000000000940947 */ /* 0x000fea0003800000 */
[----:B------:R-:W-:-:S03]  /*19100*/  UMOV UR4, 0xffffffff ;  /* 0xffffffff00047882 */ /* 0x000fc60000000000 */
[----:B------:R-:W-:Y:S05]  /*19110*/  BRA.DIV UR4, `(.L_x_1358) ;  /* 0x0000002204807947 */ /* 0x000fea000b800000 */
[----:B------:R-:W-:-:S13]  /*19120*/  ELECT P6, URZ, PT ;  /* 0x00000000003f782f */ /* 0x000fda00038c0000 */
.L_x_1430:
[----:B------:R-:W-:Y:S05]  /*19130*/  @!P6 BRA `(.L_x_1357) ;  /* 0x000000000084e947 */ /* 0x000fea0003800000 */
[----:B-1----:R-:W2:Y:S02]  /*19140*/  LDL R2, [R1+0x5c] ;  /* 0x00005c0001027983 */ /* 0x002ea40000100800 */
[----:B--2---:R-:W-:-:S13]  /*19150*/  R2UR UR4, R2 ;  /* 0x00000000020472ca */ /* 0x004fda00000e0000 */
[----:B------:R-:W-:-:S06]  /*19160*/  ULOP3.LUT UR4, UR4, 0x2, URZ, 0xfc, !UPT ;  /* 0x0000000204047892 */ /* 0x000fcc000f8efc3f */
[----:B------:R-:W-:-:S05]  /*19170*/  IMAD.U32 R2, RZ, RZ, UR4 ;  /* 0x00000004ff027e24 */ /* 0x000fca000f8e00ff */
[----:B------:R-:W-:-:S13]  /*19180*/  ISETP.NE.AND P2, PT, R2, 0x3, PT ;  /* 0x000000030200780c */ /* 0x000fda0003f45270 */
[----:B------:R-:W-:Y:S05]  /*19190*/  @!P2 BRA `(.L_x_1359) ;  /* 0x000000000004a947 */ /* 0x000fea0003800000 */
[----:B------:R-:W-:Y:S01]  /*191a0*/  BPT.TRAP 0x1 ;  /* 0x000000040000795c */ /* 0x000fe20000300000 */
.L_x_1359:
[----:B------:R-:W2:Y:S01]  /*191b0*/  LDL.LU R7, [R1+0x10] ;  /* 0x0000100001077983 */ /* 0x000ea20000300800 */
[----:B------:R-:W-:Y:S02]  /*191c0*/  VIADD R2, R0, 0x2a840 ;  /* 0x0002a84000027836 */ /* 0x000fe40000000000 */
[C---:B0-----:R-:W-:Y:S02]  /*191d0*/  VIADD R3, R19.reuse, 0x1 ;  /* 0x0000000113037836 */ /* 0x041fe40000000000 */
[----:B------:R-:W-:-:S03]  /*191e0*/  IMAD R6, R19, 0x8, R2 ;  /* 0x0000000813067824 */ /* 0x000fc600078e0202 */
        /* <DEDUP_REMOVED lines=9> */
.L_x_1431:
[----:B------:R-:W1:Y:S02]  /*19280*/  SYNCS.PHASECHK.TRANS64.TRYWAIT P0, [R7+URZ], R2 ;  /* 0x00000002070075a7 */ /* 0x000e64000800017f */
[----:B-1----:R-:W-:Y:S05]  /*19290*/  @!P0 BRA `(.L_x_1361) ;  /* 0x0000002000548947 */ /* 0x002fea0003800000 */
.L_x_1432:
[----:B------:R-:W-:Y:S05]  /*192a0*/  @!P2 BRA `(.L_x_1362) ;  /* 0x000000000004a947 */ /* 0x000fea0003800000 */
[----:B------:R-:W-:Y:S01]  /*192b0*/  BPT.TRAP 0x1 ;  /* 0x000000040000795c */ /* 0x000fe20000300000 */
.L_x_1362:
[----:B------:R-:W-:-:S04]  /*192c0*/  VIADD R0, R0, 0x2a860 ;  /* 0x0002a86000007836 */ /* 0x000fc80000000000 */
[----:B------:R-:W-:-:S04]  /*192d0*/  IMAD R4, R19, 0x8, R0 ;  /* 0x0000000813047824 */ /* 0x000fc800078e0200 */
[----:B------:R-:W2:Y:S02]  /*192e0*/  SYNCS.PHASECHK.TRANS64.TRYWAIT P0, [R4+URZ], R5 ;  /* 0x00000005040075a7 */ /* 0x000ea4000800017f */
[----:B--2---:R-:W-:Y:S05]  /*192f0*/  @!P0 BRA `(.L_x_1363) ;  /* 0x0000002000508947 */ /* 0x004fea0003800000 */
.L_x_1433:
[----:B------:R-:W-:-:S07]  /*19300*/  IMAD R3, R3, 0x8, R0 ;  /* 0x0000000803037824 */ /* 0x000fce00078e0200 */
.L_x_1364:
[----:B----4-:R4:W0:Y:S02]  /*19310*/  SYNCS.PHASECHK.TRANS64.TRYWAIT P0, [R3+URZ], R2 ;  /* 0x00000002030075a7 */ /* 0x010824000800017f */
[----:B0-----:R-:W-:Y:S05]  /*19320*/  @!P0 NANOSLEEP.SYNCS 0x989680 ;  /* 0x009896800000895d */ /* 0x001fea0003900000 */
[----:B------:R-:W0:Y:S02]  /*19330*/  @!P0 SYNCS.PHASECHK.TRANS64 P0, [R3+URZ], R2 ;  /* 0x00000002030085a7 */ /* 0x000e24000800007f */
[----:B0-----:R-:W-:Y:S05]  /*19340*/  @!P0 BRA `(.L_x_1364) ;  /* 0xfffffffc00f08947 */ /* 0x001fea000383ffff */
.L_x_1357:
[----:B------:R-:W-:Y:S05]  /*19350*/  BSYNC B0 ;  /* 0x0000000000007941 */ /* 0x000fea0003800000 */
.L_x_1356:
[----:B------:R-:W-:Y:S05]  /*19360*/  EXIT ;  /* 0x000000000000794d */ /* 0x000fea0003800000 */
.L_x_1139:
[----:B0-----:R-:W-:-:S04]  /*19370*/  IMAD.U32 R3, RZ, RZ, UR38 ;  /* 0x00000026ff037e24 */ /* 0x001fc8000f8e00ff */
[----:B------:R0:W1:Y:S03]  /*19380*/  SYNCS.PHASECHK.TRANS64.TRYWAIT P1, [R3+URZ+0x2a800], R0 ;  /* 0x02a80000030075a7 */ /* 0x000066000802017f */
[----:B-1----:R-:W-:Y:S05]  /*19390*/  @!P1 NANOSLEEP.SYNCS 0x989680 ;  /* 0x009896800000995d */ /* 0x002fea0003900000 */
[----:B------:R-:W1:Y:S02]  /*193a0*/  @!P1 SYNCS.PHASECHK.TRANS64 P1, [R3+URZ+0x2a800], R0 ;  /* 0x02a80000030095a7 */ /* 0x000e64000802007f */
[----:B-1----:R-:W-:Y:S05]  /*193b0*/  @!P1 BRA `(.L_x_1139) ;  /* 0xfffffffc00ec9947 */ /* 0x002fea000383ffff */
[----:B------:R-:W-:Y:S05]  /*193c0*/  BRA `(.L_x_1365) ;  /* 0xfffffe8c00487947 */ /* 0x000fea000383ffff */
.L_x_1143:
[----:B-1----:R1:W2:Y:S02]  /*193d0*/  SYNCS.PHASECHK.TRANS64.TRYWAIT P2, [R21+URZ+0x2a830], R0 ;  /* 0x02a83000150075a7 */ /* 0x0022a4000804017f */
[----:B--2---:R-:W-:Y:S05]  /*193e0*/  @!P2 NANOSLEEP.SYNCS 0x989680 ;  /* 0x009896800000a95d */ /* 0x004fea0003900000 */
[----:B------:R-:W2:Y:S02]  /*193f0*/  @!P2 SYNCS.PHASECHK.TRANS64 P2, [R21+URZ+0x2a830], R0 ;  /* 0x02a830001500a5a7 */ /* 0x000ea4000804007f */
[----:B--2---:R-:W-:Y:S05]  /*19400*/  @!P2 BRA `(.L_x_1143) ;  /* 0xfffffffc00f0a947 */ /* 0x004fea000383ffff */
[----:B------:R-:W-:Y:S05]  /*19410*/  BRA `(.L_x_1142) ;  /* 0xfffffe8c00707947 */ /* 0x000fea000383ffff */
.L_x_1159:
[----:B-1----:R-:W-:-:S04]  /*19420*/  IMAD.U32 R11, RZ, RZ, UR7 ;  /* 0x00000007ff0b7e24 */ /* 0x002fc8000f8e00ff */
[----:B------:R1:W2:Y:S03]  /*19430*/  SYNCS.PHASECHK.TRANS64.TRYWAIT P2, [R11+URZ+0x2a830], R10 ;  /* 0x02a8300a0b0075a7 */ /* 0x0002a6000804017f */
[----:B--2---:R-:W-:Y:S05]  /*19440*/  @!P2 NANOSLEEP.SYNCS 0x989680 ;  /* 0x009896800000a95d */ /* 0x004fea0003900000 */
[----:B------:R-:W2:Y:S02]  /*19450*/  @!P2 SYNCS.PHASECHK.TRANS64 P2, [R11+URZ+0x2a830], R10 ;  /* 0x02a8300a0b00a5a7 */ /* 0x000ea4000804007f */
[----:B--2---:R-:W-:Y:S05]  /*19460*/  @!P2 BRA `(.L_x_1159) ;  /* 0xfffffffc00eca947 */ /* 0x004fea000383ffff */
[----:B------:R-:W-:Y:S05]  /*19470*/  BRA `(.L_x_1158) ;  /* 0xfffffebc00d07947 */ /* 0x000fea000383ffff */
.L_x_1163:
[----:B-1----:R-:W-:-:S04]  /*19480*/  IMAD.U32 R11, RZ, RZ, UR6 ;  /* 0x00000006ff0b7e24 */ /* 0x002fc8000f8e00ff */
[----:B------:R1:W3:Y:S03]  /*19490*/  SYNCS.PHASECHK.TRANS64.TRYWAIT P2, [R11+URZ+0x2a850], R0 ;  /* 0x02a850000b0075a7 */ /* 0x0002e6000804017f */
[----:B---3--:R-:W-:Y:S05]  /*194a0*/  @!P2 NANOSLEEP.SYNCS 0x989680 ;  /* 0x009896800000a95d */ /* 0x008fea0003900000 */
[----:B------:R-:W3:Y:S02]  /*194b0*/  @!P2 SYNCS.PHASECHK.TRANS64 P2, [R11+URZ+0x2a850], R0 ;  /* 0x02a850000b00a5a7 */ /* 0x000ee4000804007f */
[----:B---3--:R-:W-:Y:S05]  /*194c0*/  @!P2 BRA `(.L_x_1163) ;  /* 0xfffffffc00eca947 */ /* 0x008fea000383ffff */
[----:B------:R-:W-:Y:S05]  /*194d0*/  BRA `(.L_x_1162) ;  /* 0xfffffec400f87947 */ /* 0x000fea000383ffff */
.L_x_1180:
[----:B-1----:R-:W-:-:S04]  /*194e0*/  IMAD.U32 R8, RZ, RZ, UR6 ;  /* 0x00000006ff087e24 */ /* 0x002fc8000f8e00ff */
[----:B------:R1:W2:Y:S03]  /*194f0*/  SYNCS.PHASECHK.TRANS64.TRYWAIT P2, [R8+URZ+0x2a830], R7 ;  /* 0x02a83007080075a7 */ /* 0x0002a6000804017f */
[----:B--2---:R-:W-:Y:S05]  /*19500*/  @!P2 NANOSLEEP.SYNCS 0x989680 ;  /* 0x009896800000a95d */ /* 0x004fea0003900000 */
[----:B------:R-:W2:Y:S02]  /*19510*/  @!P2 SYNCS.PHASECHK.TRANS64 P2, [R8+URZ+0x2a830], R7 ;  /* 0x02a830070800a5a7 */ /* 0x000ea4000804007f */
[----:B--2---:R-:W-:Y:S05]  /*19520*/  @!P2 BRA `(.L_x_1180) ;  /* 0xfffffffc00eca947 */ /* 0x004fea000383ffff */
[----:B------:R-:W-:Y:S05]  /*19530*/  BRA `(.L_x_1179) ;  /* 0xfffffef400387947 */ /* 0x000fea000383ffff */
.L_x_1184:
[----:B01----:R-:W-:-:S04]  /*19540*/  IMAD.U32 R7, RZ, RZ, UR10 ;  /* 0x0000000aff077e24 */ /* 0x003fc8000f8e00ff */
[----:B------:R0:W1:Y:S03]  /*19550*/  SYNCS.PHASECHK.TRANS64.TRYWAIT P2, [R7+URZ+0x2a850], R0 ;  /* 0x02a85000070075a7 */ /* 0x000066000804017f */
[----:B-1----:R-:W-:Y:S05]  /*19560*/  @!P2 NANOSLEEP.SYNCS 0x989680 ;  /* 0x009896800000a95d */ /* 0x002fea0003900000 */
[----:B------:R-:W1:Y:S02]  /*19570*/  @!P2 SYNCS.PHASECHK.TRANS64 P2, [R7+URZ+0x2a850], R0 ;  /* 0x02a850000700a5a7 */ /* 0x000e64000804007f */
[----:B-1----:R-:W-:Y:S05]  /*19580*/  @!P2 BRA `(.L_x_1184) ;  /* 0xfffffffc00eca947 */ /* 0x002fea000383ffff */
[----:B------:R-:W-:Y:S05]  /*19590*/  BRA `(.L_x_1183) ;  /* 0xfffffefc00607947 */ /* 0x000fea000383ffff */
.L_x_1190:
[----:B-1----:R-:W-:-:S04]  /*195a0*/  IMAD.U32 R8, RZ, RZ, UR6 ;  /* 0x00000006ff087e24 */ /* 0x002fc8000f8e00ff */
[----:B------:R1:W2:Y:S03]  /*195b0*/  SYNCS.PHASECHK.TRANS64.TRYWAIT P2, [R8+URZ+0x2a830], R7 ;  /* 0x02a83007080075a7 */ /* 0x0002a6000804017f */
[----:B--2---:R-:W-:Y:S05]  /*195c0*/  @!P2 NANOSLEEP.SYNCS 0x989680 ;  /* 0x009896800000a95d */ /* 0x004fea0003900000 */
[----:B------:R-:W2:Y:S02]  /*195d0*/  @!P2 SYNCS.PHASECHK.TRANS64 P2, [R8+URZ+0x2a830], R7 ;  /* 0x02a830070800a5a7 */ /* 0x000ea4000804007f */
[----:B--2---:R-:W-:Y:S05]  /*195e0*/  @!P2 BRA `(.L_x_1190) ;  /* 0xfffffffc00eca947 */ /* 0x004fea000383ffff */
[----:B------:R-:W-:Y:S05]  /*195f0*/  BRA `(.L_x_1189) ;  /* 0xffffff1400a07947 */ /* 0x000fea000383ffff */
.L_x_1194:
[----:B01----:R-:W-:-:S04]  /*19600*/  IMAD.U32 R7, RZ, RZ, UR10 ;  /* 0x0000000aff077e24 */ /* 0x003fc8000f8e00ff */
[----:B------:R0:W1:Y:S03]  /*19610*/  SYNCS.PHASECHK.TRANS64.TRYWAIT P2, [R7+URZ+0x2a850], R0 ;  /* 0x02a85000070075a7 */ /* 0x000066000804017f */
[----:B-1----:R-:W-:Y:S05]  /*19620*/  @!P2 NANOSLEEP.SYNCS 0x989680 ;  /* 0x009896800000a95d */ /* 0x002fea0003900000 */
[----:B------:R-:W1:Y:S02]  /*19630*/  @!P2 SYNCS.PHASECHK.TRANS64 P2, [R7+URZ+0x2a850], R0 ;  /* 0x02a850000700a5a7 */ /* 0x000e64000804007f */
[----:B-1----:R-:W-:Y:S05]  /*19640*/  @!P2 BRA `(.L_x_1194) ;  /* 0xfffffffc00eca947 */ /* 0x002fea000383ffff */
[----:B------:R-:W-:Y:S05]  /*19650*/  BRA `(.L_x_1193) ;  /* 0xffffff1c00c87947 */ /* 0x000fea000383ffff */
.L_x_1207:
[----:B-1----:R-:W-:-:S04]  /*19660*/  IMAD.U32 R5, RZ, RZ, UR5 ;  /* 0x00000005ff057e24 */ /* 0x002fc8000f8e00ff */
[----:B------:R1:W2:Y:S03]  /*19670*/  SYNCS.PHASECHK.TRANS64.TRYWAIT P0, [R5+URZ+0x2a850], R0 ;  /* 0x02a85000050075a7 */ /* 0x0002a6000800017f */
[----:B--2---:R-:W-:Y:S05]  /*19680*/  @!P0 NANOSLEEP.SYNCS 0x989680 ;  /* 0x009896800000895d */ /* 0x004fea0003900000 */
[----:B------:R-:W2:Y:S02]  /*19690*/  @!P0 SYNCS.PHASECHK.TRANS64 P0, [R5+URZ+0x2a850], R0 ;  /* 0x02a85000050085a7 */ /* 0x000ea4000800007f */
[----:B--2---:R-:W-:Y:S05]  /*196a0*/  @!P0 BRA `(.L_x_1207) ;  /* 0xfffffffc00ec8947 */ /* 0x004fea000383ffff */
[----:B------:R-:W-:Y:S05]  /*196b0*/  BRA `(.L_x_1206) ;  /* 0xffffff4c00307947 */ /* 0x000fea000383ffff */
.L_x_1262:
[----:B-1----:R-:W1:Y:S01]  /*196c0*/  S2R R4, SR_TID.X ;  /* 0x0000000000047919 */ /* 0x002e620000002100 */
[----:B------:R-:W-:Y:S01]  /*196d0*/  BSSY B0, `(.L_x_1366) ;  /* 0x000000a000007945 */ /* 0x000fe20003800000 */
[----:B------:R-:W-:Y:S02]  /*196e0*/  IMAD.MOV.U32 R12, RZ, RZ, RZ ;  /* 0x000000ffff0c7224 */ /* 0x000fe400078e00ff */
[----:B------:R-:W-:Y:S02]  /*196f0*/  IMAD.MOV.U32 R11, RZ, RZ, 0x1f ;  /* 0x0000001fff0b7424 */ /* 0x000fe400078e00ff */
[----:B------:R-:W-:Y:S01]  /*19700*/  IMAD.MOV.U32 R15, RZ, RZ, -0x1 ;  /* 0xffffffffff0f7424 */ /* 0x000fe200078e00ff */
[----:B-1----:R-:W-:-:S04]  /*19710*/  SHF.R.U32.HI R4, RZ, 0x5, R4 ;  /* 0x00000005ff047819 */ /* 0x002fc80000011604 */
[----:B------:R-:W-:-:S05]  /*19720*/  LOP3.LUT R4, R4, 0x3, RZ, 0xc0, !PT ;  /* 0x0000000304047812 */ /* 0x000fca00078ec0ff */
[----:B------:R-:W-:-:S07]  /*19730*/  IMAD.MOV.U32 R13, RZ, RZ, R4 ;  /* 0x000000ffff0d7224 */ /* 0x000fce00078e0004 */
[----:B0-2---:R-:W-:Y:S05]  /*19740*/  WARPSYNC.COLLECTIVE R15, `(.L_x_1367) ;  /* 0x000000000f087348 */ /* 0x005fea0003c00000 */
[----:B------:R1:W3:Y:S02]  /*19750*/  SHFL.IDX P6, R14, R13, R12, R11 ;  /* 0x0000000c0d0e7389 */ /* 0x0002e400000c000b */
[----:B0123--:R-:W-:Y:S01]  /*19760*/  ENDCOLLECTIVE ;  /* 0x000000000000791b */ /* 0x00ffe20003800000 */
.L_x_1367:
[----:B------:R-:W-:Y:S05]  /*19770*/  BSYNC B0 ;  /* 0x0000000000007941 */ /* 0x000fea0003800000 */
.L_x_1366:
[----:B------:R-:W-:Y:S05]  /*19780*/  BRA `(.L_x_1368) ;  /* 0xffffffa800c07947 */ /* 0x000fea000383ffff */
.L_x_1264:
[----:B------:R-:W-:Y:S01]  /*19790*/  BSSY B0, `(.L_x_1369) ;  /* 0x0000006000007945 */ /* 0x000fe20003800000 */
[----:B------:R-:W-:-:S07]  /*197a0*/  IMAD.MOV.U32 R15, RZ, RZ, -0x1 ;  /* 0xffffffffff0f7424 */ /* 0x000fce00078e00ff */
[----:B012---:R-:W-:Y:S05]  /*197b0*/  WARPSYNC.COLLECTIVE R15, `(.L_x_1370) ;  /* 0x000000000f0c7348 */ /* 0x007fea0003c00000 */
[----:B------:R-:W-:Y:S02]  /*197c0*/  ELECT P6, UR62, PT ;  /* 0x00000000003e782f */ /* 0x000fe400038c0000 */
[----:B------:R-:W-:Y:S01]  /*197d0*/  MOV R14, UR62 ;  /* 0x0000003e000e7c02 */ /* 0x000fe20008000f00 */
[----:B012---:R-:W-:Y:S10]  /*197e0*/  ENDCOLLECTIVE ;  /* 0x000000000000791b */ /* 0x007ff40003800000 */
.L_x_1370:
[----:B------:R-:W-:Y:S05]  /*197f0*/  BSYNC B0 ;  /* 0x0000000000007941 */ /* 0x000fea0003800000 */
.L_x_1369:
[----:B------:R-:W-:Y:S05]  /*19800*/  BRA `(.L_x_1371) ;  /* 0xffffffa800cc7947 */ /* 0x000fea000383ffff */
.L_x_1266:
[----:B-1----:R1:W3:Y:S02]  /*19810*/  SYNCS.PHASECHK.TRANS64.TRYWAIT P0, [R0+URZ+0x2a840], R2 ;  /* 0x02a84002000075a7 */ /* 0x0022e4000800017f */
[----:B---3--:R-:W-:Y:S05]  /*19820*/  @!P0 NANOSLEEP.SYNCS 0x989680 ;  /* 0x009896800000895d */ /* 0x008fea0003900000 */
[----:B------:R-:W3:Y:S02]  /*19830*/  @!P0 SYNCS.PHASECHK.TRANS64 P0, [R0+URZ+0x2a840], R2 ;  /* 0x02a84002000085a7 */ /* 0x000ee4000800007f */
[----:B---3--:R-:W-:Y:S05]  /*19840*/  @!P0 BRA `(.L_x_1266) ;  /* 0xfffffffc00f08947 */ /* 0x008fea000383ffff */
[----:B------:R-:W-:Y:S05]  /*19850*/  BRA `(.L_x_1372) ;  /* 0xffffffac00307947 */ /* 0x000fea000383ffff */
.L_x_1270:
[----:B------:R-:W2:Y:S01]  /*19860*/  LDL.LU R11, [R1+0x2c] ;  /* 0x00002c00010b7983 */ /* 0x000ea20000300800 */
[----:B------:R-:W-:Y:S02]  /*19870*/  IMAD.MOV.U32 R13, RZ, RZ, R3 ;  /* 0x000000ffff0d7224 */ /* 0x000fe400078e0003 */
[----:B------:R-:W-:Y:S01]  /*19880*/  IMAD.MOV.U32 R12, RZ, RZ, RZ ;  /* 0x000000ffff0c7224 */ /* 0x000fe200078e00ff */
[----:B------:R-:W0:Y:S01]  /*19890*/  S2R R5, SR_TID.X ;  /* 0x0000000000057919 */ /* 0x000e220000002100 */
[----:B------:R-:W-:Y:S01]  /*198a0*/  IMAD.MOV.U32 R15, RZ, RZ, -0x1 ;  /* 0xffffffffff0f7424 */ /* 0x000fe200078e00ff */
[----:B0-----:R-:W-:-:S04]  /*198b0*/  LOP3.LUT R5, R5, 0x7f, RZ, 0xc0, !PT ;  /* 0x0000007f05057812 */ /* 0x001fc800078ec0ff */
[----:B------:R-:W-:-:S05]  /*198c0*/  SHF.R.U32.HI R5, RZ, 0x3, R5 ;  /* 0x00000003ff057819 */ /* 0x000fca0000011605 */
[----:B------:R-:W-:-:S04]  /*198d0*/  IMAD.IADD R0, R5, 0x1, R9 ;  /* 0x0000000105007824 */ /* 0x000fc800078e0209 */
[----:B------:R-:W-:Y:S02]  /*198e0*/  VIADD R5, R0, 0x10 ;  /* 0x0000001000057836 */ /* 0x000fe40000000000 */
[----:B--2---:R-:W-:Y:S02]  /*198f0*/  IMAD R2, R11, R7, RZ ;  /* 0x000000070b027224 */ /* 0x004fe400078e02ff */
[----:B------:R-:W-:-:S03]  /*19900*/  IMAD.MOV.U32 R11, RZ, RZ, 0x181f ;  /* 0x0000181fff0b7424 */ /* 0x000fc600078e00ff */
[----:B------:R-:W-:-:S13]  /*19910*/  ISETP.GE.AND P3, PT, R0, R2, PT ;  /* 0x000000020000720c */ /* 0x000fda0003f66270 */
[----:B-----5:R-:W-:Y:S05]  /*19920*/  WARPSYNC.COLLECTIVE R15, `(.L_x_1373) ;  /* 0x000000000f087348 */ /* 0x020fea0003c00000 */
[----:B------:R0:W1:Y:S02]  /*19930*/  SHFL.IDX P6, R14, R13, R12, R11 ;  /* 0x0000000c0d0e7389 */ /* 0x00006400000c000b */
[----:B01---5:R-:W-:Y:S01]  /*19940*/  ENDCOLLECTIVE ;  /* 0x000000000000791b */ /* 0x023fe20003800000 */
.L_x_1373:
[----:B------:R-:W-:Y:S02]  /*19950*/  IMAD.MOV.U32 R13, RZ, RZ, R4 ;  /* 0x000000ffff0d7224 */ /* 0x000fe400078e0004 */
[----:B------:R-:W-:-:S07]  /*19960*/  IMAD.MOV.U32 R6, RZ, RZ, R14 ;  /* 0x000000ffff067224 */ /* 0x000fce00078e000e */
[----:B------:R-:W-:Y:S05]  /*19970*/  WARPSYNC.COLLECTIVE R15, `(.L_x_1374) ;  /* 0x000000000f087348 */ /* 0x000fea0003c00000 */
[----:B------:R0:W1:Y:S02]  /*19980*/  SHFL.IDX P6, R14, R13, R12, R11 ;  /* 0x0000000c0d0e7389 */ /* 0x00006400000c000b */
[----:B01----:R-:W-:Y:S01]  /*19990*/  ENDCOLLECTIVE ;  /* 0x000000000000791b */ /* 0x003fe20003800000 */
.L_x_1374:
[----:B------:R-:W-:Y:S01]  /*199a0*/  ULDC.64 UR4, c[0x0][0x208] ;  /* 0x0000820000047ab9 */ /* 0x000fe20000000a00 */
[----:B------:R-:W-:Y:S02]  /*199b0*/  IMAD.MOV.U32 R13, RZ, RZ, R3 ;  /* 0x000000ffff0d7224 */ /* 0x000fe400078e0003 */
[----:B------:R-:W-:Y:S02]  /*199c0*/  IMAD.MOV.U32 R12, RZ, RZ, 0x1 ;  /* 0x00000001ff0c7424 */ /* 0x000fe400078e00ff */
[----:B------:R-:W-:-:S05]  /*199d0*/  IMAD.MOV.U32 R7, RZ, RZ, R14 ;  /* 0x000000ffff077224 */ /* 0x000fca00078e000e */
[----:B------:R-:W-:-:S05]  /*199e0*/  @!P3 LEA R7, P5, R8, R7, 0x1 ;  /* 0x000000070807b211 */ /* 0x000fca00078a08ff */
        /* <DEDUP_REMOVED lines=14> */
.L_x_1375:
[----:B------:R-:W-:Y:S02]  /*19ad0*/  IMAD.MOV.U32 R13, RZ, RZ, R4 ;  /* 0x000000ffff0d7224 */ /* 0x000fe400078e0004 */
[----:B------:R-:W-:-:S07]  /*19ae0*/  IMAD.MOV.U32 R9, RZ, RZ, R14 ;  /* 0x000000ffff097224 */ /* 0x000fce00078e000e */
[----:B------:R-:W-:Y:S05]  /*19af0*/  WARPSYNC.COLLECTIVE R15, `(.L_x_1376) ;  /* 0x000000000f087348 */ /* 0x000fea0003c00000 */
[----:B------:R0:W1:Y:S02]  /*19b00*/  SHFL.IDX P6, R14, R13, R12, R11 ;  /* 0x0000000c0d0e7389 */ /* 0x00006400000c000b */
[----:B01----:R-:W-:Y:S01]  /*19b10*/  ENDCOLLECTIVE ;  /* 0x000000000000791b */ /* 0x003fe20003800000 */
.L_x_1376:
[----:B------:R-:W-:Y:S01]  /*19b20*/  ULDC.64 UR4, c[0x0][0x208] ;  /* 0x0000820000047ab9 */ /* 0x000fe20000000a00 */
[----:B------:R-:W-:Y:S02]  /*19b30*/  IMAD.MOV.U32 R13, RZ, RZ, R3 ;  /* 0x000000ffff0d7224 */ /* 0x000fe400078e0003 */
[----:B------:R-:W-:Y:S02]  /*19b40*/  IMAD.MOV.U32 R12, RZ, RZ, 0x2 ;  /* 0x00000002ff0c7424 */ /* 0x000fe400078e00ff */
[----:B------:R-:W-:-:S05]  /*19b50*/  IMAD.MOV.U32 R5, RZ, RZ, R14 ;  /* 0x000000ffff057224 */ /* 0x000fca00078e000e */
[----:B------:R-:W-:-:S05]  /*19b60*/  @!P3 LEA R8, P5, R8, R5, 0x1 ;  /* 0x000000050808b211 */ /* 0x000fca00078a08ff */
[----:B------:R-:W-:Y:S02]  /*19b70*/  @!P3 IMAD.X R5, RZ, RZ, R9, P5 ;  /* 0x000000ffff05b224 */ /* 0x000fe400028e0609 */
[----:B------:R-:W-:Y:S01]  /*19b80*/  @!P3 IMAD.MOV.U32 R6, RZ, RZ, R8 ;  /* 0x000000ffff06b224 */ /* 0x000fe200078e0008 */
[----:B------:R-:W0:Y:S01]  /*19b90*/  S2R R9, SR_TID.X ;  /* 0x0000000000097919 */ /* 0x000e220000002100 */
[----:B------:R-:W-:Y:S02]  /*19ba0*/  @!P3 IMAD.MOV.U32 R7, RZ, RZ, R5 ;  /* 0x000000ffff07b224 */ /* 0x000fe400078e0005 */
[----:B------:R-:W-:-:S03]  /*19bb0*/  VIADD R5, R0, 0x20 ;  /* 0x0000002000057836 */ /* 0x000fc60000000000 */
[----:B------:R-:W-:Y:S01]  /*19bc0*/  @!PT LDS RZ, [RZ] ;  /* 0x00000000fffff984 */ /* 0x000fe20000000800 */
[----:B------:R-:W-:Y:S01]  /*19bd0*/  @!PT LDS RZ, [RZ] ;  /* 0x00000000fffff984 */ /* 0x000fe20000000800 */
[----:B------:R-:W-:Y:S01]  /*19be0*/  @!PT LDS RZ, [RZ] ;  /* 0x00000000fffff984 */ /* 0x000fe20000000800 */
[----:B------:R1:W-:Y:S04]  /*19bf0*/  @!P3 LDGSTS.E.BYPASS.LTC128B.128 [R10+0xcc00], desc[UR4][R6.64], !P2 ;  /* 0x0cc00000060abfae */ /* 0x0003e8000d101d44 */
[----:B------:R1:W-:Y:S04]  /*19c00*/  @!P3 LDGSTS.E.BYPASS.LTC128B.128 [R10+0x10c00], desc[UR4][R6.64+0x80], !P1 ;  /* 0x10c00080060abfae */ /* 0x0003e8000c901d44 */
[----:B------:R1:W-:Y:S01]  /*19c10*/  @!P3 LDGSTS.E.BYPASS.LTC128B.128 [R10+0x14c00], desc[UR4][R6.64+0x100], !P0 ;  /* 0x14c00100060abfae */ /* 0x0003e2000c101d44 */
[----:B------:R-:W-:-:S13]  /*19c20*/  ISETP.GE.AND P3, PT, R5, R2, PT ;  /* 0x000000020500720c */ /* 0x000fda0003f66270 */
[----:B01----:R-:W-:Y:S05]  /*19c30*/  WARPSYNC.COLLECTIVE R15, `(.L_x_1377) ;  /* 0x000000000f087348 */ /* 0x003fea0003c00000 */
[----:B------:R2:W3:Y:S02]  /*19c40*/  SHFL.IDX P6, R14, R13, R12, R11 ;  /* 0x0000000c0d0e7389 */ /* 0x0004e400000c000b */
[----:B0123--:R-:W-:Y:S01]  /*19c50*/  ENDCOLLECTIVE ;  /* 0x000000000000791b */ /* 0x00ffe20003800000 */
.L_x_1377:
[----:B------:R-:W-:Y:S02]  /*19c60*/  IMAD.MOV.U32 R13, RZ, RZ, R4 ;  /* 0x000000ffff0d7224 */ /* 0x000fe400078e0004 */
[----:B------:R-:W-:-:S05]  /*19c70*/  IMAD.SHL.U32 R9, R9, 0x8, RZ ;  /* 0x0000000809097824 */ /* 0x000fca00078e00ff */
[----:B------:R-:W-:Y:S01]  /*19c80*/  LOP3.LUT R9, R9, 0x38, RZ, 0xc0, !PT ;  /* 0x0000003809097812 */ /* 0x000fe200078ec0ff */
[----:B------:R-:W-:-:S07]  /*19c90*/  IMAD.MOV.U32 R8, RZ, RZ, R14 ;  /* 0x000000ffff087224 */ /* 0x000fce00078e000e */
[----:B------:R-:W-:Y:S05]  /*19ca0*/  WARPSYNC.COLLECTIVE R15, `(.L_x_1378) ;  /* 0x000000000f087348 */ /* 0x000fea0003c00000 */
[----:B------:R0:W1:Y:S02]  /*19cb0*/  SHFL.IDX P6, R14, R13, R12, R11 ;  /* 0x0000000c0d0e7389 */ /* 0x00006400000c000b */
[----:B01----:R-:W-:Y:S01]  /*19cc0*/  ENDCOLLECTIVE ;  /* 0x000000000000791b */ /* 0x003fe20003800000 */
.L_x_1378:
[----:B------:R-:W-:Y:S01]  /*19cd0*/  ULDC.64 UR4, c[0x0][0x208] ;  /* 0x0000820000047ab9 */ /* 0x000fe20000000a00 */
[----:B------:R-:W-:Y:S02]  /*19ce0*/  IMAD.MOV.U32 R13, RZ, RZ, R3 ;  /* 0x000000ffff0d7224 */ /* 0x000fe400078e0003 */
[----:B------:R-:W-:Y:S02]  /*19cf0*/  IMAD.MOV.U32 R12, RZ, RZ, 0x3 ;  /* 0x00000003ff0c7424 */ /* 0x000fe400078e00ff */
[----:B------:R-:W-:-:S05]  /*19d00*/  IMAD.MOV.U32 R5, RZ, RZ, R14 ;  /* 0x000000ffff057224 */ /* 0x000fca00078e000e */
[----:B------:R-:W-:-:S05]  /*19d10*/  @!P3 LEA R5, P4, R9, R5, 0x1 ;  /* 0x000000050905b211 */ /* 0x000fca00078808ff */
[----:B------:R-:W-:-:S04]  /*19d20*/  @!P3 IMAD.X R6, RZ, RZ, R8, P4 ;  /* 0x000000ffff06b224 */ /* 0x000fc800020e0608 */
[----:B------:R-:W-:Y:S02]  /*19d30*/  @!P3 IMAD.MOV.U32 R7, RZ, RZ, R6 ;  /* 0x000000ffff07b224 */ /* 0x000fe400078e0006 */
        /* <DEDUP_REMOVED lines=12> */
.L_x_1379:
[----:B------:R-:W-:Y:S02]  /*19e00*/  IMAD.MOV.U32 R13, RZ, RZ, R4 ;  /* 0x000000ffff0d7224 */ /* 0x000fe400078e0004 */
[----:B------:R-:W-:-:S07]  /*19e10*/  IMAD.MOV.U32 R6, RZ, RZ, R14 ;  /* 0x000000ffff067224 */ /* 0x000fce00078e000e */
[----:B------:R-:W-:Y:S05]  /*19e20*/  WARPSYNC.COLLECTIVE R15, `(.L_x_1380) ;  /* 0x000000000f087348 */ /* 0x000fea0003c00000 */
[----:B------:R0:W1:Y:S02]  /*19e30*/  SHFL.IDX P6, R14, R13, R12, R11 ;  /* 0x0000000c0d0e7389 */ /* 0x00006400000c000b */
[----:B01----:R-:W-:Y:S01]  /*19e40*/  ENDCOLLECTIVE ;  /* 0x000000000000791b */ /* 0x003fe20003800000 */
.L_x_1380:
        /* <DEDUP_REMOVED lines=19> */
.L_x_1381:
[----:B------:R-:W-:Y:S02]  /*19f80*/  IMAD.MOV.U32 R13, RZ, RZ, R4 ;  /* 0x000000ffff0d7224 */ /* 0x000fe400078e0004 */
[----:B------:R-:W-:-:S07]  /*19f90*/  IMAD.MOV.U32 R6, RZ, RZ, R14 ;  /* 0x000000ffff067224 */ /* 0x000fce00078e000e */
[----:B------:R-:W-:Y:S05]  /*19fa0*/  WARPSYNC.COLLECTIVE R15, `(.L_x_1382) ;  /* 0x000000000f087348 */ /* 0x000fea0003c00000 */
[----:B------:R0:W1:Y:S02]  /*19fb0*/  SHFL.IDX P6, R14, R13, R12, R11 ;  /* 0x0000000c0d0e7389 */ /* 0x00006400000c000b */
[----:B01----:R-:W-:Y:S01]  /*19fc0*/  ENDCOLLECTIVE ;  /* 0x000000000000791b */ /* 0x003fe20003800000 */
.L_x_1382:
        /* <DEDUP_REMOVED lines=19> */
.L_x_1383:
[----:B------:R-:W-:Y:S02]  /*1a100*/  IMAD.MOV.U32 R13, RZ, RZ, R4 ;  /* 0x000000ffff0d7224 */ /* 0x000fe400078e0004 */
[----:B------:R-:W-:-:S07]  /*1a110*/  IMAD.MOV.U32 R6, RZ, RZ, R14 ;  /* 0x000000ffff067224 */ /* 0x000fce00078e000e */
[----:B------:R-:W-:Y:S05]  /*1a120*/  WARPSYNC.COLLECTIVE R15, `(.L_x_1384) ;  /* 0x000000000f087348 */ /* 0x000fea0003c00000 */
[----:B------:R0:W1:Y:S02]  /*1a130*/  SHFL.IDX P6, R14, R13, R12, R11 ;  /* 0x0000000c0d0e7389 */ /* 0x00006400000c000b */
[----:B01----:R-:W-:Y:S01]  /*1a140*/  ENDCOLLECTIVE ;  /* 0x000000000000791b */ /* 0x003fe20003800000 */
.L_x_1384:
[----:B------:R-:W-:Y:S01]  /*1a150*/  ULDC.64 UR4, c[0x0][0x208] ;  /* 0x0000820000047ab9 */ /* 0x000fe20000000a00 */
[----:B------:R-:W-:Y:S02]  /*1a160*/  IMAD.MOV.U32 R13, RZ, RZ, R3 ;  /* 0x000000ffff0d7224 */ /* 0x000fe400078e0003 */
[----:B------:R-:W-:Y:S02]  /*1a170*/  IMAD.MOV.U32 R12, RZ, RZ, 0x6 ;  /* 0x00000006ff0c7424 */ /* 0x000fe400078e00ff */
[----:B------:R-:W-:-:S05]  /*1a180*/  IMAD.MOV.U32 R5, RZ, RZ, R14 ;  /* 0x000000ffff057224 */ /* 0x000fca00078e000e */
[----:B------:R-:W-:-:S05]  /*1a190*/  @!P3 LEA R5, P4, R9, R5, 0x1 ;  /* 0x000000050905b211 */ /* 0x000fca00078808ff */
[----:B------:R-:W-:-:S04]  /*1a1a0*/  @!P3 IMAD.X R6, RZ, RZ, R6, P4 ;  /* 0x000000ffff06b224 */ /* 0x000fc800020e0606 */
[----:B------:R-:W-:Y:S02]  /*1a1b0*/  @!P3 IMAD.MOV.U32 R7, RZ, RZ, R6 ;  /* 0x000000ffff07b224 */ /* 0x000fe400078e0006 */
[----:B------:R-:W-:-:S05]  /*1a1c0*/  @!P3 IMAD.MOV.U32 R6, RZ, RZ, R5 ;  /* 0x000000ffff06b224 */ /* 0x000fca00078e0005 */
        /* <DEDUP_REMOVED lines=9> */
.L_x_1385:
[----:B------:R-:W-:-:S05]  /*1a260*/  VIADD R7, R0, 0x60 ;  /* 0x0000006000077836 */ /* 0x000fca0000000000 */
[----:B------:R-:W-:Y:S01]  /*1a270*/  ISETP.GE.AND P4, PT, R7, R2, PT ;  /* 0x000000020700720c */ /* 0x000fe20003f86270 */
[----:B------:R-:W-:Y:S02]  /*1a280*/  IMAD.MOV.U32 R13, RZ, RZ, R4 ;  /* 0x000000ffff0d7224 */ /* 0x000fe400078e0004 */
[----:B------:R-:W-:-:S10]  /*1a290*/  IMAD.MOV.U32 R6, RZ, RZ, R14 ;  /* 0x000000ffff067224 */ /* 0x000fd400078e000e */
[----:B------:R-:W-:Y:S05]  /*1a2a0*/  WARPSYNC.COLLECTIVE R15, `(.L_x_1386) ;  /* 0x000000000f087348 */ /* 0x000fea0003c00000 */
[----:B------:R0:W1:Y:S02]  /*1a2b0*/  SHFL.IDX P6, R14, R13, R12, R11 ;  /* 0x0000000c0d0e7389 */ /* 0x00006400000c000b */
[----:B01----:R-:W-:Y:S01]  /*1a2c0*/  ENDCOLLECTIVE ;  /* 0x000000000000791b */ /* 0x003fe20003800000 */
.L_x_1386:
        /* <DEDUP_REMOVED lines=17> */
.L_x_1387:
[----:B------:R-:W-:Y:S02]  /*1a3e0*/  IMAD.MOV.U32 R13, RZ, RZ, R4 ;  /* 0x000000ffff0d7224 */ /* 0x000fe400078e0004 */
[----:B------:R-:W-:-:S07]  /*1a3f0*/  IMAD.MOV.U32 R5, RZ, RZ, R14 ;  /* 0x000000ffff057224 */ /* 0x000fce00078e000e */
[----:B------:R-:W-:Y:S05]  /*1a400*/  WARPSYNC.COLLECTIVE R15, `(.L_x_1388) ;  /* 0x000000000f087348 */ /* 0x000fea0003c00000 */
[----:B------:R0:W1:Y:S02]  /*1a410*/  SHFL.IDX P6, R14, R13, R12, R11 ;  /* 0x0000000c0d0e7389 */ /* 0x00006400000c000b */
[----:B01----:R-:W-:Y:S01]  /*1a420*/  ENDCOLLECTIVE ;  /* 0x000000000000791b */ /* 0x003fe20003800000 */
.L_x_1388:
[----:B------:R-:W-:Y:S01]  /*1a430*/  IMAD.MOV.U32 R3, RZ, RZ, R14 ;  /* 0x000000ffff037224 */ /* 0x000fe200078e000e */
[----:B------:R-:W-:Y:S06]  /*1a440*/  BRA `(.L_x_1389) ;  /* 0xffffffac00d87947 */ /* 0x000fec000383ffff */
.L_x_1275:
[----:B0-----:R0:W3:Y:S02]  /*1a450*/  SYNCS.PHASECHK.TRANS64.TRYWAIT P0, [R18+URZ+0x2a820], R0 ;  /* 0x02a82000120075a7 */ /* 0x0010e4000800017f */
[----:B---3--:R-:W-:Y:S05]  /*1a460*/  @!P0 NANOSLEEP.SYNCS 0x989680 ;  /* 0x009896800000895d */ /* 0x008fea0003900000 */
[----:B------:R-:W3:Y:S02]  /*1a470*/  @!P0 SYNCS.PHASECHK.TRANS64 P0, [R18+URZ+0x2a820], R0 ;  /* 0x02a82000120085a7 */ /* 0x000ee4000800007f */
[----:B---3--:R-:W-:Y:S05]  /*1a480*/  @!P0 BRA `(.L_x_1275) ;  /* 0xfffffffc00f08947 */ /* 0x008fea000383ffff */
[----:B------:R-:W-:Y:S05]  /*1a490*/  BRA `(.L_x_1390) ;  /* 0xffffffb0005c7947 */ /* 0x000fea000383ffff */
.L_x_1284:
[----:B-1----:R1:W2:Y:S02]  /*1a4a0*/  SYNCS.PHASECHK.TRANS64.TRYWAIT P0, [R3+URZ+0x2a840], R2 ;  /* 0x02a84002030075a7 */ /* 0x0022a4000800017f */
[----:B--2---:R-:W-:Y:S05]  /*1a4b0*/  @!P0 NANOSLEEP.SYNCS 0x989680 ;  /* 0x009896800000895d */ /* 0x004fea0003900000 */
[----:B------:R-:W2:Y:S02]  /*1a4c0*/  @!P0 SYNCS.PHASECHK.TRANS64 P0, [R3+URZ+0x2a840], R2 ;  /* 0x02a84002030085a7 */ /* 0x000ea4000800007f */
[----:B--2---:R-:W-:Y:S05]  /*1a4d0*/  @!P0 BRA `(.L_x_1284) ;  /* 0xfffffffc00f08947 */ /* 0x004fea000383ffff */
[----:B------:R-:W-:Y:S05]  /*1a4e0*/  BRA `(.L_x_1391) ;  /* 0xffffffb400547947 */ /* 0x000fea000383ffff */
.L_x_1291:
[----:B0-----:R0:W1:Y:S02]  /*1a4f0*/  SYNCS.PHASECHK.TRANS64.TRYWAIT P0, [R3+URZ+0x60], R2 ;  /* 0x00006002030075a7 */ /* 0x001064000800017f */
[----:B-1----:R-:W-:Y:S05]  /*1a500*/  @!P0 NANOSLEEP.SYNCS 0x989680 ;  /* 0x009896800000895d */ /* 0x002fea0003900000 */
[----:B------:R-:W1:Y:S02]  /*1a510*/  @!P0 SYNCS.PHASECHK.TRANS64 P0, [R3+URZ+0x60], R2 ;  /* 0x00006002030085a7 */ /* 0x000e64000800007f */
[----:B-1----:R-:W-:Y:S05]  /*1a520*/  @!P0 BRA `(.L_x_1291) ;  /* 0xfffffffc00f08947 */ /* 0x002fea000383ffff */
[----:B------:R-:W-:Y:S05]  /*1a530*/  BRA `(.L_x_1392) ;  /* 0xffffffb800647947 */ /* 0x000fea000383ffff */
.L_x_1300:
[----:B-1----:R1:W2:Y:S02]  /*1a540*/  SYNCS.PHASECHK.TRANS64.TRYWAIT P0, [R3+URZ+0x2a840], R2 ;  /* 0x02a84002030075a7 */ /* 0x0022a4000800017f */
[----:B--2---:R-:W-:Y:S05]  /*1a550*/  @!P0 NANOSLEEP.SYNCS 0x989680 ;  /* 0x009896800000895d */ /* 0x004fea0003900000 */
[----:B------:R-:W2:Y:S02]  /*1a560*/  @!P0 SYNCS.PHASECHK.TRANS64 P0, [R3+URZ+0x2a840], R2 ;  /* 0x02a84002030085a7 */ /* 0x000ea4000800007f */
[----:B--2---:R-:W-:Y:S05]  /*1a570*/  @!P0 BRA `(.L_x_1300) ;  /* 0xfffffffc00f08947 */ /* 0x004fea000383ffff */
[----:B------:R-:W-:Y:S05]  /*1a580*/  BRA `(.L_x_1393) ;  /* 0xffffffbc00f47947 */ /* 0x000fea000383ffff */
.L_x_1307:
[----:B0-----:R0:W1:Y:S02]  /*1a590*/  SYNCS.PHASECHK.TRANS64.TRYWAIT P0, [R2+URZ+0x60], R3 ;  /* 0x00006003020075a7 */ /* 0x001064000800017f */
[----:B-1----:R-:W-:Y:S05]  /*1a5a0*/  @!P0 NANOSLEEP.SYNCS 0x989680 ;  /* 0x009896800000895d */ /* 0x002fea0003900000 */
[----:B------:R-:W1:Y:S02]  /*1a5b0*/  @!P0 SYNCS.PHASECHK.TRANS64 P0, [R2+URZ+0x60], R3 ;  /* 0x00006003020085a7 */ /* 0x000e64000800007f */
[----:B-1----:R-:W-:Y:S05]  /*1a5c0*/  @!P0 BRA `(.L_x_1307) ;  /* 0xfffffffc00f08947 */ /* 0x002fea000383ffff */
[----:B------:R-:W-:Y:S05]  /*1a5d0*/  BRA `(.L_x_1394) ;  /* 0xffffffc400047947 */ /* 0x000fea000383ffff */
.L_x_1316:
[----:B--2---:R2:W3:Y:S02]  /*1a5e0*/  SYNCS.PHASECHK.TRANS64.TRYWAIT P0, [R2+URZ+0x2a840], R3 ;  /* 0x02a84003020075a7 */ /* 0x0044e4000800017f */
[----:B---3--:R-:W-:Y:S05]  /*1a5f0*/  @!P0 NANOSLEEP.SYNCS 0x989680 ;  /* 0x009896800000895d */ /* 0x008fea0003900000 */
[----:B------:R-:W3:Y:S02]  /*1a600*/  @!P0 SYNCS.PHASECHK.TRANS64 P0, [R2+URZ+0x2a840], R3 ;  /* 0x02a84003020085a7 */ /* 0x000ee4000800007f */
[----:B---3--:R-:W-:Y:S05]  /*1a610*/  @!P0 BRA `(.L_x_1316) ;  /* 0xfffffffc00f08947 */ /* 0x008fea000383ffff */
[----:B------:R-:W-:Y:S05]  /*1a620*/  BRA `(.L_x_1395) ;  /* 0xffffffc800687947 */ /* 0x000fea000383ffff */
.L_x_1323:
[----:B0-----:R0:W1:Y:S02]  /*1a630*/  SYNCS.PHASECHK.TRANS64.TRYWAIT P0, [R2+URZ+0x60], R5 ;  /* 0x00006005020075a7 */ /* 0x001064000800017f */
[----:B-1----:R-:W-:Y:S05]  /*1a640*/  @!P0 NANOSLEEP.SYNCS 0x989680 ;  /* 0x009896800000895d */ /* 0x002fea0003900000 */
[----:B------:R-:W1:Y:S02]  /*1a650*/  @!P0 SYNCS.PHASECHK.TRANS64 P0, [R2+URZ+0x60], R5 ;  /* 0x00006005020085a7 */ /* 0x000e64000800007f */
[----:B-1----:R-:W-:Y:S05]  /*1a660*/  @!P0 BRA `(.L_x_1323) ;  /* 0xfffffffc00f08947 */ /* 0x002fea000383ffff */
[----:B------:R-:W-:Y:S05]  /*1a670*/  BRA `(.L_x_1396) ;  /* 0xffffffcc00787947 */ /* 0x000fea000383ffff */
.L_x_1334:
[----:B--2---:R2:W3:Y:S02]  /*1a680*/  SYNCS.PHASECHK.TRANS64.TRYWAIT P0, [R0+URZ+0x2a860], R2 ;  /* 0x02a86002000075a7 */ /* 0x0044e4000800017f */
[----:B---3--:R-:W-:Y:S05]  /*1a690*/  @!P0 NANOSLEEP.SYNCS 0x989680 ;  /* 0x009896800000895d */ /* 0x008fea0003900000 */
[----:B------:R-:W3:Y:S02]  /*1a6a0*/  @!P0 SYNCS.PHASECHK.TRANS64 P0, [R0+URZ+0x2a860], R2 ;  /* 0x02a86002000085a7 */ /* 0x000ee4000800007f */
[----:B---3--:R-:W-:Y:S05]  /*1a6b0*/  @!P0 BRA `(.L_x_1334) ;  /* 0xfffffffc00f08947 */ /* 0x008fea000383ffff */
[----:B------:R-:W-:Y:S05]  /*1a6c0*/  BRA `(.L_x_1397) ;  /* 0xffffffd000c87947 */ /* 0x000fea000383ffff */
.L_x_1341:
[----:B------:R-:W3:Y:S01]  /*1a6d0*/  LDL R3, [R1] ;  /* 0x0000000001037983 */ /* 0x000ee20000100800 */
[----:B------:R-:W-:Y:S01]  /*1a6e0*/  BSSY B0, `(.L_x_1398) ;  /* 0x0000008000007945 */ /* 0x000fe20003800000 */
[----:B0-----:R-:W-:Y:S02]  /*1a6f0*/  IMAD.MOV.U32 R12, RZ, RZ, RZ ;  /* 0x000000ffff0c7224 */ /* 0x001fe400078e00ff */
[----:B------:R-:W-:Y:S02]  /*1a700*/  IMAD.MOV.U32 R11, RZ, RZ, 0x1f ;  /* 0x0000001fff0b7424 */ /* 0x000fe400078e00ff */
[----:B------:R-:W-:Y:S02]  /*1a710*/  IMAD.MOV.U32 R15, RZ, RZ, -0x1 ;  /* 0xffffffffff0f7424 */ /* 0x000fe400078e00ff */
[----:B---3--:R-:W-:-:S07]  /*1a720*/  IMAD.MOV.U32 R13, RZ, RZ, R3 ;  /* 0x000000ffff0d7224 */ /* 0x008fce00078e0003 */
[----:B-12---:R-:W-:Y:S05]  /*1a730*/  WARPSYNC.COLLECTIVE R15, `(.L_x_1399) ;  /* 0x000000000f087348 */ /* 0x006fea0003c00000 */
[----:B------:R0:W3:Y:S02]  /*1a740*/  SHFL.IDX P6, R14, R13, R12, R11 ;  /* 0x0000000c0d0e7389 */ /* 0x0000e400000c000b */
[----:B0123--:R-:W-:Y:S01]  /*1a750*/  ENDCOLLECTIVE ;  /* 0x000000000000791b */ /* 0x00ffe20003800000 */
.L_x_1399:
[----:B------:R-:W-:Y:S05]  /*1a760*/  BSYNC B0 ;  /* 0x0000000000007941 */ /* 0x000fea0003800000 */
.L_x_1398:
        /* <DEDUP_REMOVED lines=9> */
.L_x_1400:
[----:B------:R-:W-:Y:S01]  /*1a800*/  ULDC UR4, c[0x0][0xc3c] ;  /* 0x00030f0000047ab9 */ /* 0x000fe20000000800 */
[----:B------:R-:W-:Y:S01]  /*1a810*/  ULDC.64 UR6, c[0x0][0x208] ;  /* 0x0000820000067ab9 */ /* 0x000fe20000000a00 */
        /* <DEDUP_REMOVED lines=12> */
[C---:B------:R-:W-:Y:S02]  /*1a8e0*/  ISETP.GE.U32.AND P3, PT, R16.reuse, 0x4, PT ;  /* 0x000000041000780c */ /* 0x040fe40003f66070 */
[C---:B------:R-:W-:Y:S02]  /*1a8f0*/  ISETP.GE.U32.AND P4, PT, R16.reuse, 0x8, PT ;  /* 0x000000081000780c */ /* 0x040fe40003f86070 */
[----:B------:R-:W-:Y:S01]  /*1a900*/  ISETP.GE.U32.AND P5, PT, R16, 0x10, PT ;  /* 0x000000101000780c */ /* 0x000fe20003fa6070 */
[----:B--2---:R-:W-:Y:S01]  /*1a910*/  @!P1 IMAD.MOV.U32 R5, RZ, RZ, R6 ;  /* 0x000000ffff059224 */ /* 0x004fe200078e0006 */
[----:B------:R-:W-:-:S02]  /*1a920*/  CS2R R6, SRZ ;  /* 0x0000000000067805 */ /* 0x000fc4000001ff00 */
[----:B---3--:R-:W-:Y:S01]  /*1a930*/  @!P1 IMAD.MOV.U32 R7, RZ, RZ, R2 ;  /* 0x000000ffff079224 */ /* 0x008fe200078e0002 */
[----:B------:R-:W-:-:S03]  /*1a940*/  ISETP.NE.AND P1, PT, R16, RZ, PT ;  /* 0x000000ff1000720c */ /* 0x000fc60003f25270 */
[----:B------:R-:W-:-:S04]  /*1a950*/  IMAD R2, R7, R5, RZ ;  /* 0x0000000507027224 */ /* 0x000fc800078e02ff */
[----:B------:R-:W-:-:S07]  /*1a960*/  IMAD.MOV.U32 R13, RZ, RZ, R2 ;  /* 0x000000ffff0d7224 */ /* 0x000fce00078e0002 */
[----:B------:R-:W-:Y:S05]  /*1a970*/  WARPSYNC.COLLECTIVE R15, `(.L_x_1401) ;  /* 0x000000000f087348 */ /* 0x000fea0003c00000 */
[----:B------:R0:W1:Y:S02]  /*1a980*/  SHFL.UP P6, R14, R13, R12, R11 ;  /* 0x0400000c0d0e7389 */ /* 0x00006400000c000b */
[----:B01----:R-:W-:Y:S01]  /*1a990*/  ENDCOLLECTIVE ;  /* 0x000000000000791b */ /* 0x003fe20003800000 */
.L_x_1401:
        /* <DEDUP_REMOVED lines=8> */
.L_x_1402:
        /* <DEDUP_REMOVED lines=8> */
.L_x_1403:
        /* <DEDUP_REMOVED lines=8> */
.L_x_1404:
        /* <DEDUP_REMOVED lines=8> */
.L_x_1405:
        /* <DEDUP_REMOVED lines=9> */
.L_x_1406:
[----:B------:R-:W-:Y:S01]  /*1ac30*/  IMAD.MOV.U32 R10, RZ, RZ, R14 ;  /* 0x000000ffff0a7224 */ /* 0x000fe200078e000e */
[----:B------:R-:W-:Y:S06]  /*1ac40*/  BRA `(.L_x_1407) ;  /* 0xffffffd4003c7947 */ /* 0x000fec000383ffff */
.L_x_1344:
[----:B------:R-:W-:Y:S01]  /*1ac50*/  BSSY B0, `(.L_x_1408) ;  /* 0x0000008000007945 */ /* 0x000fe20003800000 */
[----:B------:R-:W-:Y:S02]  /*1ac60*/  IMAD.MOV.U32 R13, RZ, RZ, R2 ;  /* 0x000000ffff0d7224 */ /* 0x000fe400078e0002 */
[----:B------:R-:W-:Y:S02]  /*1ac70*/  IMAD.MOV.U32 R12, RZ, RZ, 0x1 ;  /* 0x00000001ff0c7424 */ /* 0x000fe400078e00ff */
[----:B------:R-:W-:Y:S02]  /*1ac80*/  IMAD.MOV.U32 R11, RZ, RZ, RZ ;  /* 0x000000ffff0b7224 */ /* 0x000fe400078e00ff */
[----:B------:R-:W-:-:S07]  /*1ac90*/  IMAD.MOV.U32 R15, RZ, RZ, -0x1 ;  /* 0xffffffffff0f7424 */ /* 0x000fce00078e00ff */
[----:B------:R-:W-:Y:S05]  /*1aca0*/  WARPSYNC.COLLECTIVE R15, `(.L_x_1409) ;  /* 0x000000000f087348 */ /* 0x000fea0003c00000 */
[----:B------:R0:W1:Y:S02]  /*1acb0*/  SHFL.UP P6, R14, R13, R12, R11 ;  /* 0x0400000c0d0e7389 */ /* 0x00006400000c000b */
[----:B01----:R-:W-:Y:S01]  /*1acc0*/  ENDCOLLECTIVE ;  /* 0x000000000000791b */ /* 0x003fe20003800000 */
.L_x_1409:
[----:B------:R-:W-:Y:S05]  /*1acd0*/  BSYNC B0 ;  /* 0x0000000000007941 */ /* 0x000fea0003800000 */
.L_x_1408:
        /* <DEDUP_REMOVED lines=10> */
.L_x_1410:
        /* <DEDUP_REMOVED lines=8> */
.L_x_1411:
        /* <DEDUP_REMOVED lines=8> */
.L_x_1412:
        /* <DEDUP_REMOVED lines=8> */
.L_x_1413:
        /* <DEDUP_REMOVED lines=9> */
.L_x_1414:
[----:B------:R-:W-:Y:S01]  /*1af90*/  IMAD.MOV.U32 R10, RZ, RZ, R14 ;  /* 0x000000ffff0a7224 */ /* 0x000fe200078e000e */
[----:B------:R-:W-:Y:S06]  /*1afa0*/  BRA `(.L_x_1415) ;  /* 0xffffffd400147947 */ /* 0x000fec000383ffff */
.L_x_1346:
[----:B------:R-:W-:Y:S01]  /*1afb0*/  BSSY B0, `(.L_x_1416) ;  /* 0x0000006000007945 */ /* 0x000fe20003800000 */
[----:B------:R-:W-:Y:S01]  /*1afc0*/  PLOP3.LUT P6, PT, P6, PT, PT, 0x8, 0x0 ;  /* 0x000000000000781c */ /* 0x000fe200037ce170 */
[----:B------:R-:W-:-:S12]  /*1afd0*/  IMAD.MOV.U32 R15, RZ, RZ, -0x1 ;  /* 0xffffffffff0f7424 */ /* 0x000fd800078e00ff */
[----:B0-----:R-:W-:Y:S05]  /*1afe0*/  WARPSYNC.COLLECTIVE R15, `(.L_x_1417) ;  /* 0x000000000f087348 */ /* 0x001fea0003c00000 */
[----:B------:R-:W-:Y:S01]  /*1aff0*/  VOTE.ANY R14, PT, P6 ;  /* 0x00000000000e7806 */ /* 0x000fe200030e0100 */
[----:B0-----:R-:W-:Y:S06]  /*1b000*/  ENDCOLLECTIVE ;  /* 0x000000000000791b */ /* 0x001fec0003800000 */
.L_x_1417:
[----:B------:R-:W-:Y:S05]  /*1b010*/  BSYNC B0 ;  /* 0x0000000000007941 */ /* 0x000fea0003800000 */
.L_x_1416:
[----:B------:R0:W5:Y:S01]  /*1b020*/  LDL.LU R16, [R1+0xc] ;  /* 0x00000c0001107983 */ /* 0x0001620000300800 */
[----:B------:R-:W-:Y:S02]  /*1b030*/  IMAD.MOV.U32 R3, RZ, RZ, R14 ;  /* 0x000000ffff037224 */ /* 0x000fe400078e000e */
[----:B------:R-:W-:Y:S02]  /*1b040*/  IMAD.MOV.U32 R13, RZ, RZ, R5 ;  /* 0x000000ffff0d7224 */ /* 0x000fe400078e0005 */
[----:B------:R-:W1:Y:S01]  /*1b050*/  POPC R9, R3 ;  /* 0x0000000300097309 */ /* 0x000e620000000000 */
[----:B------:R-:W-:Y:S02]  /*1b060*/  IMAD.MOV.U32 R11, RZ, RZ, 0x1f ;  /* 0x0000001fff0b7424 */ /* 0x000fe400078e00ff */
[----:B------:R-:W-:Y:S02]  /*1b070*/  IMAD.MOV.U32 R15, RZ, RZ, -0x1 ;  /* 0xffffffffff0f7424 */ /* 0x000fe400078e00ff */
[----:B01----:R-:W-:-:S07]  /*1b080*/  IMAD.MOV.U32 R12, RZ, RZ, R9 ;  /* 0x000000ffff0c7224 */ /* 0x003fce00078e0009 */
[----:B-----5:R-:W-:Y:S05]  /*1b090*/  WARPSYNC.COLLECTIVE R15, `(.L_x_1418) ;  /* 0x000000000f087348 */ /* 0x020fea0003c00000 */
[----:B------:R0:W1:Y:S02]  /*1b0a0*/  SHFL.IDX P6, R14, R13, R12, R11 ;  /* 0x0000000c0d0e7389 */ /* 0x00006400000c000b */
[----:B01---5:R-:W-:Y:S01]  /*1b0b0*/  ENDCOLLECTIVE ;  /* 0x000000000000791b */ /* 0x023fe20003800000 */
.L_x_1418:
[----:B------:R-:W-:Y:S02]  /*1b0c0*/  IMAD.MOV.U32 R13, RZ, RZ, R7 ;  /* 0x000000ffff0d7224 */ /* 0x000fe400078e0007 */
[----:B------:R-:W-:-:S07]  /*1b0d0*/  IMAD.MOV.U32 R4, RZ, RZ, R14 ;  /* 0x000000ffff047224 */ /* 0x000fce00078e000e */
[----:B------:R-:W-:Y:S05]  /*1b0e0*/  WARPSYNC.COLLECTIVE R15, `(.L_x_1419) ;  /* 0x000000000f087348 */ /* 0x000fea0003c00000 */
[----:B------:R0:W1:Y:S02]  /*1b0f0*/  SHFL.IDX P6, R14, R13, R12, R11 ;  /* 0x0000000c0d0e7389 */ /* 0x00006400000c000b */
[----:B01----:R-:W-:Y:S01]  /*1b100*/  ENDCOLLECTIVE ;  /* 0x000000000000791b */ /* 0x003fe20003800000 */
.L_x_1419:
[----:B------:R-:W-:Y:S02]  /*1b110*/  IMAD.MOV.U32 R7, RZ, RZ, R14 ;  /* 0x000000ffff077224 */ /* 0x000fe400078e000e */
[----:B------:R-:W-:-:S05]  /*1b120*/  IMAD.IADD R5, R9, 0x1, R16 ;  /* 0x0000000109057824 */ /* 0x000fca00078e0210 */
[----:B------:R0:W-:Y:S01]  /*1b130*/  STL [R1+0xc], R5 ;  /* 0x00000c0501007387 */ /* 0x0001e20000100800 */
[----:B------:R-:W-:Y:S05]  /*1b140*/  BRA `(.L_x_1420) ;  /* 0xffffffd000f47947 */ /* 0x000fea000383ffff */
.L_x_1348:
[----:B------:R-:W-:Y:S01]  /*1b150*/  BSSY B0, `(.L_x_1421) ;  /* 0x0000008000007945 */ /* 0x000fe20003800000 */
[----:B------:R-:W-:Y:S02]  /*1b160*/  IMAD.MOV.U32 R13, RZ, RZ, R2 ;  /* 0x000000ffff0d7224 */ /* 0x000fe400078e0002 */
[----:B------:R-:W-:Y:S02]  /*1b170*/  IMAD.MOV.U32 R12, RZ, RZ, R9 ;  /* 0x000000ffff0c7224 */ /* 0x000fe400078e0009 */
[----:B------:R-:W-:Y:S02]  /*1b180*/  IMAD.MOV.U32 R11, RZ, RZ, 0x1f ;  /* 0x0000001fff0b7424 */ /* 0x000fe400078e00ff */
[----:B------:R-:W-:-:S07]  /*1b190*/  IMAD.MOV.U32 R15, RZ, RZ, -0x1 ;  /* 0xffffffffff0f7424 */ /* 0x000fce00078e00ff */
[----:B0-----:R-:W-:Y:S05]  /*1b1a0*/  WARPSYNC.COLLECTIVE R15, `(.L_x_1422) ;  /* 0x000000000f087348 */ /* 0x001fea0003c00000 */
[----:B------:R1:W2:Y:S02]  /*1b1b0*/  SHFL.IDX P6, R14, R13, R12, R11 ;  /* 0x0000000c0d0e7389 */ /* 0x0002a400000c000b */
[----:B012---:R-:W-:Y:S01]  /*1b1c0*/  ENDCOLLECTIVE ;  /* 0x000000000000791b */ /* 0x007fe20003800000 */
.L_x_1422:
[----:B------:R-:W-:Y:S05]  /*1b1d0*/  BSYNC B0 ;  /* 0x0000000000007941 */ /* 0x000fea0003800000 */
.L_x_1421:
[----:B------:R-:W-:Y:S01]  /*1b1e0*/  IMAD.MOV.U32 R2, RZ, RZ, R14 ;  /* 0x000000ffff027224 */ /* 0x000fe200078e000e */
[----:B------:R-:W-:Y:S06]  /*1b1f0*/  BRA `(.L_x_1423) ;  /* 0xffffffd000e07947 */ /* 0x000fec000383ffff */
.L_x_1354:
[----:B0-----:R0:W1:Y:S02]  /*1b200*/  SYNCS.PHASECHK.TRANS64.TRYWAIT P0, [R0+URZ+0x2a820], R3 ;  /* 0x02a82003000075a7 */ /* 0x001064000800017f */
[----:B-1----:R-:W-:Y:S05]  /*1b210*/  @!P0 NANOSLEEP.SYNCS 0x989680 ;  /* 0x009896800000895d */ /* 0x002fea0003900000 */
[----:B------:R-:W1:Y:S02]  /*1b220*/  @!P0 SYNCS.PHASECHK.TRANS64 P0, [R0+URZ+0x2a820], R3 ;  /* 0x02a82003000085a7 */ /* 0x000e64000800007f */
[----:B-1----:R-:W-:Y:S05]  /*1b230*/  @!P0 BRA `(.L_x_1354) ;  /* 0xfffffffc00f08947 */ /* 0x002fea000383ffff */
[----:B------:R-:W-:Y:S05]  /*1b240*/  BRA `(.L_x_1424) ;  /* 0xffffffdc00847947 */ /* 0x000fea000383ffff */
.L_x_1355:
[----:B------:R-:W1:Y:S01]  /*1b250*/  S2R R2, SR_TID.X ;  /* 0x0000000000027919 */ /* 0x000e620000002100 */
[----:B------:R-:W-:Y:S01]  /*1b260*/  BSSY B0, `(.L_x_1425) ;  /* 0x000000a000007945 */ /* 0x000fe20003800000 */
[----:B------:R-:W-:Y:S02]  /*1b270*/  IMAD.MOV.U32 R12, RZ, RZ, RZ ;  /* 0x000000ffff0c7224 */ /* 0x000fe400078e00ff */
[----:B---3--:R-:W-:Y:S02]  /*1b280*/  IMAD.MOV.U32 R11, RZ, RZ, 0x1f ;  /* 0x0000001fff0b7424 */ /* 0x008fe400078e00ff */
[----:B------:R-:W-:Y:S01]  /*1b290*/  IMAD.MOV.U32 R15, RZ, RZ, -0x1 ;  /* 0xffffffffff0f7424 */ /* 0x000fe200078e00ff */
[----:B-1----:R-:W-:-:S04]  /*1b2a0*/  SHF.R.U32.HI R2, RZ, 0x5, R2 ;  /* 0x00000005ff027819 */ /* 0x002fc80000011602 */
[----:B------:R-:W-:-:S05]  /*1b2b0*/  LOP3.LUT R2, R2, 0x3, RZ, 0xc0, !PT ;  /* 0x0000000302027812 */ /* 0x000fca00078ec0ff */
[----:B------:R-:W-:-:S07]  /*1b2c0*/  IMAD.MOV.U32 R13, RZ, RZ, R2 ;  /* 0x000000ffff0d7224 */ /* 0x000fce00078e0002 */
[----:B0-----:R-:W-:Y:S05]  /*1b2d0*/  WARPSYNC.COLLECTIVE R15, `(.L_x_1426) ;  /* 0x000000000f087348 */ /* 0x001fea0003c00000 */
[----:B------:R1:W2:Y:S02]  /*1b2e0*/  SHFL.IDX P6, R14, R13, R12, R11 ;  /* 0x0000000c0d0e7389 */ /* 0x0002a400000c000b */
[----:B012---:R-:W-:Y:S01]  /*1b2f0*/  ENDCOLLECTIVE ;  /* 0x000000000000791b */ /* 0x007fe20003800000 */
.L_x_1426:
[----:B------:R-:W-:Y:S05]  /*1b300*/  BSYNC B0 ;  /* 0x0000000000007941 */ /* 0x000fea0003800000 */
.L_x_1425:
[----:B------:R-:W-:Y:S05]  /*1b310*/  BRA `(.L_x_1427) ;  /* 0xffffffdc006c7947 */ /* 0x000fea000383ffff */
.L_x_1358:
[----:B------:R-:W-:Y:S01]  /*1b320*/  BSSY B1, `(.L_x_1428) ;  /* 0x0000006000017945 */ /* 0x000fe20003800000 */
[----:B------:R-:W-:-:S07]  /*1b330*/  IMAD.MOV.U32 R15, RZ, RZ, -0x1 ;  /* 0xffffffffff0f7424 */ /* 0x000fce00078e00ff */
[----:B01-3--:R-:W-:Y:S05]  /*1b340*/  WARPSYNC.COLLECTIVE R15, `(.L_x_1429) ;  /* 0x000000000f0c7348 */ /* 0x00bfea0003c00000 */
[----:B------:R-:W-:Y:S02]  /*1b350*/  ELECT P6, UR62, PT ;  /* 0x00000000003e782f */ /* 0x000fe400038c0000 */
[----:B------:R-:W-:Y:S01]  /*1b360*/  MOV R14, UR62 ;  /* 0x0000003e000e7c02 */ /* 0x000fe20008000f00 */
[----:B01-3--:R-:W-:Y:S10]  /*1b370*/  ENDCOLLECTIVE ;  /* 0x000000000000791b */ /* 0x00bff40003800000 */
.L_x_1429:
[----:B------:R-:W-:Y:S05]  /*1b380*/  BSYNC B1 ;  /* 0x0000000000017941 */ /* 0x000fea0003800000 */
.L_x_1428:
[----:B------:R-:W-:Y:S05]  /*1b390*/  BRA `(.L_x_1430) ;  /* 0xffffffdc00647947 */ /* 0x000fea000383ffff */
.L_x_1360:
[----:B0-----:R0:W1:Y:S02]  /*1b3a0*/  SYNCS.PHASECHK.TRANS64.TRYWAIT P0, [R6+URZ], R5 ;  /* 0x00000005060075a7 */ /* 0x001064000800017f */
[----:B-1----:R-:W-:Y:S05]  /*1b3b0*/  @!P0 NANOSLEEP.SYNCS 0x989680 ;  /* 0x009896800000895d */ /* 0x002fea0003900000 */
[----:B------:R-:W1:Y:S02]  /*1b3c0*/  @!P0 SYNCS.PHASECHK.TRANS64 P0, [R6+URZ], R5 ;  /* 0x00000005060085a7 */ /* 0x000e64000800007f */
[----:B-1----:R-:W-:Y:S05]  /*1b3d0*/  @!P0 BRA `(.L_x_1360) ;  /* 0xfffffffc00f08947 */ /* 0x002fea000383ffff */
[----:B------:R-:W-:Y:S05]  /*1b3e0*/  BRA `(.L_x_1431) ;  /* 0xffffffdc00a47947 */ /* 0x000fea000383ffff */
.L_x_1361:
[----:B-1----:R1:W2:Y:S02]  /*1b3f0*/  SYNCS.PHASECHK.TRANS64.TRYWAIT P0, [R7+URZ], R2 ;  /* 0x00000002070075a7 */ /* 0x0022a4000800017f */
[----:B--2---:R-:W-:Y:S05]  /*1b400*/  @!P0 NANOSLEEP.SYNCS 0x989680 ;  /* 0x009896800000895d */ /* 0x004fea0003900000 */
[----:B------:R-:W2:Y:S02]  /*1b410*/  @!P0 SYNCS.PHASECHK.TRANS64 P0, [R7+URZ], R2 ;  /* 0x00000002070085a7 */ /* 0x000ea4000800007f */
[----:B--2---:R-:W-:Y:S05]  /*1b420*/  @!P0 BRA `(.L_x_1361) ;  /* 0xfffffffc00f08947 */ /* 0x004fea000383ffff */
[----:B------:R-:W-:Y:S05]  /*1b430*/  BRA `(.L_x_1432) ;  /* 0xffffffdc00987947 */ /* 0x000fea000383ffff */
.L_x_1363:
[----:B--2---:R2:W4:Y:S02]  /*1b440*/  SYNCS.PHASECHK.TRANS64.TRYWAIT P0, [R4+URZ], R5 ;  /* 0x00000005040075a7 */ /* 0x004524000800017f */
[----:B----4-:R-:W-:Y:S05]  /*1b450*/  @!P0 NANOSLEEP.SYNCS 0x989680 ;  /* 0x009896800000895d */ /* 0x010fea0003900000 */
[----:B------:R-:W4:Y:S02]  /*1b460*/  @!P0 SYNCS.PHASECHK.TRANS64 P0, [R4+URZ], R5 ;  /* 0x00000005040085a7 */ /* 0x000f24000800007f */
[----:B----4-:R-:W-:Y:S05]  /*1b470*/  @!P0 BRA `(.L_x_1363) ;  /* 0xfffffffc00f08947 */ /* 0x010fea000383ffff */
[----:B------:R-:W-:Y:S05]  /*1b480*/  BRA `(.L_x_1433) ;  /* 0xffffffdc009c7947 */ /* 0x000fea000383ffff */
.L_x_1434:
        /* <DEDUP_REMOVED lines=15> */
.L_x_2984:


//--------------------- .text._ZN7cutlass13device_kernelIN5flash11enable_sm90INS1_16FlashAttnFwdSm90INS1_25CollectiveMainloopFwdSm90ILi2EN4cute5tupleIJNS5_1CILi1EEES8_S8_EEENS6_IJNS7_ILi128EEENS7_ILi96EEENS7_ILi192EEEEEELi128ENS_6half_tEfNS_4arch4Sm90ELb0ELb1ELb1ELb1ELb0ELb1ELb0ELb1ELb1ELb1ELb1ELb0EEENS1_21CollectiveEpilogueFwdINS6_IJSA_SA_SB_EEES9_SE_SG_Li256ELb1ELb1ELb1ELb0EEENS1_36VarlenDynamicPersistentTileSchedulerILi128ELi96ELi256ELi128ELb1ELb1ELb1ELb1ELb0ELb1EEEEEEEEEvNT_6ParamsE --------------------------
	.section	.text._ZN7cutlass13device_kernelIN5flash11enable_sm90INS1_16FlashAttnFwdSm90INS1_25CollectiveMainloopFwdSm90ILi2EN4cute5tupleIJNS5_1CILi1EEES8_S8_EEENS6_IJNS7_ILi128EEENS7_ILi96EEENS7_ILi192EEEEEELi128ENS_6half_tEfNS_4arch4Sm90ELb0ELb1ELb1ELb1ELb0ELb1ELb0ELb1ELb1ELb1ELb1ELb0EEENS1_21CollectiveEpilogueFwdINS6_IJSA_SA_SB_EEES9_SE_SG_Li256ELb1ELb1ELb1ELb0EEENS1_36VarlenDynamicPersistentTileSchedulerILi128ELi96ELi256ELi128ELb1ELb1ELb1ELb1ELb0ELb1EEEEEEEEEvNT_6ParamsE,"ax",@progbits
	.align	128
.text._ZN7cutlass13device_kernelIN5flash11enable_sm90INS1_16FlashAttnFwdSm90INS1_25CollectiveMainloopFwdSm90ILi2EN4cute5tupleIJNS5_1CILi1EEES8_S8_EEENS6_IJNS7_ILi128EEENS7_ILi96EEENS7_ILi192EEEEEELi128ENS_6half_tEfNS_4arch4Sm90ELb0ELb1ELb1ELb1ELb0ELb1ELb0ELb1ELb1ELb1ELb1ELb0EEENS1_21CollectiveEpilogueFwdINS6_IJSA_SA_SB_EEES9_SE_SG_Li256ELb1ELb1ELb1ELb0EEENS1_36VarlenDynamicPersistentTileSchedulerILi128ELi96ELi256ELi128ELb1ELb1ELb1ELb1ELb0ELb1EEEEEEEEEvNT_6ParamsE:
        .type           _ZN7cutlass13device_kernelIN5flash11enable_sm90INS1_16FlashAttnFwdSm90INS1_25CollectiveMainloopFwdSm90ILi2EN4cute5tupleIJNS5_1CILi1EEES8_S8_EEENS6_IJNS7_ILi128EEENS7_ILi96EEENS7_ILi192EEEEEELi128ENS_6half_tEfNS_4arch4Sm90ELb0ELb1ELb1ELb1ELb0ELb1ELb0ELb1ELb1ELb1ELb1ELb0EEENS1_21CollectiveEpilogueFwdINS6_IJSA_SA_SB_EEES9_SE_SG_Li256ELb1ELb1ELb1ELb0EEENS1_36VarlenDynamicPersistentTileSchedulerILi128ELi96ELi256ELi128ELb1ELb1ELb1ELb1ELb0ELb1EEEEEEEEEvNT_6ParamsE,@function
        .size           _ZN7cutlass13device_kernelIN5flash11enable_sm90INS1_16FlashAttnFwdSm90INS1_25CollectiveMainloopFwdSm90ILi2EN4cute5tupleIJNS5_1CILi1EEES8_S8_EEENS6_IJNS7_ILi128EEENS7_ILi96EEENS7_ILi192EEEEEELi128ENS_6half_tEfNS_4arch4Sm90ELb0ELb1ELb1ELb1ELb0ELb1ELb0ELb1ELb1ELb1ELb1ELb0EEENS1_21CollectiveEpilogueFwdINS6_IJSA_SA_SB_EEES9_SE_SG_Li256ELb1ELb1ELb1ELb0EEENS1_36VarlenDynamicPersistentTileSchedulerILi128ELi96ELi256ELi128ELb1ELb1ELb1ELb1ELb0ELb1EEEEEEEEEvNT_6ParamsE,(.L_x_2985 - _ZN7cutlass13device_kernelIN5flash11enable_sm90INS1_16FlashAttnFwdSm90INS1_25CollectiveMainloopFwdSm90ILi2EN4cute5tupleIJNS5_1CILi1EEES8_S8_EEENS6_IJNS7_ILi128EEENS7_ILi96EEENS7_ILi192EEEEEELi128ENS_6half_tEfNS_4arch4Sm90ELb0ELb1ELb1ELb1ELb0ELb1ELb0ELb1ELb1ELb1ELb1ELb0EEENS1_21CollectiveEpilogueFwdINS6_IJSA_SA_SB_EEES9_SE_SG_Li256ELb1ELb1ELb1ELb0EEENS1_36VarlenDynamicPersistentTileSchedulerILi128ELi96ELi256ELi128ELb1ELb1ELb1ELb1ELb0ELb1EEEEEEEEEvNT_6ParamsE)
        .other          _ZN7cutlass13device_kernelIN5flash11enable_sm90INS1_16FlashAttnFwdSm90INS1_25CollectiveMainloopFwdSm90ILi2EN4cute5tupleIJNS5_1CILi1EEES8_S8_EEENS6_IJNS7_ILi128EEENS7_ILi96EEENS7_ILi192EEEEEELi128ENS_6half_tEfNS_4arch4Sm90ELb0ELb1ELb1ELb1ELb0ELb1ELb0ELb1ELb1ELb1ELb1ELb0EEENS1_21CollectiveEpilogueFwdINS6_IJSA_SA_SB_EEES9_SE_SG_Li256ELb1ELb1ELb1ELb0EEENS1_36VarlenDynamicPersistentTileSchedulerILi128ELi96ELi256ELi128ELb1ELb1ELb1ELb1ELb0ELb1EEEEEEEEEvNT_6ParamsE,@"STO_CUDA_ENTRY STV_DEFAULT"
_ZN7cutlass13device_kernelIN5flash11enable_sm90INS1_16FlashAttnFwdSm90INS1_25CollectiveMainloopFwdSm90ILi2EN4cute5tupleIJNS5_1CILi1EEES8_S8_EEENS6_IJNS7_ILi128EEENS7_ILi96EEENS7_ILi192EEEEEELi128ENS_6half_tEfNS_4arch4Sm90ELb0ELb1ELb1ELb1ELb0ELb1ELb0ELb1ELb1ELb1ELb1ELb0EEENS1_21CollectiveEpilogueFwdINS6_IJSA_SA_SB_EEES9_SE_SG_Li256ELb1ELb1ELb1ELb0EEENS1_36VarlenDynamicPersistentTileSchedulerILi128ELi96ELi256ELi128ELb1ELb1ELb1ELb1ELb0ELb1EEEEEEEEEvNT_6ParamsE:
        /* <DEDUP_REMOVED lines=24> */
.L_x_1436:
[----:B------:R-:W-:Y:S05]  /*0180*/  BSYNC B0 ;  /* 0x0000000000007941 */ /* 0x000fea0003800000 */
.L_x_1435:
        /* <DEDUP_REMOVED lines=41> */
.L_x_1437:
        /* <DEDUP_REMOVED lines=22> */
.L_x_1438:
        /* <DEDUP_REMOVED lines=18> */
.L_x_1439:
        /* <DEDUP_REMOVED lines=22> */
.L_x_1440:
        /* <DEDUP_REMOVED lines=22> */
.L_x_1441:
        /* <DEDUP_REMOVED lines=10> */
.L_x_1444:
        /* <DEDUP_REMOVED lines=16> */
[----:B------:R-:W-:Y:S01]  /*0b00*/  VIADD R6, R6, 0xffffff80 ;  /* 0xffffff8006067836 */ /* 0x000fe20000000000 */
[----:B------:R-:W-:Y:S01]  /*0b10*/  R2UR UR4, R2 ;  /* 0x00000000020472ca */ /* 0x000fe200000e0000 */
[----:B------:R-:W-:Y:S01]  /*0b20*/  IMAD.MOV.U32 R188, RZ, RZ, RZ ;  /* 0x000000ffffbc7224 */ /* 0x000fe200078e00ff */
[----:B------:R-:W-:Y:S01]  /*0b30*/  CS2R R22, SRZ ;  /* 0x0000000000167805 */ /* 0x000fe2000001ff00 */
[----:B------:R-:W-:Y:S01]  /*0b40*/  IMAD.MOV.U32 R16, RZ, RZ, RZ ;  /* 0x000000ffff107224 */ /* 0x000fe200078e00ff */
[----:B------:R-:W-:Y:S01]  /*0b50*/  SHF.R.S32.HI R3, RZ, 0x1f, R6 ;  /* 0x0000001fff037819 */ /* 0x000fe20000011406 */
[----:B------:R-:W-:-:S03]  /*0b60*/  IMAD.MOV.U32 R167, RZ, RZ, RZ ;  /* 0x000000ffffa77224 */ /* 0x000fc600078e00ff */
[CC--:B------:R-:W-:Y:S02]  /*0b70*/  LEA.HI R4, R3.reuse, R6.reuse, RZ, 0x4 ;  /* 0x0000000603047211 */ /* 0x0c0fe400078f20ff */
[----:B------:R-:W-:-:S03]  /*0b80*/  LEA.HI R209, R3, R6, RZ, 0x3 ;  /* 0x0000000603d17211 */ /* 0x000fc600078f18ff */
[----:B------:R-:W-:Y:S01]  /*0b90*/  UIADD3 UR4, UR4, 0xc400, URZ ;  /* 0x0000c40004047890 */ /* 0x000fe2000fffe03f */
[----:B------:R-:W-:Y:S02]  /*0ba0*/  LOP3.LUT R185, R209, 0xfffffff8, RZ, 0xc0, !PT ;  /* 0xfffffff8d1b97812 */ /* 0x000fe400078ec0ff */
[----:B------:R-:W-:-:S03]  /*0bb0*/  SHF.R.S32.HI R209, RZ, 0x3, R209 ;  /* 0x00000003ffd17819 */ /* 0x000fc600000114d1 */
[----:B------:R-:W-:-:S04]  /*0bc0*/  IMAD.IADD R185, R6, 0x1, -R185 ;  /* 0x0000000106b97824 */ /* 0x000fc800078e0ab9 */
[----:B------:R-:W-:-:S04]  /*0bd0*/  IMAD.SHL.U32 R182, R185, 0x8, RZ ;  /* 0x00000008b9b67824 */ /* 0x000fc800078e00ff */
[----:B------:R-:W-:Y:S01]  /*0be0*/  VIADD R184, R182, 0x40 ;  /* 0x00000040b6b87836 */ /* 0x000fe20000000000 */
[----:B--2---:R-:W-:Y:S02]  /*0bf0*/  R2UR UR5, R0 ;  /* 0x00000000000572ca */ /* 0x004fe400000e0000 */
[----:B------:R-:W-:-:S04]  /*0c00*/  LEA.HI R0, R3, R6, RZ, 0x7 ;  /* 0x0000000603007211 */ /* 0x000fc800078f38ff */
[----:B------:R-:W-:Y:S02]  /*0c10*/  LOP3.LUT R5, R0, 0xffffff80, RZ, 0xc0, !PT ;  /* 0xffffff8000057812 */ /* 0x000fe400078ec0ff */
[----:B------:R-:W-:-:S03]  /*0c20*/  SHF.R.S32.HI R13, RZ, 0x7, R0 ;  /* 0x00000007ff0d7819 */ /* 0x000fc60000011400 */
[----:B------:R-:W-:Y:S01]  /*0c30*/  IMAD.IADD R230, R6, 0x1, -R5 ;  /* 0x0000000106e67824 */ /* 0x000fe200078e0a05 */
[----:B------:R-:W-:Y:S01]  /*0c40*/  SHF.R.S32.HI R5, RZ, 0x4, R4 ;  /* 0x00000004ff057819 */ /* 0x000fe20000011404 */
[----:B------:R0:W-:Y:S01]  /*0c50*/  STL [R1+0x80], R13 ;  /* 0x0000800d01007387 */ /* 0x0001e20000100800 */
[----:B------:R-:W-:Y:S01]  /*0c60*/  LEA.HI R0, R0, R13, RZ, 0x1 ;  /* 0x0000000d00007211 */ /* 0x000fe200078f08ff */
[----:B------:R-:W-:Y:S01]  /*0c70*/  ULOP3.LUT UR5, UR5, 0x1, URZ, 0xfc, !UPT ;  /* 0x0000000105057892 */ /* 0x000fe2000f8efc3f */
[----:B------:R-:W-:Y:S02]  /*0c80*/  SHF.R.S32.HI R9, RZ, 0x1f, R230 ;  /* 0x0000001fff097819 */ /* 0x000fe400000114e6 */
[----:B------:R-:W-:Y:S02]  /*0c90*/  LEA.HI R7, R4, R5, RZ, 0x1 ;  /* 0x0000000504077211 */ /* 0x000fe400078f08ff */
[CC--:B------:R-:W-:Y:S02]  /*0ca0*/  LEA.HI R10, R9.reuse, R230.reuse, RZ, 0x2 ;  /* 0x000000e6090a7211 */ /* 0x0c0fe400078f10ff */
[----:B------:R-:W-:-:S02]  /*0cb0*/  LEA.HI R9, R9, R230, RZ, 0x5 ;  /* 0x000000e609097211 */ /* 0x000fc400078f28ff */
[--C-:B------:R-:W-:Y:S02]  /*0cc0*/  SHF.R.S32.HI R11, RZ, 0x2, R10.reuse ;  /* 0x00000002ff0b7819 */ /* 0x100fe4000001140a */
[----:B------:R-:W-:Y:S02]  /*0cd0*/  SHF.R.S32.HI R8, RZ, 0x1f, R10 ;  /* 0x0000001fff087819 */ /* 0x000fe4000001140a */
[----:B------:R-:W-:Y:S02]  /*0ce0*/  SHF.R.S32.HI R9, RZ, 0x5, R9 ;  /* 0x00000005ff097819 */ /* 0x000fe40000011409 */
[----:B------:R-:W-:Y:S02]  /*0cf0*/  LEA.HI R8, R8, R11, RZ, 0x3 ;  /* 0x0000000b08087211 */ /* 0x000fe400078f18ff */
[----:B------:R-:W-:Y:S02]  /*0d00*/  LOP3.LUT R0, R0, 0x3fffffe, RZ, 0xc0, !PT ;  /* 0x03fffffe00007812 */ /* 0x000fe400078ec0ff */
[----:B------:R-:W-:-:S02]  /*0d10*/  LOP3.LUT R12, R8, 0xfffffff8, RZ, 0xc0, !PT ;  /* 0xfffffff8080c7812 */ /* 0x000fc400078ec0ff */
[----:B------:R-:W-:Y:S01]  /*0d20*/  LOP3.LUT R8, R7, 0x1ffffffe, RZ, 0xc0, !PT ;  /* 0x1ffffffe07087812 */ /* 0x000fe200078ec0ff */
[----:B------:R-:W-:Y:S01]  /*0d30*/  IMAD.IADD R0, R13, 0x1, -R0 ;  /* 0x000000010d007824 */ /* 0x000fe200078e0a00 */
[----:B------:R-:W-:Y:S01]  /*0d40*/  LEA.HI R7, R3, R6, RZ, 0x2 ;  /* 0x0000000603077211 */ /* 0x000fe200078f10ff */
[----:B------:R-:W-:Y:S01]  /*0d50*/  IMAD.IADD R12, R11, 0x1, -R12 ;  /* 0x000000010b0c7824 */ /* 0x000fe200078e0a0c */
[----:B------:R-:W-:Y:S02]  /*0d60*/  IADD3 R8, R5, -R8, RZ ;  /* 0x8000000805087210 */ /* 0x000fe40007ffe0ff */
[----:B------:R-:W-:Y:S01]  /*0d70*/  LOP3.LUT R191, R7, 0xfffffffc, RZ, 0xc0, !PT ;  /* 0xfffffffc07bf7812 */ /* 0x000fe200078ec0ff */
[----:B------:R-:W-:Y:S01]  /*0d80*/  IMAD R9, R9, 0x10, R12 ;  /* 0x0000001009097824 */ /* 0x000fe200078e020c */
[--C-:B------:R-:W-:Y:S02]  /*0d90*/  SHF.R.S32.HI R162, RZ, 0x2, R7.reuse ;  /* 0x00000002ffa27819 */ /* 0x100fe40000011407 */
[----:B------:R-:W-:Y:S01]  /*0da0*/  SHF.R.S32.HI R7, RZ, 0x1f, R7 ;  /* 0x0000001fff077819 */ /* 0x000fe20000011407 */
[----:B------:R-:W-:Y:S01]  /*0db0*/  IMAD.IADD R191, R6, 0x1, -R191 ;  /* 0x0000000106bf7824 */ /* 0x000fe200078e0abf */
[----:B------:R-:W-:Y:S01]  /*0dc0*/  LEA.HI R5, R3, R6, RZ, 0x5 ;  /* 0x0000000603057211 */ /* 0x000fe200078f28ff */
[----:B------:R-:W-:Y:S01]  /*0dd0*/  VIADD R189, R162, 0x40 ;  /* 0x00000040a2bd7836 */ /* 0x000fe20000000000 */
[----:B------:R-:W-:Y:S01]  /*0de0*/  LEA.HI R7, R7, R162, RZ, 0x3 ;  /* 0x000000a207077211 */ /* 0x000fe200078f18ff */
[----:B------:R-:W-:Y:S01]  /*0df0*/  IMAD.SHL.U32 R160, R191, 0x4, RZ ;  /* 0x00000004bfa07824 */ /* 0x000fe200078e00ff */
[----:B------:R-:W-:Y:S01]  /*0e00*/  LOP3.LUT R3, R4, 0x3fffff0, RZ, 0xc0, !PT ;  /* 0x03fffff004037812 */ /* 0x000fe200078ec0ff */
[----:B0-----:R-:W-:Y:S01]  /*0e10*/  IMAD R13, R0, 0x40, R9 ;  /* 0x00000040000d7824 */ /* 0x001fe200078e0209 */
[----:B------:R-:W-:Y:S01]  /*0e20*/  SHF.R.S32.HI R0, RZ, 0x1f, R189 ;  /* 0x0000001fff007819 */ /* 0x000fe200000114bd */
[C---:B------:R-:W-:Y:S01]  /*0e30*/  VIADD R168, R160.reuse, 0x40 ;  /* 0x00000040a0a87836 */ /* 0x040fe20000000000 */
[----:B------:R-:W-:Y:S01]  /*0e40*/  IADD3 R169, R160, 0x20, RZ ;  /* 0x00000020a0a97810 */ /* 0x000fe20007ffe0ff */
[----:B------:R-:W-:Y:S01]  /*0e50*/  IMAD.IADD R3, R6, 0x1, -R3 ;  /* 0x0000000106037824 */ /* 0x000fe200078e0a03 */
[----:B------:R-:W-:Y:S01]  /*0e60*/  LOP3.LUT R7, R7, 0xfffffff8, RZ, 0xc0, !PT ;  /* 0xfffffff807077812 */ /* 0x000fe200078ec0ff */
[C---:B------:R-:W-:Y:S01]  /*0e70*/  IMAD.IADD R166, R160.reuse, 0x1, R168 ;  /* 0x00000001a0a67824 */ /* 0x040fe200078e02a8 */
[----:B------:R-:W-:Y:S01]  /*0e80*/  SHF.R.S32.HI R4, RZ, 0x5, R5 ;  /* 0x00000005ff047819 */ /* 0x000fe20000011405 */
[----:B------:R-:W-:Y:S01]  /*0e90*/  IMAD.IADD R165, R160, 0x1, R169 ;  /* 0x00000001a0a57824 */ /* 0x000fe200078e02a9 */
[----:B------:R-:W-:Y:S01]  /*0ea0*/  LEA.HI R0, R0, R189, RZ, 0x3 ;  /* 0x000000bd00007211 */ /* 0x000fe200078f18ff */
[----:B------:R-:W-:Y:S01]  /*0eb0*/  IMAD.IADD R229, R162, 0x1, -R7 ;  /* 0x00000001a2e57824 */ /* 0x000fe200078e0a07 */
[----:B------:R-:W-:Y:S01]  /*0ec0*/  STL [R1+0x84], R13 ;  /* 0x0000840d01007387 */ /* 0x000fe20000100800 */
[----:B------:R-:W-:Y:S01]  /*0ed0*/  IMAD R3, R4, 0x10, R3 ;  /* 0x0000001004037824 */ /* 0x000fe200078e0203 */
[----:B------:R-:W-:Y:S01]  /*0ee0*/  SHF.L.U32 R18, R191, 0x3, RZ ;  /* 0x00000003bf127819 */ /* 0x000fe200000006ff */
[----:B------:R-:W-:Y:S01]  /*0ef0*/  IMAD.SHL.U32 R0, R0, 0x40, RZ ;  /* 0x0000004000007824 */ /* 0x000fe200078e00ff */
[----:B------:R-:W-:Y:S01]  /*0f00*/  SHF.R.S32.HI R227, RZ, 0x1f, R169 ;  /* 0x0000001fffe37819 */ /* 0x000fe200000114a9 */
[----:B------:R-:W-:Y:S01]  /*0f10*/  IMAD.SHL.U32 R177, R4, 0x200, RZ ;  /* 0x0000020004b17824 */ /* 0x000fe200078e00ff */
[----:B------:R-:W-:Y:S01]  /*0f20*/  SHF.R.S32.HI R4, RZ, 0x1f, R165 ;  /* 0x0000001fff047819 */ /* 0x000fe200000114a5 */
[----:B------:R-:W-:Y:S01]  /*0f30*/  IMAD.SHL.U32 R173, R189, 0x40, RZ ;  /* 0x00000040bdad7824 */ /* 0x000fe200078e00ff */
[----:B------:R-:W-:Y:S01]  /*0f40*/  LEA R12, R3, R8, 0x3 ;  /* 0x00000008030c7211 */ /* 0x000fe200078e18ff */
[----:B------:R-:W-:Y:S01]  /*0f50*/  IMAD.SHL.U32 R175, R229, 0x40, RZ ;  /* 0x00000040e5af7824 */ /* 0x000fe200078e00ff */
[----:B------:R-:W-:Y:S01]  /*0f60*/  LOP3.LUT R179, R0, 0xfffffe00, RZ, 0xc0, !PT ;  /* 0xfffffe0000b37812 */ /* 0x000fe200078ec0ff */
[C---:B------:R-:W-:Y:S01]  /*0f70*/  VIADD R171, R160.reuse, 0x10 ;  /* 0x00000010a0ab7836 */ /* 0x040fe20000000000 */
[----:B------:R-:W-:Y:S01]  /*0f80*/  SHF.R.S32.HI R3, RZ, 0x1f, R166 ;  /* 0x0000001fff037819 */ /* 0x000fe200000114a6 */
[----:B------:R-:W-:Y:S01]  /*0f90*/  VIADD R170, R160, 0x30 ;  /* 0x00000030a0aa7836 */ /* 0x000fe20000000000 */
[----:B------:R-:W-:Y:S01]  /*0fa0*/  LEA.HI R0, R4, R165, RZ, 0x6 ;  /* 0x000000a504007211 */ /* 0x000fe200078f30ff */
[----:B------:R-:W-:Y:S01]  /*0fb0*/  VIADD R172, R160, 0x50 ;  /* 0x00000050a0ac7836 */ /* 0x000fe20000000000 */
[----:B------:R-:W-:-:S02]  /*0fc0*/  LOP3.LUT R173, R173, 0x1c0, RZ, 0xc0, !PT ;  /* 0x000001c0adad7812 */ /* 0x000fc400078ec0ff */
[----:B------:R-:W-:Y:S01]  /*0fd0*/  LOP3.LUT R175, R175, 0x1c0, RZ, 0xc0, !PT ;  /* 0x000001c0afaf7812 */ /* 0x000fe200078ec0ff */
[----:B------:R-:W-:Y:S01]  /*0fe0*/  IMAD.SHL.U32 R0, R0, 0x80, RZ ;  /* 0x0000008000007824 */ /* 0x000fe200078e00ff */
[----:B------:R-:W-:Y:S02]  /*0ff0*/  LEA.HI R6, R4, R165, RZ, 0x3 ;  /* 0x000000a504067211 */ /* 0x000fe400078f18ff */
[CC--:B------:R-:W-:Y:S02]  /*1000*/  LEA.HI R5, R3.reuse, R166.reuse, RZ, 0x6 ;  /* 0x000000a603057211 */ /* 0x0c0fe400078f30ff */
[----:B------:R-:W-:Y:S02]  /*1010*/  LEA.HI R4, R3, R166, RZ, 0x3 ;  /* 0x000000a603047211 */ /* 0x000fe400078f18ff */
[----:B------:R-:W-:Y:S02]  /*1020*/  SHF.R.U32.HI R14, RZ, 0x3, R173 ;  /* 0x00000003ff0e7819 */ /* 0x000fe400000116ad */
[----:B------:R-:W-:-:S02]  /*1030*/  SHF.R.U32.HI R176, RZ, 0x3, R175 ;  /* 0x00000003ffb07819 */ /* 0x000fc400000116af */
[--C-:B------:R-:W-:Y:S02]  /*1040*/  LOP3.LUT R3, R175, 0x38, R6.reuse, 0xf8, !PT ;  /* 0x00000038af037812 */ /* 0x100fe400078ef806 */
[----:B------:R-:W-:Y:S02]  /*1050*/  LOP3.LUT R8, R173, 0x38, R6, 0xf8, !PT ;  /* 0x00000038ad087812 */ /* 0x000fe400078ef806 */
[----:B------:R-:W-:Y:S02]  /*1060*/  SHF.L.U32 R7, R5, 0x7, RZ ;  /* 0x0000000705077819 */ /* 0x000fe400000006ff */
[----:B------:R-:W-:Y:S02]  /*1070*/  LOP3.LUT R5, R175, 0x38, R4, 0xf8, !PT ;  /* 0x00000038af057812 */ /* 0x000fe400078ef804 */
[----:B------:R-:W-:Y:S02]  /*1080*/  LOP3.LUT R0, R0, 0xffffe000, RZ, 0xc0, !PT ;  /* 0xffffe00000007812 */ /* 0x000fe400078ec0ff */
[----:B------:R-:W-:-:S02]  /*1090*/  LOP3.LUT R3, R3, R176, RZ, 0x3c, !PT ;  /* 0x000000b003037212 */ /* 0x000fc400078e3cff */
[----:B------:R-:W-:Y:S02]  /*10a0*/  LOP3.LUT R9, R8, R14, RZ, 0x3c, !PT ;  /* 0x0000000e08097212 */ /* 0x000fe400078e3cff */
[----:B------:R-:W-:Y:S02]  /*10b0*/  LOP3.LUT R8, R7, 0xffffe000, RZ, 0xc0, !PT ;  /* 0xffffe00007087812 */ /* 0x000fe400078ec0ff */
[----:B------:R-:W-:Y:S02]  /*10c0*/  LOP3.LUT R7, R5, R176, RZ, 0x3c, !PT ;  /* 0x000000b005077212 */ /* 0x000fe400078e3cff */
[-C--:B------:R-:W-:Y:S01]  /*10d0*/  IADD3 R5, R3, R0.reuse, R177 ;  /* 0x0000000003057210 */ /* 0x080fe20007ffe0b1 */
[----:B------:R-:W-:Y:S01]  /*10e0*/  IMAD.U32 R3, RZ, RZ, UR4 ;  /* 0x00000004ff037e24 */ /* 0x000fe2000f8e00ff */
[----:B------:R-:W-:Y:S01]  /*10f0*/  IADD3 R9, R9, R0, R179 ;  /* 0x0000000009097210 */ /* 0x000fe20007ffe0b3 */
[----:B------:R-:W-:Y:S01]  /*1100*/  IMAD.U32 R0, RZ, RZ, UR5 ;  /* 0x00000005ff007e24 */ /* 0x000fe2000f8e00ff */
[----:B------:R-:W-:-:S02]  /*1110*/  LOP3.LUT R11, R173, 0x38, R4, 0xf8, !PT ;  /* 0x00000038ad0b7812 */ /* 0x000fc400078ef804 */
[----:B------:R-:W-:Y:S02]  /*1120*/  IADD3 R7, R7, R8, R177 ;  /* 0x0000000807077210 */ /* 0x000fe40007ffe0b1 */
[----:B------:R0:W-:Y:S01]  /*1130*/  STL [R1+0x3c], R0 ;  /* 0x00003c0001007387 */ /* 0x0001e20000100800 */
[----:B------:R-:W-:Y:S02]  /*1140*/  LOP3.LUT R11, R11, R14, RZ, 0x3c, !PT ;  /* 0x0000000e0b0b7212 */ /* 0x000fe400078e3cff */
[----:B------:R-:W-:Y:S01]  /*1150*/  SHF.R.S32.HI R223, RZ, 0x3, R4 ;  /* 0x00000003ffdf7819 */ /* 0x000fe20000011404 */
[----:B------:R1:W-:Y:S01]  /*1160*/  STL [R1+0x7c], R3 ;  /* 0x00007c0301007387 */ /* 0x0003e20000100800 */
[----:B------:R-:W-:Y:S02]  /*1170*/  IADD3 R11, R11, R8, R179 ;  /* 0x000000080b0b7210 */ /* 0x000fe40007ffe0b3 */
[----:B------:R-:W-:Y:S02]  /*1180*/  LOP3.LUT R8, R173, 0x38, R18, 0xf8, !PT ;  /* 0x00000038ad087812 */ /* 0x000fe400078ef812 */
[----:B------:R-:W-:-:S02]  /*1190*/  SHF.R.S32.HI R221, RZ, 0x3, R6 ;  /* 0x00000003ffdd7819 */ /* 0x000fc40000011406 */
[----:B------:R-:W-:Y:S02]  /*11a0*/  LOP3.LUT R8, R179, R8, R14, 0xf6, !PT ;  /* 0x00000008b3087212 */ /* 0x000fe400078ef60e */
[----:B0-----:R-:W-:Y:S02]  /*11b0*/  LEA.HI R0, R191, R191, RZ, 0x1 ;  /* 0x000000bfbf007211 */ /* 0x001fe400078f08ff */
[----:B-1----:R-:W-:Y:S02]  /*11c0*/  SHF.R.S32.HI R3, RZ, 0x1f, R182 ;  /* 0x0000001fff037819 */ /* 0x002fe400000114b6 */
[----:B------:R-:W-:Y:S02]  /*11d0*/  LOP3.LUT R3, R10, 0x7ffffffc, RZ, 0xc0, !PT ;  /* 0x7ffffffc0a037812 */ /* 0x000fe400078ec0ff */
[----:B------:R-:W-:Y:S02]  /*11e0*/  SHF.R.S32.HI R10, RZ, 0x1f, R184 ;  /* 0x0000001fff0a7819 */ /* 0x000fe400000114b8 */
[----:B------:R-:W-:Y:S01]  /*11f0*/  SHF.L.U32 R10, R12, 0x3, RZ ;  /* 0x000000030c0a7819 */ /* 0x000fe200000006ff */
[----:B------:R-:W-:Y:S01]  /*1200*/  IMAD.IADD R3, R230, 0x1, -R3 ;  /* 0x00000001e6037824 */ /* 0x000fe200078e0a03 */
[----:B------:R-:W-:-:S02]  /*1210*/  LOP3.LUT R0, R0, 0x1ffffffe, RZ, 0xc0, !PT ;  /* 0x1ffffffe00007812 */ /* 0x000fc400078ec0ff */
[----:B------:R-:W-:Y:S01]  /*1220*/  SHF.R.S32.HI R228, RZ, 0x1f, R171 ;  /* 0x0000001fffe47819 */ /* 0x000fe200000114ab */
[----:B------:R-:W-:Y:S01]  /*1230*/  IMAD.SHL.U32 R174, R3, 0x2, RZ ;  /* 0x0000000203ae7824 */ /* 0x000fe200078e00ff */
[----:B------:R-:W-:Y:S01]  /*1240*/  LEA R3, R8, UR4, 0x1 ;  /* 0x0000000408037c11 */ /* 0x000fe2000f8e08ff */
[----:B------:R-:W-:Y:S01]  /*1250*/  STL [R1+0x88], R10 ;  /* 0x0000880a01007387 */ /* 0x000fe20000100800 */
[----:B------:R-:W-:Y:S01]  /*1260*/  IMAD.IADD R0, R191, 0x1, -R0 ;  /* 0x00000001bf007824 */ /* 0x000fe200078e0a00 */
[----:B------:R-:W-:Y:S01]  /*1270*/  SHF.R.S32.HI R226, RZ, 0x1f, R170 ;  /* 0x0000001fffe27819 */ /* 0x000fe200000114aa */
[C---:B------:R-:W-:Y:S01]  /*1280*/  VIADD R204, R174.reuse, 0x18 ;  /* 0x00000018aecc7836 */ /* 0x040fe20000000000 */
[C---:B------:R-:W-:Y:S01]  /*1290*/  IADD3 R201, R174.reuse, 0x30, RZ ;  /* 0x00000030aec97810 */ /* 0x040fe20007ffe0ff */
[C---:B------:R-:W-:Y:S01]  /*12a0*/  VIADD R198, R174.reuse, 0x48 ;  /* 0x00000048aec67836 */ /* 0x040fe20000000000 */
[----:B------:R0:W-:Y:S01]  /*12b0*/  STL [R1+0x74], R3 ;  /* 0x0000740301007387 */ /* 0x0001e20000100800 */
[C---:B------:R-:W-:Y:S01]  /*12c0*/  VIADD R206, R174.reuse, 0x10 ;  /* 0x00000010aece7836 */ /* 0x040fe20000000000 */
[C---:B------:R-:W-:Y:S01]  /*12d0*/  IADD3 R194, R174.reuse, 0x68, RZ ;  /* 0x00000068aec27810 */ /* 0x040fe20007ffe0ff */
[C---:B------:R-:W-:Y:S01]  /*12e0*/  VIADD R202, R174.reuse, 0x28 ;  /* 0x00000028aeca7836 */ /* 0x040fe20000000000 */
[----:B------:R-:W-:Y:S01]  /*12f0*/  SHF.R.S32.HI R225, RZ, 0x1f, R168 ;  /* 0x0000001fffe17819 */ /* 0x000fe200000114a8 */
[C---:B------:R-:W-:Y:S01]  /*1300*/  VIADD R199, R174.reuse, 0x40 ;  /* 0x00000040aec77836 */ /* 0x040fe20000000000 */
[----:B------:R-:W-:Y:S01]  /*1310*/  SHF.R.S32.HI R4, RZ, 0x1f, R206 ;  /* 0x0000001fff047819 */ /* 0x000fe200000114ce */
[C---:B------:R-:W-:Y:S01]  /*1320*/  VIADD R208, R174.reuse, 0x8 ;  /* 0x00000008aed07836 */ /* 0x040fe20000000000 */
[----:B------:R-:W-:Y:S01]  /*1330*/  SHF.R.S32.HI R4, RZ, 0x1f, R202 ;  /* 0x0000001fff047819 */ /* 0x000fe200000114ca */
[C---:B------:R-:W-:Y:S01]  /*1340*/  VIADD R203, R174.reuse, 0x20 ;  /* 0x00000020aecb7836 */ /* 0x040fe20000000000 */
[----:B0-----:R-:W-:Y:S01]  /*1350*/  SHF.R.S32.HI R3, RZ, 0x1f, R204 ;  /* 0x0000001fff037819 */ /* 0x001fe200000114cc */
[C---:B------:R-:W-:Y:S01]  /*1360*/  VIADD R200, R174.reuse, 0x38 ;  /* 0x00000038aec87836 */ /* 0x040fe20000000000 */
[----:B------:R-:W-:Y:S01]  /*1370*/  SHF.R.S32.HI R3, RZ, 0x1f, R201 ;  /* 0x0000001fff037819 */ /* 0x000fe200000114c9 */
[C---:B------:R-:W-:Y:S01]  /*1380*/  VIADD R197, R174.reuse, 0x50 ;  /* 0x00000050aec57836 */ /* 0x040fe20000000000 */
[----:B------:R-:W-:Y:S01]  /*1390*/  SHF.R.S32.HI R3, RZ, 0x1f, R198 ;  /* 0x0000001fff037819 */ /* 0x000fe200000114c6 */
[C---:B------:R-:W-:Y:S01]  /*13a0*/  VIADD R196, R174.reuse, 0x58 ;  /* 0x00000058aec47836 */ /* 0x040fe20000000000 */
[----:B------:R-:W-:Y:S01]  /*13b0*/  LEA R3, R5, UR4, 0x1 ;  /* 0x0000000405037c11 */ /* 0x000fe2000f8e08ff */
[C---:B------:R-:W-:Y:S01]  /*13c0*/  VIADD R195, R174.reuse, 0x60 ;  /* 0x00000060aec37836 */ /* 0x040fe20000000000 */
[----:B------:R-:W-:Y:S01]  /*13d0*/  SHF.R.S32.HI R4, RZ, 0x1f, R199 ;  /* 0x0000001fff047819 */ /* 0x000fe200000114c7 */
[C---:B------:R-:W-:Y:S01]  /*13e0*/  VIADD R193, R174.reuse, 0x70 ;  /* 0x00000070aec17836 */ /* 0x040fe20000000000 */
[----:B------:R-:W-:Y:S01]  /*13f0*/  LEA R5, R9, UR4, 0x1 ;  /* 0x0000000409057c11 */ /* 0x000fe2000f8e08ff */
[----:B------:R0:W-:Y:S01]  /*1400*/  STL [R1+0x78], R3 ;  /* 0x0000780301007387 */ /* 0x0001e20000100800 */
[----:B------:R-:W-:Y:S01]  /*1410*/  LEA R4, R7, UR4, 0x1 ;  /* 0x0000000407047c11 */ /* 0x000fe2000f8e08ff */
[----:B------:R-:W-:Y:S01]  /*1420*/  VIADD R192, R174, 0x78 ;  /* 0x00000078aec07836 */ /* 0x000fe20000000000 */
[----:B------:R-:W-:Y:S01]  /*1430*/  SHF.R.S32.HI R6, RZ, 0x1f, R208 ;  /* 0x0000001fff067819 */ /* 0x000fe200000114d0 */
[----:B------:R1:W-:Y:S01]  /*1440*/  STL [R1+0x6c], R5 ;  /* 0x00006c0501007387 */ /* 0x0003e20000100800 */
[----:B------:R-:W-:Y:S01]  /*1450*/  SHF.R.S32.HI R6, RZ, 0x1f, R203 ;  /* 0x0000001fff067819 */ /* 0x000fe200000114cb */
[----:B------:R-:W-:Y:S01]  /*1460*/  IMAD R181, R0, 0x8, R13 ;  /* 0x0000000800b57824 */ /* 0x000fe200078e020d */
[----:B------:R-:W-:Y:S01]  /*1470*/  SHF.R.S32.HI R224, RZ, 0x1f, R172 ;  /* 0x0000001fffe07819 */ /* 0x000fe200000114ac */
[----:B------:R1:W-:Y:S01]  /*1480*/  STL [R1+0x70], R4 ;  /* 0x0000700401007387 */ /* 0x0003e20000100800 */
[----:B------:R-:W-:-:S02]  /*1490*/  SHF.R.S32.HI R6, RZ, 0x1f, R200 ;  /* 0x0000001fff067819 */ /* 0x000fc400000114c8 */
[----:B0-----:R-:W-:Y:S02]  /*14a0*/  LEA R3, R11, UR4, 0x1 ;  /* 0x000000040b037c11 */ /* 0x001fe4000f8e08ff */
[----:B------:R-:W-:Y:S02]  /*14b0*/  SHF.R.S32.HI R237, RZ, 0x1f, R197 ;  /* 0x0000001fffed7819 */ /* 0x000fe400000114c5 */
[----:B------:R-:W-:Y:S01]  /*14c0*/  SHF.R.S32.HI R236, RZ, 0x1f, R196 ;  /* 0x0000001fffec7819 */ /* 0x000fe200000114c4 */
[----:B------:R1:W-:Y:S01]  /*14d0*/  STL [R1+0x68], R3 ;  /* 0x0000680301007387 */ /* 0x0003e20000100800 */
[----:B------:R-:W-:Y:S02]  /*14e0*/  SHF.R.S32.HI R235, RZ, 0x1f, R195 ;  /* 0x0000001fffeb7819 */ /* 0x000fe400000114c3 */
[----:B------:R-:W-:Y:S02]  /*14f0*/  SHF.R.S32.HI R234, RZ, 0x1f, R194 ;  /* 0x0000001fffea7819 */ /* 0x000fe400000114c2 */
[----:B------:R-:W-:-:S02]  /*1500*/  SHF.R.S32.HI R233, RZ, 0x1f, R193 ;  /* 0x0000001fffe97819 */ /* 0x000fc400000114c1 */
[----:B------:R-:W-:-:S07]  /*1510*/  SHF.R.S32.HI R231, RZ, 0x1f, R192 ;  /* 0x0000001fffe77819 */ /* 0x000fce00000114c0 */
.L_x_1738:
[----:B------:R-:W-:Y:S01]  /*1520*/  ULDC.64 UR4, c[0x0][0xa28] ;  /* 0x00028a0000047ab9 */ /* 0x000fe20000000a00 */
[----:B0123--:R-:W0:Y:S01]  /*1530*/  LDC.64 R6, c[0x0][0xa08] ;  /* 0x00028200ff067b82 */ /* 0x00fe220000000a00 */
[----:B------:R-:W-:Y:S01]  /*1540*/  ISETP.NE.U32.AND P0, PT, RZ, UR4, PT ;  /* 0x00000004ff007c0c */ /* 0x000fe2000bf05070 */
[----:B------:R-:W-:Y:S01]  /*1550*/  IMAD.MOV.U32 R12, RZ, RZ, RZ ;  /* 0x000000ffff0c7224 */ /* 0x000fe200078e00ff */
[----:B------:R-:W-:Y:S01]  /*1560*/  ULDC.64 UR6, c[0x0][0xa20] ;  /* 0x0002880000067ab9 */ /* 0x000fe20000000a00 */
[----:B------:R-:W-:Y:S01]  /*1570*/  IMAD.MOV.U32 R26, RZ, RZ, RZ ;  /* 0x000000ffff1a7224 */ /* 0x000fe200078e00ff */
[----:B------:R-:W-:Y:S01]  /*1580*/  ISETP.NE.AND.EX P0, PT, RZ, UR5, PT, P0 ;  /* 0x00000005ff007c0c */ /* 0x000fe2000bf05300 */
[----:B------:R-:W-:Y:S02]  /*1590*/  ULDC.64 UR4, c[0x0][0xa18] ;  /* 0x0002860000047ab9 */ /* 0x000fe40000000a00 */
[----:B------:R-:W-:-:S04]  /*15a0*/  ISETP.NE.U32.AND P1, PT, RZ, UR4, PT ;  /* 0x00000004ff007c0c */ /* 0x000fc8000bf25070 */
[----:B------:R-:W-:Y:S01]  /*15b0*/  ISETP.NE.AND.EX P1, PT, RZ, UR5, PT, P1 ;  /* 0x00000005ff007c0c */ /* 0x000fe2000bf25310 */
[----:B------:R-:W-:Y:S02]  /*15c0*/  ULDC.64 UR4, c[0x0][0xa08] ;  /* 0x0002820000047ab9 */ /* 0x000fe40000000a00 */
[----:B------:R-:W-:-:S03]  /*15d0*/  ISETP.NE.U32.AND P3, PT, RZ, UR4, PT ;  /* 0x00000004ff007c0c */ /* 0x000fc6000bf65070 */
[----:B-1--4-:R-:W1:Y:S01]  /*15e0*/  @P0 LDC.64 R4, c[0x0][0xa28] ;  /* 0x00028a00ff040b82 */ /* 0x012e620000000a00 */
[----:B------:R-:W-:Y:S01]  /*15f0*/  ISETP.NE.AND.EX P3, PT, RZ, UR5, PT, P3 ;  /* 0x00000005ff007c0c */ /* 0x000fe2000bf65330 */
[----:B0-----:R-:W-:-:S06]  /*1600*/  IMAD.WIDE R10, R31, 0x4, R6 ;  /* 0x000000041f0a7825 */ /* 0x001fcc00078e0206 */
[----:B------:R-:W0:Y:S01]  /*1610*/  @P1 LDC.64 R8, c[0x0][0xa18] ;  /* 0x00028600ff081b82 */ /* 0x000e220000000a00 */
[----:B------:R-:W-:Y:S02]  /*1620*/  ULDC UR4, c[0x0][0x288] ;  /* 0x0000a20000047ab9 */ /* 0x000fe40000000800 */
[----:B------:R-:W-:Y:S01]  /*1630*/  IMAD.U32 R163, RZ, RZ, UR4 ;  /* 0x00000004ffa37e24 */ /* 0x000fe2000f8e00ff */
[----:B------:R-:W-:Y:S02]  /*1640*/  ULDC.64 UR4, c[0x0][0x418] ;  /* 0x0001060000047ab9 */ /* 0x000fe40000000a00 */
[----:B------:R2:W5:Y:S01]  /*1650*/  @P3 LDG.E R26, desc[UR46][R10.64] ;  /* 0x0000002e0a1a3981 */ /* 0x000562000c1e1900 */
[----:B-1----:R-:W-:-:S05]  /*1660*/  @P0 IMAD.WIDE R4, R31, 0x4, R4 ;  /* 0x000000041f040825 */ /* 0x002fca00078e0204 */
[----:B------:R2:W5:Y:S01]  /*1670*/  @P0 LDG.E R12, desc[UR46][R4.64] ;  /* 0x0000002e040c0981 */ /* 0x000562000c1e1900 */
[----:B0-----:R-:W-:-:S05]  /*1680*/  @P1 IMAD.WIDE R6, R31, 0x4, R8 ;  /* 0x000000041f061825 */ /* 0x001fca00078e0208 */
[----:B------:R2:W5:Y:S01]  /*1690*/  @P1 LDG.E R163, desc[UR46][R6.64] ;  /* 0x0000002e06a31981 */ /* 0x000562000c1e1900 */
[----:B------:R-:W-:Y:S01]  /*16a0*/  UISETP.NE.U32.AND UP0, UPT, UR4, URZ, UPT ;  /* 0x0000003f0400728c */ /* 0x000fe2000bf05070 */
[----:B------:R-:W-:Y:S01]  /*16b0*/  ISETP.NE.U32.AND P2, PT, RZ, UR6, PT ;  /* 0x00000006ff007c0c */ /* 0x000fe2000bf45070 */
[----:B------:R-:W-:Y:S01]  /*16c0*/  ULDC UR6, c[0x0][0x2f0] ;  /* 0x0000bc0000067ab9 */ /* 0x000fe20000000800 */
[----:B------:R-:W-:Y:S01]  /*16d0*/  ULDC UR4, c[0x0][0x424] ;  /* 0x0001090000047ab9 */ /* 0x000fe20000000800 */
[----:B------:R-:W-:Y:S01]  /*16e0*/  UISETP.NE.AND.EX UP0, UPT, UR5, URZ, UPT, UP0 ;  /* 0x0000003f0500728c */ /* 0x000fe2000bf05300 */
[----:B------:R-:W-:-:S03]  /*16f0*/  LOP3.LUT R3, R30, 0xff000000, RZ, 0xc0, !PT ;  /* 0xff0000001e037812 */ /* 0x000fc600078ec0ff */
[----:B------:R-:W-:Y:S01]  /*1700*/  USEL UR4, UR4, 0x1, UP0 ;  /* 0x0000000104047887 */ /* 0x000fe20008000000 */
[----:B------:R-:W-:Y:S01]  /*1710*/  ISETP.NE.AND.EX P2, PT, RZ, UR7, PT, P2 ;  /* 0x00000007ff007c0c */ /* 0x000fe2000bf45320 */
[----:B------:R-:W-:Y:S01]  /*1720*/  ULDC UR7, c[0x0][0x348] ;  /* 0x0000d20000077ab9 */ /* 0x000fe20000000800 */
[C---:B------:R-:W-:Y:S01]  /*1730*/  LOP3.LUT R0, R30.reuse, 0xff0000, RZ, 0xc0, !PT ;  /* 0x00ff00001e007812 */ /* 0x040fe200078ec0ff */
[----:B------:R-:W-:Y:S01]  /*1740*/  UIMAD UR6, UR4, UR6, URZ ;  /* 0x00000006040672a4 */ /* 0x000fe2000f8e023f */
[----:B------:R-:W-:Y:S02]  /*1750*/  SHF.R.U32.HI R3, RZ, 0x8, R3 ;  /* 0x00000008ff037819 */ /* 0x000fe40000011603 */
[----:B------:R-:W-:Y:S02]  /*1760*/  LOP3.LUT R183, R30, 0xffff, RZ, 0xc0, !PT ;  /* 0x0000ffff1eb77812 */ /* 0x000fe400078ec0ff */
[----:B------:R-:W-:Y:S02]  /*1770*/  LEA.HI R186, R0, R3, RZ, 0x10 ;  /* 0x0000000300ba7211 */ /* 0x000fe400078f80ff */
[----:B------:R-:W-:Y:S01]  /*1780*/  MOV R187, R31 ;  /* 0x0000001f00bb7202 */ /* 0x000fe20000000f00 */
[----:B--2---:R-:W-:Y:S06]  /*1790*/  @P1 BRA `(.L_x_1446) ;  /* 0x0000000000241947 */ /* 0x004fec0003800000 */
        /* <DEDUP_REMOVED lines=9> */
.L_x_1446:
[----:B------:R-:W-:Y:S02]  /*1830*/  IMAD.U32 R25, RZ, RZ, UR7 ;  /* 0x00000007ff197e24 */ /* 0x000fe4000f8e00ff */
[----:B------:R-:W-:Y:S01]  /*1840*/  IMAD.U32 R27, RZ, RZ, UR6 ;  /* 0x00000006ff1b7e24 */ /* 0x000fe2000f8e00ff */
[----:B------:R-:W-:Y:S06]  /*1850*/  @!P2 BRA `(.L_x_1447) ;  /* 0x000000000010a947 */ /* 0x000fec0003800000 */
[----:B------:R-:W0:Y:S02]  /*1860*/  LDC.64 R4, c[0x0][0xa20] ;  /* 0x00028800ff047b82 */ /* 0x000e240000000a00 */
[----:B0-----:R-:W-:-:S05]  /*1870*/  IMAD.WIDE R4, R31, 0x4, R4 ;  /* 0x000000041f047825 */ /* 0x001fca00078e0204 */
[----:B------:R0:W5:Y:S01]  /*1880*/  LDG.E R27, desc[UR46][R4.64] ;  /* 0x0000002e041b7981 */ /* 0x000162000c1e1900 */
[----:B------:R-:W-:Y:S05]  /*1890*/  BRA `(.L_x_1448) ;  /* 0x0000000000107947 */ /* 0x000fea0003800000 */
.L_x_1447:
[----:B------:R-:W-:Y:S05]  /*18a0*/  @!P3 BRA `(.L_x_1448) ;  /* 0x00000000000cb947 */ /* 0x000fea0003800000 */
[----:B------:R-:W2:Y:S04]  /*18b0*/  LDG.E R0, desc[UR46][R10.64] ;  /* 0x0000002e0a007981 */ /* 0x000ea8000c1e1900 */
[----:B------:R-:W2:Y:S02]  /*18c0*/  LDG.E R27, desc[UR46][R10.64+0x4] ;  /* 0x0000042e0a1b7981 */ /* 0x000ea4000c1e1900 */
[----:B--2---:R-:W-:-:S07]  /*18d0*/  IMAD.IADD R27, R27, 0x1, -R0 ;  /* 0x000000011b1b7824 */ /* 0x004fce00078e0a00 */
.L_x_1448:
[----:B------:R-:W-:Y:S01]  /*18e0*/  ULDC.64 UR4, c[0x0][0xa10] ;  /* 0x0002840000047ab9 */ /* 0x000fe20000000a00 */
[----:B0-----:R-:W0:Y:S01]  /*18f0*/  LDC R4, c[0x0][0x448] ;  /* 0x00011200ff047b82 */ /* 0x001e220000000800 */
[----:B------:R-:W-:-:S04]  /*1900*/  ISETP.NE.U32.AND P0, PT, RZ, UR4, PT ;  /* 0x00000004ff007c0c */ /* 0x000fc8000bf05070 */
[----:B------:R-:W-:Y:S01]  /*1910*/  ISETP.NE.AND.EX P0, PT, RZ, UR5, PT, P0 ;  /* 0x00000005ff007c0c */ /* 0x000fe2000bf05300 */
[----:B------:R-:W-:Y:S02]  /*1920*/  ULDC.64 UR4, c[0x0][0xa30] ;  /* 0x00028c0000047ab9 */ /* 0x000fe40000000a00 */
[----:B------:R-:W-:-:S04]  /*1930*/  ISETP.NE.U32.AND P1, PT, RZ, UR4, PT ;  /* 0x00000004ff007c0c */ /* 0x000fc8000bf25070 */
[----:B------:R-:W-:-:S06]  /*1940*/  ISETP.NE.AND.EX P1, PT, RZ, UR5, PT, P1 ;  /* 0x00000005ff007c0c */ /* 0x000fcc000bf25310 */
[----:B------:R-:W1:Y:S08]  /*1950*/  @P0 LDC.64 R6, c[0x0][0xa10] ;  /* 0x00028400ff060b82 */ /* 0x000e700000000a00 */
[----:B------:R-:W2:Y:S01]  /*1960*/  @P1 LDC.64 R8, c[0x0][0xa30] ;  /* 0x00028c00ff081b82 */ /* 0x000ea20000000a00 */
[----:B-1----:R-:W-:-:S05]  /*1970*/  @P0 IMAD.WIDE R6, R31, 0x4, R6 ;  /* 0x000000041f060825 */ /* 0x002fca00078e0206 */
[----:B------:R-:W3:Y:S04]  /*1980*/  @P0 LDG.E R0, desc[UR46][R6.64] ;  /* 0x0000002e06000981 */ /* 0x000ee8000c1e1900 */
[----:B------:R-:W3:Y:S01]  /*1990*/  @P0 LDG.E R3, desc[UR46][R6.64+0x4] ;  /* 0x0000042e06030981 */ /* 0x000ee2000c1e1900 */
[----:B-----5:R-:W-:Y:S02]  /*19a0*/  IMAD.MOV.U32 R145, RZ, RZ, R27 ;  /* 0x000000ffff917224 */ /* 0x020fe400078e001b */
[----:B--2---:R-:W-:-:S05]  /*19b0*/  @P1 IMAD.WIDE R8, R31, 0x4, R8 ;  /* 0x000000041f081825 */ /* 0x004fca00078e0208 */
[----:B------:R1:W5:Y:S01]  /*19c0*/  @P1 LDG.E R145, desc[UR46][R8.64] ;  /* 0x0000002e08911981 */ /* 0x000362000c1e1900 */
[----:B0-----:R-:W-:Y:S01]  /*19d0*/  ISETP.NE.AND P1, PT, R4, 0x1, PT ;  /* 0x000000010400780c */ /* 0x001fe20003f25270 */
[----:B------:R-:W-:Y:S01]  /*19e0*/  IMAD.IADD R12, R27, 0x1, -R12 ;  /* 0x000000011b0c7824 */ /* 0x000fe200078e0a0c */
[----:B------:R-:W0:Y:S01]  /*19f0*/  LDC.64 R4, c[0x0][0x9e0] ;  /* 0x00027800ff047b82 */ /* 0x000e220000000a00 */
[----:B------:R-:W-:-:S10]  /*1a00*/  SHF.L.U32 R178, R29, 0x7, RZ ;  /* 0x000000071db27819 */ /* 0x000fd400000006ff */
[----:B------:R-:W2:Y:S08]  /*1a10*/  @P1 LDC R10, c[0x0][0x44c] ;  /* 0x00011300ff0a1b82 */ /* 0x000eb00000000800 */
[----:B------:R-:W4:Y:S01]  /*1a20*/  @P1 LDC R11, c[0x0][0x450] ;  /* 0x00011400ff0b1b82 */ /* 0x000f220000000800 */
[----:B0-----:R-:W-:Y:S01]  /*1a30*/  ISETP.GE.AND P2, PT, R5, 0x1, PT ;  /* 0x000000010500780c */ /* 0x001fe20003f46270 */
[----:B---3--:R-:W-:-:S02]  /*1a40*/  @P0 IMAD.IADD R25, R3, 0x1, -R0 ;  /* 0x0000000103190824 */ /* 0x008fc400078e0a00 */
[----:B------:R-:W-:Y:S02]  /*1a50*/  VIADD R3, R178, 0x7f ;  /* 0x0000007fb2037836 */ /* 0x000fe40000000000 */
[----:B------:R-:W-:Y:S02]  /*1a60*/  IMAD.IADD R164, R12, 0x1, R25 ;  /* 0x000000010ca47824 */ /* 0x000fe400078e0219 */
[----:B--2---:R-:W-:-:S04]  /*1a70*/  @P1 IMAD.HI.U32 R6, R3, R10, RZ ;  /* 0x0000000a03061227 */ /* 0x004fc800078e00ff */
[C---:B------:R-:W-:Y:S01]  /*1a80*/  VIADD R0, R164.reuse, 0x5f ;  /* 0x0000005fa4007836 */ /* 0x040fe20000000000 */
[----:B----4-:R-:W-:Y:S02]  /*1a90*/  @P1 SHF.R.U32.HI R3, RZ, R11, R6 ;  /* 0x0000000bff031219 */ /* 0x010fe40000011606 */
[----:B------:R-:W-:Y:S01]  /*1aa0*/  IADD3 R6, R164, 0x1, -R163 ;  /* 0x00000001a4067810 */ /* 0x000fe20007ffe8a3 */
[----:B------:R-:W-:-:S04]  /*1ab0*/  IMAD.HI R0, R0, 0x2aaaaaab, RZ ;  /* 0x2aaaaaab00007827 */ /* 0x000fc800078e02ff */
[----:B------:R-:W-:Y:S01]  /*1ac0*/  IMAD.IADD R3, R6, 0x1, R3 ;  /* 0x0000000106037824 */ /* 0x000fe200078e0203 */
[----:B------:R-:W-:-:S03]  /*1ad0*/  SHF.R.U32.HI R149, RZ, 0x1f, R0 ;  /* 0x0000001fff957819 */ /* 0x000fc60000011600 */
[----:B------:R-:W-:Y:S01]  /*1ae0*/  IMAD.IADD R4, R3, 0x1, R4 ;  /* 0x0000000103047824 */ /* 0x000fe200078e0204 */
[----:B------:R-:W-:Y:S01]  /*1af0*/  LEA.HI.SX32 R149, R0, R149, 0x1c ;  /* 0x0000009500957211 */ /* 0x000fe200078fe2ff */
[----:B-1----:R-:W-:Y:S06]  /*1b00*/  @!P2 BRA `(.L_x_1449) ;  /* 0x000000000048a947 */ /* 0x002fec0003800000 */
[C---:B------:R-:W-:Y:S01]  /*1b10*/  ISETP.GT.AND P0, PT, R3.reuse, RZ, PT ;  /* 0x000000ff0300720c */ /* 0x040fe20003f04270 */
[----:B------:R-:W-:Y:S01]  /*1b20*/  BSSY B0, `(.L_x_1450) ;  /* 0x000000e000007945 */ /* 0x000fe20003800000 */
[----:B------:R-:W-:-:S11]  /*1b30*/  IADD3 R0, R3, -0x1, RZ ;  /* 0xffffffff03007810 */ /* 0x000fd60007ffe0ff */
        /* <DEDUP_REMOVED lines=8> */
.L_x_1451:
[----:B------:R-:W-:-:S13]  /*1bc0*/  ISETP.NE.AND P0, PT, R5, 0x1, PT ;  /* 0x000000010500780c */ /* 0x000fda0003f05270 */
[----:B------:R-:W0:Y:S02]  /*1bd0*/  @P0 LDC.64 R6, c[0x0][0x9e8] ;  /* 0x00027a00ff060b82 */ /* 0x000e240000000a00 */
[----:B0-----:R-:W-:-:S05]  /*1be0*/  @P0 IMAD.HI.U32 R6, R0, R6, RZ ;  /* 0x0000000600060227 */ /* 0x001fca00078e00ff */
[----:B------:R-:W-:-:S07]  /*1bf0*/  @P0 SHF.R.U32.HI R0, RZ, R7, R6 ;  /* 0x00000007ff000219 */ /* 0x000fce0000011606 */
.L_x_1452:
[----:B------:R-:W-:Y:S05]  /*1c00*/  BSYNC B0 ;  /* 0x0000000000007941 */ /* 0x000fea0003800000 */
.L_x_1450:
[----:B------:R-:W-:-:S05]  /*1c10*/  IMAD R3, R0, R5, R5 ;  /* 0x0000000500037224 */ /* 0x000fca00078e0205 */
[----:B------:R-:W-:-:S07]  /*1c20*/  VIMNMX R4, R4, R3, PT ;  /* 0x0000000304047248 */ /* 0x000fce0003fe0100 */
.L_x_1449:
[----:B------:R-:W0:Y:S01]  /*1c30*/  @P1 LDC R3, c[0x0][0x44c] ;  /* 0x00011300ff031b82 */ /* 0x000e220000000800 */
[----:B------:R-:W-:Y:S01]  /*1c40*/  VIADD R4, R4, 0x5f ;  /* 0x0000005f04047836 */ /* 0x000fe20000000000 */
[----:B------:R-:W-:Y:S01]  /*1c50*/  ULDC UR4, c[0x0][0x9dc] ;  /* 0x0002770000047ab9 */ /* 0x000fe20000000800 */
[----:B------:R-:W-:Y:S02]  /*1c60*/  IMAD.MOV.U32 R7, RZ, RZ, R178 ;  /* 0x000000ffff077224 */ /* 0x000fe400078e00b2 */
[----:B------:R-:W-:-:S03]  /*1c70*/  IMAD.HI R4, R4, 0x2aaaaaab, RZ ;  /* 0x2aaaaaab04047827 */ /* 0x000fc600078e02ff */
[----:B------:R-:W1:Y:S01]  /*1c80*/  @P1 LDC R9, c[0x0][0x450] ;  /* 0x00011400ff091b82 */ /* 0x000e620000000800 */
[----:B------:R-:W-:Y:S02]  /*1c90*/  IMAD.IADD R150, R164, 0x1, -R163 ;  /* 0x00000001a4967824 */ /* 0x000fe400078e0aa3 */
        /* <DEDUP_REMOVED lines=8> */
[----:B------:R-:W-:Y:S01]  /*1d20*/  ISETP.GT.AND P0, PT, R0, -0x1, PT ;  /* 0xffffffff0000780c */ /* 0x000fe20003f04270 */
[----:B------:R-:W-:-:S12]  /*1d30*/  BSSY B0, `(.L_x_1454) ;  /* 0x000000d000007945 */ /* 0x000fd80003800000 */
        /* <DEDUP_REMOVED lines=8> */
.L_x_1455:
[----:B------:R-:W-:-:S13]  /*1dc0*/  ISETP.NE.AND P0, PT, R5, 0x1, PT ;  /* 0x000000010500780c */ /* 0x000fda0003f05270 */
[----:B------:R-:W0:Y:S02]  /*1dd0*/  @P0 LDC.64 R6, c[0x0][0x9e8] ;  /* 0x00027a00ff060b82 */ /* 0x000e240000000a00 */
[----:B0-----:R-:W-:-:S05]  /*1de0*/  @P0 IMAD.HI.U32 R4, R0, R6, RZ ;  /* 0x0000000600040227 */ /* 0x001fca00078e00ff */
[----:B------:R-:W-:-:S07]  /*1df0*/  @P0 SHF.R.U32.HI R0, RZ, R7, R4 ;  /* 0x00000007ff000219 */ /* 0x000fce0000011604 */
.L_x_1456:
[----:B------:R-:W-:Y:S05]  /*1e00*/  BSYNC B0 ;  /* 0x0000000000007941 */ /* 0x000fea0003800000 */
.L_x_1454:
[----:B------:R-:W-:-:S05]  /*1e10*/  IMAD R0, R0, R5, RZ ;  /* 0x0000000500007224 */ /* 0x000fca00078e02ff */
[----:B------:R-:W-:-:S07]  /*1e20*/  VIMNMX R3, R3, R0, !PT ;  /* 0x0000000003037248 */ /* 0x000fce0007fe0100 */
.L_x_1453:
[----:B------:R-:W-:Y:S01]  /*1e30*/  IMAD.HI R3, R3, 0x2aaaaaab, RZ ;  /* 0x2aaaaaab03037827 */ /* 0x000fe200078e02ff */
[----:B------:R-:W-:Y:S01]  /*1e40*/  BSSY B0, `(.L_x_1457) ;  /* 0x0000028000007945 */ /* 0x000fe20003800000 */
[----:B------:R-:W-:Y:S02]  /*1e50*/  LOP3.LUT R190, R186, 0xff, RZ, 0xc0, !PT ;  /* 0x000000ffbabe7812 */ /* 0x000fe400078ec0ff */
[----:B------:R-:W-:Y:S02]  /*1e60*/  SHF.R.U32.HI R186, RZ, 0x10, R186 ;  /* 0x00000010ffba7819 */ /* 0x000fe400000116ba */
[----:B------:R-:W-:-:S04]  /*1e70*/  SHF.R.U32.HI R0, RZ, 0x1f, R3 ;  /* 0x0000001fff007819 */ /* 0x000fc80000011603 */
[----:B------:R-:W-:Y:S02]  /*1e80*/  LEA.HI.SX32 R0, R3, R0, 0x1c ;  /* 0x0000000003007211 */ /* 0x000fe400078fe2ff */
[----:B------:R-:W-:Y:S02]  /*1e90*/  MOV R3, RZ ;  /* 0x000000ff00037202 */ /* 0x000fe40000000f00 */
[----:B------:R-:W-:-:S04]  /*1ea0*/  VIMNMX R9, RZ, R0, !PT ;  /* 0x00000000ff097248 */ /* 0x000fc80007fe0100 */
[----:B------:R-:W-:-:S13]  /*1eb0*/  ISETP.GT.AND P0, PT, R8, R9, PT ;  /* 0x000000090800720c */ /* 0x000fda0003f04270 */
[----:B------:R-:W-:Y:S05]  /*1ec0*/  @!P0 BRA `(.L_x_1458) ;  /* 0x00000000007c8947 */ /* 0x000fea0003800000 */
[----:B------:R-:W-:Y:S01]  /*1ed0*/  ISETP.NE.AND P0, PT, R186, RZ, PT ;  /* 0x000000ffba00720c */ /* 0x000fe20003f05270 */
[----:B------:R-:W-:-:S03]  /*1ee0*/  ULDC UR4, c[0x0][0x9f0] ;  /* 0x00027c0000047ab9 */ /* 0x000fc60000000800 */
[----:B------:R-:W-:-:S04]  /*1ef0*/  SEL R11, R186, UR4, P0 ;  /* 0x00000004ba0b7c07 */ /* 0x000fc80008000000 */
[-C--:B------:R-:W-:Y:S02]  /*1f00*/  IABS R6, R11.reuse ;  /* 0x0000000b00067213 */ /* 0x080fe40000000000 */
[----:B------:R-:W-:Y:S02]  /*1f10*/  IADD3 R0, R11, -0x1, R8 ;  /* 0xffffffff0b007810 */ /* 0x000fe40007ffe008 */
[----:B------:R-:W0:Y:S01]  /*1f20*/  I2F.RP R3, R6 ;  /* 0x0000000600037306 */ /* 0x000e220000209400 */
[----:B------:R-:W-:Y:S02]  /*1f30*/  IABS R13, R11 ;  /* 0x0000000b000d7213 */ /* 0x000fe40000000000 */
[----:B------:R-:W-:-:S05]  /*1f40*/  IMAD.IADD R0, R0, 0x1, -R9 ;  /* 0x0000000100007824 */ /* 0x000fca00078e0a09 */
[----:B------:R-:W-:Y:S02]  /*1f50*/  IABS R10, R0 ;  /* 0x00000000000a7213 */ /* 0x000fe40000000000 */
[----:B------:R-:W-:-:S04]  /*1f60*/  LOP3.LUT R0, R0, R11, RZ, 0x3c, !PT ;  /* 0x0000000b00007212 */ /* 0x000fc800078e3cff */
[----:B------:R-:W-:Y:S01]  /*1f70*/  ISETP.GE.AND P2, PT, R0, RZ, PT ;  /* 0x000000ff0000720c */ /* 0x000fe20003f46270 */
[----:B0-----:R-:W0:Y:S02]  /*1f80*/  MUFU.RCP R3, R3 ;  /* 0x0000000300037308 */ /* 0x001e240000001000 */
[----:B0-----:R-:W-:Y:S02]  /*1f90*/  VIADD R4, R3, 0xffffffe ;  /* 0x0ffffffe03047836 */ /* 0x001fe40000000000 */
[----:B------:R-:W-:-:S04]  /*1fa0*/  IMAD.MOV R3, RZ, RZ, -R13 ;  /* 0x000000ffff037224 */ /* 0x000fc800078e0a0d */
[----:B------:R0:W1:Y:S02]  /*1fb0*/  F2I.FTZ.U32.TRUNC.NTZ R5, R4 ;  /* 0x0000000400057305 */ /* 0x000064000021f000 */
[----:B0-----:R-:W-:Y:S02]  /*1fc0*/  IMAD.MOV.U32 R4, RZ, RZ, RZ ;  /* 0x000000ffff047224 */ /* 0x001fe400078e00ff */
[----:B-1----:R-:W-:-:S04]  /*1fd0*/  IMAD.MOV R7, RZ, RZ, -R5 ;  /* 0x000000ffff077224 */ /* 0x002fc800078e0a05 */
[----:B------:R-:W-:-:S04]  /*1fe0*/  IMAD R7, R7, R6, RZ ;  /* 0x0000000607077224 */ /* 0x000fc800078e02ff */
[----:B------:R-:W-:-:S04]  /*1ff0*/  IMAD.HI.U32 R5, R5, R7, R4 ;  /* 0x0000000705057227 */ /* 0x000fc800078e0004 */
[----:B------:R-:W-:-:S04]  /*2000*/  IMAD.MOV.U32 R4, RZ, RZ, R10 ;  /* 0x000000ffff047224 */ /* 0x000fc800078e000a */
        /* <DEDUP_REMOVED lines=8> */
[----:B------:R-:W-:-:S04]  /*2090*/  IMAD.MOV.U32 R3, RZ, RZ, R5 ;  /* 0x000000ffff037224 */ /* 0x000fc800078e0005 */
[----:B------:R-:W-:Y:S01]  /*20a0*/  @!P2 IMAD.MOV R3, RZ, RZ, -R3 ;  /* 0x000000ffff03a224 */ /* 0x000fe200078e0a03 */
[----:B------:R-:W-:-:S07]  /*20b0*/  @!P1 LOP3.LUT R3, RZ, R11, RZ, 0x33, !PT ;  /* 0x0000000bff039212 */ /* 0x000fce00078e33ff */
.L_x_1458:
[----:B------:R-:W-:Y:S05]  /*20c0*/  BSYNC B0 ;  /* 0x0000000000007941 */ /* 0x000fea0003800000 */
.L_x_1457:
[----:B------:R-:W-:Y:S01]  /*20d0*/  IMAD R0, R190, R3, R9 ;  /* 0x00000003be007224 */ /* 0x000fe200078e0209 */
[----:B------:R-:W-:-:S04]  /*20e0*/  PLOP3.LUT P2, PT, PT, PT, PT, 0x80, 0x0 ;  /* 0x000000000000781c */ /* 0x000fc80003f4f070 */
[C---:B------:R-:W-:Y:S01]  /*20f0*/  VIADDMNMX R3, R0.reuse, R3, R8, PT ;  /* 0x0000000300037246 */ /* 0x040fe20003800108 */
[----:B------:R-:W-:-:S04]  /*2100*/  IMAD R0, R0, 0x60, -R12 ;  /* 0x0000006000007824 */ /* 0x000fc800078e0a0c */
[----:B------:R-:W-:Y:S01]  /*2110*/  IMAD R4, R3, 0x60, -R12 ;  /* 0x0000006003047824 */ /* 0x000fe200078e0a0c */
[----:B------:R-:W-:-:S04]  /*2120*/  VIMNMX R0, RZ, R0, !PT ;  /* 0x00000000ff007248 */ /* 0x000fc80007fe0100 */
[----:B------:R-:W-:Y:S01]  /*2130*/  VIMNMX R3, R4, R25, PT ;  /* 0x0000001904037248 */ /* 0x000fe20003fe0100 */
[----:B------:R-:W-:-:S03]  /*2140*/  IMAD.WIDE.U32 R128, R0, -0x55555555, RZ ;  /* 0xaaaaaaab00807825 */ /* 0x000fc600078e00ff */
[----:B------:R-:W-:Y:S02]  /*2150*/  ISETP.GT.AND P0, PT, R3, R0, PT ;  /* 0x000000000300720c */ /* 0x000fe40003f04270 */
[----:B------:R-:W-:-:S05]  /*2160*/  SHF.R.U32.HI R128, RZ, 0x6, R129 ;  /* 0x00000006ff807819 */ /* 0x000fca0000011681 */
[----:B------:R-:W-:-:S06]  /*2170*/  IMAD.MOV.U32 R24, RZ, RZ, R128 ;  /* 0x000000ffff187224 */ /* 0x000fcc00078e0080 */
[----:B------:R-:W-:-:S04]  /*2180*/  @P0 VIADD R0, R3, 0x5f ;  /* 0x0000005f03000836 */ /* 0x000fc80000000000 */
[----:B------:R-:W-:-:S05]  /*2190*/  @P0 IMAD.HI R0, R0, 0x2aaaaaab, RZ ;  /* 0x2aaaaaab00000827 */ /* 0x000fca00078e02ff */
[----:B------:R-:W-:-:S04]  /*21a0*/  @P0 SHF.R.U32.HI R3, RZ, 0x1f, R0 ;  /* 0x0000001fff030819 */ /* 0x000fc80000011600 */
[----:B------:R-:W-:-:S04]  /*21b0*/  @P0 LEA.HI.SX32 R24, R0, R3, 0x1c ;  /* 0x0000000300180211 */ /* 0x000fc800078fe2ff */
[----:B------:R-:W-:-:S13]  /*21c0*/  ISETP.GT.AND P0, PT, R24, R128, PT ;  /* 0x000000801800720c */ /* 0x000fda0003f04270 */
[----:B------:R-:W-:Y:S05]  /*21d0*/  @!P0 BRA `(.L_x_1459) ;  /* 0x0000008800e48947 */ /* 0x000fea0003800000 */
[----:B------:R-:W-:Y:S01]  /*21e0*/  IADD3 R119, R2, 0x18400, RZ ;  /* 0x0001840002777810 */ /* 0x000fe20007ffe0ff */
[----:B------:R-:W-:Y:S03]  /*21f0*/  BSSY B6, `(.L_x_1460) ;  /* 0x0000013000067945 */ /* 0x000fe60003800000 */
[----:B------:R-:W-:-:S13]  /*2200*/  LOP3.LUT P0, RZ, R119, 0x3ff, RZ, 0xc0, !PT ;  /* 0x000003ff77ff7812 */ /* 0x000fda000780c0ff */
[----:B------:R-:W-:Y:S05]  /*2210*/  @!P0 BRA `(.L_x_1461) ;  /* 0x0000000000408947 */ /* 0x000fea0003800000 */
[----:B------:R-:W-:Y:S01]  /*2220*/  MOV R14, 0x0 ;  /* 0x00000000000e7802 */ /* 0x000fe20000000f00 */
[----:B------:R-:W-:Y:S01]  /*2230*/  ULDC.64 UR4, c[0x4][0xb8] ;  /* 0x01002e0000047ab9 */ /* 0x000fe20000000a00 */
[----:B------:R-:W-:Y:S01]  /*2240*/  ULDC.64 UR6, c[0x4][0x50] ;  /* 0x0100140000067ab9 */ /* 0x000fe20000000a00 */
[----:B------:R-:W-:Y:S01]  /*2250*/  IMAD.U32 R4, RZ, RZ, UR4 ;  /* 0x00000004ff047e24 */ /* 0x000fe2000f8e00ff */
[----:B------:R-:W-:Y:S01]  /*2260*/  MOV R8, 0x70 ;  /* 0x0000007000087802 */ /* 0x000fe20000000f00 */
[----:B------:R-:W-:Y:S01]  /*2270*/  IMAD.U32 R5, RZ, RZ, UR5 ;  /* 0x00000005ff057e24 */ /* 0x000fe2000f8e00ff */
[----:B------:R-:W0:Y:S01]  /*2280*/  LDC.64 R14, c[0x4][R14] ;  /* 0x010000000e0e7b82 */ /* 0x000e220000000a00 */
[----:B------:R-:W-:Y:S01]  /*2290*/  ULDC.64 UR4, c[0x4][0xc0] ;  /* 0x0100300000047ab9 */ /* 0x000fe20000000a00 */
[----:B------:R-:W-:Y:S02]  /*22a0*/  IMAD.U32 R10, RZ, RZ, UR6 ;  /* 0x00000006ff0a7e24 */ /* 0x000fe4000f8e00ff */
[----:B------:R-:W-:-:S02]  /*22b0*/  IMAD.U32 R6, RZ, RZ, UR4 ;  /* 0x00000004ff067e24 */ /* 0x000fc4000f8e00ff */
[----:B------:R-:W-:Y:S02]  /*22c0*/  IMAD.U32 R7, RZ, RZ, UR5 ;  /* 0x00000005ff077e24 */ /* 0x000fe4000f8e00ff */
[----:B------:R-:W-:Y:S02]  /*22d0*/  IMAD.U32 R11, RZ, RZ, UR7 ;  /* 0x00000007ff0b7e24 */ /* 0x000fe4000f8e00ff */
[----:B------:R-:W-:Y:S02]  /*22e0*/  IMAD.MOV.U32 R12, RZ, RZ, 0x1 ;  /* 0x00000001ff0c7424 */ /* 0x000fe400078e00ff */
[----:B------:R-:W-:-:S07]  /*22f0*/  IMAD.MOV.U32 R13, RZ, RZ, RZ ;  /* 0x000000ffff0d7224 */ /* 0x000fce00078e00ff */
[----:B------:R-:W-:-:S07]  /*2300*/  LEPC R20, `(.L_x_1461) ;  /* 0x000000001014794e */ /* 0x000fce0000000000 */
[----:B0----5:R-:W-:Y:S05]  /*2310*/  CALL.ABS.NOINC R14 ;  /* 0x000000000e007343 */ /* 0x021fea0003c00000 */
.L_x_1461:
[----:B------:R-:W-:Y:S05]  /*2320*/  BSYNC B6 ;  /* 0x0000000000067941 */ /* 0x000fea0003800000 */
.L_x_1460:
[----:B------:R-:W-:Y:S01]  /*2330*/  VIADD R118, R2, 0x400 ;  /* 0x0000040002767836 */ /* 0x000fe20000000000 */
[----:B------:R-:W-:Y:S04]  /*2340*/  BSSY B6, `(.L_x_1462) ;  /* 0x0000013000067945 */ /* 0x000fe80003800000 */
[----:B------:R-:W-:-:S13]  /*2350*/  LOP3.LUT P0, RZ, R118, 0x3ff, RZ, 0xc0, !PT ;  /* 0x000003ff76ff7812 */ /* 0x000fda000780c0ff */
[----:B------:R-:W-:Y:S05]  /*2360*/  @!P0 BRA `(.L_x_1463) ;  /* 0x0000000000408947 */ /* 0x000fea0003800000 */
[----:B------:R-:W-:Y:S01]  /*2370*/  MOV R14, 0x0 ;  /* 0x00000000000e7802 */ /* 0x000fe20000000f00 */
[----:B------:R-:W-:Y:S01]  /*2380*/  ULDC.64 UR4, c[0x4][0xb8] ;  /* 0x01002e0000047ab9 */ /* 0x000fe20000000a00 */
[----:B------:R-:W-:Y:S01]  /*2390*/  ULDC.64 UR6, c[0x4][0x48] ;  /* 0x0100120000067ab9 */ /* 0x000fe20000000a00 */
[----:B------:R-:W-:Y:S02]  /*23a0*/  IMAD.U32 R4, RZ, RZ, UR4 ;  /* 0x00000004ff047e24 */ /* 0x000fe4000f8e00ff */
[----:B------:R-:W-:Y:S01]  /*23b0*/  IMAD.U32 R5, RZ, RZ, UR5 ;  /* 0x00000005ff057e24 */ /* 0x000fe2000f8e00ff */
[----:B------:R-:W0:Y:S01]  /*23c0*/  LDC.64 R14, c[0x4][R14] ;  /* 0x010000000e0e7b82 */ /* 0x000e220000000a00 */
[----:B------:R-:W-:Y:S01]  /*23d0*/  ULDC.64 UR4, c[0x4][0xc0] ;  /* 0x0100300000047ab9 */ /* 0x000fe20000000a00 */
[----:B------:R-:W-:Y:S01]  /*23e0*/  IMAD.U32 R10, RZ, RZ, UR6 ;  /* 0x00000006ff0a7e24 */ /* 0x000fe2000f8e00ff */
[----:B------:R-:W-:Y:S01]  /*23f0*/  MOV R7, UR5 ;  /* 0x0000000500077c02 */ /* 0x000fe20008000f00 */
[----:B------:R-:W-:-:S02]  /*2400*/  IMAD.U32 R6, RZ, RZ, UR4 ;  /* 0x00000004ff067e24 */ /* 0x000fc4000f8e00ff */
[----:B------:R-:W-:Y:S02]  /*2410*/  IMAD.U32 R11, RZ, RZ, UR7 ;  /* 0x00000007ff0b7e24 */ /* 0x000fe4000f8e00ff */
[----:B------:R-:W-:Y:S02]  /*2420*/  IMAD.MOV.U32 R8, RZ, RZ, 0x70 ;  /* 0x00000070ff087424 */ /* 0x000fe400078e00ff */
[----:B------:R-:W-:Y:S02]  /*2430*/  IMAD.MOV.U32 R12, RZ, RZ, 0x1 ;  /* 0x00000001ff0c7424 */ /* 0x000fe400078e00ff */
[----:B------:R-:W-:-:S07]  /*2440*/  IMAD.MOV.U32 R13, RZ, RZ, RZ ;  /* 0x000000ffff0d7224 */ /* 0x000fce00078e00ff */
[----:B------:R-:W-:-:S07]  /*2450*/  LEPC R20, `(.L_x_1463) ;  /* 0x000000001014794e */ /* 0x000fce0000000000 */
[----:B0----5:R-:W-:Y:S05]  /*2460*/  CALL.ABS.NOINC R14 ;  /* 0x000000000e007343 */ /* 0x021fea0003c00000 */
.L_x_1463:
[----:B------:R-:W-:Y:S05]  /*2470*/  BSYNC B6 ;  /* 0x0000000000067941 */ /* 0x000fea0003800000 */
.L_x_1462:
[----:B------:R-:W-:Y:S01]  /*2480*/  ULDC.64 UR4, c[0x0][0x9f8] ;  /* 0x00027e0000047ab9 */ /* 0x000fe20000000a00 */
[----:B------:R-:W0:Y:S01]  /*2490*/  LDC.64 R90, c[0x0][0x300] ;  /* 0x0000c000ff5a7b82 */ /* 0x000e220000000a00 */
[----:B------:R-:W-:Y:S01]  /*24a0*/  ISETP.NE.U32.AND P0, PT, RZ, UR4, PT ;  /* 0x00000004ff007c0c */ /* 0x000fe2000bf05070 */
[----:B------:R-:W-:-:S03]  /*24b0*/  ULDC UR6, c[0x0][0x2f4] ;  /* 0x0000bd0000067ab9 */ /* 0x000fc60000000800 */
[----:B------:R-:W-:Y:S01]  /*24c0*/  ISETP.NE.AND.EX P0, PT, RZ, UR5, PT, P0 ;  /* 0x00000005ff007c0c */ /* 0x000fe2000bf05300 */
[----:B------:R-:W-:Y:S01]  /*24d0*/  IMAD.IADD R121, R26, 0x1, R27 ;  /* 0x000000011a797824 */ /* 0x000fe200078e021b */
[----:B------:R-:W-:Y:S01]  /*24e0*/  ISETP.GE.AND P1, PT, R165, UR6, PT ;  /* 0x00000006a5007c0c */ /* 0x000fe2000bf26270 */
[C---:B------:R-:W-:Y:S01]  /*24f0*/  VIADD R104, R18.reuse, 0x60 ;  /* 0x0000006012687836 */ /* 0x040fe20000000000 */
[----:B------:R-:W-:Y:S01]  /*2500*/  SHF.R.S32.HI R19, RZ, 0x1f, R18 ;  /* 0x0000001fff137819 */ /* 0x000fe20000011412 */
[----:B------:R-:W-:Y:S01]  /*2510*/  ULDC.64 UR4, c[0x0][0x330] ;  /* 0x0000cc0000047ab9 */ /* 0x000fe20000000a00 */
[C---:B------:R-:W-:Y:S01]  /*2520*/  IADD3 R3, R18.reuse, 0x80, RZ ;  /* 0x0000008012037810 */ /* 0x040fe20007ffe0ff */
[----:B------:R-:W-:Y:S01]  /*2530*/  VIADD R8, R18, 0xa0 ;  /* 0x000000a012087836 */ /* 0x000fe20000000000 */
[----:B------:R-:W1:Y:S08]  /*2540*/  LDC.64 R96, c[0x0][0x3f8] ;  /* 0x0000fe00ff607b82 */ /* 0x000e700000000a00 */
[----:B------:R-:W2:Y:S01]  /*2550*/  @P0 LDC.64 R4, c[0x0][0x9f8] ;  /* 0x00027e00ff040b82 */ /* 0x000ea20000000a00 */
[----:B------:R-:W-:-:S07]  /*2560*/  SHF.R.S32.HI R147, RZ, 0x1f, R162 ;  /* 0x0000001fff937819 */ /* 0x000fce00000114a2 */
[----:B------:R-:W3:Y:S08]  /*2570*/  LDC R123, c[0x0][0x3f4] ;  /* 0x0000fd00ff7b7b82 */ /* 0x000ef00000000800 */
[----:B------:R-:W4:Y:S01]  /*2580*/  LDC.64 R102, c[0x0][0x408] ;  /* 0x00010200ff667b82 */ /* 0x000f220000000a00 */
[----:B--2---:R-:W-:-:S05]  /*2590*/  @P0 IMAD.WIDE R4, R31, 0x4, R4 ;  /* 0x000000041f040825 */ /* 0x004fca00078e0204 */
[----:B------:R2:W3:Y:S01]  /*25a0*/  @P0 LDG.E R31, desc[UR46][R4.64] ;  /* 0x0000002e041f0981 */ /* 0x0004e2000c1e1900 */
[----:B------:R-:W-:Y:S01]  /*25b0*/  SEL R6, RZ, 0xffffffff, P1 ;  /* 0xffffffffff067807 */ /* 0x000fe20000800000 */
[C---:B------:R-:W-:Y:S01]  /*25c0*/  IMAD.WIDE.U32 R88, R183.reuse, UR4, R18 ;  /* 0x00000004b7587c25 */ /* 0x040fe2000f8e0012 */
[----:B------:R-:W-:Y:S01]  /*25d0*/  ISETP.GE.AND P0, PT, R18, UR6, PT ;  /* 0x0000000612007c0c */ /* 0x000fe2000bf06270 */
[----:B------:R-:W3:Y:S01]  /*25e0*/  S2R R222, SR_TID.X ;  /* 0x0000000000de7919 */ /* 0x000ee20000002100 */
[----:B------:R-:W-:Y:S01]  /*25f0*/  SHF.R.S32.HI R0, RZ, 0x1f, R121 ;  /* 0x0000001fff007819 */ /* 0x000fe20000011479 */
[----:B------:R-:W-:Y:S01]  /*2600*/  IMAD R89, R183, UR5, R89 ;  /* 0x00000005b7597c24 */ /* 0x000fe2000f8e0259 */
[----:B------:R-:W-:Y:S01]  /*2610*/  ISETP.GE.AND P1, PT, R104, UR6, PT ;  /* 0x0000000668007c0c */ /* 0x000fe2000bf26270 */
[----:B------:R-:W-:Y:S01]  /*2620*/  ULDC.64 UR4, c[0x0][0xa08] ;  /* 0x0002820000047ab9 */ /* 0x000fe20000000a00 */
[----:B------:R-:W-:Y:S01]  /*2630*/  ISETP.GE.AND P3, PT, R3, UR6, PT ;  /* 0x0000000603007c0c */ /* 0x000fe2000bf66270 */
[----:B--2---:R-:W-:Y:S01]  /*2640*/  IMAD.SHL.U32 R5, R6, 0x2, RZ ;  /* 0x0000000206057824 */ /* 0x004fe200078e00ff */
[----:B------:R-:W-:Y:S01]  /*2650*/  SEL R4, RZ, 0x1, P0 ;  /* 0x00000001ff047807 */ /* 0x000fe20000000000 */
[----:B0-----:R-:W-:Y:S01]  /*2660*/  IMAD R6, R0, R90, RZ ;  /* 0x0000005a00067224 */ /* 0x001fe200078e02ff */
[----:B------:R-:W-:Y:S01]  /*2670*/  ISETP.GE.AND P0, PT, R166, UR6, PT ;  /* 0x00000006a6007c0c */ /* 0x000fe2000bf06270 */
[----:B-1----:R-:W-:Y:S01]  /*2680*/  IMAD.WIDE.U32 R94, R162, R96, R18 ;  /* 0x00000060a25e7225 */ /* 0x002fe200078e0012 */
[----:B------:R-:W-:-:S02]  /*2690*/  LOP3.LUT R3, R5, 0x2, R4, 0xe2, !PT ;  /* 0x0000000205037812 */ /* 0x000fc400078ee204 */
[----:B------:R-:W-:Y:S01]  /*26a0*/  SEL R7, RZ, 0x8, P1 ;  /* 0x00000008ff077807 */ /* 0x000fe20000800000 */
[C---:B------:R-:W-:Y:S01]  /*26b0*/  IMAD.WIDE.U32 R4, R121.reuse, R90, RZ ;  /* 0x0000005a79047225 */ /* 0x040fe200078e00ff */
[----:B------:R-:W-:Y:S01]  /*26c0*/  ISETP.GE.AND P2, PT, R8, UR6, PT ;  /* 0x0000000608007c0c */ /* 0x000fe2000bf46270 */
[----:B------:R-:W-:Y:S01]  /*26d0*/  ULDC.64 UR6, c[0x0][0x308] ;  /* 0x0000c20000067ab9 */ /* 0x000fe20000000a00 */
[----:B------:R-:W-:Y:S01]  /*26e0*/  SHF.R.S32.HI R161, RZ, 0x1f, R160 ;  /* 0x0000001fffa17819 */ /* 0x000fe200000114a0 */
[----:B------:R-:W-:Y:S01]  /*26f0*/  IMAD R9, R121, R91, R6 ;  /* 0x0000005b79097224 */ /* 0x000fe200078e0206 */
[----:B------:R-:W-:Y:S01]  /*2700*/  SEL R6, RZ, 0x4, P0 ;  /* 0x00000004ff067807 */ /* 0x000fe20000000000 */
[C---:B----4-:R-:W-:Y:S01]  /*2710*/  IMAD.WIDE.U32 R100, R162.reuse, R102, R18 ;  /* 0x00000066a2647225 */ /* 0x050fe200078e0012 */
[----:B------:R-:W-:Y:S02]  /*2720*/  ISETP.NE.U32.AND P0, PT, RZ, UR4, PT ;  /* 0x00000004ff007c0c */ /* 0x000fe4000bf05070 */
[----:B------:R-:W-:Y:S01]  /*2730*/  LOP3.LUT R3, R7, R3, R6, 0xfe, !PT ;  /* 0x0000000307037212 */ /* 0x000fe200078efe06 */
[----:B------:R-:W-:Y:S01]  /*2740*/  IMAD.IADD R5, R5, 0x1, R9 ;  /* 0x0000000105057824 */ /* 0x000fe200078e0209 */
[----:B------:R-:W-:Y:S01]  /*2750*/  SEL R6, RZ, 0x10, P3 ;  /* 0x00000010ff067807 */ /* 0x000fe20001800000 */
[----:B------:R-:W-:Y:S01]  /*2760*/  IMAD.WIDE.U32 R92, R162, R96, R160 ;  /* 0x00000060a25c7225 */ /* 0x000fe200078e00a0 */
[----:B------:R-:W-:Y:S01]  /*2770*/  ISETP.NE.AND.EX P0, PT, RZ, UR5, PT, P0 ;  /* 0x00000005ff007c0c */ /* 0x000fe2000bf05300 */
[----:B------:R-:W-:Y:S01]  /*2780*/  ULDC.64 UR4, c[0x0][0x310] ;  /* 0x0000c40000047ab9 */ /* 0x000fe20000000a00 */
[----:B------:R-:W-:Y:S01]  /*2790*/  LOP3.LUT R11, R3, R6, RZ, 0xfc, !PT ;  /* 0x00000006030b7212 */ /* 0x000fe200078efcff */
[----:B------:R-:W-:Y:S01]  /*27a0*/  IMAD.WIDE.U32 R4, R183, UR6, R4 ;  /* 0x00000006b7047c25 */ /* 0x000fe2000f8e0004 */
[----:B---3--:R-:W-:-:S02]  /*27b0*/  ISETP.GE.AND P1, PT, R165, R123, PT ;  /* 0x0000007ba500720c */ /* 0x008fc40003f26270 */
[----:B------:R-:W-:Y:S01]  /*27c0*/  ISETP.GE.AND P4, PT, R166, R123, PT ;  /* 0x0000007ba600720c */ /* 0x000fe20003f86270 */
[----:B------:R-:W-:Y:S01]  /*27d0*/  IMAD R5, R183, UR7, R5 ;  /* 0x00000007b7057c24 */ /* 0x000fe2000f8e0205 */
[----:B------:R-:W-:Y:S01]  /*27e0*/  SHF.R.U32.HI R20, RZ, 0x3, R173 ;  /* 0x00000003ff147819 */ /* 0x000fe200000116ad */
[----:B------:R-:W-:Y:S01]  /*27f0*/  IMAD R6, R147, R96, RZ ;  /* 0x0000006093067224 */ /* 0x000fe200078e02ff */
[----:B------:R-:W-:Y:S01]  /*2800*/  LOP3.LUT R17, R17, 0xfffffffe, RZ, 0xc0, !PT ;  /* 0xfffffffe11117812 */ /* 0x000fe200078ec0ff */
[----:B------:R-:W-:Y:S01]  /*2810*/  IMAD.WIDE.U32 R98, R162, R102, R160 ;  /* 0x00000066a2627225 */ /* 0x000fe200078e00a0 */
[----:B------:R-:W-:Y:S02]  /*2820*/  LOP3.LUT P3, RZ, R229, 0x4, RZ, 0xc0, !PT ;  /* 0x00000004e5ff7812 */ /* 0x000fe4000786c0ff */
[----:B------:R-:W-:Y:S01]  /*2830*/  SHF.L.U64.HI R106, R102, 0x6, R103 ;  /* 0x00000006666a7819 */ /* 0x000fe20000010267 */
[----:B------:R-:W-:Y:S01]  /*2840*/  IMAD R9, R162, R97, R6 ;  /* 0x00000061a2097224 */ /* 0x000fe200078e0206 */
[----:B------:R-:W-:Y:S01]  /*2850*/  SHF.L.U32 R107, R102, 0x6, RZ ;  /* 0x00000006666b7819 */ /* 0x000fe200000006ff */
[----:B------:R-:W-:Y:S01]  /*2860*/  IMAD.MOV.U32 R129, RZ, RZ, 0x20 ;  /* 0x00000020ff817424 */ /* 0x000fe200078e00ff */
[C---:B------:R-:W-:Y:S01]  /*2870*/  SHF.L.U64.HI R135, R90.reuse, 0x6, R91 ;  /* 0x000000065a877819 */ /* 0x040fe2000001025b */
[----:B------:R-:W-:Y:S01]  /*2880*/  IMAD.IADD R93, R93, 0x1, R9 ;  /* 0x000000015d5d7824 */ /* 0x000fe200078e0209 */
[----:B------:R-:W-:Y:S01]  /*2890*/  IADD3 R95, R9, R95, RZ ;  /* 0x0000005f095f7210 */ /* 0x000fe20007ffe0ff */
[----:B------:R-:W-:Y:S01]  /*28a0*/  IMAD.SHL.U32 R136, R90, 0x40, RZ ;  /* 0x000000405a887824 */ /* 0x000fe200078e00ff */
[----:B------:R-:W-:Y:S01]  /*28b0*/  @P4 LOP3.LUT R17, R17, 0x1, RZ, 0xfc, !PT ;  /* 0x0000000111114812 */ /* 0x000fe200078efcff */
[----:B------:R-:W-:Y:S01]  /*28c0*/  IMAD R133, R97, 0x60, RZ ;  /* 0x0000006061857824 */ /* 0x000fe200078e02ff */
[C---:B------:R-:W-:Y:S01]  /*28d0*/  SHF.L.U64.HI R108, R96.reuse, 0x6, R97 ;  /* 0x00000006606c7819 */ /* 0x040fe20000010261 */
[----:B------:R-:W-:Y:S01]  /*28e0*/  IMAD.SHL.U32 R109, R96, 0x40, RZ ;  /* 0x00000040606d7824 */ /* 0x000fe200078e00ff */
[----:B------:R-:W-:Y:S01]  /*28f0*/  SEL R129, R129, 0xffffffe0, !P3 ;  /* 0xffffffe081817807 */ /* 0x000fe20005800000 */
[----:B-----5:R-:W-:Y:S01]  /*2900*/  IMAD.WIDE.U32 R92, R145, R96, R92 ;  /* 0x00000060915c7225 */ /* 0x020fe200078e005c */
[----:B------:R-:W-:-:S02]  /*2910*/  SHF.R.S32.HI R148, RZ, 0x1f, R189 ;  /* 0x0000001fff947819 */ /* 0x000fc400000114bd */
[----:B------:R-:W-:Y:S01]  /*2920*/  LEA.HI R222, R222, 0x8, RZ, 0x19 ;  /* 0x00000008dede7811 */ /* 0x000fe200078fc8ff */
[----:B------:R-:W-:Y:S01]  /*2930*/  IMAD.WIDE.U32 R94, R145, R96, R94 ;  /* 0x00000060915e7225 */ /* 0x000fe200078e005e */
[----:B------:R-:W-:Y:S02]  /*2940*/  SHF.R.S32.HI R7, RZ, 0x1f, R31 ;  /* 0x0000001fff077819 */ /* 0x000fe4000001141f */
[----:B------:R-:W-:Y:S02]  /*2950*/  SEL R3, R31, RZ, !P0 ;  /* 0x000000ff1f037207 */ /* 0x000fe40004000000 */
[----:B------:R-:W-:-:S03]  /*2960*/  SEL R7, R7, RZ, !P0 ;  /* 0x000000ff07077207 */ /* 0x000fc60004000000 */
[----:B------:R-:W-:-:S04]  /*2970*/  IMAD.WIDE.U32 R86, R3, UR4, R4 ;  /* 0x0000000403567c25 */ /* 0x000fc8000f8e0004 */
[-C--:B------:R-:W-:Y:S02]  /*2980*/  IMAD R4, R147, R90.reuse, RZ ;  /* 0x0000005a93047224 */ /* 0x080fe400078e02ff */
[----:B------:R-:W-:Y:S02]  /*2990*/  IMAD R8, R7, UR4, RZ ;  /* 0x0000000407087c24 */ /* 0x000fe4000f8e02ff */
[C---:B------:R-:W-:Y:S02]  /*29a0*/  IMAD R27, R162.reuse, R91, R4 ;  /* 0x0000005ba21b7224 */ /* 0x040fe400078e0204 */
[----:B------:R-:W-:Y:S01]  /*29b0*/  IMAD R85, R3, UR5, R8 ;  /* 0x0000000503557c24 */ /* 0x000fe2000f8e0208 */
[----:B------:R-:W-:Y:S01]  /*29c0*/  ULDC.64 UR4, c[0x0][0x338] ;  /* 0x0000ce0000047ab9 */ /* 0x000fe20000000a00 */
[----:B------:R-:W-:-:S04]  /*29d0*/  IMAD.WIDE.U32 R4, R162, R90, R18 ;  /* 0x0000005aa2047225 */ /* 0x000fc800078e0012 */
[----:B------:R-:W-:Y:S01]  /*29e0*/  IMAD.IADD R85, R87, 0x1, R85 ;  /* 0x0000000157557824 */ /* 0x000fe200078e0255 */
[----:B------:R-:W-:Y:S01]  /*29f0*/  IADD3 R84, P0, R86, R4, RZ ;  /* 0x0000000456547210 */ /* 0x000fe20007f1e0ff */
[----:B------:R-:W-:Y:S02]  /*2a00*/  IMAD R4, R147, R102, RZ ;  /* 0x0000006693047224 */ /* 0x000fe400078e02ff */
[----:B------:R-:W-:Y:S01]  /*2a10*/  IMAD R6, R7, UR4, RZ ;  /* 0x0000000407067c24 */ /* 0x000fe2000f8e02ff */
[----:B------:R-:W-:Y:S01]  /*2a20*/  IADD3.X R27, R85, R5, R27, P0, !PT ;  /* 0x00000005551b7210 */ /* 0x000fe200007fe41b */
[----:B------:R-:W-:Y:S01]  /*2a30*/  IMAD R9, R162, R103, R4 ;  /* 0x00000067a2097224 */ /* 0x000fe200078e0204 */
[----:B------:R-:W-:Y:S01]  /*2a40*/  ISETP.GE.AND P0, PT, R18, R123, PT ;  /* 0x0000007b1200720c */ /* 0x000fe20003f06270 */
[----:B------:R-:W-:Y:S01]  /*2a50*/  IMAD.WIDE.U32 R88, R3, UR4, R88 ;  /* 0x0000000403587c25 */ /* 0x000fe2000f8e0058 */
[C---:B------:R-:W-:Y:S02]  /*2a60*/  SEL R4, R123.reuse, RZ, P1 ;  /* 0x000000ff7b047207 */ /* 0x040fe40000800000 */
[----:B------:R-:W-:Y:S01]  /*2a70*/  SEL R5, R123, RZ, P0 ;  /* 0x000000ff7b057207 */ /* 0x000fe20000000000 */
[----:B------:R-:W-:Y:S01]  /*2a80*/  IMAD R3, R3, UR5, R6 ;  /* 0x0000000503037c24 */ /* 0x000fe2000f8e0206 */
[----:B------:R-:W-:Y:S01]  /*2a90*/  SEL R7, R123, RZ, P4 ;  /* 0x000000ff7b077207 */ /* 0x000fe20002000000 */
[----:B------:R-:W-:Y:S01]  /*2aa0*/  IMAD.IADD R6, R165, 0x1, R4 ;  /* 0x00000001a5067824 */ /* 0x000fe200078e0204 */
[----:B------:R-:W-:Y:S01]  /*2ab0*/  IADD3 R120, P4, R162, R121, RZ ;  /* 0x00000079a2787210 */ /* 0x000fe20007f9e0ff */
[----:B------:R-:W-:-:S02]  /*2ac0*/  IMAD.IADD R5, R18, 0x1, R5 ;  /* 0x0000000112057824 */ /* 0x000fc400078e0205 */
[----:B------:R-:W-:Y:S01]  /*2ad0*/  IMAD.IADD R12, R166, 0x1, R7 ;  /* 0x00000001a60c7824 */ /* 0x000fe200078e0207 */
[----:B------:R-:W-:Y:S01]  /*2ae0*/  SHF.R.S32.HI R7, RZ, 0x1f, R6 ;  /* 0x0000001fff077819 */ /* 0x000fe20000011406 */
[----:B------:R-:W-:Y:S01]  /*2af0*/  IMAD.IADD R99, R99, 0x1, R9 ;  /* 0x0000000163637824 */ /* 0x000fe200078e0209 */
[----:B------:R-:W-:Y:S01]  /*2b00*/  SHF.R.S32.HI R4, RZ, 0x1f, R5 ;  /* 0x0000001fff047819 */ /* 0x000fe20000011405 */
[----:B------:R-:W-:Y:S01]  /*2b10*/  IMAD.IADD R101, R9, 0x1, R101 ;  /* 0x0000000109657824 */ /* 0x000fe200078e0265 */
[----:B------:R-:W-:Y:S01]  /*2b20*/  SHF.R.S32.HI R13, RZ, 0x1f, R12 ;  /* 0x0000001fff0d7819 */ /* 0x000fe2000001140c */
[----:B------:R-:W-:Y:S01]  /*2b30*/  IMAD.X R121, R0, 0x1, R147, P4 ;  /* 0x0000000100797824 */ /* 0x000fe200020e0693 */
[CC--:B------:R-:W-:Y:S01]  /*2b40*/  LEA.HI R14, R4.reuse, R5.reuse, RZ, 0x3 ;  /* 0x00000005040e7211 */ /* 0x0c0fe200078f18ff */
[----:B------:R-:W-:Y:S01]  /*2b50*/  IMAD.WIDE.U32 R98, R145, R102, R98 ;  /* 0x0000006691627225 */ /* 0x000fe200078e0062 */
[----:B------:R-:W-:Y:S02]  /*2b60*/  LEA.HI R4, R4, R5, RZ, 0x6 ;  /* 0x0000000504047211 */ /* 0x000fe400078f30ff */
[----:B------:R-:W-:Y:S01]  /*2b70*/  LEA.HI R5, R7, R6, RZ, 0x6 ;  /* 0x0000000607057211 */ /* 0x000fe200078f30ff */
[----:B------:R-:W-:Y:S01]  /*2b80*/  IMAD.WIDE.U32 R100, R145, R102, R100 ;  /* 0x0000006691647225 */ /* 0x000fe200078e0064 */
[----:B------:R-:W-:-:S02]  /*2b90*/  SHF.R.S32.HI R4, RZ, 0x6, R4 ;  /* 0x00000006ff047819 */ /* 0x000fc40000011404 */
[----:B------:R-:W-:Y:S01]  /*2ba0*/  SHF.R.S32.HI R8, RZ, 0x6, R5 ;  /* 0x00000006ff087819 */ /* 0x000fe20000011405 */
[----:B------:R-:W-:Y:S01]  /*2bb0*/  IMAD.SHL.U32 R123, R123, 0x2, RZ ;  /* 0x000000027b7b7824 */ /* 0x000fe200078e00ff */
[----:B------:R-:W-:Y:S01]  /*2bc0*/  LOP3.LUT R5, R175, 0x38, R14, 0xf8, !PT ;  /* 0x00000038af057812 */ /* 0x000fe200078ef80e */
[C---:B------:R-:W-:Y:S01]  /*2bd0*/  IMAD R143, R4.reuse, 0x1800, R177 ;  /* 0x00001800048f7824 */ /* 0x040fe200078e02b1 */
[----:B------:R-:W-:Y:S01]  /*2be0*/  LEA.HI R6, R7, R6, RZ, 0x3 ;  /* 0x0000000607067211 */ /* 0x000fe200078f18ff */
[----:B------:R-:W-:Y:S01]  /*2bf0*/  IMAD R141, R4, 0x1800, R179 ;  /* 0x00001800048d7824 */ /* 0x000fe200078e02b3 */
[----:B------:R-:W-:Y:S01]  /*2c00*/  LOP3.LUT R4, R5, R176, RZ, 0x3c, !PT ;  /* 0x000000b005047212 */ /* 0x000fe200078e3cff */
[C---:B------:R-:W-:Y:S01]  /*2c10*/  IMAD R142, R8.reuse, 0x1800, R177 ;  /* 0x00001800088e7824 */ /* 0x040fe200078e02b1 */
[CC--:B------:R-:W-:Y:S01]  /*2c20*/  LEA.HI R28, R13.reuse, R12.reuse, RZ, 0x3 ;  /* 0x0000000c0d1c7211 */ /* 0x0c0fe200078f18ff */
[----:B------:R-:W-:Y:S01]  /*2c30*/  IMAD R139, R8, 0x1800, R179 ;  /* 0x00001800088b7824 */ /* 0x000fe200078e02b3 */
[----:B------:R-:W-:Y:S01]  /*2c40*/  LEA.HI R12, R13, R12, RZ, 0x6 ;  /* 0x0000000c0d0c7211 */ /* 0x000fe200078f30ff */
[----:B------:R-:W-:Y:S01]  /*2c50*/  IMAD.IADD R143, R143, 0x1, R4 ;  /* 0x000000018f8f7824 */ /* 0x000fe200078e0204 */
[----:B------:R-:W-:-:S02]  /*2c60*/  LOP3.LUT R9, R173, 0x38, R14, 0xf8, !PT ;  /* 0x00000038ad097812 */ /* 0x000fc400078ef80e */
[--C-:B------:R-:W-:Y:S02]  /*2c70*/  LOP3.LUT R7, R175, 0x38, R6.reuse, 0xf8, !PT ;  /* 0x00000038af077812 */ /* 0x100fe400078ef806 */
[----:B------:R-:W-:Y:S02]  /*2c80*/  LOP3.LUT R4, R173, 0x38, R6, 0xf8, !PT ;  /* 0x00000038ad047812 */ /* 0x000fe400078ef806 */
[----:B------:R-:W-:Y:S02]  /*2c90*/  SHF.R.S32.HI R12, RZ, 0x6, R12 ;  /* 0x00000006ff0c7819 */ /* 0x000fe4000001140c */
[----:B------:R-:W-:Y:S02]  /*2ca0*/  LOP3.LUT R5, R175, 0x38, R28, 0xf8, !PT ;  /* 0x00000038af057812 */ /* 0x000fe400078ef81c */
[----:B------:R-:W-:Y:S01]  /*2cb0*/  LOP3.LUT R10, R9, R20, RZ, 0x3c, !PT ;  /* 0x00000014090a7212 */ /* 0x000fe200078e3cff */
[C---:B------:R-:W-:Y:S01]  /*2cc0*/  IMAD R140, R12.reuse, 0x1800, R177 ;  /* 0x000018000c8c7824 */ /* 0x040fe200078e02b1 */
[----:B------:R-:W-:Y:S01]  /*2cd0*/  LOP3.LUT R7, R7, R176, RZ, 0x3c, !PT ;  /* 0x000000b007077212 */ /* 0x000fe200078e3cff */
[----:B------:R-:W-:Y:S01]  /*2ce0*/  IMAD R138, R12, 0x1800, R179 ;  /* 0x000018000c8a7824 */ /* 0x000fe200078e02b3 */
[----:B------:R-:W-:-:S02]  /*2cf0*/  LOP3.LUT R4, R4, R20, RZ, 0x3c, !PT ;  /* 0x0000001404047212 */ /* 0x000fc400078e3cff */
[----:B------:R-:W-:Y:S01]  /*2d00*/  SHF.R.S32.HI R9, RZ, 0x1f, R145 ;  /* 0x0000001fff097819 */ /* 0x000fe20000011491 */
[----:B------:R-:W-:Y:S01]  /*2d10*/  IMAD.IADD R142, R142, 0x1, R7 ;  /* 0x000000018e8e7824 */ /* 0x000fe200078e0207 */
[----:B------:R-:W-:Y:S01]  /*2d20*/  LOP3.LUT R5, R5, R176, RZ, 0x3c, !PT ;  /* 0x000000b005057212 */ /* 0x000fe200078e3cff */
[----:B------:R-:W-:Y:S01]  /*2d30*/  IMAD.IADD R139, R139, 0x1, R4 ;  /* 0x000000018b8b7824 */ /* 0x000fe200078e0204 */
[----:B------:R-:W-:Y:S01]  /*2d40*/  LOP3.LUT R7, R173, 0x38, R28, 0xf8, !PT ;  /* 0x00000038ad077812 */ /* 0x000fe200078ef81c */
[----:B------:R-:W-:Y:S01]  /*2d50*/  IMAD R4, R9, R96, RZ ;  /* 0x0000006009047224 */ /* 0x000fe200078e02ff */
[----:B------:R-:W-:Y:S01]  /*2d60*/  SEL R0, RZ, 0x20, P2 ;  /* 0x00000020ff007807 */ /* 0x000fe20001000000 */
[----:B------:R-:W-:Y:S01]  /*2d70*/  IMAD.IADD R140, R140, 0x1, R5 ;  /* 0x000000018c8c7824 */ /* 0x000fe200078e0205 */
[----:B------:R-:W-:Y:S01]  /*2d80*/  LOP3.LUT R5, R175, 0x18, R18, 0xf8, !PT ;  /* 0x00000018af057812 */ /* 0x000fe200078ef812 */
[----:B------:R-:W-:Y:S01]  /*2d90*/  IMAD R21, R145, R97, R4 ;  /* 0x0000006191157224 */ /* 0x000fe200078e0204 */
[----:B------:R-:W-:Y:S01]  /*2da0*/  LOP3.LUT R7, R7, R20, RZ, 0x3c, !PT ;  /* 0x0000001407077212 */ /* 0x000fe200078e3cff */
[----:B------:R-:W-:Y:S01]  /*2db0*/  IMAD R4, R9, R102, RZ ;  /* 0x0000006609047224 */ /* 0x000fe200078e02ff */
[----:B------:R-:W-:Y:S01]  /*2dc0*/  LOP3.LUT R26, R5, R176, RZ, 0x3c, !PT ;  /* 0x000000b0051a7212 */ /* 0x000fe200078e3cff */
[----:B------:R-:W-:Y:S01]  /*2dd0*/  IMAD R9, R103, 0x60, RZ ;  /* 0x0000006067097824 */ /* 0x000fe200078e02ff */
[----:B------:R-:W-:Y:S01]  /*2de0*/  SHF.R.S32.HI R117, RZ, 0x3, R14 ;  /* 0x00000003ff757819 */ /* 0x000fe2000001140e */
[----:B------:R-:W-:Y:S01]  /*2df0*/  IMAD.IADD R138, R138, 0x1, R7 ;  /* 0x000000018a8a7824 */ /* 0x000fe200078e0207 */
[----:B------:R-:W-:Y:S01]  /*2e00*/  LOP3.LUT R14, R14, 0xfffffff8, RZ, 0xc0, !PT ;  /* 0xfffffff80e0e7812 */ /* 0x000fe200078ec0ff */
[----:B------:R-:W-:Y:S01]  /*2e10*/  IMAD R15, R145, R103, R4 ;  /* 0x00000067910f7224 */ /* 0x000fe200078e0204 */
[----:B------:R-:W-:Y:S01]  /*2e20*/  LOP3.LUT R13, R6, 0xfffffff8, RZ, 0xc0, !PT ;  /* 0xfffffff8060d7812 */ /* 0x000fe200078ec0ff */
[----:B------:R-:W-:Y:S01]  /*2e30*/  IMAD R7, R91, 0x60, RZ ;  /* 0x000000605b077824 */ /* 0x000fe200078e02ff */
[----:B------:R-:W-:Y:S01]  /*2e40*/  LOP3.LUT R12, R28, 0xfffffff8, RZ, 0xc0, !PT ;  /* 0xfffffff81c0c7812 */ /* 0x000fe200078ec0ff */
[----:B------:R-:W-:Y:S01]  /*2e50*/  IMAD.WIDE.U32 R102, R102, 0x60, RZ ;  /* 0x0000006066667825 */ /* 0x000fe200078e00ff */
[----:B------:R-:W-:-:S02]  /*2e60*/  LOP3.LUT R0, R11, R0, RZ, 0xfc, !PT ;  /* 0x000000000b007212 */ /* 0x000fc400078efcff */
[----:B------:R-:W-:Y:S01]  /*2e70*/  IADD3 R141, R141, R10, RZ ;  /* 0x0000000a8d8d7210 */ /* 0x000fe20007ffe0ff */
[----:B------:R-:W-:Y:S01]  /*2e80*/  IMAD.WIDE.U32 R90, R90, 0x60, RZ ;  /* 0x000000605a5a7825 */ /* 0x000fe200078e00ff */
[----:B------:R-:W-:Y:S02]  /*2e90*/  IADD3 R134, R103, R9, RZ ;  /* 0x0000000967867210 */ /* 0x000fe40007ffe0ff */
[----:B------:R-:W-:Y:S01]  /*2ea0*/  SHF.R.S32.HI R116, RZ, 0x3, R6 ;  /* 0x00000003ff747819 */ /* 0x000fe20000011406 */
[----:B------:R-:W-:Y:S01]  /*2eb0*/  IMAD.WIDE.U32 R96, R96, 0x60, RZ ;  /* 0x0000006060607825 */ /* 0x000fe200078e00ff */
[----:B------:R-:W-:Y:S02]  /*2ec0*/  SHF.R.S32.HI R113, RZ, 0x3, R28 ;  /* 0x00000003ff717819 */ /* 0x000fe4000001141c */
[----:B------:R-:W-:Y:S01]  /*2ed0*/  LOP3.LUT R11, R11, 0x1, RZ, 0xc0, !PT ;  /* 0x000000010b0b7812 */ /* 0x000fe200078ec0ff */
[----:B------:R-:W-:Y:S01]  /*2ee0*/  IMAD.IADD R26, R177, 0x1, R26 ;  /* 0x00000001b11a7824 */ /* 0x000fe200078e021a */
[----:B------:R-:W-:Y:S01]  /*2ef0*/  SHF.R.S32.HI R112, RZ, 0x1f, R14 ;  /* 0x0000001fff707819 */ /* 0x000fe2000001140e */
[----:B------:R-:W-:Y:S01]  /*2f00*/  IMAD.IADD R132, R91, 0x1, R7 ;  /* 0x000000015b847824 */ /* 0x000fe200078e0207 */
[----:B------:R-:W-:Y:S01]  /*2f10*/  SHF.R.S32.HI R111, RZ, 0x1f, R13 ;  /* 0x0000001fff6f7819 */ /* 0x000fe2000001140d */
[----:B------:R-:W-:Y:S01]  /*2f20*/  IMAD.IADD R105, R93, 0x1, R21 ;  /* 0x000000015d697824 */ /* 0x000fe200078e0215 */
[----:B------:R-:W-:Y:S01]  /*2f30*/  SHF.R.S32.HI R110, RZ, 0x1f, R12 ;  /* 0x0000001fff6e7819 */ /* 0x000fe2000001140c */
[----:B------:R-:W-:Y:S01]  /*2f40*/  IMAD.IADD R20, R99, 0x1, R15 ;  /* 0x0000000163147824 */ /* 0x000fe200078e020f */
[C---:B------:R-:W-:Y:S01]  /*2f50*/  LOP3.LUT R10, R0.reuse, 0x2, RZ, 0xc0, !PT ;  /* 0x00000002000a7812 */ /* 0x040fe200078ec0ff */
[----:B------:R-:W-:Y:S01]  /*2f60*/  IMAD.IADD R133, R97, 0x1, R133 ;  /* 0x0000000161857824 */ /* 0x000fe200078e0285 */
[C---:B------:R-:W-:Y:S01]  /*2f70*/  LOP3.LUT R9, R0.reuse, 0x4, RZ, 0xc0, !PT ;  /* 0x0000000400097812 */ /* 0x040fe200078ec0ff */
[----:B------:R-:W-:Y:S01]  /*2f80*/  IMAD.IADD R137, R129, 0x1, R26 ;  /* 0x0000000181897824 */ /* 0x000fe200078e021a */
[C---:B------:R-:W-:Y:S01]  /*2f90*/  LOP3.LUT R8, R0.reuse, 0x8, RZ, 0xc0, !PT ;  /* 0x0000000800087812 */ /* 0x040fe200078ec0ff */
[----:B------:R-:W-:Y:S01]  /*2fa0*/  IMAD.IADD R21, R21, 0x1, R95 ;  /* 0x0000000115157824 */ /* 0x000fe200078e025f */
[C---:B------:R-:W-:Y:S01]  /*2fb0*/  LOP3.LUT R7, R0.reuse, 0x10, RZ, 0xc0, !PT ;  /* 0x0000001000077812 */ /* 0x040fe200078ec0ff */
[----:B------:R-:W-:Y:S01]  /*2fc0*/  IMAD.IADD R15, R15, 0x1, R101 ;  /* 0x000000010f0f7824 */ /* 0x000fe200078e0265 */
[----:B------:R-:W-:Y:S01]  /*2fd0*/  LOP3.LUT R6, R0, 0x20, RZ, 0xc0, !PT ;  /* 0x0000002000067812 */ /* 0x000fe200078ec0ff */
[----:B------:R-:W-:-:S07]  /*2fe0*/  IMAD.IADD R5, R89, 0x1, R3 ;  /* 0x0000000159057824 */ /* 0x000fce00078e0203 */
.L_x_1563:
[----:B0-----:R-:W0:Y:S01]  /*2ff0*/  LDC.64 R114, c[0x0][0x2e8] ;  /* 0x0000ba00ff727b82 */ /* 0x001e220000000a00 */
[----:B--2---:R-:W-:Y:S01]  /*3000*/  IADD3 R31, R24, -0x1, RZ ;  /* 0xffffffff181f7810 */ /* 0x004fe20007ffe0ff */
[----:B------:R-:W-:Y:S01]  /*3010*/  IMAD R38, R16, 0x4800, R137 ;  /* 0x0000480010267824 */ /* 0x000fe200078e0289 */
[----:B------:R-:W-:Y:S05]  /*3020*/  YIELD ;  /* 0x0000000000007946 */ /* 0x000fea0003800000 */
[----:B-1----:R-:W1:Y:S01]  /*3030*/  LDC R122, c[0x0][0x3f4] ;  /* 0x0000fd00ff7a7b82 */ /* 0x002e620000000800 */
[----:B------:R-:W-:Y:S01]  /*3040*/  SHF.R.S32.HI R28, RZ, 0x1f, R31 ;  /* 0x0000001fff1c7819 */ /* 0x000fe2000001141f */
[-C--:B------:R-:W-:Y:S01]  /*3050*/  IMAD R3, R132, R31.reuse, RZ ;  /* 0x0000001f84037224 */ /* 0x080fe200078e02ff */
[----:B------:R-:W-:Y:S01]  /*3060*/  LOP3.LUT R17, R17, 0xfffffffd, RZ, 0xc0, !PT ;  /* 0xfffffffd11117812 */ /* 0x000fe200078ec0ff */
[----:B------:R-:W-:Y:S01]  /*3070*/  IMAD.WIDE.U32 R124, R90, R31, RZ ;  /* 0x0000001f5a7c7225 */ /* 0x000fe200078e00ff */
[----:B------:R-:W-:Y:S03]  /*3080*/  BSSY B0, `(.L_x_1464) ;  /* 0x000076c000007945 */ /* 0x000fe60003800000 */
[----:B------:R-:W-:Y:S01]  /*3090*/  IMAD R3, R28, R90, R3 ;  /* 0x0000005a1c037224 */ /* 0x000fe200078e0203 */
[-C--:B------:R-:W-:Y:S01]  /*30a0*/  IADD3 R4, P5, R84, R124.reuse, RZ ;  /* 0x0000007c54047210 */ /* 0x080fe20007fbe0ff */
[----:B------:R-:W-:Y:S01]  /*30b0*/  IMAD R38, R38, 0x2, R119 ;  /* 0x0000000226267824 */ /* 0x000fe200078e0277 */
[----:B------:R-:W-:Y:S01]  /*30c0*/  IADD3 R0, P3, P4, R84, R124, R136 ;  /* 0x0000007c54007210 */ /* 0x000fe20007c7e088 */
[----:B------:R-:W-:-:S04]  /*30d0*/  IMAD.IADD R80, R125, 0x1, R3 ;  /* 0x000000017d507824 */ /* 0x000fc800078e0203 */
[----:B------:R-:W-:Y:S01]  /*30e0*/  IMAD.X R24, R80, 0x1, R27, P5 ;  /* 0x0000000150187824 */ /* 0x000fe200028e061b */
[C---:B0-----:R-:W-:Y:S02]  /*30f0*/  LEA R40, P2, R4.reuse, R114, 0x1 ;  /* 0x0000007204287211 */ /* 0x041fe400078408ff */
[----:B------:R-:W-:Y:S02]  /*3100*/  IADD3.X R3, R27, R80, R135, P3, P4 ;  /* 0x000000501b037210 */ /* 0x000fe40001fe8487 */
[----:B------:R-:W-:Y:S01]  /*3110*/  LEA.HI.X R41, R4, R115, R24, 0x1, P2 ;  /* 0x0000007304297211 */ /* 0x000fe200010f0c18 */
[----:B------:R-:W-:Y:S01]  /*3120*/  IMAD.MOV.U32 R24, RZ, RZ, R31 ;  /* 0x000000ffff187224 */ /* 0x000fe200078e001f */
[----:B------:R-:W-:Y:S02]  /*3130*/  ISETP.GT.AND P3, PT, R31, R128, PT ;  /* 0x000000801f00720c */ /* 0x000fe40003f64270 */
[----:B-1----:R-:W-:Y:S02]  /*3140*/  ISETP.GE.AND P2, PT, R122, 0x1, PT ;  /* 0x000000017a00780c */ /* 0x002fe40003f46270 */
[----:B------:R-:W-:-:S04]  /*3150*/  LEA R36, P5, R0, R114, 0x1 ;  /* 0x0000007200247211 */ /* 0x000fc800078a08ff */
[----:B------:R-:W-:Y:S01]  /*3160*/  LEA.HI.X R37, R0, R115, R3, 0x1, P5 ;  /* 0x0000007300257211 */ /* 0x000fe200028f0c03 */
[----:B------:R-:W-:-:S04]  /*3170*/  IMAD R0, R16, 0x4800, R26 ;  /* 0x0000480010007824 */ /* 0x000fc800078e021a */
[----:B------:R-:W-:Y:S01]  /*3180*/  @P3 LOP3.LUT R17, R17, 0x2, RZ, 0xfc, !PT ;  /* 0x0000000211113812 */ /* 0x000fe200078efcff */
[----:B------:R-:W-:Y:S01]  /*3190*/  IMAD R39, R0, 0x2, R119 ;  /* 0x0000000200277824 */ /* 0x000fe200078e0277 */
[----:B------:R-:W-:Y:S06]  /*31a0*/  @!P2 BRA `(.L_x_1465) ;  /* 0x000000700084a947 */ /* 0x000fec0003800000 */
[----:B------:R-:W-:Y:S01]  /*31b0*/  ULDC.U8 UR4, c[0x0][0x410] ;  /* 0x0001040000047ab9 */ /* 0x000fe20000000000 */
[-C--:B------:R-:W-:Y:S01]  /*31c0*/  IMAD R3, R133, R31.reuse, RZ ;  /* 0x0000001f85037224 */ /* 0x080fe200078e02ff */
[----:B------:R-:W-:Y:S01]  /*31d0*/  ISETP.NE.AND P2, PT, RZ, UR4, PT ;  /* 0x00000004ff007c0c */ /* 0x000fe2000bf45270 */
[-C--:B------:R-:W-:Y:S02]  /*31e0*/  IMAD R29, R134, R31.reuse, RZ ;  /* 0x0000001f861d7224 */ /* 0x080fe400078e02ff */
[C---:B------:R-:W-:Y:S02]  /*31f0*/  IMAD R3, R28.reuse, R96, R3 ;  /* 0x000000601c037224 */ /* 0x040fe400078e0203 */
[----:B------:R-:W-:Y:S02]  /*3200*/  IMAD R29, R28, R102, R29 ;  /* 0x000000661c1d7224 */ /* 0x000fe400078e021d */
[----:B------:R-:W-:Y:S02]  /*3210*/  IMAD R4, R24, -0x60, R25 ;  /* 0xffffffa018047824 */ /* 0x000fe400078e0219 */
[----:B------:R-:W-:-:S03]  /*3220*/  IMAD.WIDE.U32 R78, R96, R31, RZ ;  /* 0x0000001f604e7225 */ /* 0x000fc600078e00ff */
[----:B------:R-:W-:Y:S01]  /*3230*/  VIMNMX R4, R4, 0x60, PT ;  /* 0x0000006004047848 */ /* 0x000fe20003fe0100 */
[----:B------:R-:W-:-:S04]  /*3240*/  IMAD.WIDE.U32 R76, R102, R31, RZ ;  /* 0x0000001f664c7225 */ /* 0x000fc800078e00ff */
[----:B------:R-:W-:Y:S01]  /*3250*/  IMAD.IADD R0, R79, 0x1, R3 ;  /* 0x000000014f007824 */ /* 0x000fe200078e0203 */
[----:B------:R-:W-:Y:S01]  /*3260*/  IADD3 R3, R77, R29, RZ ;  /* 0x0000001d4d037210 */ /* 0x000fe20007ffe0ff */
        /* <DEDUP_REMOVED lines=19> */
[----:B------:R-:W-:Y:S01]  /*33a0*/  IADD3 R31, P2, R98, R76, RZ ;  /* 0x0000004c621f7210 */ /* 0x000fe20007f5e0ff */
[----:B------:R-:W-:Y:S01]  /*33b0*/  ULDC.64 UR6, c[0x0][0x400] ;  /* 0x0001000000067ab9 */ /* 0x000fe20000000a00 */
[----:B------:R-:W-:Y:S01]  /*33c0*/  CS2R R124, SRZ ;  /* 0x00000000007c7805 */ /* 0x000fe2000001ff00 */
[----:B------:R-:W-:Y:S01]  /*33d0*/  IMAD.X R30, R0, 0x1, R105, P4 ;  /* 0x00000001001e7824 */ /* 0x000fe200020e0669 */
[----:B------:R-:W-:Y:S01]  /*33e0*/  LEA R28, P4, R29, UR4, 0x1 ;  /* 0x000000041d1c7c11 */ /* 0x000fe2000f8808ff */
[----:B------:R-:W-:Y:S01]  /*33f0*/  IMAD.X R34, R3, 0x1, R20, P2 ;  /* 0x0000000103227824 */ /* 0x000fe200010e0614 */
[----:B------:R-:W-:Y:S02]  /*3400*/  ISETP.GE.AND P2, PT, R160, R122, PT ;  /* 0x0000007aa000720c */ /* 0x000fe40003f46270 */
[----:B------:R-:W-:-:S02]  /*3410*/  CS2R R82, SRZ ;  /* 0x0000000000527805 */ /* 0x000fc4000001ff00 */
[----:B------:R-:W-:Y:S02]  /*3420*/  LEA.HI.X R29, R29, UR5, R30, 0x1, P4 ;  /* 0x000000051d1d7c11 */ /* 0x000fe4000a0f0c1e */
[----:B------:R-:W-:Y:S02]  /*3430*/  CS2R R126, SRZ ;  /* 0x00000000007e7805 */ /* 0x000fe4000001ff00 */
[C---:B------:R-:W-:Y:S02]  /*3440*/  LEA R30, P4, R31.reuse, UR6, 0x1 ;  /* 0x000000061f1e7c11 */ /* 0x040fe4000f8808ff */
[----:B------:R-:W-:Y:S02]  /*3450*/  CS2R R114, SRZ ;  /* 0x0000000000727805 */ /* 0x000fe4000001ff00 */
[----:B------:R-:W-:Y:S02]  /*3460*/  LEA.HI.X R31, R31, UR7, R34, 0x1, P4 ;  /* 0x000000071f1f7c11 */ /* 0x000fe4000a0f0c22 */
[-C--:B------:R-:W-:Y:S01]  /*3470*/  ISETP.GE.AND P4, PT, R171, R122.reuse, PT ;  /* 0x0000007aab00720c */ /* 0x080fe20003f86270 */
[----:B------:R0:W5:Y:S04]  /*3480*/  @!P2 LDG.E.64 R124, desc[UR46][R28.64] ;  /* 0x0000002e1c7ca981 */ /* 0x000168000c1e1b00 */
[----:B------:R0:W5:Y:S01]  /*3490*/  @!P2 LDG.E.64 R126, desc[UR46][R30.64] ;  /* 0x0000002e1e7ea981 */ /* 0x000162000c1e1b00 */
[----:B------:R-:W-:-:S07]  /*34a0*/  ISETP.GE.AND P2, PT, R169, R122, PT ;  /* 0x0000007aa900720c */ /* 0x000fce0003f46270 */
[----:B------:R0:W5:Y:S04]  /*34b0*/  @!P4 LDG.E.64 R82, desc[UR46][R28.64+0x20] ;  /* 0x0000202e1c52c981 */ /* 0x000168000c1e1b00 */
[----:B------:R0:W5:Y:S01]  /*34c0*/  @!P4 LDG.E.64 R114, desc[UR46][R30.64+0x20] ;  /* 0x0000202e1e72c981 */ /* 0x000162000c1e1b00 */
[----:B------:R-:W-:Y:S02]  /*34d0*/  ISETP.GE.AND P4, PT, R170, R122, PT ;  /* 0x0000007aaa00720c */ /* 0x000fe40003f86270 */
[----:B------:R-:W-:Y:S02]  /*34e0*/  CS2R R74, SRZ ;  /* 0x00000000004a7805 */ /* 0x000fe4000001ff00 */
[----:B------:R-:W-:Y:S02]  /*34f0*/  CS2R R80, SRZ ;  /* 0x0000000000507805 */ /* 0x000fe4000001ff00 */
[----:B------:R-:W-:-:S02]  /*3500*/  CS2R R70, SRZ ;  /* 0x0000000000467805 */ /* 0x000fc4000001ff00 */
[----:B------:R-:W-:Y:S01]  /*3510*/  CS2R R72, SRZ ;  /* 0x0000000000487805 */ /* 0x000fe2000001ff00 */
[----:B------:R0:W5:Y:S04]  /*3520*/  @!P2 LDG.E.64 R74, desc[UR46][R28.64+0x40] ;  /* 0x0000402e1c4aa981 */ /* 0x000168000c1e1b00 */
[----:B------:R0:W5:Y:S01]  /*3530*/  @!P2 LDG.E.64 R80, desc[UR46][R30.64+0x40] ;  /* 0x0000402e1e50a981 */ /* 0x000162000c1e1b00 */
[----:B------:R-:W-:-:S03]  /*3540*/  ISETP.GE.AND P2, PT, R168, R122, PT ;  /* 0x0000007aa800720c */ /* 0x000fc60003f46270 */
        /* <DEDUP_REMOVED lines=8> */
[----:B------:R0:W5:Y:S04]  /*35d0*/  @!P2 LDG.E.64 R68, desc[UR46][R30.64+0x80] ;  /* 0x0000802e1e44a981 */ /* 0x000168000c1e1b00 */
[----:B------:R0:W5:Y:S04]  /*35e0*/  @!P4 LDG.E.64 R62, desc[UR46][R28.64+0xa0] ;  /* 0x0000a02e1c3ec981 */ /* 0x000168000c1e1b00 */
[----:B------:R0:W5:Y:S02]  /*35f0*/  @!P4 LDG.E.64 R64, desc[UR46][R30.64+0xa0] ;  /* 0x0000a02e1e40c981 */ /* 0x000164000c1e1b00 */
.L_x_1468:
[----:B------:R-:W-:Y:S05]  /*3600*/  BSYNC B1 ;  /* 0x0000000000017941 */ /* 0x000fea0003800000 */
.L_x_1467:
        /* <DEDUP_REMOVED lines=16> */
[----:B------:R-:W-:Y:S01]  /*3710*/  ULDC.64 UR6, c[0x0][0x400] ;  /* 0x0001000000067ab9 */ /* 0x000fe20000000a00 */
[----:B------:R-:W-:Y:S02]  /*3720*/  CS2R R58, SRZ ;  /* 0x00000000003a7805 */ /* 0x000fe4000001ff00 */
[----:B0-----:R-:W-:Y:S02]  /*3730*/  IADD3.X R29, R105, R0, R108, P2, P5 ;  /* 0x00000000691d7210 */ /* 0x001fe400017ea46c */
[----:B------:R-:W-:Y:S02]  /*3740*/  CS2R R60, SRZ ;  /* 0x00000000003c7805 */ /* 0x000fe4000001ff00 */
[----:B------:R-:W-:-:S04]  /*3750*/  IADD3 R76, P2, P5, R98, R76, R107 ;  /* 0x0000004c624c7210 */ /* 0x000fc80007d5e06b */
[----:B------:R-:W-:Y:S02]  /*3760*/  IADD3.X R3, R20, R3, R106, P2, P5 ;  /* 0x0000000314037210 */ /* 0x000fe400017ea46a */
[----:B------:R-:W-:-:S04]  /*3770*/  LEA R28, P2, R78, UR4, 0x1 ;  /* 0x000000044e1c7c11 */ /* 0x000fc8000f8408ff */
[----:B------:R-:W-:Y:S02]  /*3780*/  LEA.HI.X R29, R78, UR5, R29, 0x1, P2 ;  /* 0x000000054e1d7c11 */ /* 0x000fe400090f0c1d */
        /* <DEDUP_REMOVED lines=30> */
.L_x_1470:
[----:B------:R-:W-:Y:S05]  /*3970*/  BSYNC B1 ;  /* 0x0000000000017941 */ /* 0x000fea0003800000 */
.L_x_1469:
[----:B------:R-:W2:Y:S01]  /*3980*/  LDL R0, [R1+0x3c] ;  /* 0x00003c0001007983 */ /* 0x000ea20000100800 */
[----:B-----5:R-:W-:Y:S02]  /*3990*/  IMAD.MOV.U32 R3, RZ, RZ, R62 ;  /* 0x000000ffff037224 */ /* 0x020fe400078e003e */
[----:B01----:R-:W-:Y:S02]  /*39a0*/  IMAD.MOV.U32 R29, RZ, RZ, R66 ;  /* 0x000000ffff1d7224 */ /* 0x003fe400078e0042 */
[----:B------:R-:W-:Y:S01]  /*39b0*/  IMAD.MOV.U32 R28, RZ, RZ, R67 ;  /* 0x000000ffff1c7224 */ /* 0x000fe200078e0043 */
[----:B------:R-:W-:Y:S02]  /*39c0*/  PRMT R156, R156, 0x5410, R3 ;  /* 0x000054109c9c7816 */ /* 0x000fe40000000003 */
[----:B------:R-:W-:Y:S02]  /*39d0*/  MOV R3, R70 ;  /* 0x0000004600037202 */ /* 0x000fe40000000f00 */
[----:B------:R-:W-:Y:S01]  /*39e0*/  PRMT R159, R28, 0x5410, R29 ;  /* 0x000054101c9f7816 */ /* 0x000fe2000000001d */
[----:B------:R-:W-:Y:S01]  /*39f0*/  IMAD.MOV.U32 R28, RZ, RZ, R82 ;  /* 0x000000ffff1c7224 */ /* 0x000fe200078e0052 */
[----:B------:R-:W-:Y:S01]  /*3a00*/  PRMT R210, R3, 0x7610, R210 ;  /* 0x0000761003d27816 */ /* 0x000fe200000000d2 */
[----:B------:R-:W-:-:S02]  /*3a10*/  IMAD.MOV.U32 R3, RZ, RZ, R75 ;  /* 0x000000ffff037224 */ /* 0x000fc400078e004b */
[----:B------:R-:W-:-:S05]  /*3a20*/  IMAD.MOV.U32 R29, RZ, RZ, R83 ;  /* 0x000000ffff1d7224 */ /* 0x000fca00078e0053 */
[----:B------:R-:W-:Y:S02]  /*3a30*/  PRMT R212, R28, 0x5410, R29 ;  /* 0x000054101cd47816 */ /* 0x000fe4000000001d */
[----:B--2---:R-:W-:Y:S01]  /*3a40*/  R2UR UR4, R0 ;  /* 0x00000000000472ca */ /* 0x004fe200000e0000 */
[----:B------:R-:W-:-:S05]  /*3a50*/  IMAD.MOV.U32 R0, RZ, RZ, R63 ;  /* 0x000000ffff007224 */ /* 0x000fca00078e003f */
[----:B------:R-:W-:Y:S01]  /*3a60*/  PRMT R157, R0, 0x7610, R157 ;  /* 0x00007610009d7816 */ /* 0x000fe2000000009d */
[----:B------:R-:W-:-:S05]  /*3a70*/  IMAD.MOV.U32 R0, RZ, RZ, R71 ;  /* 0x000000ffff007224 */ /* 0x000fca00078e0047 */
[----:B------:R-:W-:Y:S01]  /*3a80*/  PRMT R207, R0, 0x7610, R207 ;  /* 0x0000761000cf7816 */ /* 0x000fe200000000cf */
[----:B------:R-:W-:Y:S01]  /*3a90*/  IMAD.MOV.U32 R0, RZ, RZ, R74 ;  /* 0x000000ffff007224 */ /* 0x000fe200078e004a */
[----:B------:R-:W-:-:S04]  /*3aa0*/  UISETP.NE.AND UP0, UPT, UR4, 0x3, UPT ;  /* 0x000000030400788c */ /* 0x000fc8000bf05270 */
[----:B------:R-:W-:Y:S01]  /*3ab0*/  PRMT R211, R0, 0x5410, R3 ;  /* 0x0000541000d37816 */ /* 0x000fe20000000003 */
[----:B------:R-:W-:Y:S01]  /*3ac0*/  IMAD.MOV.U32 R0, RZ, RZ, R124 ;  /* 0x000000ffff007224 */ /* 0x000fe200078e007c */
[----:B------:R-:W-:Y:S02]  /*3ad0*/  MOV R3, R125 ;  /* 0x0000007d00037202 */ /* 0x000fe40000000f00 */
[----:B------:R-:W-:Y:S02]  /*3ae0*/  PLOP3.LUT P2, PT, PT, PT, UP0, 0x80, 0x0 ;  /* 0x000000000000781c */ /* 0x000fe40003f4f008 */
[----:B------:R-:W-:Y:S01]  /*3af0*/  PRMT R152, R0, 0x5410, R3 ;  /* 0x0000541000987816 */ /* 0x000fe20000000003 */
[----:B------:R-:W-:Y:S02]  /*3b00*/  IMAD.MOV.U32 R3, RZ, RZ, R64 ;  /* 0x000000ffff037224 */ /* 0x000fe400078e0040 */
[----:B------:R-:W-:-:S03]  /*3b10*/  IMAD.MOV.U32 R0, RZ, RZ, R65 ;  /* 0x000000ffff007224 */ /* 0x000fc600078e0041 */
[----:B------:R-:W-:Y:S01]  /*3b20*/  PRMT R157, R157, 0x5410, R3 ;  /* 0x000054109d9d7816 */ /* 0x000fe20000000003 */
[----:B------:R-:W-:Y:S01]  /*3b30*/  IMAD.MOV.U32 R3, RZ, RZ, R68 ;  /* 0x000000ffff037224 */ /* 0x000fe200078e0044 */
[----:B------:R-:W-:Y:S01]  /*3b40*/  PRMT R158, R0, 0x7610, R158 ;  /* 0x00007610009e7816 */ /* 0x000fe2000000009e */
[----:B------:R-:W-:-:S05]  /*3b50*/  IMAD.MOV.U32 R0, RZ, RZ, R69 ;  /* 0x000000ffff007224 */ /* 0x000fca00078e0045 */
        /* <DEDUP_REMOVED lines=11> */
[----:B------:R-:W-:Y:S02]  /*3c10*/  IMAD.MOV.U32 R0, RZ, RZ, R126 ;  /* 0x000000ffff007224 */ /* 0x000fe400078e007e */
[----:B------:R-:W-:-:S05]  /*3c20*/  IMAD.MOV.U32 R3, RZ, RZ, R127 ;  /* 0x000000ffff037224 */ /* 0x000fca00078e007f */
[----:B------:R-:W-:Y:S01]  /*3c30*/  PRMT R215, R0, 0x5410, R3 ;  /* 0x0000541000d77816 */ /* 0x000fe20000000003 */
[----:B------:R-:W-:Y:S01]  /*3c40*/  IMAD.MOV.U32 R3, RZ, RZ, R32 ;  /* 0x000000ffff037224 */ /* 0x000fe200078e0020 */
        /* <DEDUP_REMOVED lines=28> */
[----:B------:R-:W-:-:S04]  /*3e10*/  PRMT R144, R3, 0x7610, R144 ;  /* 0x0000761003907816 */ /* 0x000fc80000000090 */
[----:B------:R-:W-:Y:S01]  /*3e20*/  PRMT R154, R0, 0x7610, R154 ;  /* 0x00007610009a7816 */ /* 0x000fe2000000009a */
[----:B------:R-:W-:-:S05]  /*3e30*/  IMAD.MOV.U32 R0, RZ, RZ, R53 ;  /* 0x000000ffff007224 */ /* 0x000fca00078e0035 */
        /* <DEDUP_REMOVED lines=11> */
.L_x_1471:
[----:B------:R-:W-:Y:S01]  /*3ef0*/  IMAD R3, R16, 0x8, R2 ;  /* 0x0000000810037824 */ /* 0x000fe200078e0202 */
[----:B------:R-:W-:Y:S01]  /*3f00*/  SHF.L.U32 R0, R167, 0x1f, RZ ;  /* 0x0000001fa7007819 */ /* 0x000fe200000006ff */
[----:B------:R-:W-:Y:S03]  /*3f10*/  BSSY B1, `(.L_x_1472) ;  /* 0x0000003000017945 */ /* 0x000fe60003800000 */
[----:B------:R-:W0:Y:S02]  /*3f20*/  SYNCS.PHASECHK.TRANS64.TRYWAIT P5, [R3+URZ+0x2a890], R0 ;  /* 0x02a89000030075a7 */ /* 0x000e2400080a017f */
[----:B0-----:R-:W-:Y:S05]  /*3f30*/  @!P5 BRA `(.L_x_1473) ;  /* 0x0000027c00d4d947 */ /* 0x001fea0003800000 */
.L_x_1919:
[----:B------:R-:W-:Y:S05]  /*3f40*/  BSYNC B1 ;  /* 0x0000000000017941 */ /* 0x000fea0003800000 */
.L_x_1472:
        /* <DEDUP_REMOVED lines=22> */
[----:B------:R-:W-:Y:S02]  /*40b0*/  IMAD.MOV.U32 R127, RZ, RZ, R31 ;  /* 0x000000ffff7f7224 */ /* 0x000fe400078e001f */
[----:B------:R-:W-:Y:S02]  /*40c0*/  HADD2.F32 R130, -RZ, R124.H0_H0 ;  /* 0x2000007cff827230 */ /* 0x000fe40000004100 */
[----:B------:R-:W-:Y:S01]  /*40d0*/  IMAD.MOV.U32 R151, RZ, RZ, R28 ;  /* 0x000000ffff977224 */ /* 0x000fe200078e001c */
[----:B------:R-:W-:Y:S01]  /*40e0*/  F2FP.F16.F32.PACK_AB R29, R125, R29 ;  /* 0x0000001d7d1d723e */ /* 0x000fe200000000ff */
[--C-:B------:R-:W-:Y:S02]  /*40f0*/  HADD2.F32 R31, -RZ, R127.reuse.H1_H1 ;  /* 0x3000007fff1f7230 */ /* 0x100fe40000004100 */
[----:B------:R-:W-:-:S02]  /*4100*/  HADD2.F32 R127, -RZ, R127.H0_H0 ;  /* 0x2000007fff7f7230 */ /* 0x000fc40000004100 */
[--C-:B------:R-:W-:Y:S02]  /*4110*/  HADD2.F32 R28, -RZ, R151.reuse.H1_H1 ;  /* 0x30000097ff1c7230 */ /* 0x100fe40000004100 */
[-C--:B------:R-:W-:Y:S01]  /*4120*/  FMUL.FTZ R124, R31, R126.reuse ;  /* 0x0000007e1f7c7220 */ /* 0x080fe20000410000 */
[----:B------:R-:W-:Y:S02]  /*4130*/  HADD2.F32 R151, -RZ, R151.H0_H0 ;  /* 0x20000097ff977230 */ /* 0x000fe40000004100 */
[C---:B------:R-:W-:Y:S01]  /*4140*/  FMUL.FTZ R126, R127.reuse, R126 ;  /* 0x0000007e7f7e7220 */ /* 0x040fe20000410000 */
[----:B------:R-:W-:-:S03]  /*4150*/  FFMA.FTZ R124, R127, R130, -R124 ;  /* 0x000000827f7c7223 */ /* 0x000fc6000001087c */
        /* <DEDUP_REMOVED lines=18> */
.L_x_1479:
[----:B------:R-:W-:Y:S05]  /*4280*/  BSYNC B3 ;  /* 0x0000000000037941 */ /* 0x000fea0003800000 */
.L_x_1478:
[----:B--2---:R1:W-:Y:S02]  /*4290*/  STG.E.128 desc[UR46][R40.64], R28 ;  /* 0x0000001c28007986 */ /* 0x0043e4000c101d2e */
.L_x_1477:
[----:B------:R-:W-:Y:S05]  /*42a0*/  BSYNC B2 ;  /* 0x0000000000027941 */ /* 0x000fea0003800000 */
.L_x_1476:
[----:B------:R-:W-:Y:S01]  /*42b0*/  ISETP.NE.AND P3, PT, R10, RZ, PT ;  /* 0x000000ff0a00720c */ /* 0x000fe20003f65270 */
[----:B------:R-:W-:-:S12]  /*42c0*/  BSSY B2, `(.L_x_1480) ;  /* 0x0000033000027945 */ /* 0x000fd80003800000 */
[----:B------:R-:W-:Y:S05]  /*42d0*/  @!P3 BRA `(.L_x_1481) ;  /* 0x0000000000c4b947 */ /* 0x000fea0003800000 */
[----:B-1----:R1:W2:Y:S01]  /*42e0*/  LDS.128 R28, [R38] ;  /* 0x00000000261c7984 */ /* 0x0022a20000000c00 */
        /* <DEDUP_REMOVED lines=25> */
[-C--:B------:R-:W-:Y:S01]  /*4480*/  FMUL.FTZ R82, R31, R114.reuse ;  /* 0x000000721f527220 */ /* 0x080fe20000410000 */
[----:B------:R-:W-:-:S03]  /*4490*/  FMUL.FTZ R114, R115, R114 ;  /* 0x0000007273727220 */ /* 0x000fc60000410000 */
[-C--:B------:R-:W-:Y:S01]  /*44a0*/  FFMA.FTZ R82, R115, R124.reuse, -R82 ;  /* 0x0000007c73527223 */ /* 0x080fe20000010852 */
        /* <DEDUP_REMOVED lines=18> */
.L_x_1483:
[----:B------:R-:W-:Y:S05]  /*45d0*/  BSYNC B3 ;  /* 0x0000000000037941 */ /* 0x000fea0003800000 */
.L_x_1482:
[----:B--2---:R2:W-:Y:S02]  /*45e0*/  STG.E.128 desc[UR46][R40.64+0x40], R28 ;  /* 0x0000401c28007986 */ /* 0x0045e4000c101d2e */
.L_x_1481:
[----:B------:R-:W-:Y:S05]  /*45f0*/  BSYNC B2 ;  /* 0x0000000000027941 */ /* 0x000fea0003800000 */
.L_x_1480:
        /* <DEDUP_REMOVED lines=19> */
[-C--:B------:R-:W-:Y:S01]  /*4730*/  FFMA.FTZ R75, R83, R82.reuse, -R75 ;  /* 0x00000052534b7223 */ /* 0x080fe2000001084b */
[----:B------:R-:W-:Y:S02]  /*4740*/  IMAD.MOV.U32 R83, RZ, RZ, R28 ;  /* 0x000000ffff537224 */ /* 0x000fe400078e001c */
[----:B------:R-:W-:Y:S01]  /*4750*/  FFMA.FTZ R29, R81, R82, R29 ;  /* 0x00000052511d7223 */ /* 0x000fe2000001001d */
[----:B------:R-:W-:Y:S02]  /*4760*/  IMAD.MOV.U32 R81, RZ, RZ, R31 ;  /* 0x000000ffff517224 */ /* 0x000fe400078e001f */
[----:B------:R-:W-:Y:S02]  /*4770*/  HADD2.F32 R82, -RZ, R74.H0_H0 ;  /* 0x2000004aff527230 */ /* 0x000fe40000004100 */
[----:B------:R-:W-:Y:S01]  /*4780*/  HADD2.F32 R28, -RZ, R83.H1_H1 ;  /* 0x30000053ff1c7230 */ /* 0x000fe20000004100 */
[----:B------:R-:W-:Y:S01]  /*4790*/  F2FP.F16.F32.PACK_AB R29, R29, R75 ;  /* 0x0000004b1d1d723e */ /* 0x000fe200000000ff */
[----:B------:R-:W-:-:S02]  /*47a0*/  HADD2.F32 R31, -RZ, R81.H1_H1 ;  /* 0x30000051ff1f7230 */ /* 0x000fc40000004100 */
[----:B------:R-:W-:Y:S02]  /*47b0*/  HADD2.F32 R81, -RZ, R81.H0_H0 ;  /* 0x20000051ff517230 */ /* 0x000fe40000004100 */
        /* <DEDUP_REMOVED lines=22> */
.L_x_1487:
[----:B------:R-:W-:Y:S05]  /*4920*/  BSYNC B3 ;  /* 0x0000000000037941 */ /* 0x000fea0003800000 */
.L_x_1486:
[----:B--2---:R3:W-:Y:S02]  /*4930*/  STG.E.128 desc[UR46][R40.64+0x80], R28 ;  /* 0x0000801c28007986 */ /* 0x0047e4000c101d2e */
.L_x_1485:
[----:B------:R-:W-:Y:S05]  /*4940*/  BSYNC B2 ;  /* 0x0000000000027941 */ /* 0x000fea0003800000 */
.L_x_1484:
        /* <DEDUP_REMOVED lines=15> */
[-C--:B------:R-:W-:Y:S01]  /*4a40*/  FMUL.FTZ R74, R29, R75.reuse ;  /* 0x0000004b1d4a7220 */ /* 0x080fe20000410000 */
[----:B------:R-:W-:-:S03]  /*4a50*/  FMUL.FTZ R75, R72, R75 ;  /* 0x0000004b484b7220 */ /* 0x000fc60000410000 */
[-C--:B------:R-:W-:Y:S01]  /*4a60*/  FFMA.FTZ R74, R72, R70.reuse, -R74 ;  /* 0x00000046484a7223 */ /* 0x080fe2000001084a */
[----:B------:R-:W-:Y:S01]  /*4a70*/  SHF.R.U32.HI R72, RZ, 0x10, R73 ;  /* 0x00000010ff487819 */ /* 0x000fe20000011649 */
[----:B------:R-:W-:Y:S01]  /*4a80*/  FFMA.FTZ R75, R29, R70, R75 ;  /* 0x000000461d4b7223 */ /* 0x000fe2000001004b */
[----:B------:R-:W-:Y:S01]  /*4a90*/  SHF.R.U32.HI R70, RZ, 0x10, R71 ;  /* 0x00000010ff467819 */ /* 0x000fe20000011647 */
[----:B------:R-:W-:Y:S02]  /*4aa0*/  IMAD.MOV.U32 R71, RZ, RZ, R28 ;  /* 0x000000ffff477224 */ /* 0x000fe400078e001c */
[----:B------:R-:W-:Y:S01]  /*4ab0*/  IMAD.MOV.U32 R28, RZ, RZ, R31 ;  /* 0x000000ffff1c7224 */ /* 0x000fe200078e001f */
[----:B------:R-:W-:Y:S01]  /*4ac0*/  F2FP.F16.F32.PACK_AB R74, R75, R74 ;  /* 0x0000004a4b4a723e */ /* 0x000fe200000000ff */
[----:B------:R-:W-:Y:S02]  /*4ad0*/  HADD2.F32 R31, -RZ, R72.H0_H0 ;  /* 0x20000048ff1f7230 */ /* 0x000fe40000004100 */
[----:B------:R-:W-:-:S02]  /*4ae0*/  HADD2.F32 R70, -RZ, R70.H0_H0 ;  /* 0x20000046ff467230 */ /* 0x000fc40000004100 */
[--C-:B------:R-:W-:Y:S02]  /*4af0*/  HADD2.F32 R29, -RZ, R28.reuse.H1_H1 ;  /* 0x3000001cff1d7230 */ /* 0x100fe40000004100 */
[----:B------:R-:W-:-:S03]  /*4b00*/  HADD2.F32 R28, -RZ, R28.H0_H0 ;  /* 0x2000001cff1c7230 */ /* 0x000fc60000004100 */
[CC--:B------:R-:W-:Y:S02]  /*4b10*/  FMUL.FTZ R72, R29.reuse, R31.reuse ;  /* 0x0000001f1d487220 */ /* 0x0c0fe40000410000 */
[C---:B------:R-:W-:Y:S02]  /*4b20*/  FMUL.FTZ R31, R28.reuse, R31 ;  /* 0x0000001f1c1f7220 */ /* 0x040fe40000410000 */
[-C--:B------:R-:W-:Y:S01]  /*4b30*/  FFMA.FTZ R28, R28, R70.reuse, -R72 ;  /* 0x000000461c1c7223 */ /* 0x080fe20000010848 */
[----:B------:R-:W-:Y:S02]  /*4b40*/  HADD2.F32 R72, -RZ, R210.H1_H1 ;  /* 0x300000d2ff487230 */ /* 0x000fe40000004100 */
[----:B------:R-:W-:Y:S01]  /*4b50*/  FFMA.FTZ R29, R29, R70, R31 ;  /* 0x000000461d1d7223 */ /* 0x000fe2000001001f */
[----:B------:R-:W-:Y:S01]  /*4b60*/  MOV R70, R30 ;  /* 0x0000001e00467202 */ /* 0x000fe20000000f00 */
[--C-:B------:R-:W-:Y:S02]  /*4b70*/  HADD2.F32 R30, -RZ, R71.reuse.H1_H1 ;  /* 0x30000047ff1e7230 */ /* 0x100fe40000004100 */
[----:B------:R-:W-:-:S02]  /*4b80*/  HADD2.F32 R31, -RZ, R71.H0_H0 ;  /* 0x20000047ff1f7230 */ /* 0x000fc40000004100 */
[----:B------:R-:W-:Y:S02]  /*4b90*/  HADD2.F32 R71, -RZ, R210.H0_H0 ;  /* 0x200000d2ff477230 */ /* 0x000fe40000004100 */
[-C--:B------:R-:W-:Y:S01]  /*4ba0*/  FMUL.FTZ R73, R30, R72.reuse ;  /* 0x000000481e497220 */ /* 0x080fe20000410000 */
[----:B------:R-:W-:-:S03]  /*4bb0*/  FMUL.FTZ R72, R31, R72 ;  /* 0x000000481f487220 */ /* 0x000fc60000410000 */
[-C--:B------:R-:W-:Y:S01]  /*4bc0*/  FFMA.FTZ R31, R31, R71.reuse, -R73 ;  /* 0x000000471f1f7223 */ /* 0x080fe20000010849 */
[----:B------:R-:W-:Y:S01]  /*4bd0*/  FFMA.FTZ R30, R30, R71, R72 ;  /* 0x000000471e1e7223 */ /* 0x000fe20000010048 */
[--C-:B------:R-:W-:Y:S02]  /*4be0*/  HADD2.F32 R72, -RZ, R70.reuse.H0_H0 ;  /* 0x20000046ff487230 */ /* 0x100fe40000004100 */
[----:B------:R-:W-:Y:S02]  /*4bf0*/  HADD2.F32 R70, -RZ, R70.H1_H1 ;  /* 0x30000046ff467230 */ /* 0x000fe40000004100 */
[----:B------:R-:W-:Y:S01]  /*4c00*/  HADD2.F32 R71, -RZ, R207.H0_H0 ;  /* 0x200000cfff477230 */ /* 0x000fe20000004100 */
[----:B------:R-:W-:Y:S02]  /*4c10*/  F2FP.F16.F32.PACK_AB R30, R30, R31 ;  /* 0x0000001f1e1e723e */ /* 0x000fe400000000ff */
[-C--:B------:R-:W-:Y:S01]  /*4c20*/  FMUL.FTZ R73, R70, R80.reuse ;  /* 0x0000005046497220 */ /* 0x080fe20000410000 */
[----:B------:R-:W-:-:S03]  /*4c30*/  FMUL.FTZ R80, R72, R80 ;  /* 0x0000005048507220 */ /* 0x000fc60000410000 */
[-C--:B------:R-:W-:Y:S01]  /*4c40*/  FFMA.FTZ R73, R72, R71.reuse, -R73 ;  /* 0x0000004748497223 */ /* 0x080fe20000010849 */
[----:B------:R-:W-:Y:S01]  /*4c50*/  FFMA.FTZ R80, R70, R71, R80 ;  /* 0x0000004746507223 */ /* 0x000fe20000010050 */
[----:B------:R-:W-:Y:S01]  /*4c60*/  F2FP.F16.F32.PACK_AB R70, R29, R28 ;  /* 0x0000001c1d46723e */ /* 0x000fe200000000ff */
[----:B------:R-:W-:Y:S02]  /*4c70*/  IMAD.MOV.U32 R28, RZ, RZ, R30 ;  /* 0x000000ffff1c7224 */ /* 0x000fe400078e001e */
[----:B------:R-:W-:Y:S01]  /*4c80*/  IMAD.MOV.U32 R29, RZ, RZ, R74 ;  /* 0x000000ffff1d7224 */ /* 0x000fe200078e004a */
[----:B------:R-:W-:Y:S01]  /*4c90*/  F2FP.F16.F32.PACK_AB R73, R80, R73 ;  /* 0x000000495049723e */ /* 0x000fe200000000ff */
[----:B------:R-:W-:-:S04]  /*4ca0*/  IMAD.MOV.U32 R31, RZ, RZ, R70 ;  /* 0x000000ffff1f7224 */ /* 0x000fc800078e0046 */
[----:B------:R-:W-:-:S07]  /*4cb0*/  IMAD.MOV.U32 R30, RZ, RZ, R73 ;  /* 0x000000ffff1e7224 */ /* 0x000fce00078e0049 */
.L_x_1491:
[----:B------:R-:W-:Y:S05]  /*4cc0*/  BSYNC B3 ;  /* 0x0000000000037941 */ /* 0x000fea0003800000 */
.L_x_1490:
[----:B--2---:R4:W-:Y:S02]  /*4cd0*/  STG.E.128 desc[UR46][R40.64+0xc0], R28 ;  /* 0x0000c01c28007986 */ /* 0x0049e4000c101d2e */
.L_x_1489:
[----:B------:R-:W-:Y:S05]  /*4ce0*/  BSYNC B2 ;  /* 0x0000000000027941 */ /* 0x000fea0003800000 */
.L_x_1488:
        /* <DEDUP_REMOVED lines=9> */
[----:B------:R-:W-:-:S03]  /*4d80*/  SHF.R.U64 R66, R66, 0x10, R67 ;  /* 0x0000001042427819 */ /* 0x000fc60000001243 */
[----:B------:R-:W-:Y:S02]  /*4d90*/  HADD2.F32 R71, -RZ, R71.H0_H0 ;  /* 0x20000047ff477230 */ /* 0x000fe40000004100 */
[--C-:B------:R-:W-:Y:S02]  /*4da0*/  HADD2.F32 R29, -RZ, R68.reuse.H1_H1 ;  /* 0x30000044ff1d7230 */ /* 0x100fe40000004100 */
[----:B------:R-:W-:Y:S02]  /*4db0*/  HADD2.F32 R68, -RZ, R68.H0_H0 ;  /* 0x20000044ff447230 */ /* 0x000fe40000004100 */
[----:B------:R-:W-:Y:S02]  /*4dc0*/  HADD2.F32 R66, -RZ, R66.H0_H0 ;  /* 0x20000042ff427230 */ /* 0x000fe40000004100 */
        /* <DEDUP_REMOVED lines=35> */
[----:B------:R-:W-:Y:S02]  /*5000*/  F2FP.F16.F32.PACK_AB R180, R180, R29 ;  /* 0x0000001db4b4723e */ /* 0x000fe400000000ff */
[----:B------:R-:W-:-:S03]  /*5010*/  MOV R29, R70 ;  /* 0x00000046001d7202 */ /* 0x000fc60000000f00 */
[----:B------:R-:W-:-:S07]  /*5020*/  IMAD.MOV.U32 R30, RZ, RZ, R180 ;  /* 0x000000ffff1e7224 */ /* 0x000fce00078e00b4 */
.L_x_1495:
[----:B------:R-:W-:Y:S05]  /*5030*/  BSYNC B3 ;  /* 0x0000000000037941 */ /* 0x000fea0003800000 */
.L_x_1494:
[----:B--2---:R1:W-:Y:S02]  /*5040*/  STG.E.128 desc[UR46][R40.64+0x100], R28 ;  /* 0x0001001c28007986 */ /* 0x0043e4000c101d2e */
.L_x_1493:
[----:B------:R-:W-:Y:S05]  /*5050*/  BSYNC B2 ;  /* 0x0000000000027941 */ /* 0x000fea0003800000 */
.L_x_1492:
        /* <DEDUP_REMOVED lines=21> */
[----:B------:R-:W-:Y:S01]  /*51b0*/  SHF.R.U32.HI R62, RZ, 0x10, R63 ;  /* 0x00000010ff3e7819 */ /* 0x000fe2000001163f */
[----:B------:R-:W-:-:S02]  /*51c0*/  HADD2.F32 R65, -RZ, R157.H1_H1 ;  /* 0x3000009dff417230 */ /* 0x000fc40000004100 */
[----:B------:R-:W-:Y:S01]  /*51d0*/  HADD2.F32 R64, -RZ, R64.H0_H0 ;  /* 0x20000040ff407230 */ /* 0x000fe20000004100 */
[----:B------:R-:W-:Y:S01]  /*51e0*/  F2FP.F16.F32.PACK_AB R66, R67, R66 ;  /* 0x000000424342723e */ /* 0x000fe200000000ff */
[--C-:B------:R-:W-:Y:S02]  /*51f0*/  HADD2.F32 R31, -RZ, R29.reuse.H1_H1 ;  /* 0x3000001dff1f7230 */ /* 0x100fe40000004100 */
[----:B------:R-:W-:Y:S02]  /*5200*/  HADD2.F32 R29, -RZ, R29.H0_H0 ;  /* 0x2000001dff1d7230 */ /* 0x000fe40000004100 */
[----:B------:R-:W-:Y:S02]  /*5210*/  HADD2.F32 R62, -RZ, R62.H0_H0 ;  /* 0x2000003eff3e7230 */ /* 0x000fe40000004100 */
[-C--:B------:R-:W-:Y:S01]  /*5220*/  FMUL.FTZ R63, R31, R64.reuse ;  /* 0x000000401f3f7220 */ /* 0x080fe20000410000 */
[----:B------:R-:W-:Y:S02]  /*5230*/  HADD2.F32 R157, -RZ, R157.H0_H0 ;  /* 0x2000009dff9d7230 */ /* 0x000fe40000004100 */
[C---:B------:R-:W-:Y:S01]  /*5240*/  FMUL.FTZ R64, R29.reuse, R64 ;  /* 0x000000401d407220 */ /* 0x040fe20000410000 */
[----:B------:R-:W-:Y:S01]  /*5250*/  FFMA.FTZ R63, R29, R62, -R63 ;  /* 0x0000003e1d3f7223 */ /* 0x000fe2000001083f */
[----:B------:R-:W-:-:S02]  /*5260*/  HADD2.F32 R29, -RZ, R28.H1_H1 ;  /* 0x3000001cff1d7230 */ /* 0x000fc40000004100 */
[----:B------:R-:W-:Y:S01]  /*5270*/  FFMA.FTZ R64, R31, R62, R64 ;  /* 0x0000003e1f407223 */ /* 0x000fe20000010040 */
[----:B------:R-:W-:Y:S02]  /*5280*/  HADD2.F32 R31, -RZ, R156.H1_H1 ;  /* 0x3000009cff1f7230 */ /* 0x000fe40000004100 */
[----:B------:R-:W-:Y:S02]  /*5290*/  HADD2.F32 R28, -RZ, R28.H0_H0 ;  /* 0x2000001cff1c7230 */ /* 0x000fe40000004100 */
[----:B------:R-:W-:Y:S01]  /*52a0*/  FMUL.FTZ R68, R29, R65 ;  /* 0x000000411d447220 */ /* 0x000fe20000410000 */
[----:B------:R-:W-:Y:S01]  /*52b0*/  HADD2.F32 R62, -RZ, R158.H0_H0 ;  /* 0x2000009eff3e7230 */ /* 0x000fe20000004100 */
[----:B------:R-:W-:Y:S01]  /*52c0*/  F2FP.F16.F32.PACK_AB R63, R64, R63 ;  /* 0x0000003f403f723e */ /* 0x000fe200000000ff */
[C---:B------:R-:W-:Y:S01]  /*52d0*/  FMUL.FTZ R65, R28.reuse, R65 ;  /* 0x000000411c417220 */ /* 0x040fe20000410000 */
[-C--:B------:R-:W-:Y:S02]  /*52e0*/  FFMA.FTZ R68, R28, R31.reuse, -R68 ;  /* 0x0000001f1c447223 */ /* 0x080fe40000010844 */
[-C--:B------:R-:W-:Y:S01]  /*52f0*/  FMUL.FTZ R28, R69, R62.reuse ;  /* 0x0000003e451c7220 */ /* 0x080fe20000410000 */
[----:B------:R-:W-:Y:S01]  /*5300*/  FMUL.FTZ R62, R30, R62 ;  /* 0x0000003e1e3e7220 */ /* 0x000fe20000410000 */
[----:B------:R-:W-:Y:S01]  /*5310*/  FFMA.FTZ R65, R29, R31, R65 ;  /* 0x0000001f1d417223 */ /* 0x000fe20000010041 */
[----:B------:R-:W-:-:S02]  /*5320*/  IMAD.MOV.U32 R29, RZ, RZ, R66 ;  /* 0x000000ffff1d7224 */ /* 0x000fc400078e0042 */
[-C--:B------:R-:W-:Y:S01]  /*5330*/  FFMA.FTZ R28, R30, R157.reuse, -R28 ;  /* 0x0000009d1e1c7223 */ /* 0x080fe2000001081c */
[----:B------:R-:W-:Y:S01]  /*5340*/  FFMA.FTZ R62, R69, R157, R62 ;  /* 0x0000009d453e7223 */ /* 0x000fe2000001003e */
[----:B------:R-:W-:Y:S01]  /*5350*/  IMAD.MOV.U32 R31, RZ, RZ, R63 ;  /* 0x000000ffff1f7224 */ /* 0x000fe200078e003f */
[----:B------:R-:W-:-:S03]  /*5360*/  F2FP.F16.F32.PACK_AB R65, R65, R68 ;  /* 0x000000444141723e */ /* 0x000fc600000000ff */
[----:B------:R-:W-:Y:S02]  /*5370*/  F2FP.F16.F32.PACK_AB R62, R62, R28 ;  /* 0x0000001c3e3e723e */ /* 0x000fe400000000ff */
[----:B------:R-:W-:Y:S02]  /*5380*/  IMAD.MOV.U32 R28, RZ, RZ, R65 ;  /* 0x000000ffff1c7224 */ /* 0x000fe400078e0041 */
[----:B------:R-:W-:-:S07]  /*5390*/  MOV R30, R62 ;  /* 0x0000003e001e7202 */ /* 0x000fce0000000f00 */
.L_x_1497:
[----:B------:R-:W-:Y:S05]  /*53a0*/  BSYNC B2 ;  /* 0x0000000000027941 */ /* 0x000fea0003800000 */
.L_x_1496:
[----:B--2---:R1:W-:Y:S02]  /*53b0*/  STG.E.128 desc[UR46][R40.64+0x140], R28 ;  /* 0x0001401c28007986 */ /* 0x0043e4000c101d2e */
.L_x_1475:
[----:B------:R-:W-:Y:S05]  /*53c0*/  BSYNC B1 ;  /* 0x0000000000017941 */ /* 0x000fea0003800000 */
.L_x_1474:
        /* <DEDUP_REMOVED lines=48> */
[----:B------:R-:W-:Y:S01]  /*56d0*/  F2FP.F16.F32.PACK_AB R30, R205, R31 ;  /* 0x0000001fcd1e723e */ /* 0x000fe200000000ff */
[----:B------:R-:W-:-:S07]  /*56e0*/  IMAD.MOV.U32 R31, RZ, RZ, R41 ;  /* 0x000000ffff1f7224 */ /* 0x000fce00078e0029 */
.L_x_1502:
[----:B------:R-:W-:Y:S05]  /*56f0*/  BSYNC B2 ;  /* 0x0000000000027941 */ /* 0x000fea0003800000 */
.L_x_1501:
[----:B--2---:R1:W-:Y:S02]  /*5700*/  STG.E.128 desc[UR46][R36.64], R28 ;  /* 0x0000001c24007986 */ /* 0x0043e4000c101d2e */
.L_x_1500:
[----:B------:R-:W-:Y:S05]  /*5710*/  BSYNC B1 ;  /* 0x0000000000017941 */ /* 0x000fea0003800000 */
.L_x_1499:
        /* <DEDUP_REMOVED lines=47> */
.L_x_1506:
[----:B------:R-:W-:Y:S05]  /*5a10*/  BSYNC B2 ;  /* 0x0000000000027941 */ /* 0x000fea0003800000 */
.L_x_1505:
[----:B--2---:R1:W-:Y:S02]  /*5a20*/  STG.E.128 desc[UR46][R36.64+0x40], R28 ;  /* 0x0000401c24007986 */ /* 0x0043e4000c101d2e */
.L_x_1504:
[----:B------:R-:W-:Y:S05]  /*5a30*/  BSYNC B1 ;  /* 0x0000000000017941 */ /* 0x000fea0003800000 */
.L_x_1503:
        /* <DEDUP_REMOVED lines=10> */
[--C-:B------:R-:W-:Y:S01]  /*5ae0*/  HADD2.F32 R31, -RZ, R29.reuse.H1_H1 ;  /* 0x3000001dff1f7230 */ /* 0x100fe20000004100 */
[--C-:B------:R-:W-:Y:S01]  /*5af0*/  SHF.R.U64 R40, R50, 0x10, R51.reuse ;  /* 0x0000001032287819 */ /* 0x100fe20000001233 */
[----:B------:R-:W-:Y:S01]  /*5b00*/  HADD2.F32 R52, -RZ, R52.H0_H0 ;  /* 0x20000034ff347230 */ /* 0x000fe20000004100 */
[----:B------:R-:W-:Y:S01]  /*5b10*/  SHF.R.U32.HI R50, RZ, 0x10, R51 ;  /* 0x00000010ff327819 */ /* 0x000fe20000011633 */
[----:B------:R-:W-:Y:S02]  /*5b20*/  HADD2.F32 R29, -RZ, R29.H0_H0 ;  /* 0x2000001dff1d7230 */ /* 0x000fe40000004100 */
[----:B------:R-:W-:Y:S02]  /*5b30*/  HADD2.F32 R54, -RZ, R54.H0_H0 ;  /* 0x20000036ff367230 */ /* 0x000fe40000004100 */
[----:B------:R-:W-:Y:S01]  /*5b40*/  FMUL.FTZ R56, R31, R52 ;  /* 0x000000341f387220 */ /* 0x000fe20000410000 */
[----:B------:R-:W-:-:S02]  /*5b50*/  HADD2.F32 R51, -RZ, R41.H1_H1 ;  /* 0x30000029ff337230 */ /* 0x000fc40000004100 */
[----:B------:R-:W-:Y:S01]  /*5b60*/  FMUL.FTZ R52, R29, R52 ;  /* 0x000000341d347220 */ /* 0x000fe20000410000 */
[----:B------:R-:W-:Y:S02]  /*5b70*/  HADD2.F32 R41, -RZ, R41.H0_H0 ;  /* 0x20000029ff297230 */ /* 0x000fe40000004100 */
[----:B------:R-:W-:Y:S02]  /*5b80*/  HADD2.F32 R40, -RZ, R40.H0_H0 ;  /* 0x20000028ff287230 */ /* 0x000fe40000004100 */
[-C--:B------:R-:W-:Y:S01]  /*5b90*/  FMUL.FTZ R58, R51, R54.reuse ;  /* 0x00000036333a7220 */ /* 0x080fe20000410000 */
[----:B------:R-:W-:Y:S02]  /*5ba0*/  HADD2.F32 R50, -RZ, R50.H0_H0 ;  /* 0x20000032ff327230 */ /* 0x000fe40000004100 */
[----:B------:R-:W-:Y:S01]  /*5bb0*/  FMUL.FTZ R54, R41, R54 ;  /* 0x0000003629367220 */ /* 0x000fe20000410000 */
[----:B------:R-:W-:Y:S02]  /*5bc0*/  HADD2.F32 R53, -RZ, R146.H0_H0 ;  /* 0x20000092ff357230 */ /* 0x000fe40000004100 */
        /* <DEDUP_REMOVED lines=16> */
[C---:B------:R-:W-:Y:S01]  /*5cd0*/  FMUL.FTZ R154, R30.reuse, R154 ;  /* 0x0000009a1e9a7220 */ /* 0x040fe20000410000 */
[-C--:B------:R-:W-:Y:S01]  /*5ce0*/  FFMA.FTZ R57, R30, R53.reuse, -R57 ;  /* 0x000000351e397223 */ /* 0x080fe20000010839 */
[-C--:B------:R-:W-:Y:S01]  /*5cf0*/  FFMA.FTZ R55, R28, R52.reuse, -R55 ;  /* 0x000000341c377223 */ /* 0x080fe20000010837 */
[----:B------:R-:W-:Y:S01]  /*5d00*/  FFMA.FTZ R54, R41, R52, R54 ;  /* 0x0000003429367223 */ /* 0x000fe20000010036 */
[----:B------:R-:W-:-:S04]  /*5d10*/  FFMA.FTZ R154, R51, R53, R154 ;  /* 0x00000035339a7223 */ /* 0x000fc8000001009a */
[----:B------:R-:W-:Y:S02]  /*5d20*/  F2FP.F16.F32.PACK_AB R28, R54, R55 ;  /* 0x00000037361c723e */ /* 0x000fe400000000ff */
[----:B------:R-:W-:-:S07]  /*5d30*/  F2FP.F16.F32.PACK_AB R30, R154, R57 ;  /* 0x000000399a1e723e */ /* 0x000fce00000000ff */
.L_x_1510:
[----:B------:R-:W-:Y:S05]  /*5d40*/  BSYNC B2 ;  /* 0x0000000000027941 */ /* 0x000fea0003800000 */
.L_x_1509:
[----:B--2---:R1:W-:Y:S02]  /*5d50*/  STG.E.128 desc[UR46][R36.64+0x80], R28 ;  /* 0x0000801c24007986 */ /* 0x0043e4000c101d2e */
.L_x_1508:
[----:B------:R-:W-:Y:S05]  /*5d60*/  BSYNC B1 ;  /* 0x0000000000017941 */ /* 0x000fea0003800000 */
.L_x_1507:
        /* <DEDUP_REMOVED lines=10> */
[----:B------:R-:W-:Y:S01]  /*5e10*/  IMAD.MOV.U32 R40, RZ, RZ, R28 ;  /* 0x000000ffff287224 */ /* 0x000fe200078e001c */
[--C-:B------:R-:W-:Y:S01]  /*5e20*/  SHF.R.U64 R47, R48, 0x10, R49.reuse ;  /* 0x00000010302f7819 */ /* 0x100fe20000001231 */
[--C-:B------:R-:W-:Y:S01]  /*5e30*/  HADD2.F32 R31, -RZ, R29.reuse.H1_H1 ;  /* 0x3000001dff1f7230 */ /* 0x100fe20000004100 */
[----:B------:R-:W-:Y:S01]  /*5e40*/  SHF.R.U32.HI R50, RZ, 0x10, R49 ;  /* 0x00000010ff327819 */ /* 0x000fe20000011631 */
[----:B------:R-:W-:Y:S02]  /*5e50*/  HADD2.F32 R28, -RZ, R29.H0_H0 ;  /* 0x2000001dff1c7230 */ /* 0x000fe40000004100 */
[----:B------:R-:W-:Y:S02]  /*5e60*/  HADD2.F32 R47, -RZ, R47.H0_H0 ;  /* 0x2000002fff2f7230 */ /* 0x000fe40000004100 */
[----:B------:R-:W-:-:S02]  /*5e70*/  HADD2.F32 R50, -RZ, R50.H0_H0 ;  /* 0x20000032ff327230 */ /* 0x000fc40000004100 */
[--C-:B------:R-:W-:Y:S02]  /*5e80*/  HADD2.F32 R29, -RZ, R41.reuse.H1_H1 ;  /* 0x30000029ff1d7230 */ /* 0x100fe40000004100 */
[-C--:B------:R-:W-:Y:S01]  /*5e90*/  FMUL.FTZ R49, R31, R47.reuse ;  /* 0x0000002f1f317220 */ /* 0x080fe20000410000 */
[----:B------:R-:W-:Y:S02]  /*5ea0*/  HADD2.F32 R41, -RZ, R41.H0_H0 ;  /* 0x20000029ff297230 */ /* 0x000fe40000004100 */
[----:B------:R-:W-:Y:S01]  /*5eb0*/  FMUL.FTZ R52, R28, R47 ;  /* 0x0000002f1c347220 */ /* 0x000fe20000410000 */
[----:B------:R-:W-:Y:S02]  /*5ec0*/  HADD2.F32 R46, -RZ, R46.H0_H0 ;  /* 0x2000002eff2e7230 */ /* 0x000fe40000004100 */
[-C--:B------:R-:W-:Y:S01]  /*5ed0*/  FMUL.FTZ R54, R29, R50.reuse ;  /* 0x000000321d367220 */ /* 0x080fe20000410000 */
[----:B------:R-:W-:Y:S02]  /*5ee0*/  HADD2.F32 R48, -RZ, R51.H0_H0 ;  /* 0x20000033ff307230 */ /* 0x000fe40000004100 */
[----:B------:R-:W-:Y:S01]  /*5ef0*/  FMUL.FTZ R50, R41, R50 ;  /* 0x0000003229327220 */ /* 0x000fe20000410000 */
[----:B------:R-:W-:-:S02]  /*5f00*/  HADD2.F32 R144, -RZ, R144.H0_H0 ;  /* 0x20000090ff907230 */ /* 0x000fc40000004100 */
[-C--:B------:R-:W-:Y:S01]  /*5f10*/  FFMA.FTZ R28, R28, R46.reuse, -R49 ;  /* 0x0000002e1c1c7223 */ /* 0x080fe20000010831 */
[----:B------:R-:W-:Y:S01]  /*5f20*/  FFMA.FTZ R49, R31, R46, R52 ;  /* 0x0000002e1f317223 */ /* 0x000fe20000010034 */
[-C--:B------:R-:W-:Y:S01]  /*5f30*/  FFMA.FTZ R53, R29, R48.reuse, R50 ;  /* 0x000000301d357223 */ /* 0x080fe20000010032 */
[----:B------:R-:W-:Y:S02]  /*5f40*/  HADD2.F32 R146, -RZ, R146.H1_H1 ;  /* 0x30000092ff927230 */ /* 0x000fe40000004100 */
[----:B------:R-:W-:Y:S01]  /*5f50*/  FFMA.FTZ R54, R41, R48, -R54 ;  /* 0x0000003029367223 */ /* 0x000fe20000010836 */
[----:B------:R-:W-:Y:S02]  /*5f60*/  HADD2.F32 R29, -RZ, R40.H1_H1 ;  /* 0x30000028ff1d7230 */ /* 0x000fe40000004100 */
[----:B------:R-:W-:Y:S02]  /*5f70*/  HADD2.F32 R31, -RZ, R30.H1_H1 ;  /* 0x3000001eff1f7230 */ /* 0x000fe40000004100 */
[----:B------:R-:W-:-:S02]  /*5f80*/  HADD2.F32 R40, -RZ, R40.H0_H0 ;  /* 0x20000028ff287230 */ /* 0x000fc40000004100 */
[----:B------:R-:W-:Y:S01]  /*5f90*/  FMUL.FTZ R47, R29, R144 ;  /* 0x000000901d2f7220 */ /* 0x000fe20000410000 */
[----:B------:R-:W-:Y:S02]  /*5fa0*/  HADD2.F32 R30, -RZ, R30.H0_H0 ;  /* 0x2000001eff1e7230 */ /* 0x000fe40000004100 */
[----:B------:R-:W-:Y:S01]  /*5fb0*/  FMUL.FTZ R51, R31, R146 ;  /* 0x000000921f337220 */ /* 0x000fe20000410000 */
        /* <DEDUP_REMOVED lines=12> */
.L_x_1514:
[----:B------:R-:W-:Y:S05]  /*6080*/  BSYNC B2 ;  /* 0x0000000000027941 */ /* 0x000fea0003800000 */
.L_x_1513:
[----:B--2---:R1:W-:Y:S02]  /*6090*/  STG.E.128 desc[UR46][R36.64+0xc0], R28 ;  /* 0x0000c01c24007986 */ /* 0x0043e4000c101d2e */
.L_x_1512:
[----:B------:R-:W-:Y:S05]  /*60a0*/  BSYNC B1 ;  /* 0x0000000000017941 */ /* 0x000fea0003800000 */
.L_x_1511:
        /* <DEDUP_REMOVED lines=8> */
[--C-:B--2---:R-:W-:Y:S01]  /*6130*/  HADD2.F32 R40, -RZ, R31.reuse.H1_H1 ;  /* 0x3000001fff287230 */ /* 0x104fe20000004100 */
[----:B------:R-:W-:Y:S01]  /*6140*/  SHF.R.U32.HI R42, RZ, 0x10, R43 ;  /* 0x00000010ff2a7819 */ /* 0x000fe2000001162b */
[----:B------:R-:W-:Y:S01]  /*6150*/  HADD2.F32 R31, -RZ, R31.H0_H0 ;  /* 0x2000001fff1f7230 */ /* 0x000fe20000004100 */
[--C-:B------:R-:W-:Y:S01]  /*6160*/  SHF.R.U64 R43, R44, 0x10, R45.reuse ;  /* 0x000000102c2b7819 */ /* 0x100fe2000000122d */
[----:B------:R-:W-:Y:S01]  /*6170*/  HADD2.F32 R41, -RZ, R41.H0_H0 ;  /* 0x20000029ff297230 */ /* 0x000fe20000004100 */
[----:B------:R-:W-:Y:S01]  /*6180*/  SHF.R.U32.HI R44, RZ, 0x10, R45 ;  /* 0x00000010ff2c7819 */ /* 0x000fe2000001162d */
[----:B------:R-:W-:Y:S01]  /*6190*/  HADD2.F32 R42, -RZ, R42.H0_H0 ;  /* 0x2000002aff2a7230 */ /* 0x000fe20000004100 */
[----:B------:R-:W-:Y:S01]  /*61a0*/  MOV R39, R30 ;  /* 0x0000001e00277202 */ /* 0x000fe20000000f00 */
[----:B------:R-:W-:Y:S02]  /*61b0*/  HADD2.F32 R43, -RZ, R43.H0_H0 ;  /* 0x2000002bff2b7230 */ /* 0x000fe40000004100 */
[----:B------:R-:W-:-:S02]  /*61c0*/  HADD2.F32 R44, -RZ, R44.H0_H0 ;  /* 0x2000002cff2c7230 */ /* 0x000fc40000004100 */
[--C-:B------:R-:W-:Y:S02]  /*61d0*/  HADD2.F32 R30, -RZ, R29.reuse.H1_H1 ;  /* 0x3000001dff1e7230 */ /* 0x100fe40000004100 */
[----:B------:R-:W-:Y:S02]  /*61e0*/  HADD2.F32 R29, -RZ, R29.H0_H0 ;  /* 0x2000001dff1d7230 */ /* 0x000fe40000004100 */
[-C--:B------:R-:W-:Y:S01]  /*61f0*/  FMUL.FTZ R45, R31, R44.reuse ;  /* 0x0000002c1f2d7220 */ /* 0x080fe20000410000 */
[----:B------:R-:W-:Y:S01]  /*6200*/  FMUL.FTZ R48, R40, R44 ;  /* 0x0000002c28307220 */ /* 0x000fe20000410000 */
[-C--:B------:R-:W-:Y:S01]  /*6210*/  FMUL.FTZ R46, R30, R43.reuse ;  /* 0x0000002b1e2e7220 */ /* 0x080fe20000410000 */
[C---:B------:R-:W-:Y:S01]  /*6220*/  FMUL.FTZ R43, R29.reuse, R43 ;  /* 0x0000002b1d2b7220 */ /* 0x040fe20000410000 */
[----:B------:R-:W-:Y:S02]  /*6230*/  FFMA.FTZ R45, R40, R42, R45 ;  /* 0x0000002a282d7223 */ /* 0x000fe4000001002d */
[----:B------:R-:W-:Y:S01]  /*6240*/  FFMA.FTZ R46, R29, R41, -R46 ;  /* 0x000000291d2e7223 */ /* 0x000fe2000001082e */
[----:B------:R-:W-:-:S02]  /*6250*/  HADD2.F32 R40, -RZ, R79.H0_H0 ;  /* 0x2000004fff287230 */ /* 0x000fc40000004100 */
[----:B------:R-:W-:Y:S01]  /*6260*/  FFMA.FTZ R43, R30, R41, R43 ;  /* 0x000000291e2b7223 */ /* 0x000fe2000001002b */
[----:B------:R-:W-:Y:S02]  /*6270*/  HADD2.F32 R79, -RZ, R79.H1_H1 ;  /* 0x3000004fff4f7230 */ /* 0x000fe40000004100 */
[----:B------:R-:W-:Y:S01]  /*6280*/  FFMA.FTZ R48, R31, R42, -R48 ;  /* 0x0000002a1f307223 */ /* 0x000fe20000010830 */
[--C-:B------:R-:W-:Y:S02]  /*6290*/  HADD2.F32 R29, -RZ, R28.reuse.H1_H1 ;  /* 0x3000001cff1d7230 */ /* 0x100fe40000004100 */
[--C-:B------:R-:W-:Y:S02]  /*62a0*/  HADD2.F32 R30, -RZ, R39.reuse.H1_H1 ;  /* 0x30000027ff1e7230 */ /* 0x100fe40000004100 */
[----:B------:R-:W-:Y:S02]  /*62b0*/  HADD2.F32 R28, -RZ, R28.H0_H0 ;  /* 0x2000001cff1c7230 */ /* 0x000fe40000004100 */
[----:B------:R-:W-:Y:S01]  /*62c0*/  FMUL.FTZ R41, R29, R40 ;  /* 0x000000281d297220 */ /* 0x000fe20000410000 */
[----:B------:R-:W-:-:S02]  /*62d0*/  HADD2.F32 R39, -RZ, R39.H0_H0 ;  /* 0x20000027ff277230 */ /* 0x000fc40000004100 */
[-C--:B------:R-:W-:Y:S01]  /*62e0*/  FMUL.FTZ R42, R30, R79.reuse ;  /* 0x0000004f1e2a7220 */ /* 0x080fe20000410000 */
[--C-:B------:R-:W-:Y:S02]  /*62f0*/  HADD2.F32 R31, -RZ, R78.reuse.H1_H1 ;  /* 0x3000004eff1f7230 */ /* 0x100fe40000004100 */
[C---:B------:R-:W-:Y:S01]  /*6300*/  FMUL.FTZ R40, R28.reuse, R40 ;  /* 0x000000281c287220 */ /* 0x040fe20000410000 */
[----:B------:R-:W-:Y:S02]  /*6310*/  HADD2.F32 R78, -RZ, R78.H0_H0 ;  /* 0x2000004eff4e7230 */ /* 0x000fe40000004100 */
        /* <DEDUP_REMOVED lines=9> */
.L_x_1518:
[----:B------:R-:W-:Y:S05]  /*63b0*/  BSYNC B2 ;  /* 0x0000000000027941 */ /* 0x000fea0003800000 */
.L_x_1517:
[----:B--2---:R1:W-:Y:S02]  /*63c0*/  STG.E.128 desc[UR46][R36.64+0x100], R28 ;  /* 0x0001001c24007986 */ /* 0x0043e4000c101d2e */
.L_x_1516:
[----:B------:R-:W-:Y:S05]  /*63d0*/  BSYNC B1 ;  /* 0x0000000000017941 */ /* 0x000fea0003800000 */
.L_x_1515:
[----:B------:R-:W-:-:S13]  /*63e0*/  ISETP.NE.AND P3, PT, R6, RZ, PT ;  /* 0x000000ff0600720c */ /* 0x000fda0003f65270 */
        /* <DEDUP_REMOVED lines=14> */
[----:B------:R-:W-:-:S02]  /*64d0*/  HADD2.F32 R40, -RZ, R40.H0_H0 ;  /* 0x20000028ff287230 */ /* 0x000fc40000004100 */
[--C-:B------:R-:W-:Y:S02]  /*64e0*/  HADD2.F32 R33, -RZ, R31.reuse.H1_H1 ;  /* 0x3000001fff217230 */ /* 0x100fe40000004100 */
[CC--:B------:R-:W-:Y:S01]  /*64f0*/  FMUL.FTZ R42, R30.reuse, R35.reuse ;  /* 0x000000231e2a7220 */ /* 0x0c0fe20000410000 */
[C---:B------:R-:W-:Y:S01]  /*6500*/  FMUL.FTZ R35, R29.reuse, R35 ;  /* 0x000000231d237220 */ /* 0x040fe20000410000 */
[----:B------:R-:W-:Y:S02]  /*6510*/  HADD2.F32 R31, -RZ, R31.H0_H0 ;  /* 0x2000001fff1f7230 */ /* 0x000fe40000004100 */
[-C--:B------:R-:W-:Y:S01]  /*6520*/  FFMA.FTZ R42, R29, R34.reuse, -R42 ;  /* 0x000000221d2a7223 */ /* 0x080fe2000001082a */
        /* <DEDUP_REMOVED lines=26> */
.L_x_1520:
[----:B------:R-:W-:Y:S05]  /*66d0*/  BSYNC B1 ;  /* 0x0000000000017941 */ /* 0x000fea0003800000 */
.L_x_1519:
[----:B--2---:R1:W-:Y:S01]  /*66e0*/  STG.E.128 desc[UR46][R36.64+0x140], R28 ;  /* 0x0001401c24007986 */ /* 0x0043e2000c101d2e */
[----:B------:R-:W-:Y:S05]  /*66f0*/  BRA `(.L_x_1498) ;  /* 0x0000004000107947 */ /* 0x000fea0003800000 */
.L_x_1466:
        /* <DEDUP_REMOVED lines=18> */
[----:B------:R-:W-:Y:S02]  /*6820*/  IADD3 R28, P3, R100, R76, RZ ;  /* 0x0000004c641c7210 */ /* 0x000fe40007f7e0ff */
[----:B------:R-:W-:Y:S02]  /*6830*/  CS2R R38, SRZ ;  /* 0x0000000000267805 */ /* 0x000fe4000001ff00 */
[----:B------:R-:W-:Y:S01]  /*6840*/  CS2R R36, SRZ ;  /* 0x0000000000247805 */ /* 0x000fe2000001ff00 */
[----:B------:R-:W-:Y:S01]  /*6850*/  IMAD.X R30, R0, 0x1, R21, P2 ;  /* 0x00000001001e7824 */ /* 0x000fe200010e0615 */
[----:B------:R-:W-:Y:S02]  /*6860*/  LEA R52, P2, R29, UR4, 0x1 ;  /* 0x000000041d347c11 */ /* 0x000fe4000f8408ff */
[----:B------:R-:W-:-:S02]  /*6870*/  CS2R R50, SRZ ;  /* 0x0000000000327805 */ /* 0x000fc4000001ff00 */
[----:B------:R-:W-:Y:S02]  /*6880*/  CS2R R48, SRZ ;  /* 0x0000000000307805 */ /* 0x000fe4000001ff00 */
[----:B------:R-:W-:Y:S01]  /*6890*/  LEA.HI.X R53, R29, UR5, R30, 0x1, P2 ;  /* 0x000000051d357c11 */ /* 0x000fe200090f0c1e */
[----:B------:R-:W-:Y:S01]  /*68a0*/  ULDC.64 UR4, c[0x0][0x400] ;  /* 0x0001000000047ab9 */ /* 0x000fe20000000a00 */
[----:B------:R-:W-:Y:S01]  /*68b0*/  ISETP.GE.AND P2, PT, R18, R122, PT ;  /* 0x0000007a1200720c */ /* 0x000fe20003f46270 */
[----:B------:R-:W-:Y:S01]  /*68c0*/  IMAD.X R29, R3, 0x1, R15, P3 ;  /* 0x00000001031d7824 */ /* 0x000fe200018e060f */
[----:B------:R-:W-:-:S04]  /*68d0*/  LEA R56, P3, R28, UR4, 0x1 ;  /* 0x000000041c387c11 */ /* 0x000fc8000f8608ff */
[----:B------:R-:W-:Y:S02]  /*68e0*/  LEA.HI.X R57, R28, UR5, R29, 0x1, P3 ;  /* 0x000000051c397c11 */ /* 0x000fe400098f0c1d */
[----:B------:R-:W-:-:S05]  /*68f0*/  ISETP.GE.AND P3, PT, R165, R122, PT ;  /* 0x0000007aa500720c */ /* 0x000fca0003f66270 */
[----:B------:R0:W5:Y:S04]  /*6900*/  @!P2 LDG.E.128 R36, desc[UR46][R52.64] ;  /* 0x0000002e3424a981 */ /* 0x000168000c1e1d00 */
[----:B------:R0:W5:Y:S01]  /*6910*/  @!P2 LDG.E.128 R48, desc[UR46][R56.64] ;  /* 0x0000002e3830a981 */ /* 0x000162000c1e1d00 */
[----:B------:R-:W-:Y:S02]  /*6920*/  ISETP.GE.AND P2, PT, R166, R122, PT ;  /* 0x0000007aa600720c */ /* 0x000fe40003f46270 */
        /* <DEDUP_REMOVED lines=8> */
[----:B------:R0:W5:Y:S04]  /*69b0*/  @!P3 LDG.E.128 R32, desc[UR46][R52.64+0x40] ;  /* 0x0000402e3420b981 */ /* 0x000168000c1e1d00 */
[----:B------:R0:W5:Y:S04]  /*69c0*/  @!P2 LDG.E.128 R28, desc[UR46][R52.64+0x80] ;  /* 0x0000802e341ca981 */ /* 0x000168000c1e1d00 */
[----:B------:R0:W5:Y:S04]  /*69d0*/  @!P3 LDG.E.128 R44, desc[UR46][R56.64+0x40] ;  /* 0x0000402e382cb981 */ /* 0x000168000c1e1d00 */
[----:B------:R0:W5:Y:S02]  /*69e0*/  @!P2 LDG.E.128 R40, desc[UR46][R56.64+0x80] ;  /* 0x0000802e3828a981 */ /* 0x000164000c1e1d00 */
.L_x_1522:
[----:B------:R-:W-:Y:S05]  /*69f0*/  BSYNC B1 ;  /* 0x0000000000017941 */ /* 0x000fea0003800000 */
.L_x_1521:
        /* <DEDUP_REMOVED lines=18> */
[----:B------:R-:W-:Y:S02]  /*6b20*/  IADD3.X R53, R21, R0, R108, P2, P5 ;  /* 0x0000000015357210 */ /* 0x000fe400017ea46c */
[----:B------:R-:W-:Y:S02]  /*6b30*/  CS2R R60, SRZ ;  /* 0x00000000003c7805 */ /* 0x000fe4000001ff00 */
[----:B------:R-:W-:Y:S02]  /*6b40*/  IADD3 R0, P2, P5, R100, R76, R107 ;  /* 0x0000004c64007210 */ /* 0x000fe40007d5e06b */
[----:B------:R-:W-:-:S02]  /*6b50*/  CS2R R74, SRZ ;  /* 0x00000000004a7805 */ /* 0x000fc4000001ff00 */
[----:B------:R-:W-:Y:S02]  /*6b60*/  CS2R R72, SRZ ;  /* 0x0000000000487805 */ /* 0x000fe4000001ff00 */
[----:B------:R-:W-:Y:S02]  /*6b70*/  IADD3.X R3, R15, R3, R106, P2, P5 ;  /* 0x000000030f037210 */ /* 0x000fe400017ea46a */
[----:B------:R-:W-:-:S04]  /*6b80*/  LEA R76, P2, R78, UR4, 0x1 ;  /* 0x000000044e4c7c11 */ /* 0x000fc8000f8408ff */
[----:B------:R-:W-:Y:S02]  /*6b90*/  LEA.HI.X R77, R78, UR5, R53, 0x1, P2 ;  /* 0x000000054e4d7c11 */ /* 0x000fe400090f0c35 */
        /* <DEDUP_REMOVED lines=19> */
.L_x_1524:
[----:B------:R-:W-:Y:S05]  /*6cd0*/  BSYNC B1 ;  /* 0x0000000000017941 */ /* 0x000fea0003800000 */
.L_x_1523:
[----:B------:R-:W2:Y:S01]  /*6ce0*/  LDL R0, [R1+0x3c] ;  /* 0x00003c0001007983 */ /* 0x000ea20000100800 */
[----:B-----5:R-:W-:Y:S01]  /*6cf0*/  IMAD.MOV.U32 R3, RZ, RZ, R30 ;  /* 0x000000ffff037224 */ /* 0x020fe200078e001e */
[----:B0-----:R-:W-:Y:S01]  /*6d00*/  MOV R76, R29 ;  /* 0x0000001d004c7202 */ /* 0x001fe20000000f00 */
[----:B------:R-:W-:-:S05]  /*6d10*/  IMAD.MOV.U32 R77, RZ, RZ, R28 ;  /* 0x000000ffff4d7224 */ /* 0x000fca00078e001c */
[----:B------:R-:W-:Y:S01]  /*6d20*/  PRMT R218, R77, 0x5410, R76 ;  /* 0x000054104dda7816 */ /* 0x000fe2000000004c */
[----:B------:R-:W-:Y:S02]  /*6d30*/  IMAD.MOV.U32 R77, RZ, RZ, R32 ;  /* 0x000000ffff4d7224 */ /* 0x000fe400078e0020 */
[----:B------:R-:W-:Y:S01]  /*6d40*/  IMAD.MOV.U32 R76, RZ, RZ, R39 ;  /* 0x000000ffff4c7224 */ /* 0x000fe200078e0027 */
[----:B--2---:R-:W-:Y:S01]  /*6d50*/  R2UR UR4, R0 ;  /* 0x00000000000472ca */ /* 0x004fe200000e0000 */
[----:B------:R-:W-:-:S05]  /*6d60*/  IMAD.MOV.U32 R0, RZ, RZ, R31 ;  /* 0x000000ffff007224 */ /* 0x000fca00078e001f */
[----:B------:R-:W-:Y:S01]  /*6d70*/  PRMT R217, R3, 0x5410, R0 ;  /* 0x0000541003d97816 */ /* 0x000fe20000000000 */
[----:B------:R-:W-:Y:S02]  /*6d80*/  IMAD.MOV.U32 R0, RZ, RZ, R35 ;  /* 0x000000ffff007224 */ /* 0x000fe400078e0023 */
[----:B------:R-:W-:-:S03]  /*6d90*/  IMAD.MOV.U32 R3, RZ, RZ, R34 ;  /* 0x000000ffff037224 */ /* 0x000fc600078e0022 */
[----:B------:R0:W-:Y:S01]  /*6da0*/  STL.S16 [R1+0x64], R0 ;  /* 0x0000640001007387 */ /* 0x0001e20000100600 */
[----:B------:R-:W-:Y:S01]  /*6db0*/  UISETP.NE.AND UP0, UPT, UR4, 0x3, UPT ;  /* 0x000000030400788c */ /* 0x000fe2000bf05270 */
[----:B------:R-:W-:Y:S01]  /*6dc0*/  PRMT R232, R3, 0x7610, R232 ;  /* 0x0000761003e87816 */ /* 0x000fe200000000e8 */
[----:B------:R-:W-:Y:S01]  /*6dd0*/  IMAD.MOV.U32 R3, RZ, RZ, R38 ;  /* 0x000000ffff037224 */ /* 0x000fe200078e0026 */
[----:B------:R-:W-:Y:S03]  /*6de0*/  STL.S16 [R1+0x48], R77 ;  /* 0x0000484d01007387 */ /* 0x000fe60000100600 */
[----:B------:R-:W-:Y:S01]  /*6df0*/  PLOP3.LUT P2, PT, PT, PT, UP0, 0x80, 0x0 ;  /* 0x000000000000781c */ /* 0x000fe20003f4f008 */
[----:B0-----:R-:W-:-:S05]  /*6e00*/  IMAD.MOV.U32 R0, RZ, RZ, R33 ;  /* 0x000000ffff007224 */ /* 0x001fca00078e0021 */
[----:B------:R0:W-:Y:S04]  /*6e10*/  STL.S16 [R1+0x8c], R0 ;  /* 0x00008c0001007387 */ /* 0x0001e80000100600 */
[----:B------:R1:W-:Y:S04]  /*6e20*/  STL.S16 [R1+0x8e], R3 ;  /* 0x00008e0301007387 */ /* 0x0003e80000100600 */
[----:B------:R-:W-:Y:S01]  /*6e30*/  STL.S16 [R1+0x94], R76 ;  /* 0x0000944c01007387 */ /* 0x000fe20000100600 */
[----:B0-----:R-:W-:Y:S01]  /*6e40*/  MOV R0, R36 ;  /* 0x0000002400007202 */ /* 0x001fe20000000f00 */
[----:B-1----:R-:W-:-:S04]  /*6e50*/  IMAD.MOV.U32 R3, RZ, RZ, R37 ;  /* 0x000000ffff037224 */ /* 0x002fc800078e0025 */
[----:B------:R0:W-:Y:S01]  /*6e60*/  STL.S16 [R1+0x96], R0 ;  /* 0x0000960001007387 */ /* 0x0001e20000100600 */
[----:B------:R-:W-:Y:S01]  /*6e70*/  PRMT R210, R3, 0x7610, R210 ;  /* 0x0000761003d27816 */ /* 0x000fe200000000d2 */
[----:B------:R-:W-:Y:S02]  /*6e80*/  IMAD.MOV.U32 R3, RZ, RZ, R42 ;  /* 0x000000ffff037224 */ /* 0x000fe400078e002a */
[----:B0-----:R-:W-:-:S05]  /*6e90*/  IMAD.MOV.U32 R0, RZ, RZ, R43 ;  /* 0x000000ffff007224 */ /* 0x001fca00078e002b */
[----:B------:R-:W-:Y:S01]  /*6ea0*/  PRMT R219, R3, 0x5410, R0 ;  /* 0x0000541003db7816 */ /* 0x000fe20000000000 */
[----:B------:R-:W-:Y:S02]  /*6eb0*/  IMAD.MOV.U32 R3, RZ, RZ, R40 ;  /* 0x000000ffff037224 */ /* 0x000fe400078e0028 */
[----:B------:R-:W-:-:S05]  /*6ec0*/  IMAD.MOV.U32 R0, RZ, RZ, R41 ;  /* 0x000000ffff007224 */ /* 0x000fca00078e0029 */
[----:B------:R-:W-:Y:S01]  /*6ed0*/  PRMT R220, R3, 0x5410, R0 ;  /* 0x0000541003dc7816 */ /* 0x000fe20000000000 */
[----:B------:R-:W-:Y:S01]  /*6ee0*/  IMAD.MOV.U32 R3, RZ, RZ, R46 ;  /* 0x000000ffff037224 */ /* 0x000fe200078e002e */
[----:B------:R-:W-:-:S04]  /*6ef0*/  MOV R0, R47 ;  /* 0x0000002f00007202 */ /* 0x000fc80000000f00 */
[----:B------:R-:W-:Y:S01]  /*6f00*/  PRMT R232, R232, 0x5410, R3 ;  /* 0x00005410e8e87816 */ /* 0x000fe20000000003 */
[----:B------:R0:W-:Y:S01]  /*6f10*/  STL.S16 [R1+0x66], R0 ;  /* 0x0000660001007387 */ /* 0x0001e20000100600 */
[----:B------:R-:W-:-:S05]  /*6f20*/  IMAD.MOV.U32 R3, RZ, RZ, R44 ;  /* 0x000000ffff037224 */ /* 0x000fca00078e002c */
[----:B------:R1:W-:Y:S01]  /*6f30*/  STL.S16 [R1+0x4a], R3 ;  /* 0x00004a0301007387 */ /* 0x0003e20000100600 */
[----:B0-----:R-:W-:-:S05]  /*6f40*/  IMAD.MOV.U32 R0, RZ, RZ, R45 ;  /* 0x000000ffff007224 */ /* 0x001fca00078e002d */
[----:B------:R0:W-:Y:S01]  /*6f50*/  STL.S16 [R1+0x98], R0 ;  /* 0x0000980001007387 */ /* 0x0001e20000100600 */
[----:B-1----:R-:W-:Y:S02]  /*6f60*/  IMAD.MOV.U32 R3, RZ, RZ, R51 ;  /* 0x000000ffff037224 */ /* 0x002fe400078e0033 */
[----:B0-----:R-:W-:-:S05]  /*6f70*/  IMAD.MOV.U32 R0, RZ, RZ, R50 ;  /* 0x000000ffff007224 */ /* 0x001fca00078e0032 */
[----:B------:R0:W-:Y:S04]  /*6f80*/  STL.S16 [R1+0x9a], R0 ;  /* 0x00009a0001007387 */ /* 0x0001e80000100600 */
[----:B------:R1:W-:Y:S01]  /*6f90*/  STL.S16 [R1+0x9c], R3 ;  /* 0x00009c0301007387 */ /* 0x0003e20000100600 */
[----:B0-----:R-:W-:Y:S02]  /*6fa0*/  IMAD.MOV.U32 R0, RZ, RZ, R48 ;  /* 0x000000ffff007224 */ /* 0x001fe400078e0030 */
[----:B-1----:R-:W-:-:S03]  /*6fb0*/  IMAD.MOV.U32 R3, RZ, RZ, R49 ;  /* 0x000000ffff037224 */ /* 0x002fc600078e0031 */
[----:B------:R0:W-:Y:S02]  /*6fc0*/  STL.S16 [R1+0x9e], R0 ;  /* 0x00009e0001007387 */ /* 0x0001e40000100600 */
[----:B------:R-:W-:Y:S02]  /*6fd0*/  PRMT R180, R3, 0x7610, R180 ;  /* 0x0000761003b47816 */ /* 0x000fe400000000b4 */
[----:B------:R-:W-:Y:S01]  /*6fe0*/  MOV R3, R54 ;  /* 0x0000003600037202 */ /* 0x000fe20000000f00 */
[----:B0-----:R-:W-:-:S03]  /*6ff0*/  IMAD.MOV.U32 R0, RZ, RZ, R55 ;  /* 0x000000ffff007224 */ /* 0x001fc600078e0037 */
[----:B------:R-:W-:Y:S01]  /*7000*/  PRMT R152, R3, 0x7610, R152 ;  /* 0x0000761003987816 */ /* 0x000fe20000000098 */
[----:B------:R-:W-:Y:S01]  /*7010*/  IMAD.MOV.U32 R3, RZ, RZ, R52 ;  /* 0x000000ffff037224 */ /* 0x000fe200078e0034 */
[----:B------:R-:W-:Y:S01]  /*7020*/  PRMT R151, R151, 0x5410, R0 ;  /* 0x0000541097977816 */ /* 0x000fe20000000000 */
[----:B------:R-:W-:-:S03]  /*7030*/  IMAD.MOV.U32 R0, RZ, RZ, R53 ;  /* 0x000000ffff007224 */ /* 0x000fc600078e0035 */
        /* <DEDUP_REMOVED lines=34> */
[----:B------:R-:W-:Y:S01]  /*7260*/  PRMT R216, R216, 0x5410, R0 ;  /* 0x00005410d8d87816 */ /* 0x000fe20000000000 */
[----:B------:R-:W-:Y:S06]  /*7270*/  @!P2 BRA `(.L_x_1525) ;  /* 0x000000000004a947 */ /* 0x000fec0003800000 */
[----:B------:R-:W-:Y:S01]  /*7280*/  BPT.TRAP 0x1 ;  /* 0x000000040000795c */ /* 0x000fe20000300000 */
.L_x_1525:
[----:B------:R-:W-:Y:S01]  /*7290*/  IMAD R3, R16, 0x8, R2 ;  /* 0x0000000810037824 */ /* 0x000fe200078e0202 */
[----:B------:R-:W-:Y:S01]  /*72a0*/  SHF.L.U32 R0, R167, 0x1f, RZ ;  /* 0x0000001fa7007819 */ /* 0x000fe200000006ff */
[----:B------:R-:W0:Y:S01]  /*72b0*/  LDC R144, c[0x0][0x2f4] ;  /* 0x0000bd00ff907b82 */ /* 0x000e220000000800 */
[----:B------:R-:W-:Y:S01]  /*72c0*/  BSSY B1, `(.L_x_1526) ;  /* 0x0000004000017945 */ /* 0x000fe20003800000 */
[----:B------:R-:W-:Y:S01]  /*72d0*/  IMAD.MOV.U32 R125, RZ, RZ, R80 ;  /* 0x000000ffff7d7224 */ /* 0x000fe200078e0050 */
[----:B------:R-:W1:Y:S02]  /*72e0*/  SYNCS.PHASECHK.TRANS64.TRYWAIT P5, [R3+URZ+0x2a890], R0 ;  /* 0x02a89000030075a7 */ /* 0x000e6400080a017f */
[----:B-1----:R-:W-:Y:S05]  /*72f0*/  @!P5 BRA `(.L_x_1527) ;  /* 0x0000024800f8d947 */ /* 0x002fea0003800000 */
.L_x_1920:
[----:B------:R-:W-:Y:S05]  /*7300*/  BSYNC B1 ;  /* 0x0000000000017941 */ /* 0x000fea0003800000 */
.L_x_1526:
        /* <DEDUP_REMOVED lines=18> */
[----:B------:R-:W-:Y:S02]  /*7430*/  LEA.HI R77, R77, R159, RZ, 0x3 ;  /* 0x0000009f4d4d7211 */ /* 0x000fe400078f18ff */
[----:B------:R-:W-:Y:S02]  /*7440*/  SHF.L.U32 R159, R159, 0x3, RZ ;  /* 0x000000039f9f7819 */ /* 0x000fe400000006ff */
[----:B------:R-:W-:Y:S02]  /*7450*/  SHF.R.S32.HI R77, RZ, 0x3, R77 ;  /* 0x00000003ff4d7819 */ /* 0x000fe4000001144d */
[----:B------:R-:W-:-:S03]  /*7460*/  LOP3.LUT R76, R175, 0x38, R159, 0xf8, !PT ;  /* 0x00000038af4c7812 */ /* 0x000fc600078ef89f */
[----:B------:R-:W-:Y:S01]  /*7470*/  IMAD R77, R77, 0x1800, R177 ;  /* 0x000018004d4d7824 */ /* 0x000fe200078e02b1 */
[----:B------:R-:W-:-:S05]  /*7480*/  LOP3.LUT R76, R76, R176, RZ, 0x3c, !PT ;  /* 0x000000b04c4c7212 */ /* 0x000fca00078e3cff */
[----:B------:R-:W-:-:S04]  /*7490*/  IMAD.IADD R76, R77, 0x1, R76 ;  /* 0x000000014d4c7824 */ /* 0x000fc800078e024c */
[C---:B------:R-:W-:Y:S02]  /*74a0*/  IMAD R80, R16.reuse, 0x4800, R76 ;  /* 0x0000480010507824 */ /* 0x040fe400078e024c */
[----:B------:R-:W-:Y:S02]  /*74b0*/  IMAD R76, R16, 0x4800, R143 ;  /* 0x00004800104c7824 */ /* 0x000fe400078e028f */
[--C-:B------:R-:W-:Y:S02]  /*74c0*/  IMAD R80, R80, 0x2, R2.reuse ;  /* 0x0000000250507824 */ /* 0x100fe400078e0202 */
[----:B------:R-:W-:-:S04]  /*74d0*/  IMAD R76, R76, 0x2, R2 ;  /* 0x000000024c4c7824 */ /* 0x000fc800078e0202 */
[----:B------:R-:W0:Y:S04]  /*74e0*/  LDS.128 R80, [R80+0x18400] ;  /* 0x0184000050507984 */ /* 0x000e280000000c00 */
[----:B------:R-:W2:Y:S01]  /*74f0*/  LDS.128 R76, [R76+0x18400] ;  /* 0x018400004c4c7984 */ /* 0x000ea20000000c00 */
[----:B------:R-:W-:Y:S05]  /*7500*/  @P4 BRA `(.L_x_1533) ;  /* 0x0000000400804947 */ /* 0x000fea0003800000 */
[----:B0-----:R-:W-:Y:S02]  /*7510*/  IMAD.MOV.U32 R207, RZ, RZ, R81 ;  /* 0x000000ffffcf7224 */ /* 0x001fe400078e0051 */
[----:B--2---:R-:W-:Y:S02]  /*7520*/  IMAD.MOV.U32 R205, RZ, RZ, R77 ;  /* 0x000000ffffcd7224 */ /* 0x004fe400078e004d */
[----:B------:R-:W-:Y:S02]  /*7530*/  HADD2.F32 R180, -RZ, R180.H0_H0 ;  /* 0x200000b4ffb47230 */ /* 0x000fe40000004100 */
[----:B------:R-:W-:Y:S02]  /*7540*/  HADD2.F32 R77, -RZ, R207.H0_H0 ;  /* 0x200000cfff4d7230 */ /* 0x000fe40000004100 */
[----:B------:R-:W-:Y:S02]  /*7550*/  HADD2.F32 R211, -RZ, R205.H0_H0 ;  /* 0x200000cdffd37230 */ /* 0x000fe40000004100 */
[----:B------:R-:W-:-:S02]  /*7560*/  HADD2.F32 R210, -RZ, R210.H0_H0 ;  /* 0x200000d2ffd27230 */ /* 0x000fc40000004100 */
[-C--:B------:R-:W-:Y:S01]  /*7570*/  FMUL.FTZ R81, R77, R180.reuse ;  /* 0x000000b44d517220 */ /* 0x080fe20000410000 */
[----:B------:R-:W-:-:S03]  /*7580*/  FMUL.FTZ R180, R211, R180 ;  /* 0x000000b4d3b47220 */ /* 0x000fc60000410000 */
[-C--:B------:R-:W-:Y:S01]  /*7590*/  FFMA.FTZ R81, R211, R210.reuse, -R81 ;  /* 0x000000d2d3517223 */ /* 0x080fe20000010851 */
[----:B------:R-:W-:Y:S01]  /*75a0*/  FFMA.FTZ R77, R77, R210, R180 ;  /* 0x000000d24d4d7223 */ /* 0x000fe200000100b4 */
[--C-:B------:R-:W-:Y:S01]  /*75b0*/  SHF.R.U64 R180, R48, 0x10, R49.reuse ;  /* 0x0000001030b47819 */ /* 0x100fe20000001231 */
[----:B------:R-:W-:Y:S01]  /*75c0*/  HADD2.F32 R48, -RZ, R207.H1_H1 ;  /* 0x300000cfff307230 */ /* 0x000fe20000004100 */
[----:B------:R-:W2:Y:S01]  /*75d0*/  LDL.S16 R211, [R1+0x94] ;  /* 0x0000940001d37983 */ /* 0x000ea20000100600 */
[----:B------:R-:W-:Y:S02]  /*75e0*/  SHF.R.U32.HI R210, RZ, 0x10, R49 ;  /* 0x00000010ffd27819 */ /* 0x000fe40000011631 */
[--C-:B------:R-:W-:Y:S01]  /*75f0*/  SHF.R.U64 R36, R36, 0x10, R37.reuse ;  /* 0x0000001024247819 */ /* 0x100fe20000001225 */
[----:B------:R-:W3:Y:S01]  /*7600*/  LDL.S16 R207, [R1+0x9c] ;  /* 0x00009c0001cf7983 */ /* 0x000ee20000100600 */
[----:B------:R-:W-:Y:S01]  /*7610*/  SHF.R.U32.HI R37, RZ, 0x10, R37 ;  /* 0x00000010ff257819 */ /* 0x000fe20000011625 */
[----:B------:R-:W-:-:S02]  /*7620*/  HADD2.F32 R210, -RZ, R210.H0_H0 ;  /* 0x200000d2ffd27230 */ /* 0x000fc40000004100 */
[----:B------:R-:W-:Y:S02]  /*7630*/  HADD2.F32 R49, -RZ, R205.H1_H1 ;  /* 0x300000cdff317230 */ /* 0x000fe40000004100 */
[----:B------:R-:W-:Y:S02]  /*7640*/  HADD2.F32 R37, -RZ, R37.H0_H0 ;  /* 0x20000025ff257230 */ /* 0x000fe40000004100 */
[-C--:B------:R-:W-:Y:S01]  /*7650*/  FMUL.FTZ R205, R48, R210.reuse ;  /* 0x000000d230cd7220 */ /* 0x080fe20000410000 */
[----:B------:R-:W-:-:S03]  /*7660*/  FMUL.FTZ R210, R49, R210 ;  /* 0x000000d231d27220 */ /* 0x000fc60000410000 */
[-C--:B------:R-:W-:Y:S01]  /*7670*/  FFMA.FTZ R49, R49, R37.reuse, -R205 ;  /* 0x0000002531317223 */ /* 0x080fe200000108cd */
[----:B------:R-:W-:Y:S01]  /*7680*/  FFMA.FTZ R37, R48, R37, R210 ;  /* 0x0000002530257223 */ /* 0x000fe200000100d2 */
[----:B------:R-:W-:Y:S02]  /*7690*/  IMAD.MOV.U32 R48, RZ, RZ, R79 ;  /* 0x000000ffff307224 */ /* 0x000fe400078e004f */
[----:B------:R-:W-:Y:S02]  /*76a0*/  HADD2.F32 R79, -RZ, R83.H0_H0 ;  /* 0x20000053ff4f7230 */ /* 0x000fe40000004100 */
[----:B--2---:R-:W-:Y:S02]  /*76b0*/  HADD2.F32 R205, -RZ, R211.H0_H0 ;  /* 0x200000d3ffcd7230 */ /* 0x004fe40000004100 */
[----:B---3--:R-:W-:Y:S02]  /*76c0*/  HADD2.F32 R210, -RZ, R207.H0_H0 ;  /* 0x200000cfffd27230 */ /* 0x008fe40000004100 */
[----:B------:R-:W-:-:S03]  /*76d0*/  HADD2.F32 R207, -RZ, R48.H0_H0 ;  /* 0x20000030ffcf7230 */ /* 0x000fc60000004100 */
[----:B------:R-:W-:-:S04]  /*76e0*/  FMUL.FTZ R211, R79, R210 ;  /* 0x000000d24fd37220 */ /* 0x000fc80000410000 */
[CC--:B------:R-:W-:Y:S01]  /*76f0*/  FFMA.FTZ R211, R207.reuse, R205.reuse, -R211 ;  /* 0x000000cdcfd37223 */ /* 0x0c0fe200000108d3 */
[----:B------:R-:W-:Y:S02]  /*7700*/  FMUL.FTZ R207, R207, R210 ;  /* 0x000000d2cfcf7220 */ /* 0x000fe40000410000 */
[----:B------:R-:W2:Y:S02]  /*7710*/  LDL.LU.S16 R210, [R1+0x9e] ;  /* 0x00009e0001d27983 */ /* 0x000ea40000300600 */
[----:B------:R-:W-:Y:S02]  /*7720*/  FFMA.FTZ R207, R79, R205, R207 ;  /* 0x000000cd4fcf7223 */ /* 0x000fe400000100cf */
[----:B------:R-:W3:Y:S01]  /*7730*/  LDL.LU.S16 R205, [R1+0x96] ;  /* 0x0000960001cd7983 */ /* 0x000ee20000300600 */
[--C-:B------:R-:W-:Y:S02]  /*7740*/  SHF.R.U64 R38, R38, 0x10, R39.reuse ;  /* 0x0000001026267819 */ /* 0x100fe40000001227 */
[----:B------:R-:W-:-:S02]  /*7750*/  SHF.R.U32.HI R79, RZ, 0x10, R39 ;  /* 0x00000010ff4f7819 */ /* 0x000fc40000011627 */
[--C-:B------:R-:W-:Y:S02]  /*7760*/  SHF.R.U64 R39, R50, 0x10, R51.reuse ;  /* 0x0000001032277819 */ /* 0x100fe40000001233 */
[----:B------:R-:W-:Y:S01]  /*7770*/  SHF.R.U32.HI R51, RZ, 0x10, R51 ;  /* 0x00000010ff337819 */ /* 0x000fe20000011633 */
[----:B------:R-:W-:-:S04]  /*7780*/  HADD2.F32 R50, -RZ, R83.H1_H1 ;  /* 0x30000053ff327230 */ /* 0x000fc80000004100 */
[----:B------:R-:W-:Y:S02]  /*7790*/  HADD2.F32 R51, -RZ, R51.H0_H0 ;  /* 0x20000033ff337230 */ /* 0x000fe40000004100 */
[----:B------:R-:W-:Y:S02]  /*77a0*/  HADD2.F32 R48, -RZ, R48.H1_H1 ;  /* 0x30000030ff307230 */ /* 0x000fe40000004100 */
[----:B------:R-:W-:Y:S02]  /*77b0*/  HADD2.F32 R83, -RZ, R79.H0_H0 ;  /* 0x2000004fff537230 */ /* 0x000fe40000004100 */
[----:B------:R-:W-:-:S04]  /*77c0*/  FMUL.FTZ R79, R50, R51 ;  /* 0x00000033324f7220 */ /* 0x000fc80000410000 */
[C---:B------:R-:W-:Y:S01]  /*77d0*/  FFMA.FTZ R79, R48.reuse, R83, -R79 ;  /* 0x00000053304f7223 */ /* 0x040fe2000001084f */
[----:B------:R-:W-:-:S04]  /*77e0*/  FMUL.FTZ R48, R48, R51 ;  /* 0x0000003330307220 */ /* 0x000fc80000410000 */
[----:B------:R-:W-:Y:S01]  /*77f0*/  FFMA.FTZ R48, R50, R83, R48 ;  /* 0x0000005332307223 */ /* 0x000fe20000010030 */
[----:B------:R-:W-:Y:S02]  /*7800*/  HADD2.F32 R50, -RZ, R80.H0_H0 ;  /* 0x20000050ff327230 */ /* 0x000fe40000004100 */
[----:B------:R-:W-:Y:S02]  /*7810*/  HADD2.F32 R83, -RZ, R76.H0_H0 ;  /* 0x2000004cff537230 */ /* 0x000fe40000004100 */
[----:B--2---:R-:W-:Y:S02]  /*7820*/  HADD2.F32 R210, -RZ, R210.H0_H0 ;  /* 0x200000d2ffd27230 */ /* 0x004fe40000004100 */
[----:B---3--:R-:W-:-:S03]  /*7830*/  HADD2.F32 R51, -RZ, R205.H0_H0 ;  /* 0x200000cdff337230 */ /* 0x008fc60000004100 */
[-C--:B------:R-:W-:Y:S01]  /*7840*/  FMUL.FTZ R205, R50, R210.reuse ;  /* 0x000000d232cd7220 */ /* 0x080fe20000410000 */
[----:B------:R-:W-:-:S04]  /*7850*/  FMUL.FTZ R210, R83, R210 ;  /* 0x000000d253d27220 */ /* 0x000fc80000410000 */
[-C--:B------:R-:W-:Y:S01]  /*7860*/  FFMA.FTZ R210, R50, R51.reuse, R210 ;  /* 0x0000003332d27223 */ /* 0x080fe200000100d2 */
[----:B------:R-:W-:Y:S02]  /*7870*/  HADD2.F32 R50, -RZ, R80.H1_H1 ;  /* 0x30000050ff327230 */ /* 0x000fe40000004100 */
[----:B------:R-:W2:Y:S01]  /*7880*/  LDL.S16 R80, [R1+0x9a] ;  /* 0x00009a0001507983 */ /* 0x000ea20000100600 */
[----:B------:R-:W-:-:S03]  /*7890*/  FFMA.FTZ R205, R83, R51, -R205 ;  /* 0x0000003353cd7223 */ /* 0x000fc600000108cd */
[----:B------:R-:W3:Y:S01]  /*78a0*/  LDL.S16 R83, [R1+0x8e] ;  /* 0x00008e0001537983 */ /* 0x000ee20000100600 */
[----:B------:R-:W-:Y:S02]  /*78b0*/  HADD2.F32 R180, -RZ, R180.H0_H0 ;  /* 0x200000b4ffb47230 */ /* 0x000fe40000004100 */
[----:B------:R-:W-:Y:S02]  /*78c0*/  HADD2.F32 R76, -RZ, R76.H1_H1 ;  /* 0x3000004cff4c7230 */ /* 0x000fe40000004100 */
[----:B------:R-:W-:Y:S02]  /*78d0*/  HADD2.F32 R51, -RZ, R36.H0_H0 ;  /* 0x20000024ff337230 */ /* 0x000fe40000004100 */
[-C--:B------:R-:W-:Y:S01]  /*78e0*/  FMUL.FTZ R36, R50, R180.reuse ;  /* 0x000000b432247220 */ /* 0x080fe20000410000 */
[----:B------:R-:W-:-:S03]  /*78f0*/  FMUL.FTZ R180, R76, R180 ;  /* 0x000000b44cb47220 */ /* 0x000fc60000410000 */
[-C--:B------:R-:W-:Y:S01]  /*7900*/  FFMA.FTZ R36, R76, R51.reuse, -R36 ;  /* 0x000000334c247223 */ /* 0x080fe20000010824 */
[----:B------:R-:W-:Y:S01]  /*7910*/  FFMA.FTZ R50, R50, R51, R180 ;  /* 0x0000003332327223 */ /* 0x000fe200000100b4 */
[--C-:B------:R-:W-:Y:S02]  /*7920*/  HADD2.F32 R51, -RZ, R82.reuse.H0_H0 ;  /* 0x20000052ff337230 */ /* 0x100fe40000004100 */
[----:B------:R-:W-:Y:S02]  /*7930*/  HADD2.F32 R39, -RZ, R39.H0_H0 ;  /* 0x20000027ff277230 */ /* 0x000fe40000004100 */
[----:B------:R-:W-:Y:S02]  /*7940*/  HADD2.F32 R82, -RZ, R82.H1_H1 ;  /* 0x30000052ff527230 */ /* 0x000fe40000004100 */
[----:B------:R-:W-:Y:S01]  /*7950*/  HADD2.F32 R38, -RZ, R38.H0_H0 ;  /* 0x20000026ff267230 */ /* 0x000fe20000004100 */
[----:B------:R-:W-:Y:S02]  /*7960*/  F2FP.F16.F32.PACK_AB R49, R49, R81 ;  /* 0x000000513131723e */ /* 0x000fe400000000ff */
[----:B------:R-:W-:-:S02]  /*7970*/  F2FP.F16.F32.PACK_AB R37, R37, R77 ;  /* 0x0000004d2525723e */ /* 0x000fc400000000ff */
[----:B------:R-:W-:Y:S02]  /*7980*/  F2FP.F16.F32.PACK_AB R48, R48, R207 ;  /* 0x000000cf3030723e */ /* 0x000fe400000000ff */
[----:B------:R-:W-:Y:S02]  /*7990*/  F2FP.F16.F32.PACK_AB R50, R50, R210 ;  /* 0x000000d23232723e */ /* 0x000fe400000000ff */
[----:B------:R-:W-:Y:S01]  /*79a0*/  F2FP.F16.F32.PACK_AB R36, R36, R205 ;  /* 0x000000cd2424723e */ /* 0x000fe200000000ff */
[----:B------:R-:W-:Y:S01]  /*79b0*/  IMAD.MOV.U32 R77, RZ, RZ, R49 ;  /* 0x000000ffff4d7224 */ /* 0x000fe200078e0031 */
[----:B------:R-:W-:Y:S01]  /*79c0*/  F2FP.F16.F32.PACK_AB R79, R79, R211 ;  /* 0x000000d34f4f723e */ /* 0x000fe200000000ff */
[----:B------:R-:W-:Y:S02]  /*79d0*/  IMAD.MOV.U32 R81, RZ, RZ, R37 ;  /* 0x000000ffff517224 */ /* 0x000fe400078e0025 */
[----:B--2---:R-:W-:Y:S02]  /*79e0*/  HADD2.F32 R180, -RZ, R80.H0_H0 ;  /* 0x20000050ffb47230 */ /* 0x004fe40000004100 */
[----:B------:R-:W-:-:S02]  /*79f0*/  HADD2.F32 R80, -RZ, R78.H0_H0 ;  /* 0x2000004eff507230 */ /* 0x000fc40000004100 */
[----:B---3--:R-:W-:Y:S02]  /*7a00*/  HADD2.F32 R76, -RZ, R83.H0_H0 ;  /* 0x20000053ff4c7230 */ /* 0x008fe40000004100 */
[-C--:B------:R-:W-:Y:S01]  /*7a10*/  FMUL.FTZ R83, R51, R180.reuse ;  /* 0x000000b433537220 */ /* 0x080fe20000410000 */
[----:B------:R-:W-:Y:S02]  /*7a20*/  HADD2.F32 R78, -RZ, R78.H1_H1 ;  /* 0x3000004eff4e7230 */ /* 0x000fe40000004100 */
[----:B------:R-:W-:-:S04]  /*7a30*/  FMUL.FTZ R180, R80, R180 ;  /* 0x000000b450b47220 */ /* 0x000fc80000410000 */
[-C--:B------:R-:W-:Y:S01]  /*7a40*/  FFMA.FTZ R180, R51, R76.reuse, R180 ;  /* 0x0000004c33b47223 */ /* 0x080fe200000100b4 */
[-C--:B------:R-:W-:Y:S01]  /*7a50*/  FMUL.FTZ R51, R82, R39.reuse ;  /* 0x0000002752337220 */ /* 0x080fe20000410000 */
[----:B------:R-:W-:Y:S01]  /*7a60*/  FMUL.FTZ R39, R78, R39 ;  /* 0x000000274e277220 */ /* 0x000fe20000410000 */
[----:B------:R-:W-:Y:S02]  /*7a70*/  FFMA.FTZ R83, R80, R76, -R83 ;  /* 0x0000004c50537223 */ /* 0x000fe40000010853 */
[-C--:B------:R-:W-:Y:S01]  /*7a80*/  FFMA.FTZ R51, R78, R38.reuse, -R51 ;  /* 0x000000264e337223 */ /* 0x080fe20000010833 */
[----:B------:R-:W-:-:S04]  /*7a90*/  FFMA.FTZ R39, R82, R38, R39 ;  /* 0x0000002652277223 */ /* 0x000fc80000010027 */
[----:B------:R-:W-:Y:S02]  /*7aa0*/  F2FP.F16.F32.PACK_AB R51, R51, R83 ;  /* 0x000000533333723e */ /* 0x000fe400000000ff */
[----:B------:R-:W-:Y:S01]  /*7ab0*/  F2FP.F16.F32.PACK_AB R39, R39, R180 ;  /* 0x000000b42727723e */ /* 0x000fe200000000ff */
[----:B------:R-:W-:Y:S01]  /*7ac0*/  IMAD.MOV.U32 R80, RZ, RZ, R50 ;  /* 0x000000ffff507224 */ /* 0x000fe200078e0032 */
[----:B------:R-:W-:Y:S01]  /*7ad0*/  MOV R76, R36 ;  /* 0x00000024004c7202 */ /* 0x000fe20000000f00 */
[----:B------:R-:W-:Y:S02]  /*7ae0*/  IMAD.MOV.U32 R78, RZ, RZ, R51 ;  /* 0x000000ffff4e7224 */ /* 0x000fe400078e0033 */
[----:B------:R-:W-:Y:S02]  /*7af0*/  IMAD.MOV.U32 R82, RZ, RZ, R39 ;  /* 0x000000ffff527224 */ /* 0x000fe400078e0027 */
[----:B------:R-:W-:-:S07]  /*7b00*/  IMAD.MOV.U32 R83, RZ, RZ, R48 ;  /* 0x000000ffff537224 */ /* 0x000fce00078e0030 */
.L_x_1533:
[----:B------:R-:W-:Y:S05]  /*7b10*/  BSYNC B3 ;  /* 0x0000000000037941 */ /* 0x000fea0003800000 */
.L_x_1532:
        /* <DEDUP_REMOVED lines=12> */
.L_x_1531:
[----:B------:R-:W-:Y:S05]  /*7be0*/  BSYNC B2 ;  /* 0x0000000000027941 */ /* 0x000fea0003800000 */
.L_x_1530:
        /* <DEDUP_REMOVED lines=24> */
[----:B------:R-:W3:Y:S04]  /*7d70*/  LDL.LU.S16 R77, [R1+0x98] ;  /* 0x00009800014d7983 */ /* 0x000ee80000300600 */
[----:B------:R-:W4:Y:S04]  /*7d80*/  LDL.LU.S16 R80, [R1+0x8c] ;  /* 0x00008c0001507983 */ /* 0x000f280000300600 */
[----:B------:R-:W5:Y:S04]  /*7d90*/  LDL.S16 R180, [R1+0x66] ;  /* 0x0000660001b47983 */ /* 0x000f680000100600 */
[----:B------:R-:W5:Y:S01]  /*7da0*/  LDL.LU.S16 R159, [R1+0x64] ;  /* 0x00006400019f7983 */ /* 0x000f620000300600 */
[----:B0-----:R-:W-:-:S03]  /*7db0*/  IMAD.MOV.U32 R78, RZ, RZ, R49 ;  /* 0x000000ffff4e7224 */ /* 0x001fc600078e0031 */
[----:B------:R-:W5:Y:S04]  /*7dc0*/  LDL.S16 R83, [R1+0x4a] ;  /* 0x00004a0001537983 */ /* 0x000f680000100600 */
[----:B------:R-:W5:Y:S01]  /*7dd0*/  LDL.LU.S16 R82, [R1+0x48] ;  /* 0x0000480001527983 */ /* 0x000f620000300600 */
[--C-:B------:R-:W-:Y:S02]  /*7de0*/  SHF.R.U64 R32, R32, 0x10, R33.reuse ;  /* 0x0000001020207819 */ /* 0x100fe40000001221 */
[----:B------:R-:W-:-:S05]  /*7df0*/  SHF.R.U32.HI R33, RZ, 0x10, R33 ;  /* 0x00000010ff217819 */ /* 0x000fca0000011621 */
[----:B------:R-:W-:Y:S01]  /*7e00*/  HADD2.F32 R33, -RZ, R33.H0_H0 ;  /* 0x20000021ff217230 */ /* 0x000fe20000004100 */
[----:B------:R-:W-:-:S05]  /*7e10*/  SHF.R.U64 R34, R34, 0x10, R35 ;  /* 0x0000001022227819 */ /* 0x000fca0000001223 */
[----:B------:R-:W-:Y:S02]  /*7e20*/  HADD2.F32 R34, -RZ, R34.H0_H0 ;  /* 0x20000022ff227230 */ /* 0x000fe40000004100 */
[----:B---3--:R-:W-:Y:S02]  /*7e30*/  HADD2.F32 R79, -RZ, R77.H0_H0 ;  /* 0x2000004dff4f7230 */ /* 0x008fe40000004100 */
[----:B--2---:R-:W-:Y:S02]  /*7e40*/  IMAD.MOV.U32 R77, RZ, RZ, R37 ;  /* 0x000000ffff4d7224 */ /* 0x004fe400078e0025 */
[----:B------:R-:W-:Y:S02]  /*7e50*/  HADD2.F32 R37, -RZ, R78.H0_H0 ;  /* 0x2000004eff257230 */ /* 0x000fe40000004100 */
[----:B----4-:R-:W-:Y:S02]  /*7e60*/  HADD2.F32 R80, -RZ, R80.H0_H0 ;  /* 0x20000050ff507230 */ /* 0x010fe40000004100 */
[----:B------:R-:W-:-:S02]  /*7e70*/  HADD2.F32 R81, -RZ, R77.H0_H0 ;  /* 0x2000004dff517230 */ /* 0x000fc40000004100 */
[----:B------:R-:W-:-:S03]  /*7e80*/  FMUL.FTZ R49, R37, R79 ;  /* 0x0000004f25317220 */ /* 0x000fc60000410000 */
[----:B------:R-:W-:-:S04]  /*7e90*/  FMUL.FTZ R79, R81, R79 ;  /* 0x0000004f514f7220 */ /* 0x000fc80000410000 */
[----:B------:R-:W-:Y:S01]  /*7ea0*/  FFMA.FTZ R37, R37, R80, R79 ;  /* 0x0000005025257223 */ /* 0x000fe2000001004f */
[--C-:B------:R-:W-:Y:S01]  /*7eb0*/  SHF.R.U32.HI R79, RZ, 0x10, R45.reuse ;  /* 0x00000010ff4f7819 */ /* 0x100fe2000001162d */
[----:B------:R-:W-:Y:S01]  /*7ec0*/  HADD2.F32 R78, -RZ, R78.H1_H1 ;  /* 0x3000004eff4e7230 */ /* 0x000fe20000004100 */
[----:B------:R-:W-:-:S03]  /*7ed0*/  SHF.R.U64 R45, R44, 0x10, R45 ;  /* 0x000000102c2d7819 */ /* 0x000fc6000000122d */
[----:B------:R-:W-:Y:S02]  /*7ee0*/  HADD2.F32 R79, -RZ, R79.H0_H0 ;  /* 0x2000004fff4f7230 */ /* 0x000fe40000004100 */
[----:B------:R-:W-:-:S03]  /*7ef0*/  HADD2.F32 R44, -RZ, R77.H1_H1 ;  /* 0x3000004dff2c7230 */ /* 0x000fc60000004100 */
[-C--:B------:R-:W-:Y:S01]  /*7f00*/  FMUL.FTZ R77, R78, R79.reuse ;  /* 0x0000004f4e4d7220 */ /* 0x080fe20000410000 */
[----:B------:R-:W-:Y:S01]  /*7f10*/  FFMA.FTZ R49, R81, R80, -R49 ;  /* 0x0000005051317223 */ /* 0x000fe20000010831 */
[C---:B------:R-:W-:Y:S01]  /*7f20*/  FMUL.FTZ R79, R44.reuse, R79 ;  /* 0x0000004f2c4f7220 */ /* 0x040fe20000410000 */
[----:B-----5:R-:W-:Y:S02]  /*7f30*/  HADD2.F32 R80, -RZ, R180.H0_H0 ;  /* 0x200000b4ff507230 */ /* 0x020fe40000004100 */
[-C--:B------:R-:W-:Y:S01]  /*7f40*/  FFMA.FTZ R44, R44, R33.reuse, -R77 ;  /* 0x000000212c2c7223 */ /* 0x080fe2000001084d */
[----:B------:R-:W-:Y:S02]  /*7f50*/  HADD2.F32 R77, -RZ, R51.H0_H0 ;  /* 0x20000033ff4d7230 */ /* 0x000fe40000004100 */
[----:B------:R-:W-:Y:S01]  /*7f60*/  FFMA.FTZ R33, R78, R33, R79 ;  /* 0x000000214e217223 */ /* 0x000fe2000001004f */
[----:B------:R-:W-:Y:S02]  /*7f70*/  HADD2.F32 R78, -RZ, R159.H0_H0 ;  /* 0x2000009fff4e7230 */ /* 0x000fe40000004100 */
[----:B------:R-:W-:-:S02]  /*7f80*/  HADD2.F32 R79, -RZ, R39.H0_H0 ;  /* 0x20000027ff4f7230 */ /* 0x000fc40000004100 */
[----:B------:R-:W-:-:S04]  /*7f90*/  FMUL.FTZ R81, R77, R80 ;  /* 0x000000504d517220 */ /* 0x000fc80000410000 */
[C---:B------:R-:W-:Y:S01]  /*7fa0*/  FFMA.FTZ R81, R79.reuse, R78, -R81 ;  /* 0x0000004e4f517223 */ /* 0x040fe20000010851 */
[----:B------:R-:W-:-:S04]  /*7fb0*/  FMUL.FTZ R79, R79, R80 ;  /* 0x000000504f4f7220 */ /* 0x000fc80000410000 */
[----:B------:R-:W-:Y:S01]  /*7fc0*/  FFMA.FTZ R79, R77, R78, R79 ;  /* 0x0000004e4d4f7223 */ /* 0x000fe2000001004f */
[----:B------:R-:W-:Y:S02]  /*7fd0*/  SHF.R.U32.HI R77, RZ, 0x10, R35 ;  /* 0x00000010ff4d7819 */ /* 0x000fe40000011623 */
        /* <DEDUP_REMOVED lines=8> */
[----:B------:R-:W-:Y:S01]  /*8060*/  FMUL.FTZ R39, R39, R47 ;  /* 0x0000002f27277220 */ /* 0x000fe20000410000 */
[----:B------:R-:W-:-:S03]  /*8070*/  HADD2.F32 R80, -RZ, R83.H0_H0 ;  /* 0x20000053ff507230 */ /* 0x000fc60000004100 */
[----:B------:R-:W-:Y:S01]  /*8080*/  FFMA.FTZ R39, R46, R77, R39 ;  /* 0x0000004d2e277223 */ /* 0x000fe20000010027 */
[----:B------:R-:W-:Y:S02]  /*8090*/  HADD2.F32 R46, -RZ, R48.H0_H0 ;  /* 0x20000030ff2e7230 */ /* 0x000fe40000004100 */
[----:B------:R-:W-:Y:S02]  /*80a0*/  HADD2.F32 R77, -RZ, R36.H0_H0 ;  /* 0x20000024ff4d7230 */ /* 0x000fe40000004100 */
[----:B------:R-:W-:Y:S02]  /*80b0*/  HADD2.F32 R47, -RZ, R82.H0_H0 ;  /* 0x20000052ff2f7230 */ /* 0x000fe40000004100 */
[-C--:B------:R-:W-:Y:S01]  /*80c0*/  FMUL.FTZ R78, R46, R80.reuse ;  /* 0x000000502e4e7220 */ /* 0x080fe20000410000 */
[----:B------:R-:W-:Y:S01]  /*80d0*/  FMUL.FTZ R80, R77, R80 ;  /* 0x000000504d507220 */ /* 0x000fe20000410000 */
[----:B------:R-:W-:Y:S02]  /*80e0*/  HADD2.F32 R45, -RZ, R45.H0_H0 ;  /* 0x2000002dff2d7230 */ /* 0x000fe40000004100 */
[----:B------:R-:W-:-:S02]  /*80f0*/  HADD2.F32 R48, -RZ, R48.H1_H1 ;  /* 0x30000030ff307230 */ /* 0x000fc40000004100 */
[----:B------:R-:W-:Y:S01]  /*8100*/  FFMA.FTZ R80, R46, R47, R80 ;  /* 0x0000002f2e507223 */ /* 0x000fe20000010050 */
[----:B------:R-:W-:Y:S02]  /*8110*/  HADD2.F32 R46, -RZ, R36.H1_H1 ;  /* 0x30000024ff2e7230 */ /* 0x000fe40000004100 */
[----:B------:R-:W-:Y:S02]  /*8120*/  HADD2.F32 R36, -RZ, R32.H0_H0 ;  /* 0x20000020ff247230 */ /* 0x000fe40000004100 */
[-C--:B------:R-:W-:Y:S01]  /*8130*/  FMUL.FTZ R32, R48, R45.reuse ;  /* 0x0000002d30207220 */ /* 0x080fe20000410000 */
[C---:B------:R-:W-:Y:S01]  /*8140*/  FMUL.FTZ R45, R46.reuse, R45 ;  /* 0x0000002d2e2d7220 */ /* 0x040fe20000410000 */
[----:B------:R-:W-:Y:S02]  /*8150*/  FFMA.FTZ R78, R77, R47, -R78 ;  /* 0x0000002f4d4e7223 */ /* 0x000fe4000001084e */
[----:B------:R-:W-:Y:S01]  /*8160*/  FFMA.FTZ R32, R46, R36, -R32 ;  /* 0x000000242e207223 */ /* 0x000fe20000010820 */
[----:B------:R-:W-:-:S02]  /*8170*/  HADD2.F32 R77, -RZ, R232.H1_H1 ;  /* 0x300000e8ff4d7230 */ /* 0x000fc40000004100 */
[----:B------:R-:W-:Y:S01]  /*8180*/  FFMA.FTZ R36, R48, R36, R45 ;  /* 0x0000002430247223 */ /* 0x000fe2000001002d */
[----:B------:R-:W-:Y:S02]  /*8190*/  HADD2.F32 R45, -RZ, R50.H0_H0 ;  /* 0x20000032ff2d7230 */ /* 0x000fe40000004100 */
[----:B------:R-:W-:Y:S02]  /*81a0*/  HADD2.F32 R47, -RZ, R38.H0_H0 ;  /* 0x20000026ff2f7230 */ /* 0x000fe40000004100 */
[----:B------:R-:W-:Y:S02]  /*81b0*/  HADD2.F32 R46, -RZ, R232.H0_H0 ;  /* 0x200000e8ff2e7230 */ /* 0x000fe40000004100 */
[-C--:B------:R-:W-:Y:S01]  /*81c0*/  FMUL.FTZ R48, R45, R77.reuse ;  /* 0x0000004d2d307220 */ /* 0x080fe20000410000 */
[----:B------:R-:W-:Y:S02]  /*81d0*/  HADD2.F32 R35, -RZ, R35.H0_H0 ;  /* 0x20000023ff237230 */ /* 0x000fe40000004100 */
[----:B------:R-:W-:Y:S01]  /*81e0*/  FMUL.FTZ R77, R47, R77 ;  /* 0x0000004d2f4d7220 */ /* 0x000fe20000410000 */
[----:B------:R-:W-:-:S02]  /*81f0*/  HADD2.F32 R50, -RZ, R50.H1_H1 ;  /* 0x30000032ff327230 */ /* 0x000fc40000004100 */
[----:B------:R-:W-:Y:S02]  /*8200*/  HADD2.F32 R38, -RZ, R38.H1_H1 ;  /* 0x30000026ff267230 */ /* 0x000fe40000004100 */
[-C--:B------:R-:W-:Y:S01]  /*8210*/  FFMA.FTZ R77, R45, R46.reuse, R77 ;  /* 0x0000002e2d4d7223 */ /* 0x080fe2000001004d */
[-C--:B------:R-:W-:Y:S02]  /*8220*/  FMUL.FTZ R45, R50, R35.reuse ;  /* 0x00000023322d7220 */ /* 0x080fe40000410000 */
[C---:B------:R-:W-:Y:S01]  /*8230*/  FMUL.FTZ R35, R38.reuse, R35 ;  /* 0x0000002326237220 */ /* 0x040fe20000410000 */
[----:B------:R-:W-:Y:S01]  /*8240*/  FFMA.FTZ R48, R47, R46, -R48 ;  /* 0x0000002e2f307223 */ /* 0x000fe20000010830 */
[-C--:B------:R-:W-:Y:S02]  /*8250*/  FFMA.FTZ R45, R38, R34.reuse, -R45 ;  /* 0x00000022262d7223 */ /* 0x080fe4000001082d */
[----:B------:R-:W-:Y:S01]  /*8260*/  FFMA.FTZ R35, R50, R34, R35 ;  /* 0x0000002232237223 */ /* 0x000fe20000010023 */
[----:B------:R-:W-:-:S02]  /*8270*/  F2FP.F16.F32.PACK_AB R51, R51, R81 ;  /* 0x000000513333723e */ /* 0x000fc400000000ff */
[----:B------:R-:W-:Y:S02]  /*8280*/  F2FP.F16.F32.PACK_AB R33, R33, R37 ;  /* 0x000000252121723e */ /* 0x000fe400000000ff */
[----:B------:R-:W-:Y:S02]  /*8290*/  F2FP.F16.F32.PACK_AB R79, R39, R79 ;  /* 0x0000004f274f723e */ /* 0x000fe400000000ff */
[----:B------:R-:W-:Y:S02]  /*82a0*/  F2FP.F16.F32.PACK_AB R32, R32, R78 ;  /* 0x0000004e2020723e */ /* 0x000fe400000000ff */
[----:B------:R-:W-:Y:S02]  /*82b0*/  F2FP.F16.F32.PACK_AB R80, R36, R80 ;  /* 0x000000502450723e */ /* 0x000fe400000000ff */
[----:B------:R-:W-:Y:S02]  /*82c0*/  F2FP.F16.F32.PACK_AB R45, R45, R48 ;  /* 0x000000302d2d723e */ /* 0x000fe400000000ff */
[----:B------:R-:W-:-:S02]  /*82d0*/  F2FP.F16.F32.PACK_AB R35, R35, R77 ;  /* 0x0000004d2323723e */ /* 0x000fc400000000ff */
[----:B------:R-:W-:Y:S01]  /*82e0*/  F2FP.F16.F32.PACK_AB R44, R44, R49 ;  /* 0x000000312c2c723e */ /* 0x000fe200000000ff */
[----:B------:R-:W-:Y:S02]  /*82f0*/  IMAD.MOV.U32 R39, RZ, RZ, R51 ;  /* 0x000000ffff277224 */ /* 0x000fe400078e0033 */
[----:B------:R-:W-:Y:S01]  /*8300*/  IMAD.MOV.U32 R36, RZ, RZ, R32 ;  /* 0x000000ffff247224 */ /* 0x000fe200078e0020 */
[----:B------:R-:W-:Y:S01]  /*8310*/  MOV R37, R44 ;  /* 0x0000002c00257202 */ /* 0x000fe20000000f00 */
[----:B------:R-:W-:Y:S02]  /*8320*/  IMAD.MOV.U32 R48, RZ, RZ, R80 ;  /* 0x000000ffff307224 */ /* 0x000fe400078e0050 */
[----:B------:R-:W-:Y:S02]  /*8330*/  IMAD.MOV.U32 R49, RZ, RZ, R33 ;  /* 0x000000ffff317224 */ /* 0x000fe400078e0021 */
[----:B------:R-:W-:Y:S02]  /*8340*/  IMAD.MOV.U32 R38, RZ, RZ, R45 ;  /* 0x000000ffff267224 */ /* 0x000fe400078e002d */
[----:B------:R-:W-:-:S02]  /*8350*/  IMAD.MOV.U32 R50, RZ, RZ, R35 ;  /* 0x000000ffff327224 */ /* 0x000fc400078e0023 */
[----:B------:R-:W-:-:S07]  /*8360*/  IMAD.MOV.U32 R51, RZ, RZ, R79 ;  /* 0x000000ffff337224 */ /* 0x000fce00078e004f */
.L_x_1537:
[----:B------:R-:W-:Y:S05]  /*8370*/  BSYNC B3 ;  /* 0x0000000000037941 */ /* 0x000fea0003800000 */
.L_x_1536:
        /* <DEDUP_REMOVED lines=12> */
.L_x_1535:
[----:B------:R-:W-:Y:S05]  /*8440*/  BSYNC B2 ;  /* 0x0000000000027941 */ /* 0x000fea0003800000 */
.L_x_1534:
[----:B------:R-:W-:-:S13]  /*8450*/  ISETP.NE.AND P4, PT, R9, RZ, PT ;  /* 0x000000ff0900720c */ /* 0x000fda0003f85270 */
[----:B------:R-:W-:Y:S05]  /*8460*/  @!P4 BRA `(.L_x_1529) ;  /* 0x0000000400e8c947 */ /* 0x000fea0003800000 */
[----:B------:R-:W-:Y:S01]  /*8470*/  LOP3.LUT P5, RZ, R17, 0x1, RZ, 0xc0, !PT ;  /* 0x0000000111ff7812 */ /* 0x000fe200078ac0ff */
[----:B------:R-:W-:Y:S03]  /*8480*/  BSSY B2, `(.L_x_1538) ;  /* 0x0000076000027945 */ /* 0x000fe60003800000 */
[----:B---3--:R-:W-:-:S04]  /*8490*/  SEL R32, R123, R146, !P5 ;  /* 0x000000927b207207 */ /* 0x008fc80006800000 */
[----:B------:R-:W-:-:S04]  /*84a0*/  SHF.R.S32.HI R33, RZ, 0x1f, R32 ;  /* 0x0000001fff217819 */ /* 0x000fc80000011420 */
[----:B------:R-:W-:-:S04]  /*84b0*/  LEA.HI R32, R33, R32, RZ, 0x4 ;  /* 0x0000002021207211 */ /* 0x000fc800078f20ff */
[----:B------:R-:W-:-:S04]  /*84c0*/  LEA.HI.SX32 R32, R32, R113, 0x1c ;  /* 0x0000007120207211 */ /* 0x000fc800078fe2ff */
[----:B------:R-:W-:-:S04]  /*84d0*/  SHF.L.U32 R33, R32, 0x3, RZ ;  /* 0x0000000320217819 */ /* 0x000fc800000006ff */
[----:B------:R-:W-:-:S13]  /*84e0*/  ISETP.GE.AND P4, PT, R33, R144, PT ;  /* 0x000000902100720c */ /* 0x000fda0003f86270 */
[--C-:B------:R-:W-:Y:S02]  /*84f0*/  @!P4 SHF.R.S32.HI R35, RZ, 0x1f, R33.reuse ;  /* 0x0000001fff23c819 */ /* 0x100fe40000011421 */
[CCC-:B------:R-:W-:Y:S02]  /*8500*/  @!P4 IADD3 R34, P5, P6, R86.reuse, R130.reuse, R33.reuse ;  /* 0x000000825622c210 */ /* 0x1c0fe40007ebe021 */
[----:B------:R-:W-:Y:S02]  /*8510*/  LOP3.LUT R33, R175, 0x38, R33, 0xf8, !PT ;  /* 0x00000038af217812 */ /* 0x000fe400078ef821 */
[----:B------:R-:W-:Y:S02]  /*8520*/  @!P4 IADD3.X R35, R85, R155, R35, P5, P6 ;  /* 0x0000009b5523c210 */ /* 0x000fe40002fec423 */
[----:B------:R-:W-:Y:S02]  /*8530*/  IADD3 R130, P5, P6, R86, R130, R12 ;  /* 0x0000008256827210 */ /* 0x000fe40007ebe00c */
[----:B------:R-:W-:-:S02]  /*8540*/  LOP3.LUT R33, R33, R176, RZ, 0x3c, !PT ;  /* 0x000000b021217212 */ /* 0x000fc400078e3cff */
[----:B------:R-:W-:Y:S02]  /*8550*/  IADD3.X R155, R85, R155, R110, P5, P6 ;  /* 0x0000009b559b7210 */ /* 0x000fe40002fec46e */
[----:B------:R-:W-:-:S04]  /*8560*/  LEA R44, P5, R130, R114, 0x1 ;  /* 0x00000072822c7211 */ /* 0x000fc800078a08ff */
[----:B------:R-:W-:Y:S02]  /*8570*/  LEA.HI.X R45, R130, R115, R155, 0x1, P5 ;  /* 0x00000073822d7211 */ /* 0x000fe400028f0c9b */
[----:B------:R-:W-:-:S04]  /*8580*/  @!P4 LEA R46, P5, R34, R114, 0x1 ;  /* 0x00000072222ec211 */ /* 0x000fc800078a08ff */
[----:B------:R-:W-:Y:S02]  /*8590*/  @!P4 LEA.HI.X R47, R34, R115, R35, 0x1, P5 ;  /* 0x00000073222fc211 */ /* 0x000fe400028f0c23 */
[----:B------:R-:W-:Y:S02]  /*85a0*/  SHF.R.S32.HI R34, RZ, 0x1f, R32 ;  /* 0x0000001fff227819 */ /* 0x000fe40000011420 */
[----:B------:R-:W-:Y:S02]  /*85b0*/  ISETP.GE.AND P5, PT, R166, R122, PT ;  /* 0x0000007aa600720c */ /* 0x000fe40003fa6270 */
[----:B------:R-:W-:-:S04]  /*85c0*/  LEA.HI R32, R34, R32, RZ, 0x3 ;  /* 0x0000002022207211 */ /* 0x000fc800078f18ff */
[----:B------:R-:W-:-:S05]  /*85d0*/  SHF.R.S32.HI R32, RZ, 0x3, R32 ;  /* 0x00000003ff207819 */ /* 0x000fca0000011420 */
[----:B------:R-:W-:-:S04]  /*85e0*/  IMAD R32, R32, 0x1800, R177 ;  /* 0x0000180020207824 */ /* 0x000fc800078e02b1 */
[----:B------:R-:W-:-:S04]  /*85f0*/  IMAD.IADD R32, R32, 0x1, R33 ;  /* 0x0000000120207824 */ /* 0x000fc800078e0221 */
[C---:B--2---:R-:W-:Y:S02]  /*8600*/  IMAD R36, R16.reuse, 0x4800, R32 ;  /* 0x0000480010247824 */ /* 0x044fe400078e0220 */
[----:B------:R-:W-:Y:S02]  /*8610*/  IMAD R32, R16, 0x4800, R140 ;  /* 0x0000480010207824 */ /* 0x000fe400078e028c */
[--C-:B------:R-:W-:Y:S02]  /*8620*/  IMAD R36, R36, 0x2, R2.reuse ;  /* 0x0000000224247824 */ /* 0x100fe400078e0202 */
[----:B------:R-:W-:-:S04]  /*8630*/  IMAD R32, R32, 0x2, R2 ;  /* 0x0000000220207824 */ /* 0x000fc800078e0202 */
        /* <DEDUP_REMOVED lines=37> */
[CC--:B------:R-:W-:Y:S01]  /*8890*/  FMUL.FTZ R51, R41.reuse, R39.reuse ;  /* 0x0000002729337220 */ /* 0x0c0fe20000410000 */
[----:B------:R-:W-:Y:S01]  /*88a0*/  FMUL.FTZ R39, R50, R39 ;  /* 0x0000002732277220 */ /* 0x000fe20000410000 */
[----:B------:R-:W-:Y:S02]  /*88b0*/  HADD2.F32 R219, -RZ, R219.H0_H0 ;  /* 0x200000dbffdb7230 */ /* 0x000fe40000004100 */
[----:B------:R-:W-:Y:S02]  /*88c0*/  HADD2.F32 R217, -RZ, R217.H0_H0 ;  /* 0x200000d9ffd97230 */ /* 0x000fe40000004100 */
[-C--:B------:R-:W-:Y:S01]  /*88d0*/  FFMA.FTZ R39, R41, R49.reuse, R39 ;  /* 0x0000003129277223 */ /* 0x080fe20000010027 */
[----:B------:R-:W-:Y:S01]  /*88e0*/  SHF.R.U32.HI R41, RZ, 0x10, R31 ;  /* 0x00000010ff297819 */ /* 0x000fe2000001161f */
[----:B------:R-:W-:Y:S01]  /*88f0*/  HADD2.F32 R30, -RZ, R30.H0_H0 ;  /* 0x2000001eff1e7230 */ /* 0x000fe20000004100 */
[----:B------:R-:W-:Y:S01]  /*8900*/  SHF.R.U64 R31, R42, 0x10, R43 ;  /* 0x000000102a1f7819 */ /* 0x000fe2000000122b */
        /* <DEDUP_REMOVED lines=43> */
[----:B------:R-:W-:Y:S02]  /*8bc0*/  IMAD.MOV.U32 R34, RZ, RZ, R28 ;  /* 0x000000ffff227224 */ /* 0x000fe400078e001c */
[----:B------:R-:W-:-:S07]  /*8bd0*/  IMAD.MOV.U32 R38, RZ, RZ, R31 ;  /* 0x000000ffff267224 */ /* 0x000fce00078e001f */
.L_x_1539:
[----:B------:R-:W-:Y:S05]  /*8be0*/  BSYNC B2 ;  /* 0x0000000000027941 */ /* 0x000fea0003800000 */
.L_x_1538:
[----:B--2---:R4:W-:Y:S04]  /*8bf0*/  STG.E.128 desc[UR46][R44.64], R32 ;  /* 0x000000202c007986 */ /* 0x0049e8000c101d2e */
[----:B0-----:R4:W-:Y:S02]  /*8c00*/  @!P4 STG.E.128 desc[UR46][R46.64], R36 ;  /* 0x000000242e00c986 */ /* 0x0019e4000c101d2e */
.L_x_1529:
[----:B------:R-:W-:Y:S05]  /*8c10*/  BSYNC B1 ;  /* 0x0000000000017941 */ /* 0x000fea0003800000 */
.L_x_1528:
[-C--:B--2---:R-:W-:Y:S02]  /*8c20*/  IMAD R28, R148, R126.reuse, RZ ;  /* 0x0000007e941c7224 */ /* 0x084fe400078e02ff */
[----:B------:R-:W-:-:S04]  /*8c30*/  IMAD.WIDE.U32 R124, R189, R126, R124 ;  /* 0x0000007ebd7c7225 */ /* 0x000fc800078e007c */
[----:B------:R-:W-:Y:S01]  /*8c40*/  IMAD R28, R189, R127, R28 ;  /* 0x0000007fbd1c7224 */ /* 0x000fe200078e021c */
[----:B------:R-:W-:Y:S06]  /*8c50*/  @P3 BRA `(.L_x_1498) ;  /* 0x0000001800b83947 */ /* 0x000fec0003800000 */
[----:B------:R-:W-:Y:S01]  /*8c60*/  ISETP.NE.AND P3, PT, R11, RZ, PT ;  /* 0x000000ff0b00720c */ /* 0x000fe20003f65270 */
[----:B------:R-:W-:Y:S01]  /*8c70*/  BSSY B1, `(.L_x_1540) ;  /* 0x000007e000017945 */ /* 0x000fe20003800000 */
[----:B------:R-:W-:-:S11]  /*8c80*/  IMAD.IADD R40, R125, 0x1, R28 ;  /* 0x000000017d287824 */ /* 0x000fd600078e021c */
[----:B------:R-:W-:Y:S05]  /*8c90*/  @!P3 BRA `(.L_x_1541) ;  /* 0x0000000400ecb947 */ /* 0x000fea0003800000 */
[----:B------:R-:W-:Y:S01]  /*8ca0*/  SEL R28, R123, R146, !P0 ;  /* 0x000000927b1c7207 */ /* 0x000fe20004000000 */
[----:B------:R-:W-:Y:S01]  /*8cb0*/  BSSY B2, `(.L_x_1542) ;  /* 0x0000077000027945 */ /* 0x000fe20003800000 */
[----:B------:R-:W-:Y:S02]  /*8cc0*/  IADD3 R31, P3, P4, R86, R124, R14 ;  /* 0x0000007c561f7210 */ /* 0x000fe40007c7e00e */
[----:B------:R-:W-:Y:S02]  /*8cd0*/  SHF.R.S32.HI R29, RZ, 0x1f, R28 ;  /* 0x0000001fff1d7819 */ /* 0x000fe4000001141c */
[----:B---34-:R-:W-:Y:S02]  /*8ce0*/  IADD3.X R33, R85, R40, R112, P3, P4 ;  /* 0x0000002855217210 */ /* 0x018fe40001fe8470 */
[----:B------:R-:W-:Y:S02]  /*8cf0*/  LEA.HI R29, R29, R28, RZ, 0x4 ;  /* 0x0000001c1d1d7211 */ /* 0x000fe400078f20ff */
[----:B------:R-:W-:-:S02]  /*8d00*/  SHF.R.U32.HI R35, RZ, 0x3, R173 ;  /* 0x00000003ff237819 */ /* 0x000fc400000116ad */
[----:B------:R-:W-:-:S04]  /*8d10*/  LEA.HI.SX32 R30, R29, R117, 0x1c ;  /* 0x000000751d1e7211 */ /* 0x000fc800078fe2ff */
[----:B------:R-:W-:Y:S01]  /*8d20*/  SHF.R.S32.HI R34, RZ, 0x1f, R30 ;  /* 0x0000001fff227819 */ /* 0x000fe2000001141e */
[----:B------:R-:W-:-:S03]  /*8d30*/  IMAD.SHL.U32 R32, R30, 0x8, RZ ;  /* 0x000000081e207824 */ /* 0x000fc600078e00ff */
[----:B------:R-:W-:Y:S02]  /*8d40*/  LEA.HI R30, R34, R30, RZ, 0x3 ;  /* 0x0000001e221e7211 */ /* 0x000fe400078f18ff */
[----:B------:R-:W-:Y:S02]  /*8d50*/  ISETP.GE.AND P3, PT, R32, R144, PT ;  /* 0x000000902000720c */ /* 0x000fe40003f66270 */
[----:B------:R-:W-:-:S05]  /*8d60*/  SHF.R.S32.HI R30, RZ, 0x3, R30 ;  /* 0x00000003ff1e7819 */ /* 0x000fca000001141e */
[----:B------:R-:W-:-:S06]  /*8d70*/  IMAD R30, R30, 0x1800, R179 ;  /* 0x000018001e1e7824 */ /* 0x000fcc00078e02b3 */
[--C-:B------:R-:W-:Y:S02]  /*8d80*/  @!P3 SHF.R.S32.HI R28, RZ, 0x1f, R32.reuse ;  /* 0x0000001fff1cb819 */ /* 0x100fe40000011420 */
[--C-:B------:R-:W-:Y:S02]  /*8d90*/  @!P3 IADD3 R29, P4, P5, R86, R124, R32.reuse ;  /* 0x0000007c561db210 */ /* 0x100fe40007d9e020 */
[----:B------:R-:W-:Y:S02]  /*8da0*/  LOP3.LUT R32, R173, 0x38, R32, 0xf8, !PT ;  /* 0x00000038ad207812 */ /* 0x000fe400078ef820 */
[----:B------:R-:W-:Y:S02]  /*8db0*/  @!P3 IADD3.X R28, R85, R40, R28, P4, P5 ;  /* 0x00000028551cb210 */ /* 0x000fe400027ea41c */
[----:B------:R-:W-:Y:S02]  /*8dc0*/  LOP3.LUT R32, R32, R35, RZ, 0x3c, !PT ;  /* 0x0000002320207212 */ /* 0x000fe400078e3cff */
[----:B------:R-:W-:-:S03]  /*8dd0*/  LEA R36, P4, R31, R114, 0x1 ;  /* 0x000000721f247211 */ /* 0x000fc600078808ff */
[----:B------:R-:W-:Y:S01]  /*8de0*/  IMAD.IADD R32, R30, 0x1, R32 ;  /* 0x000000011e207824 */ /* 0x000fe200078e0220 */
[----:B------:R-:W-:Y:S01]  /*8df0*/  LEA.HI.X R37, R31, R115, R33, 0x1, P4 ;  /* 0x000000731f257211 */ /* 0x000fe200020f0c21 */
[C---:B------:R-:W-:Y:S01]  /*8e00*/  IMAD R30, R16.reuse, 0x4800, R141 ;  /* 0x00004800101e7824 */ /* 0x040fe200078e028d */
[----:B------:R-:W-:Y:S01]  /*8e10*/  @!P3 LEA R38, P4, R29, R114, 0x1 ;  /* 0x000000721d26b211 */ /* 0x000fe200078808ff */
[----:B------:R-:W-:-:S03]  /*8e20*/  IMAD R32, R16, 0x4800, R32 ;  /* 0x0000480010207824 */ /* 0x000fc600078e0220 */
[----:B------:R-:W-:Y:S01]  /*8e30*/  LEA R30, R30, R2, 0x1 ;  /* 0x000000021e1e7211 */ /* 0x000fe200078e08ff */
[----:B------:R-:W-:Y:S01]  /*8e40*/  IMAD R32, R32, 0x2, R2 ;  /* 0x0000000220207824 */ /* 0x000fe200078e0202 */
[----:B------:R-:W-:Y:S02]  /*8e50*/  @!P3 LEA.HI.X R39, R29, R115, R28, 0x1, P4 ;  /* 0x000000731d27b211 */ /* 0x000fe400020f0c1c */
[----:B------:R-:W-:Y:S02]  /*8e60*/  ISETP.GE.AND P4, PT, R18, R122, PT ;  /* 0x0000007a1200720c */ /* 0x000fe40003f86270 */
[----:B------:R-:W0:Y:S04]  /*8e70*/  LDS.128 R28, [R30+0x18400] ;  /* 0x018400001e1c7984 */ /* 0x000e280000000c00 */
[----:B------:R-:W2:Y:S07]  /*8e80*/  LDS.128 R32, [R32+0x18400] ;  /* 0x0184000020207984 */ /* 0x000eae0000000c00 */
        /* <DEDUP_REMOVED lines=43> */
[----:B------:R-:W-:-:S02]  /*9140*/  HADD2.F32 R44, -RZ, R44.H0_H0 ;  /* 0x2000002cff2c7230 */ /* 0x000fc40000004100 */
[----:B------:R-:W-:Y:S02]  /*9150*/  HADD2.F32 R43, -RZ, R43.H0_H0 ;  /* 0x2000002bff2b7230 */ /* 0x000fe40000004100 */
        /* <DEDUP_REMOVED lines=39> */
[----:B------:R-:W-:Y:S02]  /*93d0*/  F2FP.F16.F32.PACK_AB R74, R74, R215 ;  /* 0x000000d74a4a723e */ /* 0x000fe400000000ff */
[----:B------:R-:W-:Y:S01]  /*93e0*/  MOV R31, R46 ;  /* 0x0000002e001f7202 */ /* 0x000fe20000000f00 */
[----:B------:R-:W-:Y:S02]  /*93f0*/  IMAD.MOV.U32 R30, RZ, RZ, R35 ;  /* 0x000000ffff1e7224 */ /* 0x000fe400078e0023 */
[----:B------:R-:W-:Y:S02]  /*9400*/  IMAD.MOV.U32 R34, RZ, RZ, R74 ;  /* 0x000000ffff227224 */ /* 0x000fe400078e004a */
[----:B------:R-:W-:-:S07]  /*9410*/  IMAD.MOV.U32 R35, RZ, RZ, R43 ;  /* 0x000000ffff237224 */ /* 0x000fce00078e002b */
.L_x_1543:
[----:B------:R-:W-:Y:S05]  /*9420*/  BSYNC B2 ;  /* 0x0000000000027941 */ /* 0x000fea0003800000 */
.L_x_1542:
[----:B0-----:R0:W-:Y:S04]  /*9430*/  STG.E.128 desc[UR46][R36.64], R28 ;  /* 0x0000001c24007986 */ /* 0x0011e8000c101d2e */
[----:B--2---:R0:W-:Y:S02]  /*9440*/  @!P3 STG.E.128 desc[UR46][R38.64], R32 ;  /* 0x000000202600b986 */ /* 0x0041e4000c101d2e */
.L_x_1541:
[----:B------:R-:W-:Y:S05]  /*9450*/  BSYNC B1 ;  /* 0x0000000000017941 */ /* 0x000fea0003800000 */
.L_x_1540:
        /* <DEDUP_REMOVED lines=9> */
[----:B---34-:R-:W-:-:S02]  /*94f0*/  SHF.R.U32.HI R36, RZ, 0x3, R173 ;  /* 0x00000003ff247819 */ /* 0x018fc400000116ad */
[----:B------:R-:W-:-:S04]  /*9500*/  LEA.HI.SX32 R32, R29, R116, 0x1c ;  /* 0x000000741d207211 */ /* 0x000fc800078fe2ff */
[----:B------:R-:W-:Y:S01]  /*9510*/  SHF.R.S32.HI R35, RZ, 0x1f, R32 ;  /* 0x0000001fff237819 */ /* 0x000fe20000011420 */
[----:B------:R-:W-:-:S03]  /*9520*/  IMAD.SHL.U32 R33, R32, 0x8, RZ ;  /* 0x0000000820217824 */ /* 0x000fc600078e00ff */
[----:B------:R-:W-:Y:S02]  /*9530*/  LEA.HI R35, R35, R32, RZ, 0x3 ;  /* 0x0000002023237211 */ /* 0x000fe400078f18ff */
[----:B------:R-:W-:Y:S02]  /*9540*/  ISETP.GE.AND P3, PT, R33, R144, PT ;  /* 0x000000902100720c */ /* 0x000fe40003f66270 */
[----:B------:R-:W-:Y:S02]  /*9550*/  SHF.R.S32.HI R34, RZ, 0x3, R35 ;  /* 0x00000003ff227819 */ /* 0x000fe40000011423 */
[----:B------:R-:W-:-:S04]  /*9560*/  LOP3.LUT R32, R173, 0x38, R33, 0xf8, !PT ;  /* 0x00000038ad207812 */ /* 0x000fc800078ef821 */
[----:B------:R-:W-:-:S05]  /*9570*/  LOP3.LUT R32, R32, R36, RZ, 0x3c, !PT ;  /* 0x0000002420207212 */ /* 0x000fca00078e3cff */
[--C-:B------:R-:W-:Y:S02]  /*9580*/  @!P3 SHF.R.S32.HI R28, RZ, 0x1f, R33.reuse ;  /* 0x0000001fff1cb819 */ /* 0x100fe40000011421 */
[----:B------:R-:W-:Y:S01]  /*9590*/  @!P3 IADD3 R29, P4, P5, R86, R124, R33 ;  /* 0x0000007c561db210 */ /* 0x000fe20007d9e021 */
[----:B------:R-:W-:-:S03]  /*95a0*/  IMAD R33, R34, 0x1800, R179 ;  /* 0x0000180022217824 */ /* 0x000fc600078e02b3 */
[----:B------:R-:W-:Y:S01]  /*95b0*/  @!P3 IADD3.X R28, R85, R40, R28, P4, P5 ;  /* 0x00000028551cb210 */ /* 0x000fe200027ea41c */
[----:B------:R-:W-:Y:S01]  /*95c0*/  IMAD.IADD R35, R33, 0x1, R32 ;  /* 0x0000000121237824 */ /* 0x000fe200078e0220 */
[-C--:B------:R-:W-:Y:S01]  /*95d0*/  LEA R36, P4, R30, R114.reuse, 0x1 ;  /* 0x000000721e247211 */ /* 0x080fe200078808ff */
[C---:B------:R-:W-:Y:S02]  /*95e0*/  IMAD R33, R16.reuse, 0x4800, R139 ;  /* 0x0000480010217824 */ /* 0x040fe400078e028b */
[----:B------:R-:W-:Y:S01]  /*95f0*/  IMAD R35, R16, 0x4800, R35 ;  /* 0x0000480010237824 */ /* 0x000fe200078e0223 */
[----:B------:R-:W-:Y:S01]  /*9600*/  LEA.HI.X R37, R30, R115, R31, 0x1, P4 ;  /* 0x000000731e257211 */ /* 0x000fe200020f0c1f */
[--C-:B------:R-:W-:Y:S01]  /*9610*/  IMAD R30, R33, 0x2, R2.reuse ;  /* 0x00000002211e7824 */ /* 0x100fe200078e0202 */
[----:B------:R-:W-:Y:S01]  /*9620*/  @!P3 LEA R38, P4, R29, R114, 0x1 ;  /* 0x000000721d26b211 */ /* 0x000fe200078808ff */
[----:B------:R-:W-:-:S03]  /*9630*/  IMAD R35, R35, 0x2, R2 ;  /* 0x0000000223237824 */ /* 0x000fc600078e0202 */
[----:B------:R-:W-:Y:S02]  /*9640*/  @!P3 LEA.HI.X R39, R29, R115, R28, 0x1, P4 ;  /* 0x000000731d27b211 */ /* 0x000fe400020f0c1c */
[----:B------:R-:W0:Y:S01]  /*9650*/  LDS.128 R28, [R30+0x18400] ;  /* 0x018400001e1c7984 */ /* 0x000e220000000c00 */
[----:B------:R-:W-:-:S03]  /*9660*/  ISETP.GE.AND P4, PT, R165, R122, PT ;  /* 0x0000007aa500720c */ /* 0x000fc60003f86270 */
[----:B------:R-:W2:Y:S10]  /*9670*/  LDS.128 R32, [R35+0x18400] ;  /* 0x0184000023207984 */ /* 0x000eb40000000c00 */
        /* <DEDUP_REMOVED lines=27> */
[----:B------:R-:W-:Y:S02]  /*9830*/  HADD2.F32 R35, -RZ, R31.H0_H0 ;  /* 0x2000001fff237230 */ /* 0x000fe40000004100 */
[----:B------:R-:W-:Y:S01]  /*9840*/  FFMA.FTZ R68, R48, R56, R68 ;  /* 0x0000003830447223 */ /* 0x000fe20000010044 */
[----:B------:R-:W-:Y:S02]  /*9850*/  HADD2.F32 R70, -RZ, R70.H0_H0 ;  /* 0x20000046ff467230 */ /* 0x000fe40000004100 */
[----:B------:R-:W-:Y:S01]  /*9860*/  FMUL.FTZ R48, R45, R33 ;  /* 0x000000212d307220 */ /* 0x000fe20000410000 */
[----:B------:R-:W-:-:S02]  /*9870*/  HADD2.F32 R29, -RZ, R157.H0_H0 ;  /* 0x2000009dff1d7230 */ /* 0x000fc40000004100 */
[----:B------:R-:W-:Y:S01]  /*9880*/  FMUL.FTZ R51, R35, R33 ;  /* 0x0000002123337220 */ /* 0x000fe20000410000 */
[----:B------:R-:W-:Y:S02]  /*9890*/  HADD2.F32 R31, -RZ, R31.H1_H1 ;  /* 0x3000001fff1f7230 */ /* 0x000fe40000004100 */
[-C--:B------:R-:W-:Y:S01]  /*98a0*/  FMUL.FTZ R33, R47, R70.reuse ;  /* 0x000000462f217220 */ /* 0x080fe20000410000 */
[----:B------:R-:W-:Y:S02]  /*98b0*/  HADD2.F32 R58, -RZ, R58.H0_H0 ;  /* 0x2000003aff3a7230 */ /* 0x000fe40000004100 */
[-C--:B------:R-:W-:Y:S01]  /*98c0*/  FFMA.FTZ R48, R35, R29.reuse, -R48 ;  /* 0x0000001d23307223 */ /* 0x080fe20000010830 */
[----:B------:R-:W-:Y:S01]  /*98d0*/  FFMA.FTZ R51, R45, R29, R51 ;  /* 0x0000001d2d337223 */ /* 0x000fe20000010033 */
[C---:B------:R-:W-:Y:S01]  /*98e0*/  FMUL.FTZ R70, R31.reuse, R70 ;  /* 0x000000461f467220 */ /* 0x040fe20000410000 */
[----:B------:R-:W-:Y:S02]  /*98f0*/  HADD2.F32 R212, -RZ, R212.H0_H0 ;  /* 0x200000d4ffd47230 */ /* 0x000fe40000004100 */
[----:B------:R-:W-:Y:S01]  /*9900*/  FFMA.FTZ R33, R31, R58, -R33 ;  /* 0x0000003a1f217223 */ /* 0x000fe20000010821 */
[----:B------:R-:W-:-:S02]  /*9910*/  HADD2.F32 R42, -RZ, R42.H0_H0 ;  /* 0x2000002aff2a7230 */ /* 0x000fc40000004100 */
[----:B------:R-:W-:Y:S01]  /*9920*/  FFMA.FTZ R70, R47, R58, R70 ;  /* 0x0000003a2f467223 */ /* 0x000fe20000010046 */
[--C-:B------:R-:W-:Y:S01]  /*9930*/  HADD2.F32 R31, -RZ, R32.reuse.H0_H0 ;  /* 0x20000020ff1f7230 */ /* 0x100fe20000004100 */
[----:B------:R-:W-:Y:S01]  /*9940*/  F2FP.F16.F32.PACK_AB R46, R46, R49 ;  /* 0x000000312e2e723e */ /* 0x000fe200000000ff */
[----:B------:R-:W-:Y:S01]  /*9950*/  HADD2.F32 R35, -RZ, R32.H1_H1 ;  /* 0x30000020ff237230 */ /* 0x000fe20000004100 */
[----:B------:R-:W-:Y:S01]  /*9960*/  F2FP.F16.F32.PACK_AB R48, R33, R48 ;  /* 0x000000302130723e */ /* 0x000fe200000000ff */
[--C-:B------:R-:W-:Y:S01]  /*9970*/  HADD2.F32 R29, -RZ, R28.reuse.H0_H0 ;  /* 0x2000001cff1d7230 */ /* 0x100fe20000004100 */
[----:B------:R-:W-:Y:S01]  /*9980*/  F2FP.F16.F32.PACK_AB R51, R70, R51 ;  /* 0x000000334633723e */ /* 0x000fe200000000ff */
[----:B------:R-:W-:Y:S02]  /*9990*/  HADD2.F32 R45, -RZ, R28.H1_H1 ;  /* 0x3000001cff2d7230 */ /* 0x000fe40000004100 */
[----:B------:R-:W-:Y:S01]  /*99a0*/  FMUL.FTZ R28, R31, R212 ;  /* 0x000000d41f1c7220 */ /* 0x000fe20000410000 */
[----:B------:R-:W-:-:S02]  /*99b0*/  HADD2.F32 R156, -RZ, R156.H1_H1 ;  /* 0x3000009cff9c7230 */ /* 0x000fc40000004100 */
[----:B------:R-:W-:Y:S01]  /*99c0*/  FMUL.FTZ R56, R35, R42 ;  /* 0x0000002a23387220 */ /* 0x000fe20000410000 */
[----:B------:R-:W-:Y:S02]  /*99d0*/  HADD2.F32 R32, -RZ, R41.H0_H0 ;  /* 0x20000029ff207230 */ /* 0x000fe40000004100 */
[----:B------:R-:W-:Y:S01]  /*99e0*/  FMUL.FTZ R212, R29, R212 ;  /* 0x000000d41dd47220 */ /* 0x000fe20000410000 */
[----:B------:R-:W-:Y:S01]  /*99f0*/  FMUL.FTZ R42, R45, R42 ;  /* 0x0000002a2d2a7220 */ /* 0x000fe20000410000 */
[-C--:B------:R-:W-:Y:S01]  /*9a00*/  FFMA.FTZ R28, R29, R156.reuse, -R28 ;  /* 0x0000009c1d1c7223 */ /* 0x080fe2000001081c */
[----:B------:R-:W-:Y:S02]  /*9a10*/  HADD2.F32 R29, -RZ, R44.H0_H0 ;  /* 0x2000002cff1d7230 */ /* 0x000fe40000004100 */
[----:B------:R-:W-:Y:S01]  /*9a20*/  FFMA.FTZ R212, R31, R156, R212 ;  /* 0x0000009c1fd47223 */ /* 0x000fe200000100d4 */
[-C--:B------:R-:W-:Y:S01]  /*9a30*/  FFMA.FTZ R45, R45, R32.reuse, -R56 ;  /* 0x000000202d2d7223 */ /* 0x080fe20000010838 */
[----:B------:R-:W-:Y:S01]  /*9a40*/  FFMA.FTZ R35, R35, R32, R42 ;  /* 0x0000002023237223 */ /* 0x000fe2000001002a */
[----:B------:R-:W-:Y:S01]  /*9a50*/  HADD2.F32 R31, -RZ, R158.H0_H0 ;  /* 0x2000009eff1f7230 */ /* 0x000fe20000004100 */
[----:B------:R-:W-:Y:S01]  /*9a60*/  F2FP.F16.F32.PACK_AB R33, R68, R50 ;  /* 0x000000324421723e */ /* 0x000fe200000000ff */
[----:B------:R-:W-:Y:S01]  /*9a70*/  HADD2.F32 R32, -RZ, R34.H0_H0 ;  /* 0x20000022ff207230 */ /* 0x000fe20000004100 */
[----:B------:R-:W-:Y:S01]  /*9a80*/  F2FP.F16.F32.PACK_AB R28, R45, R28 ;  /* 0x0000001c2d1c723e */ /* 0x000fe200000000ff */
[----:B------:R-:W-:Y:S01]  /*9a90*/  HADD2.F32 R42, -RZ, R30.H0_H0 ;  /* 0x2000001eff2a7230 */ /* 0x000fe20000004100 */
[----:B------:R-:W-:Y:S01]  /*9aa0*/  F2FP.F16.F32.PACK_AB R212, R35, R212 ;  /* 0x000000d423d4723e */ /* 0x000fe200000000ff */
[----:B------:R-:W-:-:S02]  /*9ab0*/  HADD2.F32 R34, -RZ, R34.H1_H1 ;  /* 0x30000022ff227230 */ /* 0x000fc40000004100 */
[-C--:B------:R-:W-:Y:S01]  /*9ac0*/  FMUL.FTZ R41, R32, R31.reuse ;  /* 0x0000001f20297220 */ /* 0x080fe20000410000 */
[----:B------:R-:W-:Y:S02]  /*9ad0*/  HADD2.F32 R30, -RZ, R30.H1_H1 ;  /* 0x3000001eff1e7230 */ /* 0x000fe40000004100 */
[----:B------:R-:W-:Y:S01]  /*9ae0*/  FMUL.FTZ R47, R42, R31 ;  /* 0x0000001f2a2f7220 */ /* 0x000fe20000410000 */
[----:B------:R-:W-:Y:S02]  /*9af0*/  HADD2.F32 R157, -RZ, R157.H1_H1 ;  /* 0x3000009dff9d7230 */ /* 0x000fe40000004100 */
[-C--:B------:R-:W-:Y:S01]  /*9b00*/  FMUL.FTZ R31, R34, R29.reuse ;  /* 0x0000001d221f7220 */ /* 0x080fe20000410000 */
[----:B------:R-:W-:Y:S02]  /*9b10*/  HADD2.F32 R43, -RZ, R43.H0_H0 ;  /* 0x2000002bff2b7230 */ /* 0x000fe40000004100 */
[----:B------:R-:W-:Y:S01]  /*9b20*/  FMUL.FTZ R29, R30, R29 ;  /* 0x0000001d1e1d7220 */ /* 0x000fe20000410000 */
[----:B------:R-:W-:-:S02]  /*9b30*/  IMAD.MOV.U32 R35, RZ, RZ, R51 ;  /* 0x000000ffff237224 */ /* 0x000fc400078e0033 */
[-C--:B------:R-:W-:Y:S01]  /*9b40*/  FFMA.FTZ R42, R42, R157.reuse, -R41 ;  /* 0x0000009d2a2a7223 */ /* 0x080fe20000010829 */
[----:B------:R-:W-:Y:S01]  /*9b50*/  FFMA.FTZ R32, R32, R157, R47 ;  /* 0x0000009d20207223 */ /* 0x000fe2000001002f */
[-C--:B------:R-:W-:Y:S01]  /*9b60*/  FFMA.FTZ R31, R30, R43.reuse, -R31 ;  /* 0x0000002b1e1f7223 */ /* 0x080fe2000001081f */
[----:B------:R-:W-:-:S04]  /*9b70*/  FFMA.FTZ R29, R34, R43, R29 ;  /* 0x0000002b221d7223 */ /* 0x000fc8000001001d */
[----:B------:R-:W-:Y:S01]  /*9b80*/  F2FP.F16.F32.PACK_AB R30, R31, R42 ;  /* 0x0000002a1f1e723e */ /* 0x000fe200000000ff */
[----:B------:R-:W-:Y:S01]  /*9b90*/  IMAD.MOV.U32 R31, RZ, RZ, R48 ;  /* 0x000000ffff1f7224 */ /* 0x000fe200078e0030 */
[----:B------:R-:W-:Y:S01]  /*9ba0*/  F2FP.F16.F32.PACK_AB R34, R29, R32 ;  /* 0x000000201d22723e */ /* 0x000fe200000000ff */
[----:B------:R-:W-:Y:S01]  /*9bb0*/  IMAD.MOV.U32 R32, RZ, RZ, R212 ;  /* 0x000000ffff207224 */ /* 0x000fe200078e00d4 */
[----:B------:R-:W-:-:S07]  /*9bc0*/  MOV R29, R46 ;  /* 0x0000002e001d7202 */ /* 0x000fce0000000f00 */
.L_x_1547:
[----:B------:R-:W-:Y:S05]  /*9bd0*/  BSYNC B2 ;  /* 0x0000000000027941 */ /* 0x000fea0003800000 */
.L_x_1546:
[----:B0-----:R0:W-:Y:S04]  /*9be0*/  STG.E.128 desc[UR46][R36.64], R28 ;  /* 0x0000001c24007986 */ /* 0x0011e8000c101d2e */
[----:B--2---:R0:W-:Y:S02]  /*9bf0*/  @!P3 STG.E.128 desc[UR46][R38.64], R32 ;  /* 0x000000202600b986 */ /* 0x0041e4000c101d2e */
.L_x_1545:
[----:B------:R-:W-:Y:S05]  /*9c00*/  BSYNC B1 ;  /* 0x0000000000017941 */ /* 0x000fea0003800000 */
.L_x_1544:
[----:B------:R-:W-:-:S13]  /*9c10*/  ISETP.NE.AND P3, PT, R9, RZ, PT ;  /* 0x000000ff0900720c */ /* 0x000fda0003f65270 */
[----:B------:R-:W-:Y:S05]  /*9c20*/  @!P3 BRA `(.L_x_1498) ;  /* 0x0000000800c4b947 */ /* 0x000fea0003800000 */
[----:B------:R-:W-:Y:S01]  /*9c30*/  LOP3.LUT P4, RZ, R17, 0x1, RZ, 0xc0, !PT ;  /* 0x0000000111ff7812 */ /* 0x000fe2000788c0ff */
[----:B------:R-:W-:Y:S01]  /*9c40*/  BSSY B1, `(.L_x_1548) ;  /* 0x000006d000017945 */ /* 0x000fe20003800000 */
[----:B0-----:R-:W-:Y:S02]  /*9c50*/  SHF.R.U32.HI R31, RZ, 0x3, R173 ;  /* 0x00000003ff1f7819 */ /* 0x001fe400000116ad */
[----:B------:R-:W-:Y:S02]  /*9c60*/  SEL R146, R123, R146, !P4 ;  /* 0x000000927b927207 */ /* 0x000fe40006000000 */
[----:B---34-:R-:W-:Y:S02]  /*9c70*/  IADD3 R37, P3, P4, R86, R124, R12 ;  /* 0x0000007c56257210 */ /* 0x018fe40007c7e00c */
[----:B------:R-:W-:Y:S02]  /*9c80*/  SHF.R.S32.HI R29, RZ, 0x1f, R146 ;  /* 0x0000001fff1d7819 */ /* 0x000fe40000011492 */
[----:B------:R-:W-:-:S02]  /*9c90*/  IADD3.X R38, R85, R40, R110, P3, P4 ;  /* 0x0000002855267210 */ /* 0x000fc40001fe846e */
[----:B------:R-:W-:Y:S02]  /*9ca0*/  LEA.HI R146, R29, R146, RZ, 0x4 ;  /* 0x000000921d927211 */ /* 0x000fe400078f20ff */
[----:B------:R-:W-:Y:S02]  /*9cb0*/  ISETP.GE.AND P4, PT, R166, R122, PT ;  /* 0x0000007aa600720c */ /* 0x000fe40003f86270 */
[----:B------:R-:W-:Y:S02]  /*9cc0*/  LEA.HI.SX32 R146, R146, R113, 0x1c ;  /* 0x0000007192927211 */ /* 0x000fe400078fe2ff */
[C---:B------:R-:W-:Y:S02]  /*9cd0*/  LEA R36, P3, R37.reuse, R114, 0x1 ;  /* 0x0000007225247211 */ /* 0x040fe400078608ff */
[----:B------:R-:W-:Y:S01]  /*9ce0*/  SHF.R.S32.HI R29, RZ, 0x1f, R146 ;  /* 0x0000001fff1d7819 */ /* 0x000fe20000011492 */
[----:B------:R-:W-:Y:S01]  /*9cf0*/  IMAD.SHL.U32 R39, R146, 0x8, RZ ;  /* 0x0000000892277824 */ /* 0x000fe200078e00ff */
[----:B------:R-:W-:-:S02]  /*9d00*/  LEA.HI.X R37, R37, R115, R38, 0x1, P3 ;  /* 0x0000007325257211 */ /* 0x000fc400018f0c26 */
[----:B------:R-:W-:Y:S02]  /*9d10*/  LEA.HI R29, R29, R146, RZ, 0x3 ;  /* 0x000000921d1d7211 */ /* 0x000fe400078f18ff */
[----:B------:R-:W-:Y:S02]  /*9d20*/  LOP3.LUT R28, R173, 0x38, R39, 0xf8, !PT ;  /* 0x00000038ad1c7812 */ /* 0x000fe400078ef827 */
[----:B------:R-:W-:Y:S02]  /*9d30*/  SHF.R.S32.HI R30, RZ, 0x3, R29 ;  /* 0x00000003ff1e7819 */ /* 0x000fe4000001141d */
[----:B------:R-:W-:-:S03]  /*9d40*/  LOP3.LUT R28, R28, R31, RZ, 0x3c, !PT ;  /* 0x0000001f1c1c7212 */ /* 0x000fc600078e3cff */
[----:B------:R-:W-:-:S04]  /*9d50*/  IMAD R29, R30, 0x1800, R179 ;  /* 0x000018001e1d7824 */ /* 0x000fc800078e02b3 */
[----:B------:R-:W-:Y:S02]  /*9d60*/  IMAD.IADD R31, R29, 0x1, R28 ;  /* 0x000000011d1f7824 */ /* 0x000fe400078e021c */
[C---:B------:R-:W-:Y:S02]  /*9d70*/  IMAD R29, R16.reuse, 0x4800, R138 ;  /* 0x00004800101d7824 */ /* 0x040fe400078e028a */
[----:B------:R-:W-:Y:S02]  /*9d80*/  IMAD R31, R16, 0x4800, R31 ;  /* 0x00004800101f7824 */ /* 0x000fe400078e021f */
[----:B------:R-:W-:-:S03]  /*9d90*/  IMAD R29, R29, 0x2, R2 ;  /* 0x000000021d1d7824 */ /* 0x000fc600078e0202 */
[----:B------:R-:W-:-:S03]  /*9da0*/  LEA R32, R31, R2, 0x1 ;  /* 0x000000021f207211 */ /* 0x000fc600078e08ff */
[----:B------:R-:W0:Y:S04]  /*9db0*/  LDS.128 R28, [R29+0x18400] ;  /* 0x018400001d1c7984 */ /* 0x000e280000000c00 */
[----:B------:R-:W2:Y:S01]  /*9dc0*/  LDS.128 R32, [R32+0x18400] ;  /* 0x0184000020207984 */ /* 0x000ea20000000c00 */
[----:B------:R-:W-:Y:S05]  /*9dd0*/  @P4 BRA `(.L_x_1549) ;  /* 0x00000004004c4947 */ /* 0x000fea0003800000 */
[----:B------:R-:W-:Y:S01]  /*9de0*/  SHF.R.U32.HI R49, RZ, 0x10, R65 ;  /* 0x00000010ff317819 */ /* 0x000fe20000011641 */
[----:B--2---:R-:W-:Y:S01]  /*9df0*/  IMAD.MOV.U32 R44, RZ, RZ, R33 ;  /* 0x000000ffff2c7224 */ /* 0x004fe200078e0021 */
[----:B------:R-:W-:Y:S01]  /*9e00*/  SHF.R.U64 R38, R52, 0x10, R53 ;  /* 0x0000001034267819 */ /* 0x000fe20000001235 */
[----:B0-----:R-:W-:Y:S01]  /*9e10*/  IMAD.MOV.U32 R33, RZ, RZ, R31 ;  /* 0x000000ffff217224 */ /* 0x001fe200078e001f */
[----:B------:R-:W-:Y:S01]  /*9e20*/  SHF.R.U32.HI R52, RZ, 0x10, R53 ;  /* 0x00000010ff347819 */ /* 0x000fe20000011635 */
[----:B------:R-:W-:Y:S01]  /*9e30*/  HADD2.F32 R50, -RZ, R154.H1_H1 ;  /* 0x3000009aff327230 */ /* 0x000fe20000004100 */
[--C-:B------:R-:W-:Y:S01]  /*9e40*/  SHF.R.U64 R43, R66, 0x10, R67.reuse ;  /* 0x00000010422b7819 */ /* 0x100fe20000001243 */
[--C-:B------:R-:W-:Y:S01]  /*9e50*/  HADD2.F32 R45, -RZ, R44.reuse.H0_H0 ;  /* 0x2000002cff2d7230 */ /* 0x100fe20000004100 */
[----:B------:R-:W-:Y:S01]  /*9e60*/  SHF.R.U32.HI R66, RZ, 0x10, R67 ;  /* 0x00000010ff427819 */ /* 0x000fe20000011643 */
[----:B------:R-:W-:Y:S01]  /*9e70*/  HADD2.F32 R46, -RZ, R44.H1_H1 ;  /* 0x3000002cff2e7230 */ /* 0x000fe20000004100 */
[--C-:B------:R-:W-:Y:S01]  /*9e80*/  SHF.R.U64 R42, R54, 0x10, R55.reuse ;  /* 0x00000010362a7819 */ /* 0x100fe20000001237 */
[----:B------:R-:W-:Y:S01]  /*9e90*/  HADD2.F32 R49, -RZ, R49.H0_H0 ;  /* 0x20000031ff317230 */ /* 0x000fe20000004100 */
[----:B------:R-:W-:Y:S01]  /*9ea0*/  SHF.R.U32.HI R54, RZ, 0x10, R55 ;  /* 0x00000010ff367819 */ /* 0x000fe20000011637 */
[--C-:B------:R-:W-:Y:S01]  /*9eb0*/  HADD2.F32 R31, -RZ, R29.reuse.H0_H0 ;  /* 0x2000001dff1f7230 */ /* 0x100fe20000004100 */
[----:B------:R-:W-:Y:S01]  /*9ec0*/  SHF.R.U64 R41, R64, 0x10, R65 ;  /* 0x0000001040297819 */ /* 0x000fe20000001241 */
[----:B------:R-:W-:-:S02]  /*9ed0*/  HADD2.F32 R44, -RZ, R29.H1_H1 ;  /* 0x3000001dff2c7230 */ /* 0x000fc40000004100 */
[-C--:B------:R-:W-:Y:S01]  /*9ee0*/  FMUL.FTZ R51, R46, R49.reuse ;  /* 0x000000312e337220 */ /* 0x080fe20000410000 */
[----:B------:R-:W-:Y:S02]  /*9ef0*/  HADD2.F32 R48, -RZ, R152.H1_H1 ;  /* 0x30000098ff307230 */ /* 0x000fe40000004100 */
[----:B------:R-:W-:Y:S02]  /*9f00*/  HADD2.F32 R47, -RZ, R52.H0_H0 ;  /* 0x20000034ff2f7230 */ /* 0x000fe40000004100 */
[-C--:B------:R-:W-:Y:S01]  /*9f10*/  FMUL.FTZ R52, R45, R50.reuse ;  /* 0x000000322d347220 */ /* 0x080fe20000410000 */
[C---:B------:R-:W-:Y:S01]  /*9f20*/  FMUL.FTZ R50, R31.reuse, R50 ;  /* 0x000000321f327220 */ /* 0x040fe20000410000 */
[----:B------:R-:W-:Y:S01]  /*9f30*/  FMUL.FTZ R49, R44, R49 ;  /* 0x000000312c317220 */ /* 0x000fe20000410000 */
[----:B------:R-:W-:Y:S02]  /*9f40*/  HADD2.F32 R56, -RZ, R153.H1_H1 ;  /* 0x30000099ff387230 */ /* 0x000fe40000004100 */
[-C--:B------:R-:W-:Y:S01]  /*9f50*/  FFMA.FTZ R29, R31, R48.reuse, -R52 ;  /* 0x000000301f1d7223 */ /* 0x080fe20000010834 */
[----:B------:R-:W-:Y:S01]  /*9f60*/  FFMA.FTZ R31, R45, R48, R50 ;  /* 0x000000302d1f7223 */ /* 0x000fe20000010032 */
[----:B------:R-:W-:Y:S01]  /*9f70*/  FFMA.FTZ R46, R46, R47, R49 ;  /* 0x0000002f2e2e7223 */ /* 0x000fe20000010031 */
[----:B------:R-:W-:-:S02]  /*9f80*/  HADD2.F32 R45, -RZ, R35.H0_H0 ;  /* 0x20000023ff2d7230 */ /* 0x000fc40000004100 */
[----:B------:R-:W-:Y:S01]  /*9f90*/  FFMA.FTZ R44, R44, R47, -R51 ;  /* 0x0000002f2c2c7223 */ /* 0x000fe20000010833 */
[----:B------:R-:W-:Y:S02]  /*9fa0*/  HADD2.F32 R50, -RZ, R35.H1_H1 ;  /* 0x30000023ff327230 */ /* 0x000fe40000004100 */
[----:B------:R-:W-:Y:S02]  /*9fb0*/  HADD2.F32 R49, -RZ, R66.H0_H0 ;  /* 0x20000042ff317230 */ /* 0x000fe40000004100 */
[--C-:B------:R-:W-:Y:S01]  /*9fc0*/  HADD2.F32 R48, -RZ, R33.reuse.H1_H1 ;  /* 0x30000021ff307230 */ /* 0x100fe20000004100 */
[----:B------:R-:W-:Y:S01]  /*9fd0*/  F2FP.F16.F32.PACK_AB R29, R44, R29 ;  /* 0x0000001d2c1d723e */ /* 0x000fe200000000ff */
[----:B------:R-:W-:Y:S02]  /*9fe0*/  HADD2.F32 R35, -RZ, R33.H0_H0 ;  /* 0x20000021ff237230 */ /* 0x000fe40000004100 */
[----:B------:R-:W-:Y:S01]  /*9ff0*/  FMUL.FTZ R51, R50, R49 ;  /* 0x0000003132337220 */ /* 0x000fe20000410000 */
[----:B------:R-:W-:-:S02]  /*a000*/  HADD2.F32 R52, -RZ, R151.H1_H1 ;  /* 0x30000097ff347230 */ /* 0x000fc40000004100 */
[C---:B------:R-:W-:Y:S01]  /*a010*/  FMUL.FTZ R49, R48.reuse, R49 ;  /* 0x0000003130317220 */ /* 0x040fe20000410000 */
[----:B------:R-:W-:Y:S02]  /*a020*/  HADD2.F32 R47, -RZ, R54.H0_H0 ;  /* 0x20000036ff2f7230 */ /* 0x000fe40000004100 */
[-C--:B------:R-:W-:Y:S01]  /*a030*/  FMUL.FTZ R54, R45, R56.reuse ;  /* 0x000000382d367220 */ /* 0x080fe20000410000 */
[C---:B------:R-:W-:Y:S01]  /*a040*/  FMUL.FTZ R56, R35.reuse, R56 ;  /* 0x0000003823387220 */ /* 0x040fe20000410000 */
[----:B------:R-:W-:Y:S02]  /*a050*/  HADD2.F32 R154, -RZ, R154.H0_H0 ;  /* 0x2000009aff9a7230 */ /* 0x000fe40000004100 */
[----:B------:R-:W-:Y:S01]  /*a060*/  FFMA.FTZ R33, R35, R52, -R54 ;  /* 0x0000003423217223 */ /* 0x000fe20000010836 */
[-C--:B------:R-:W-:Y:S01]  /*a070*/  FFMA.FTZ R48, R48, R47.reuse, -R51 ;  /* 0x0000002f30307223 */ /* 0x080fe20000010833 */
[----:B------:R-:W-:Y:S01]  /*a080*/  FFMA.FTZ R50, R50, R47, R49 ;  /* 0x0000002f32327223 */ /* 0x000fe20000010031 */
[----:B------:R-:W-:-:S02]  /*a090*/  HADD2.F32 R54, -RZ, R41.H0_H0 ;  /* 0x20000029ff367230 */ /* 0x000fc40000004100 */
[----:B------:R-:W-:Y:S01]  /*a0a0*/  FFMA.FTZ R35, R45, R52, R56 ;  /* 0x000000342d237223 */ /* 0x000fe20000010038 */
[----:B------:R-:W-:Y:S01]  /*a0b0*/  HADD2.F32 R47, -RZ, R32.H0_H0 ;  /* 0x20000020ff2f7230 */ /* 0x000fe20000004100 */
[----:B------:R-:W-:Y:S01]  /*a0c0*/  F2FP.F16.F32.PACK_AB R48, R48, R33 ;  /* 0x000000213030723e */ /* 0x000fe200000000ff */
[----:B------:R-:W-:Y:S01]  /*a0d0*/  HADD2.F32 R41, -RZ, R28.H0_H0 ;  /* 0x2000001cff297230 */ /* 0x000fe20000004100 */
[----:B------:R-:W-:Y:S01]  /*a0e0*/  F2FP.F16.F32.PACK_AB R33, R46, R31 ;  /* 0x0000001f2e21723e */ /* 0x000fe200000000ff */
[----:B------:R-:W-:Y:S01]  /*a0f0*/  HADD2.F32 R49, -RZ, R32.H1_H1 ;  /* 0x30000020ff317230 */ /* 0x000fe20000004100 */
[----:B------:R-:W-:Y:S01]  /*a100*/  F2FP.F16.F32.PACK_AB R35, R50, R35 ;  /* 0x000000233223723e */ /* 0x000fe200000000ff */
[----:B------:R-:W-:Y:S02]  /*a110*/  HADD2.F32 R45, -RZ, R28.H1_H1 ;  /* 0x3000001cff2d7230 */ /* 0x000fe40000004100 */
[----:B------:R-:W-:Y:S01]  /*a120*/  FMUL.FTZ R28, R47, R154 ;  /* 0x0000009a2f1c7220 */ /* 0x000fe20000410000 */
[----:B------:R-:W-:-:S02]  /*a130*/  HADD2.F32 R52, -RZ, R151.H0_H0 ;  /* 0x20000097ff347230 */ /* 0x000fc40000004100 */
[----:B------:R-:W-:Y:S01]  /*a140*/  FMUL.FTZ R32, R41, R154 ;  /* 0x0000009a29207220 */ /* 0x000fe20000410000 */
[----:B------:R-:W-:Y:S02]  /*a150*/  HADD2.F32 R38, -RZ, R38.H0_H0 ;  /* 0x20000026ff267230 */ /* 0x000fe40000004100 */
[-C--:B------:R-:W-:Y:S01]  /*a160*/  FMUL.FTZ R56, R49, R54.reuse ;  /* 0x0000003631387220 */ /* 0x080fe20000410000 */
[----:B------:R-:W-:Y:S01]  /*a170*/  FMUL.FTZ R54, R45, R54 ;  /* 0x000000362d367220 */ /* 0x000fe20000410000 */
        /* <DEDUP_REMOVED lines=9> */
[----:B------:R-:W-:-:S02]  /*a210*/  HADD2.F32 R34, -RZ, R34.H1_H1 ;  /* 0x30000022ff227230 */ /* 0x000fc40000004100 */
[----:B------:R-:W-:Y:S02]  /*a220*/  HADD2.F32 R153, -RZ, R153.H0_H0 ;  /* 0x20000099ff997230 */ /* 0x000fe40000004100 */
[----:B------:R-:W-:Y:S02]  /*a230*/  HADD2.F32 R30, -RZ, R30.H1_H1 ;  /* 0x3000001eff1e7230 */ /* 0x000fe40000004100 */
[----:B------:R-:W-:Y:S01]  /*a240*/  FMUL.FTZ R53, R34, R45 ;  /* 0x0000002d22357220 */ /* 0x000fe20000410000 */
[----:B------:R-:W-:Y:S02]  /*a250*/  HADD2.F32 R152, -RZ, R152.H0_H0 ;  /* 0x20000098ff987230 */ /* 0x000fe40000004100 */
[-C--:B------:R-:W-:Y:S01]  /*a260*/  FMUL.FTZ R51, R41, R153.reuse ;  /* 0x0000009929337220 */ /* 0x080fe20000410000 */
[----:B------:R-:W-:Y:S02]  /*a270*/  HADD2.F32 R43, -RZ, R42.H0_H0 ;  /* 0x2000002aff2b7230 */ /* 0x000fe40000004100 */
[----:B------:R-:W-:Y:S01]  /*a280*/  FMUL.FTZ R42, R38, R153 ;  /* 0x00000099262a7220 */ /* 0x000fe20000410000 */
[----:B------:R-:W-:Y:S01]  /*a290*/  FMUL.FTZ R45, R30, R45 ;  /* 0x0000002d1e2d7220 */ /* 0x000fe20000410000 */
[----:B------:R-:W-:Y:S01]  /*a2a0*/  FFMA.FTZ R51, R38, R152, -R51 ;  /* 0x0000009826337223 */ /* 0x000fe20000010833 */
[----:B------:R-:W-:-:S02]  /*a2b0*/  IMAD.MOV.U32 R31, RZ, RZ, R48 ;  /* 0x000000ffff1f7224 */ /* 0x000fc400078e0030 */
[----:B------:R-:W-:Y:S01]  /*a2c0*/  FFMA.FTZ R42, R41, R152, R42 ;  /* 0x00000098292a7223 */ /* 0x000fe2000001002a */
[-C--:B------:R-:W-:Y:S01]  /*a2d0*/  FFMA.FTZ R30, R30, R43.reuse, -R53 ;  /* 0x0000002b1e1e7223 */ /* 0x080fe20000010835 */
[----:B------:R-:W-:-:S04]  /*a2e0*/  FFMA.FTZ R45, R34, R43, R45 ;  /* 0x0000002b222d7223 */ /* 0x000fc8000001002d */
[----:B------:R-:W-:Y:S02]  /*a2f0*/  F2FP.F16.F32.PACK_AB R30, R30, R51 ;  /* 0x000000331e1e723e */ /* 0x000fe400000000ff */
[----:B------:R-:W-:-:S07]  /*a300*/  F2FP.F16.F32.PACK_AB R34, R45, R42 ;  /* 0x0000002a2d22723e */ /* 0x000fce00000000ff */
.L_x_1549:
[----:B------:R-:W-:Y:S05]  /*a310*/  BSYNC B1 ;  /* 0x0000000000017941 */ /* 0x000fea0003800000 */
.L_x_1548:
[----:B0-----:R0:W-:Y:S01]  /*a320*/  STG.E.128 desc[UR46][R36.64], R28 ;  /* 0x0000001c24007986 */ /* 0x0011e2000c101d2e */
[----:B------:R-:W-:-:S13]  /*a330*/  ISETP.GE.AND P3, PT, R39, R144, PT ;  /* 0x000000902700720c */ /* 0x000fda0003f66270 */
[----:B------:R-:W-:Y:S05]  /*a340*/  @P3 BRA `(.L_x_1498) ;  /* 0x0000000000fc3947 */ /* 0x000fea0003800000 */
[--C-:B------:R-:W-:Y:S02]  /*a350*/  IADD3 R124, P3, P4, R86, R124, R39.reuse ;  /* 0x0000007c567c7210 */ /* 0x100fe40007c7e027 */
[----:B------:R-:W-:-:S04]  /*a360*/  SHF.R.S32.HI R39, RZ, 0x1f, R39 ;  /* 0x0000001fff277819 */ /* 0x000fc80000011427 */
[----:B------:R-:W-:Y:S02]  /*a370*/  IADD3.X R40, R85, R40, R39, P3, P4 ;  /* 0x0000002855287210 */ /* 0x000fe40001fe8427 */
[----:B------:R-:W-:-:S04]  /*a380*/  LEA R114, P3, R124, R114, 0x1 ;  /* 0x000000727c727211 */ /* 0x000fc800078608ff */
[----:B------:R-:W-:-:S05]  /*a390*/  LEA.HI.X R115, R124, R115, R40, 0x1, P3 ;  /* 0x000000737c737211 */ /* 0x000fca00018f0c28 */
[----:B--2---:R2:W-:Y:S01]  /*a3a0*/  STG.E.128 desc[UR46][R114.64], R32 ;  /* 0x0000002072007986 */ /* 0x0045e2000c101d2e */
[----:B------:R-:W-:Y:S05]  /*a3b0*/  BRA `(.L_x_1498) ;  /* 0x0000000000e07947 */ /* 0x000fea0003800000 */
.L_x_1465:
[----:B------:R-:W2:Y:S02]  /*a3c0*/  LDL R28, [R1+0x3c] ;  /* 0x00003c00011c7983 */ /* 0x000ea40000100800 */
[----:B--2---:R-:W-:-:S13]  /*a3d0*/  R2UR UR4, R28 ;  /* 0x000000001c0472ca */ /* 0x004fda00000e0000 */
[----:B------:R-:W-:-:S06]  /*a3e0*/  UISETP.NE.AND UP0, UPT, UR4, 0x3, UPT ;  /* 0x000000030400788c */ /* 0x000fcc000bf05270 */
[----:B------:R-:W-:-:S13]  /*a3f0*/  PLOP3.LUT P2, PT, PT, PT, UP0, 0x80, 0x0 ;  /* 0x000000000000781c */ /* 0x000fda0003f4f008 */
[----:B------:R-:W-:Y:S05]  /*a400*/  @!P2 BRA `(.L_x_1550) ;  /* 0x000000000004a947 */ /* 0x000fea0003800000 */
[----:B------:R-:W-:Y:S01]  /*a410*/  BPT.TRAP 0x1 ;  /* 0x000000040000795c */ /* 0x000fe20000300000 */
.L_x_1550:
[----:B------:R-:W-:Y:S01]  /*a420*/  IMAD R3, R16, 0x8, R2 ;  /* 0x0000000810037824 */ /* 0x000fe200078e0202 */
[----:B------:R-:W-:Y:S01]  /*a430*/  SHF.L.U32 R0, R167, 0x1f, RZ ;  /* 0x0000001fa7007819 */ /* 0x000fe200000006ff */
[----:B------:R-:W-:Y:S01]  /*a440*/  IMAD R4, R24, -0x60, R25 ;  /* 0xffffffa018047824 */ /* 0x000fe200078e0219 */
[----:B------:R-:W-:Y:S02]  /*a450*/  BSSY B1, `(.L_x_1551) ;  /* 0x0000005000017945 */ /* 0x000fe40003800000 */
[----:B------:R-:W0:Y:S02]  /*a460*/  SYNCS.PHASECHK.TRANS64.TRYWAIT P4, [R3+URZ+0x2a890], R0 ;  /* 0x02a89000030075a7 */ /* 0x000e24000808017f */
[----:B------:R-:W-:-:S04]  /*a470*/  VIMNMX R4, R4, 0x60, PT ;  /* 0x0000006004047848 */ /* 0x000fc80003fe0100 */
[----:B------:R-:W-:Y:S01]  /*a480*/  ISETP.GE.AND P3, PT, R162, R4, PT ;  /* 0x00000004a200720c */ /* 0x000fe20003f66270 */
[----:B0-----:R-:W-:-:S12]  /*a490*/  @!P4 BRA `(.L_x_1552) ;  /* 0x0000021800a4c947 */ /* 0x001fd80003800000 */
.L_x_1921:
[----:B------:R-:W-:Y:S05]  /*a4a0*/  BSYNC B1 ;  /* 0x0000000000017941 */ /* 0x000fea0003800000 */
.L_x_1551:
[----:B------:R-:W-:Y:S04]  /*a4b0*/  BSSY B1, `(.L_x_1553) ;  /* 0x0000014000017945 */ /* 0x000fe80003800000 */
[----:B------:R-:W-:Y:S05]  /*a4c0*/  @P3 BRA `(.L_x_1554) ;  /* 0x0000000000483947 */ /* 0x000fea0003800000 */
[----:B------:R-:W-:Y:S02]  /*a4d0*/  ISETP.NE.AND P4, PT, R11, RZ, PT ;  /* 0x000000ff0b00720c */ /* 0x000fe40003f85270 */
[----:B------:R-:W-:-:S11]  /*a4e0*/  ISETP.NE.AND P3, PT, R10, RZ, PT ;  /* 0x000000ff0a00720c */ /* 0x000fd60003f65270 */
[----:B------:R-:W1:Y:S04]  /*a4f0*/  @P4 LDS.128 R28, [R39] ;  /* 0x00000000271c4984 */ /* 0x000e680000000c00 */
[----:B------:R-:W2:Y:S04]  /*a500*/  @P3 LDS.128 R32, [R38] ;  /* 0x0000000026203984 */ /* 0x000ea80000000c00 */
[----:B-1----:R-:W-:Y:S01]  /*a510*/  @P4 STG.E.128 desc[UR46][R40.64], R28 ;  /* 0x0000001c28004986 */ /* 0x002fe2000c101d2e */
[----:B------:R-:W-:-:S03]  /*a520*/  ISETP.NE.AND P4, PT, R9, RZ, PT ;  /* 0x000000ff0900720c */ /* 0x000fc60003f85270 */
[----:B--2---:R-:W-:Y:S01]  /*a530*/  @P3 STG.E.128 desc[UR46][R40.64+0x40], R32 ;  /* 0x0000402028003986 */ /* 0x004fe2000c101d2e */
[----:B------:R-:W-:-:S09]  /*a540*/  ISETP.NE.AND P3, PT, R8, RZ, PT ;  /* 0x000000ff0800720c */ /* 0x000fd20003f65270 */
[----:B------:R-:W1:Y:S04]  /*a550*/  @P4 LDS.128 R28, [R39+0x3000] ;  /* 0x00300000271c4984 */ /* 0x000e680000000c00 */
[----:B------:R-:W2:Y:S04]  /*a560*/  @P3 LDS.128 R32, [R38+0x3000] ;  /* 0x0030000026203984 */ /* 0x000ea80000000c00 */
[----:B-1----:R-:W-:Y:S01]  /*a570*/  @P4 STG.E.128 desc[UR46][R40.64+0x80], R28 ;  /* 0x0000801c28004986 */ /* 0x002fe2000c101d2e */
[----:B------:R-:W-:-:S03]  /*a580*/  ISETP.NE.AND P4, PT, R6, RZ, PT ;  /* 0x000000ff0600720c */ /* 0x000fc60003f85270 */
[----:B--2---:R-:W-:Y:S01]  /*a590*/  @P3 STG.E.128 desc[UR46][R40.64+0xc0], R32 ;  /* 0x0000c02028003986 */ /* 0x004fe2000c101d2e */
[----:B------:R-:W-:-:S09]  /*a5a0*/  ISETP.NE.AND P3, PT, R7, RZ, PT ;  /* 0x000000ff0700720c */ /* 0x000fd20003f65270 */
[----:B------:R-:W1:Y:S04]  /*a5b0*/  @P4 LDS.128 R32, [R38+0x6000] ;  /* 0x0060000026204984 */ /* 0x000e680000000c00 */
[----:B------:R-:W2:Y:S04]  /*a5c0*/  @P3 LDS.128 R28, [R39+0x6000] ;  /* 0x00600000271c3984 */ /* 0x000ea80000000c00 */
[----:B-1----:R1:W-:Y:S04]  /*a5d0*/  @P4 STG.E.128 desc[UR46][R40.64+0x140], R32 ;  /* 0x0001402028004986 */ /* 0x0023e8000c101d2e */
[----:B--2---:R1:W-:Y:S02]  /*a5e0*/  @P3 STG.E.128 desc[UR46][R40.64+0x100], R28 ;  /* 0x0001001c28003986 */ /* 0x0043e4000c101d2e */
.L_x_1554:
[----:B------:R-:W-:Y:S05]  /*a5f0*/  BSYNC B1 ;  /* 0x0000000000017941 */ /* 0x000fea0003800000 */
.L_x_1553:
[----:B------:R-:W-:-:S13]  /*a600*/  ISETP.GE.AND P3, PT, R189, R4, PT ;  /* 0x00000004bd00720c */ /* 0x000fda0003f66270 */
[----:B------:R-:W-:Y:S05]  /*a610*/  @P3 BRA `(.L_x_1498) ;  /* 0x0000000000483947 */ /* 0x000fea0003800000 */
[----:B------:R-:W-:Y:S02]  /*a620*/  ISETP.NE.AND P4, PT, R11, RZ, PT ;  /* 0x000000ff0b00720c */ /* 0x000fe40003f85270 */
[----:B------:R-:W-:-:S11]  /*a630*/  ISETP.NE.AND P3, PT, R9, RZ, PT ;  /* 0x000000ff0900720c */ /* 0x000fd60003f65270 */
[----:B-1----:R-:W1:Y:S04]  /*a640*/  @P4 LDS.128 R28, [R39+0x2000] ;  /* 0x00200000271c4984 */ /* 0x002e680000000c00 */
[----:B------:R-:W2:Y:S04]  /*a650*/  @P3 LDS.128 R32, [R39+0x5000] ;  /* 0x0050000027203984 */ /* 0x000ea80000000c00 */
        /* <DEDUP_REMOVED lines=14> */
.L_x_1498:
[----:B------:R-:W-:Y:S05]  /*a740*/  BSYNC B0 ;  /* 0x0000000000007941 */ /* 0x000fea0003800000 */
.L_x_1464:
        /* <DEDUP_REMOVED lines=12> */
[----:B------:R-:W-:-:S05]  /*a810*/  @!P3 VIADD R28, R3, 0x2a8a0 ;  /* 0x0002a8a0031cb836 */ /* 0x000fca0000000000 */
[----:B------:R-:W-:-:S04]  /*a820*/  @!P3 PRMT R28, RZ, 0x654, R28 ;  /* 0x00000654ff1cb816 */ /* 0x000fc8000000001c */
[----:B------:R0:W-:Y:S01]  /*a830*/  @!P3 SYNCS.ARRIVE.TRANS64.RED.A1T0 RZ, [R28+URZ], RZ ;  /* 0x000000ff1cffb9a7 */ /* 0x0001e2000810043f */
[----:B------:R-:W-:Y:S05]  /*a840*/  @!P2 BRA `(.L_x_1556) ;  /* 0x000000000004a947 */ /* 0x000fea0003800000 */
[----:B------:R-:W-:Y:S01]  /*a850*/  BPT.TRAP 0x1 ;  /* 0x000000040000795c */ /* 0x000fe20000300000 */
.L_x_1556:
[----:B------:R-:W-:Y:S05]  /*a860*/  BSYNC B0 ;  /* 0x0000000000007941 */ /* 0x000fea0003800000 */
.L_x_1555:
[----:B------:R-:W1:Y:S01]  /*a870*/  SYNCS.PHASECHK.TRANS64.TRYWAIT P4, [R3+URZ+0x2a8b0], R0 ;  /* 0x02a8b000030075a7 */ /* 0x000e62000808017f */
[----:B0-----:R-:W-:Y:S01]  /*a880*/  IMAD R28, R16, 0x3000, R26 ;  /* 0x00003000101c7824 */ /* 0x001fe200078e021a */
[----:B------:R-:W-:Y:S01]  /*a890*/  ULDC.64 UR44, c[0x0][0x328] ;  /* 0x0000ca00002c7ab9 */ /* 0x000fe20000000a00 */
[----:B------:R-:W-:Y:S01]  /*a8a0*/  ULDC.64 UR60, c[0x0][0x318] ;  /* 0x0000c600003c7ab9 */ /* 0x000fe20000000a00 */
[----:B------:R-:W-:Y:S01]  /*a8b0*/  BSSY B0, `(.L_x_1557) ;  /* 0x0000004000007945 */ /* 0x000fe20003800000 */
[----:B------:R-:W-:Y:S01]  /*a8c0*/  ISETP.GE.AND P2, PT, R162, R4, PT ;  /* 0x00000004a200720c */ /* 0x000fe20003f46270 */
[----:B------:R-:W-:Y:S02]  /*a8d0*/  IMAD.IADD R29, R129, 0x1, R28 ;  /* 0x00000001811d7824 */ /* 0x000fe400078e021c */
[----:B-1----:R-:W-:Y:S10]  /*a8e0*/  @!P4 BRA `(.L_x_1558) ;  /* 0x0000021400a4c947 */ /* 0x002ff40003800000 */
.L_x_1922:
[----:B------:R-:W-:Y:S05]  /*a8f0*/  BSYNC B0 ;  /* 0x0000000000007941 */ /* 0x000fea0003800000 */
.L_x_1557:
[----:B------:R-:W-:Y:S01]  /*a900*/  BSSY B0, `(.L_x_1559) ;  /* 0x000001a000007945 */ /* 0x000fe20003800000 */
[----:B0-----:R-:W-:Y:S01]  /*a910*/  LEA R0, R28, R118, 0x1 ;  /* 0x000000761c007211 */ /* 0x001fe200078e08ff */
[----:B------:R-:W-:-:S04]  /*a920*/  IMAD.WIDE R36, R24, 0x60, R120 ;  /* 0x0000006018247825 */ /* 0x000fc800078e0278 */
[----:B------:R-:W-:Y:S01]  /*a930*/  IMAD R40, R29, 0x2, R118 ;  /* 0x000000021d287824 */ /* 0x000fe200078e0276 */
[----:B------:R-:W-:Y:S06]  /*a940*/  @P2 BRA `(.L_x_1560) ;  /* 0x0000000000542947 */ /* 0x000fec0003800000 */
[----:B------:R-:W-:Y:S01]  /*a950*/  IMAD R31, R37, UR44, RZ ;  /* 0x0000002c251f7c24 */ /* 0x000fe2000f8e02ff */
[----:B------:R-:W-:Y:S01]  /*a960*/  ULDC UR4, c[0x0][0x320] ;  /* 0x0000c80000047ab9 */ /* 0x000fe20000000800 */
[----:B------:R-:W-:Y:S01]  /*a970*/  IMAD.MOV.U32 R28, RZ, RZ, R88 ;  /* 0x000000ffff1c7224 */ /* 0x000fe200078e0058 */
[----:B------:R-:W-:Y:S01]  /*a980*/  ISETP.GE.AND P4, PT, R18, UR4, PT ;  /* 0x0000000412007c0c */ /* 0x000fe2000bf86270 */
[----:B------:R-:W-:Y:S02]  /*a990*/  IMAD.MOV.U32 R29, RZ, RZ, R5 ;  /* 0x000000ffff1d7224 */ /* 0x000fe400078e0005 */
[C---:B------:R-:W-:Y:S02]  /*a9a0*/  IMAD R31, R36.reuse, UR45, R31 ;  /* 0x0000002d241f7c24 */ /* 0x040fe4000f8e021f */
[----:B------:R-:W-:-:S04]  /*a9b0*/  IMAD.WIDE.U32 R28, R36, UR44, R28 ;  /* 0x0000002c241c7c25 */ /* 0x000fc8000f8e001c */
[----:B------:R-:W-:Y:S01]  /*a9c0*/  IMAD.IADD R29, R29, 0x1, R31 ;  /* 0x000000011d1d7824 */ /* 0x000fe200078e021f */
[----:B------:R-:W-:-:S04]  /*a9d0*/  LEA R38, P2, R28, UR60, 0x1 ;  /* 0x0000003c1c267c11 */ /* 0x000fc8000f8408ff */
[----:B------:R-:W-:Y:S02]  /*a9e0*/  LEA.HI.X R39, R28, UR61, R29, 0x1, P2 ;  /* 0x0000003d1c277c11 */ /* 0x000fe400090f0c1d */
[----:B------:R-:W-:Y:S01]  /*a9f0*/  ISETP.GE.AND P2, PT, R165, UR4, PT ;  /* 0x00000004a5007c0c */ /* 0x000fe2000bf46270 */
[----:B------:R-:W0:-:S12]  /*aa00*/  @!P4 LDS.128 R28, [R0] ;  /* 0x00000000001cc984 */ /* 0x000e180000000c00 */
[----:B------:R-:W1:Y:S04]  /*aa10*/  @!P2 LDS.128 R32, [R40] ;  /* 0x000000002820a984 */ /* 0x000e680000000c00 */
[----:B0-----:R-:W-:Y:S01]  /*aa20*/  @!P4 STG.E.128 desc[UR46][R38.64], R28 ;  /* 0x0000001c2600c986 */ /* 0x001fe2000c101d2e */
[----:B------:R-:W-:-:S03]  /*aa30*/  ISETP.GE.AND P4, PT, R166, UR4, PT ;  /* 0x00000004a6007c0c */ /* 0x000fc6000bf86270 */
[----:B-1----:R-:W-:Y:S01]  /*aa40*/  @!P2 STG.E.128 desc[UR46][R38.64+0x40], R32 ;  /* 0x000040202600a986 */ /* 0x002fe2000c101d2e */
[----:B------:R-:W-:-:S09]  /*aa50*/  ISETP.GE.AND P2, PT, R104, UR4, PT ;  /* 0x0000000468007c0c */ /* 0x000fd2000bf46270 */
[----:B------:R-:W0:Y:S04]  /*aa60*/  @!P4 LDS.128 R28, [R0+0x3000] ;  /* 0x00300000001cc984 */ /* 0x000e280000000c00 */
[----:B------:R-:W1:Y:S04]  /*aa70*/  @!P2 LDS.128 R32, [R40+0x3000] ;  /* 0x003000002820a984 */ /* 0x000e680000000c00 */
[----:B0-----:R0:W-:Y:S04]  /*aa80*/  @!P4 STG.E.128 desc[UR46][R38.64+0x80], R28 ;  /* 0x0000801c2600c986 */ /* 0x0011e8000c101d2e */
[----:B-1----:R0:W-:Y:S02]  /*aa90*/  @!P2 STG.E.128 desc[UR46][R38.64+0xc0], R32 ;  /* 0x0000c0202600a986 */ /* 0x0021e4000c101d2e */
.L_x_1560:
[----:B------:R-:W-:Y:S05]  /*aaa0*/  BSYNC B0 ;  /* 0x0000000000007941 */ /* 0x000fea0003800000 */
.L_x_1559:
[----:B------:R-:W-:Y:S01]  /*aab0*/  ISETP.GE.AND P2, PT, R189, R4, PT ;  /* 0x00000004bd00720c */ /* 0x000fe20003f46270 */
[----:B------:R-:W-:-:S12]  /*aac0*/  BSSY B0, `(.L_x_1561) ;  /* 0x0000018000007945 */ /* 0x000fd80003800000 */
[----:B------:R-:W-:Y:S05]  /*aad0*/  @P2 BRA `(.L_x_1562) ;  /* 0x0000000000582947 */ /* 0x000fea0003800000 */
[----:B0-----:R-:W-:Y:S01]  /*aae0*/  IADD3 R31, P2, R36, 0x40, RZ ;  /* 0x00000040241f7810 */ /* 0x001fe20007f5e0ff */
[----:B------:R-:W-:Y:S01]  /*aaf0*/  IMAD.MOV.U32 R4, RZ, RZ, R88 ;  /* 0x000000ffff047224 */ /* 0x000fe200078e0058 */
[----:B------:R-:W-:Y:S02]  /*ab00*/  ULDC UR4, c[0x0][0x320] ;  /* 0x0000c80000047ab9 */ /* 0x000fe40000000800 */
[----:B------:R-:W-:Y:S01]  /*ab10*/  ISETP.GE.AND P4, PT, R18, UR4, PT ;  /* 0x0000000412007c0c */ /* 0x000fe2000bf86270 */
[----:B------:R-:W-:Y:S02]  /*ab20*/  IMAD.X R36, RZ, RZ, R37, P2 ;  /* 0x000000ffff247224 */ /* 0x000fe400010e0625 */
[----:B------:R-:W-:-:S04]  /*ab30*/  IMAD.WIDE.U32 R28, R31, UR44, R4 ;  /* 0x0000002c1f1c7c25 */ /* 0x000fc8000f8e0004 */
[----:B------:R-:W-:-:S04]  /*ab40*/  IMAD R36, R36, UR44, RZ ;  /* 0x0000002c24247c24 */ /* 0x000fc8000f8e02ff */
[----:B------:R-:W-:Y:S01]  /*ab50*/  IMAD R31, R31, UR45, R36 ;  /* 0x0000002d1f1f7c24 */ /* 0x000fe2000f8e0224 */
[----:B------:R-:W-:-:S04]  /*ab60*/  LEA R36, P2, R28, UR60, 0x1 ;  /* 0x0000003c1c247c11 */ /* 0x000fc8000f8408ff */
[----:B------:R-:W-:-:S04]  /*ab70*/  IADD3 R29, R29, R31, RZ ;  /* 0x0000001f1d1d7210 */ /* 0x000fc80007ffe0ff */
[----:B------:R-:W-:Y:S02]  /*ab80*/  LEA.HI.X R37, R28, UR61, R29, 0x1, P2 ;  /* 0x0000003d1c257c11 */ /* 0x000fe400090f0c1d */
[----:B------:R-:W-:Y:S01]  /*ab90*/  ISETP.GE.AND P2, PT, R166, UR4, PT ;  /* 0x00000004a6007c0c */ /* 0x000fe2000bf46270 */
[----:B------:R-:W0:-:S12]  /*aba0*/  @!P4 LDS.128 R28, [R0+0x2000] ;  /* 0x00200000001cc984 */ /* 0x000e180000000c00 */
[----:B------:R-:W1:Y:S04]  /*abb0*/  @!P2 LDS.128 R32, [R0+0x5000] ;  /* 0x005000000020a984 */ /* 0x000e680000000c00 */
        /* <DEDUP_REMOVED lines=8> */
.L_x_1562:
[----:B------:R-:W-:Y:S05]  /*ac40*/  BSYNC B0 ;  /* 0x0000000000007941 */ /* 0x000fea0003800000 */
.L_x_1561:
[----:B------:R-:W-:Y:S01]  /*ac50*/  @!PT LDS RZ, [RZ] ;  /* 0x00000000fffff984 */ /* 0x000fe20000000800 */
[----:B------:R-:W-:Y:S01]  /*ac60*/  @!PT LDS RZ, [RZ] ;  /* 0x00000000fffff984 */ /* 0x000fe20000000800 */
[----:B------:R-:W-:Y:S01]  /*ac70*/  @!PT LDS RZ, [RZ] ;  /* 0x00000000fffff984 */ /* 0x000fe20000000800 */
[----:B------:R-:W-:Y:S01]  /*ac80*/  @!PT LDS RZ, [RZ] ;  /* 0x00000000fffff984 */ /* 0x000fe20000000800 */
[----:B------:R1:W-:Y:S06]  /*ac90*/  MEMBAR.ALL.CTA ;  /* 0x0000000000007992 */ /* 0x0003ec0000008000 */
[----:B-1----:R-:W1:Y:S01]  /*aca0*/  FENCE.VIEW.ASYNC.S ;  /* 0x00000000000073c6 */ /* 0x002e620000000000 */
[----:B------:R-:W-:Y:S01]  /*acb0*/  @!P3 VIADD R3, R3, 0x2a8c0 ;  /* 0x0002a8c00303b836 */ /* 0x000fe20000000000 */
[----:B-1----:R1:W-:Y:S01]  /*acc0*/  BAR.SYNC.DEFER_BLOCKING R222, 0x80 ;  /* 0x000200de0000751d */ /* 0x0023e20000010000 */
[----:B------:R-:W-:Y:S01]  /*acd0*/  LOP3.LUT P4, RZ, R17, 0x2, RZ, 0xc0, !PT ;  /* 0x0000000211ff7812 */ /* 0x000fe2000788c0ff */
[----:B------:R-:W-:-:S02]  /*ace0*/  VIADD R16, R16, 0x1 ;  /* 0x0000000110107836 */ /* 0x000fc40000000000 */
[----:B------:R-:W-:Y:S02]  /*acf0*/  @!P3 PRMT R3, RZ, 0x654, R3 ;  /* 0x00000654ff03b816 */ /* 0x000fe40000000003 */
[----:B------:R-:W-:Y:S02]  /*ad00*/  PLOP3.LUT P2, PT, PT, PT, PT, 0x8, 0x0 ;  /* 0x000000000000781c */ /* 0x000fe40003f4e170 */
[----:B------:R1:W-:Y:S01]  /*ad10*/  @!P3 SYNCS.ARRIVE.TRANS64.RED.A1T0 RZ, [R3+URZ], RZ ;  /* 0x000000ff03ffb9a7 */ /* 0x0003e2000810043f */
[----:B------:R-:W-:-:S04]  /*ad20*/  ISETP.NE.AND P3, PT, R16, 0x2, PT ;  /* 0x000000021000780c */ /* 0x000fc80003f65270 */
[----:B------:R-:W-:Y:S02]  /*ad30*/  SEL R0, RZ, 0x1, P3 ;  /* 0x00000001ff007807 */ /* 0x000fe40001800000 */
[----:B------:R-:W-:Y:S02]  /*ad40*/  SEL R16, R16, RZ, P3 ;  /* 0x000000ff10107207 */ /* 0x000fe40001800000 */
[----:B------:R-:W-:Y:S01]  /*ad50*/  LOP3.LUT R167, R167, R0, RZ, 0x3c, !PT ;  /* 0x00000000a7a77212 */ /* 0x000fe200078e3cff */
[----:B------:R-:W-:Y:S06]  /*ad60*/  @P4 BRA `(.L_x_1563) ;  /* 0xffffff8000a04947 */ /* 0x000fec000383ffff */
.L_x_1459:
[----:B------:R-:W3:Y:S01]  /*ad70*/  LDC R0, c[0x0][0x448] ;  /* 0x00011200ff007b82 */ /* 0x000ee20000000800 */
[----:B------:R-:W-:Y:S01]  /*ad80*/  IADD3 R7, R164, 0x1, -R163 ;  /* 0x00000001a4077810 */ /* 0x000fe20007ffe8a3 */
[----:B------:R-:W-:Y:S06]  /*ad90*/  BSSY B0, `(.L_x_1564) ;  /* 0x000000d000007945 */ /* 0x000fec0003800000 */
[----:B------:R-:W4:Y:S01]  /*ada0*/  LDC.64 R4, c[0x0][0x9e0] ;  /* 0x00027800ff047b82 */ /* 0x000f220000000a00 */
[----:B---3--:R-:W-:Y:S01]  /*adb0*/  ISETP.NE.AND P1, PT, R0, 0x1, PT ;  /* 0x000000010000780c */ /* 0x008fe20003f25270 */
[----:B------:R-:W-:Y:S01]  /*adc0*/  VIADD R0, R178, 0x7f ;  /* 0x0000007fb2007836 */ /* 0x000fe20000000000 */
[----:B----4-:R-:W-:-:S11]  /*add0*/  ISETP.GE.AND P3, PT, R5, 0x1, PT ;  /* 0x000000010500780c */ /* 0x010fd60003f66270 */
[----:B-1----:R-:W1:Y:S08]  /*ade0*/  @P1 LDC R3, c[0x0][0x44c] ;  /* 0x00011300ff031b82 */ /* 0x002e700000000800 */
[----:B------:R-:W3:Y:S01]  /*adf0*/  @P1 LDC R6, c[0x0][0x450] ;  /* 0x00011400ff061b82 */ /* 0x000ee20000000800 */
[----:B-1----:R-:W-:-:S05]  /*ae00*/  @P1 IMAD.HI.U32 R3, R0, R3, RZ ;  /* 0x0000000300031227 */ /* 0x002fca00078e00ff */
[----:B---3--:R-:W-:-:S05]  /*ae10*/  @P1 SHF.R.U32.HI R0, RZ, R6, R3 ;  /* 0x00000006ff001219 */ /* 0x008fca0000011603 */
[----:B------:R-:W-:Y:S01]  /*ae20*/  IMAD.IADD R3, R7, 0x1, R0 ;  /* 0x0000000107037824 */ /* 0x000fe200078e0200 */
[----:B------:R-:W-:Y:S06]  /*ae30*/  @P2 BRA `(.L_x_1565) ;  /* 0x0000000000082947 */ /* 0x000fec0003800000 */
[----:B------:R-:W1:Y:S02]  /*ae40*/  FENCE.VIEW.ASYNC.G ;  /* 0x00000000000073c6 */ /* 0x000e640000000100 */
[----:B-1----:R-:W-:Y:S06]  /*ae50*/  BAR.ARV 0xc, 0x180 ;  /* 0x0306000000007b1d */ /* 0x002fec0000002000 */
.L_x_1565:
[----:B------:R-:W-:Y:S05]  /*ae60*/  BSYNC B0 ;  /* 0x0000000000007941 */ /* 0x000fea0003800000 */
.L_x_1564:
[----:B------:R-:W-:Y:S01]  /*ae70*/  IMAD.IADD R4, R3, 0x1, R4 ;  /* 0x0000000103047824 */ /* 0x000fe200078e0204 */
[----:B------:R-:W-:Y:S06]  /*ae80*/  @!P3 BRA `(.L_x_1566) ;  /* 0x000000000048b947 */ /* 0x000fec0003800000 */
[C---:B------:R-:W-:Y:S01]  /*ae90*/  ISETP.GT.AND P0, PT, R3.reuse, RZ, PT ;  /* 0x000000ff0300720c */ /* 0x040fe20003f04270 */
[----:B------:R-:W-:Y:S01]  /*aea0*/  BSSY B0, `(.L_x_1567) ;  /* 0x000000e000007945 */ /* 0x000fe20003800000 */
[----:B------:R-:W-:-:S11]  /*aeb0*/  VIADD R0, R3, 0xffffffff ;  /* 0xffffffff03007836 */ /* 0x000fd60000000000 */
[----:B------:R-:W-:Y:S05]  /*aec0*/  @P0 BRA `(.L_x_1568) ;  /* 0x00000000001c0947 */ /* 0x000fea0003800000 */
[----:B------:R-:W-:Y:S02]  /*aed0*/  ISETP.NE.AND P0, PT, R5, 0x1, PT ;  /* 0x000000010500780c */ /* 0x000fe40003f05270 */
[----:B------:R-:W-:-:S11]  /*aee0*/  IADD3 R3, -R3, RZ, RZ ;  /* 0x000000ff03037210 */ /* 0x000fd60007ffe1ff */
[----:B------:R-:W1:Y:S02]  /*aef0*/  @P0 LDC.64 R6, c[0x0][0x9e8] ;  /* 0x00027a00ff060b82 */ /* 0x000e640000000a00 */
[----:B-1----:R-:W-:-:S05]  /*af00*/  @P0 IMAD.HI.U32 R0, R3, R6, RZ ;  /* 0x0000000603000227 */ /* 0x002fca00078e00ff */
[----:B------:R-:W-:-:S04]  /*af10*/  @P0 SHF.R.U32.HI R3, RZ, R7, R0 ;  /* 0x00000007ff030219 */ /* 0x000fc80000011600 */
[----:B------:R-:W-:Y:S01]  /*af20*/  LOP3.LUT R0, RZ, R3, RZ, 0x33, !PT ;  /* 0x00000003ff007212 */ /* 0x000fe200078e33ff */
[----:B------:R-:W-:Y:S06]  /*af30*/  BRA `(.L_x_1569) ;  /* 0x0000000000107947 */ /* 0x000fec0003800000 */
.L_x_1568:
[----:B------:R-:W-:-:S13]  /*af40*/  ISETP.NE.AND P0, PT, R5, 0x1, PT ;  /* 0x000000010500780c */ /* 0x000fda0003f05270 */
[----:B------:R-:W1:Y:S02]  /*af50*/  @P0 LDC.64 R6, c[0x0][0x9e8] ;  /* 0x00027a00ff060b82 */ /* 0x000e640000000a00 */
[----:B-1----:R-:W-:-:S05]  /*af60*/  @P0 IMAD.HI.U32 R6, R0, R6, RZ ;  /* 0x0000000600060227 */ /* 0x002fca00078e00ff */
[----:B------:R-:W-:-:S07]  /*af70*/  @P0 SHF.R.U32.HI R0, RZ, R7, R6 ;  /* 0x00000007ff000219 */ /* 0x000fce0000011606 */
.L_x_1569:
[----:B------:R-:W-:Y:S05]  /*af80*/  BSYNC B0 ;  /* 0x0000000000007941 */ /* 0x000fea0003800000 */
.L_x_1567:
[----:B------:R-:W-:-:S05]  /*af90*/  IMAD R3, R0, R5, R5 ;  /* 0x0000000500037224 */ /* 0x000fca00078e0205 */
[----:B------:R-:W-:-:S07]  /*afa0*/  VIMNMX R4, R4, R3, PT ;  /* 0x0000000304047248 */ /* 0x000fce0003fe0100 */
.L_x_1566:
[----:B------:R-:W1:Y:S01]  /*afb0*/  @P1 LDC R3, c[0x0][0x44c] ;  /* 0x00011300ff031b82 */ /* 0x000e620000000800 */
[----:B------:R-:W-:Y:S01]  /*afc0*/  VIADD R4, R4, 0x5f ;  /* 0x0000005f04047836 */ /* 0x000fe20000000000 */
[----:B------:R-:W-:Y:S01]  /*afd0*/  ULDC UR4, c[0x0][0x9dc] ;  /* 0x0002770000047ab9 */ /* 0x000fe20000000800 */
[----:B------:R-:W-:Y:S02]  /*afe0*/  IMAD.MOV.U32 R7, RZ, RZ, R178 ;  /* 0x000000ffff077224 */ /* 0x000fe400078e00b2 */
[----:B------:R-:W-:-:S03]  /*aff0*/  IMAD.HI R4, R4, 0x2aaaaaab, RZ ;  /* 0x2aaaaaab04047827 */ /* 0x000fc600078e02ff */
[----:B------:R-:W3:Y:S01]  /*b000*/  @P1 LDC R9, c[0x0][0x450] ;  /* 0x00011400ff091b82 */ /* 0x000ee20000000800 */
[----:B-1----:R-:W-:Y:S01]  /*b010*/  @P1 IMAD.HI.U32 R0, R178, R3, RZ ;  /* 0x00000003b2001227 */ /* 0x002fe200078e00ff */
[----:B------:R-:W-:-:S04]  /*b020*/  SHF.R.U32.HI R3, RZ, 0x1f, R4 ;  /* 0x0000001fff037819 */ /* 0x000fc80000011604 */
[----:B------:R-:W-:Y:S02]  /*b030*/  LEA.HI.SX32 R4, R4, R3, 0x1c ;  /* 0x0000000304047211 */ /* 0x000fe400078fe2ff */
[----:B---3--:R-:W-:Y:S02]  /*b040*/  @P1 SHF.R.U32.HI R7, RZ, R9, R0 ;  /* 0x00000009ff071219 */ /* 0x008fe40000011600 */
        /* <DEDUP_REMOVED lines=14> */
.L_x_1572:
[----:B------:R-:W-:-:S13]  /*b130*/  ISETP.NE.AND P0, PT, R5, 0x1, PT ;  /* 0x000000010500780c */ /* 0x000fda0003f05270 */
[----:B------:R-:W1:Y:S02]  /*b140*/  @P0 LDC.64 R6, c[0x0][0x9e8] ;  /* 0x00027a00ff060b82 */ /* 0x000e640000000a00 */
[----:B-1----:R-:W-:-:S05]  /*b150*/  @P0 IMAD.HI.U32 R4, R0, R6, RZ ;  /* 0x0000000600040227 */ /* 0x002fca00078e00ff */
[----:B------:R-:W-:-:S07]  /*b160*/  @P0 SHF.R.U32.HI R0, RZ, R7, R4 ;  /* 0x00000007ff000219 */ /* 0x000fce0000011604 */
.L_x_1573:
[----:B------:R-:W-:Y:S05]  /*b170*/  BSYNC B0 ;  /* 0x0000000000007941 */ /* 0x000fea0003800000 */
.L_x_1571:
[----:B------:R-:W-:-:S05]  /*b180*/  IMAD R0, R0, R5, RZ ;  /* 0x0000000500007224 */ /* 0x000fca00078e02ff */
[----:B------:R-:W-:-:S07]  /*b190*/  VIMNMX R3, R3, R0, !PT ;  /* 0x0000000003037248 */ /* 0x000fce0007fe0100 */
.L_x_1570:
[----:B------:R-:W-:Y:S01]  /*b1a0*/  IMAD.HI R3, R3, 0x2aaaaaab, RZ ;  /* 0x2aaaaaab03037827 */ /* 0x000fe200078e02ff */
[----:B------:R-:W-:Y:S03]  /*b1b0*/  BSSY B0, `(.L_x_1574) ;  /* 0x0000025000007945 */ /* 0x000fe60003800000 */
[----:B------:R-:W-:Y:S01]  /*b1c0*/  IMAD.MOV.U32 R5, RZ, RZ, RZ ;  /* 0x000000ffff057224 */ /* 0x000fe200078e00ff */
[----:B------:R-:W-:-:S04]  /*b1d0*/  SHF.R.U32.HI R0, RZ, 0x1f, R3 ;  /* 0x0000001fff007819 */ /* 0x000fc80000011603 */
[----:B------:R-:W-:-:S04]  /*b1e0*/  LEA.HI.SX32 R0, R3, R0, 0x1c ;  /* 0x0000000003007211 */ /* 0x000fc800078fe2ff */
        /* <DEDUP_REMOVED lines=8> */
[----:B------:R-:W1:Y:S01]  /*b270*/  I2F.RP R3, R6 ;  /* 0x0000000600037306 */ /* 0x000e620000209400 */
[----:B------:R-:W-:Y:S02]  /*b280*/  IABS R10, R11 ;  /* 0x0000000b000a7213 */ /* 0x000fe40000000000 */
[----:B------:R-:W-:-:S05]  /*b290*/  IMAD.IADD R0, R0, 0x1, -R9 ;  /* 0x0000000100007824 */ /* 0x000fca00078e0a09 */
[----:B------:R-:W-:Y:S02]  /*b2a0*/  IABS R8, R0 ;  /* 0x0000000000087213 */ /* 0x000fe40000000000 */
[----:B------:R-:W-:-:S04]  /*b2b0*/  LOP3.LUT R0, R0, R11, RZ, 0x3c, !PT ;  /* 0x0000000b00007212 */ /* 0x000fc800078e3cff */
[----:B------:R-:W-:Y:S01]  /*b2c0*/  ISETP.GE.AND P2, PT, R0, RZ, PT ;  /* 0x000000ff0000720c */ /* 0x000fe20003f46270 */
[----:B-1----:R-:W1:Y:S02]  /*b2d0*/  MUFU.RCP R3, R3 ;  /* 0x0000000300037308 */ /* 0x002e640000001000 */
[----:B-1----:R-:W-:Y:S02]  /*b2e0*/  VIADD R4, R3, 0xffffffe ;  /* 0x0ffffffe03047836 */ /* 0x002fe40000000000 */
[----:B------:R-:W-:-:S04]  /*b2f0*/  IMAD.MOV R3, RZ, RZ, -R10 ;  /* 0x000000ffff037224 */ /* 0x000fc800078e0a0a */
[----:B------:R1:W3:Y:S02]  /*b300*/  F2I.FTZ.U32.TRUNC.NTZ R5, R4 ;  /* 0x0000000400057305 */ /* 0x0002e4000021f000 */
[----:B-1----:R-:W-:Y:S01]  /*b310*/  IMAD.MOV.U32 R4, RZ, RZ, RZ ;  /* 0x000000ffff047224 */ /* 0x002fe200078e00ff */
[----:B---3--:R-:W-:-:S05]  /*b320*/  IADD3 R7, RZ, -R5, RZ ;  /* 0x80000005ff077210 */ /* 0x008fca0007ffe0ff */
        /* <DEDUP_REMOVED lines=12> */
[----:B------:R-:W-:-:S07]  /*b3f0*/  @!P1 LOP3.LUT R5, RZ, R11, RZ, 0x33, !PT ;  /* 0x0000000bff059212 */ /* 0x000fce00078e33ff */
.L_x_1575:
[----:B------:R-:W-:Y:S05]  /*b400*/  BSYNC B0 ;  /* 0x0000000000007941 */ /* 0x000fea0003800000 */
.L_x_1574:
[-C--:B------:R-:W-:Y:S01]  /*b410*/  IMAD R180, R190, R5.reuse, R9 ;  /* 0x00000005beb47224 */ /* 0x080fe200078e0209 */
[----:B------:R-:W-:Y:S01]  /*b420*/  PLOP3.LUT P0, PT, PT, PT, PT, 0x80, 0x0 ;  /* 0x000000000000781c */ /* 0x000fe20003f0f070 */
[----:B------:R-:W-:Y:S01]  /*b430*/  IMAD.MOV.U32 R3, RZ, RZ, RZ ;  /* 0x000000ffff037224 */ /* 0x000fe200078e00ff */
        /* <DEDUP_REMOVED lines=27> */
[----:B0-----:R-:W-:Y:S02]  /*b5f0*/  CS2R R38, SRZ ;  /* 0x0000000000267805 */ /* 0x001fe4000001ff00 */
[----:B--2---:R-:W-:Y:S02]  /*b600*/  CS2R R36, SRZ ;  /* 0x0000000000247805 */ /* 0x004fe4000001ff00 */
[----:B------:R-:W-:-:S02]  /*b610*/  CS2R R98, SRZ ;  /* 0x0000000000627805 */ /* 0x000fc4000001ff00 */
[----:B------:R-:W-:Y:S02]  /*b620*/  CS2R R90, SRZ ;  /* 0x00000000005a7805 */ /* 0x000fe4000001ff00 */
[----:B------:R-:W-:Y:S02]  /*b630*/  CS2R R96, SRZ ;  /* 0x0000000000607805 */ /* 0x000fe4000001ff00 */
[----:B------:R-:W-:Y:S02]  /*b640*/  CS2R R88, SRZ ;  /* 0x0000000000587805 */ /* 0x000fe4000001ff00 */
[----:B------:R-:W-:Y:S02]  /*b650*/  CS2R R94, SRZ ;  /* 0x00000000005e7805 */ /* 0x000fe4000001ff00 */
[----:B------:R-:W-:Y:S01]  /*b660*/  CS2R R20, SRZ ;  /* 0x0000000000147805 */ /* 0x000fe2000001ff00 */
[----:B------:R-:W-:Y:S06]  /*b670*/  @!P1 BRA `(.L_x_1576) ;  /* 0x0000014800709947 */ /* 0x000fec0003800000 */
[----:B------:R-:W2:Y:S04]  /*b680*/  LDL R4, [R1+0x80] ;  /* 0x0000800001047983 */ /* 0x000ea80000100800 */
[----:B------:R-:W3:Y:S04]  /*b690*/  LDL R6, [R1+0x7c] ;  /* 0x00007c0001067983 */ /* 0x000ee80000100800 */
[----:B--2---:R-:W0:Y:S01]  /*b6a0*/  SHFL.IDX PT, R0, R4, RZ, 0x1f ;  /* 0x00001fff04007589 */ /* 0x004e2200000e0000 */
[----:B---3--:R-:W-:-:S13]  /*b6b0*/  R2UR UR4, R6 ;  /* 0x00000000060472ca */ /* 0x008fda00000e0000 */
[----:B------:R-:W-:Y:S01]  /*b6c0*/  ULOP3.LUT UP0, URZ, UR4, 0x1bf, URZ, 0xc0, !UPT ;  /* 0x000001bf043f7892 */ /* 0x000fe2000f80c03f */
[----:B0-----:R-:W-:-:S04]  /*b6d0*/  LEA.HI R3, R0, R0, RZ, 0x1 ;  /* 0x0000000000037211 */ /* 0x001fc800078f08ff */
[----:B------:R-:W-:Y:S02]  /*b6e0*/  LOP3.LUT R3, R3, 0x1e, RZ, 0xc0, !PT ;  /* 0x0000001e03037812 */ /* 0x000fe400078ec0ff */
[----:B------:R-:W-:-:S03]  /*b6f0*/  PLOP3.LUT P0, PT, PT, PT, UP0, 0x80, 0x0 ;  /* 0x000000000000781c */ /* 0x000fc60003f0f008 */
[----:B------:R-:W-:-:S05]  /*b700*/  IMAD.IADD R3, R0, 0x1, -R3 ;  /* 0x0000000100037824 */ /* 0x000fca00078e0a03 */
[----:B------:R-:W-:-:S04]  /*b710*/  LEA R3, R3, UR4, 0xd ;  /* 0x0000000403037c11 */ /* 0x000fc8000f8e68ff */
[----:B------:R-:W-:-:S04]  /*b720*/  SHF.R.U32.HI R3, RZ, 0x4, R3 ;  /* 0x00000004ff037819 */ /* 0x000fc80000011603 */
[----:B------:R-:W-:Y:S01]  /*b730*/  LOP3.LUT R68, R3, 0x3fff, RZ, 0xc0, !PT ;  /* 0x00003fff03447812 */ /* 0x000fe200078ec0ff */
[----:B------:R-:W-:Y:S06]  /*b740*/  @!P0 BRA `(.L_x_1577) ;  /* 0x0000000000408947 */ /* 0x000fec0003800000 */
        /* <DEDUP_REMOVED lines=15> */
[----:B-1---5:R-:W-:Y:S05]  /*b840*/  CALL.ABS.NOINC R14 ;  /* 0x000000000e007343 */ /* 0x022fea0003c00000 */
.L_x_1577:
[----:B------:R-:W-:Y:S02]  /*b850*/  ULDC UR4, c[0x0][0x3f4] ;  /* 0x0000fd0000047ab9 */ /* 0x000fe40000000800 */
[----:B------:R-:W-:-:S13]  /*b860*/  ISETP.LT.AND P0, PT, RZ, UR4, PT ;  /* 0x00000004ff007c0c */ /* 0x000fda000bf01270 */
[----:B------:R-:W-:Y:S05]  /*b870*/  @P0 BRA `(.L_x_1578) ;  /* 0x00000000003c0947 */ /* 0x000fea0003800000 */
[----:B------:R-:W-:-:S04]  /*b880*/  LEA.HI R0, R188, R188, RZ, 0x1 ;  /* 0x000000bcbc007211 */ /* 0x000fc800078f08ff */
[----:B------:R-:W-:-:S04]  /*b890*/  LOP3.LUT R3, R0, 0xfffffffe, RZ, 0xc0, !PT ;  /* 0xfffffffe00037812 */ /* 0x000fc800078ec0ff */
[----:B------:R-:W-:-:S04]  /*b8a0*/  IADD3 R3, R188, -R3, RZ ;  /* 0x80000003bc037210 */ /* 0x000fc80007ffe0ff */
[----:B------:R-:W-:-:S04]  /*b8b0*/  SHF.L.U32 R3, R3, 0x1f, RZ ;  /* 0x0000001f03037819 */ /* 0x000fc800000006ff */
[----:B------:R0:W1:Y:S03]  /*b8c0*/  SYNCS.PHASECHK.TRANS64.TRYWAIT P0, [R2+URZ+0x2a800], R3 ;  /* 0x02a80003020075a7 */ /* 0x000066000800017f */
[----:B-1----:R-:W-:Y:S05]  /*b8d0*/  @!P0 NANOSLEEP.SYNCS 0x989680 ;  /* 0x009896800000895d */ /* 0x002fea0003900000 */
[----:B------:R-:W1:Y:S01]  /*b8e0*/  @!P0 SYNCS.PHASECHK.TRANS64 P0, [R2+URZ+0x2a800], R3 ;  /* 0x02a80003020085a7 */ /* 0x000e62000800007f */
[----:B------:R-:W-:Y:S04]  /*b8f0*/  BSSY B0, `(.L_x_1579) ;  /* 0x0000006000007945 */ /* 0x000fe80003800000 */
[----:B-1----:R-:W-:Y:S05]  /*b900*/  @P0 BRA `(.L_x_1580) ;  /* 0x0000000000100947 */ /* 0x002fea0003800000 */
.L_x_1581:
[----:B-1----:R1:W2:Y:S02]  /*b910*/  SYNCS.PHASECHK.TRANS64.TRYWAIT P0, [R2+URZ+0x2a800], R3 ;  /* 0x02a80003020075a7 */ /* 0x0022a4000800017f */
[----:B--2---:R-:W-:Y:S05]  /*b920*/  @!P0 NANOSLEEP.SYNCS 0x989680 ;  /* 0x009896800000895d */ /* 0x004fea0003900000 */
[----:B------:R-:W2:Y:S02]  /*b930*/  @!P0 SYNCS.PHASECHK.TRANS64 P0, [R2+URZ+0x2a800], R3 ;  /* 0x02a80003020085a7 */ /* 0x000ea4000800007f */
[----:B--2---:R-:W-:Y:S05]  /*b940*/  @!P0 BRA `(.L_x_1581) ;  /* 0xfffffffc00f08947 */ /* 0x004fea000383ffff */
.L_x_1580:
[----:B------:R-:W-:Y:S05]  /*b950*/  BSYNC B0 ;  /* 0x0000000000007941 */ /* 0x000fea0003800000 */
.L_x_1579:
[----:B------:R-:W-:Y:S05]  /*b960*/  BRA `(.L_x_1582) ;  /* 0x0000006c00087947 */ /* 0x000fea0003800000 */
.L_x_1578:
[----:B------:R-:W2:Y:S01]  /*b970*/  LDL R0, [R1+0x7c] ;  /* 0x00007c0001007983 */ /* 0x000ea20000100800 */
[----:B------:R-:W-:Y:S02]  /*b980*/  ULDC.64 UR6, c[0x0][0x408] ;  /* 0x0001020000067ab9 */ /* 0x000fe40000000a00 */
[----:B-----5:R-:W-:Y:S01]  /*b990*/  IMAD.WIDE.U32 R26, R145, UR6, RZ ;  /* 0x00000006911a7c25 */ /* 0x020fe2000f8e00ff */
[----:B--2---:R-:W-:Y:S02]  /*b9a0*/  R2UR UR4, R0 ;  /* 0x00000000000472ca */ /* 0x004fe400000e0000 */
[----:B------:R-:W-:-:S11]  /*b9b0*/  SHF.R.S32.HI R0, RZ, 0x1f, R145 ;  /* 0x0000001fff007819 */ /* 0x000fd60000011491 */
[----:B------:R-:W-:-:S03]  /*b9c0*/  ULOP3.LUT UP0, URZ, UR4, 0x3ff, URZ, 0xc0, !UPT ;  /* 0x000003ff043f7892 */ /* 0x000fc6000f80c03f */
[----:B------:R-:W-:Y:S02]  /*b9d0*/  ULDC.64 UR4, c[0x0][0x3f8] ;  /* 0x0000fe0000047ab9 */ /* 0x000fe40000000a00 */
[C---:B------:R-:W-:Y:S01]  /*b9e0*/  IMAD R4, R0.reuse, UR4, RZ ;  /* 0x0000000400047c24 */ /* 0x040fe2000f8e02ff */
[----:B------:R-:W-:Y:S01]  /*b9f0*/  PLOP3.LUT P0, PT, PT, PT, UP0, 0x80, 0x0 ;  /* 0x000000000000781c */ /* 0x000fe20003f0f008 */
[----:B------:R-:W-:Y:S02]  /*ba00*/  IMAD R0, R0, UR6, RZ ;  /* 0x0000000600007c24 */ /* 0x000fe4000f8e02ff */
[----:B------:R-:W-:-:S04]  /*ba10*/  IMAD.WIDE.U32 R24, R145, UR4, RZ ;  /* 0x0000000491187c25 */ /* 0x000fc8000f8e00ff */
[C---:B------:R-:W-:Y:S02]  /*ba20*/  IMAD R29, R145.reuse, UR5, R4 ;  /* 0x00000005911d7c24 */ /* 0x040fe4000f8e0204 */
[----:B------:R-:W-:Y:S02]  /*ba30*/  IMAD R31, R145, UR7, R0 ;  /* 0x00000007911f7c24 */ /* 0x000fe4000f8e0200 */
[----:B------:R-:W-:Y:S02]  /*ba40*/  IMAD.IADD R29, R29, 0x1, R25 ;  /* 0x000000011d1d7824 */ /* 0x000fe400078e0219 */
[----:B------:R-:W-:Y:S01]  /*ba50*/  IMAD.IADD R31, R31, 0x1, R27 ;  /* 0x000000011f1f7824 */ /* 0x000fe200078e021b */
[----:B------:R-:W-:Y:S06]  /*ba60*/  @!P0 BRA `(.L_x_1583) ;  /* 0x0000000000408947 */ /* 0x000fec0003800000 */
[----:B------:R-:W-:Y:S01]  /*ba70*/  MOV R14, 0x0 ;  /* 0x00000000000e7802 */ /* 0x000fe20000000f00 */
[----:B------:R-:W-:Y:S01]  /*ba80*/  ULDC.64 UR4, c[0x4][0xb8] ;  /* 0x01002e0000047ab9 */ /* 0x000fe20000000a00 */
[----:B------:R-:W-:Y:S01]  /*ba90*/  ULDC.64 UR6, c[0x4][0x20] ;  /* 0x0100080000067ab9 */ /* 0x000fe20000000a00 */
[----:B------:R-:W-:Y:S01]  /*baa0*/  IMAD.U32 R4, RZ, RZ, UR4 ;  /* 0x00000004ff047e24 */ /* 0x000fe2000f8e00ff */
[----:B------:R-:W-:Y:S01]  /*bab0*/  MOV R10, UR6 ;  /* 0x00000006000a7c02 */ /* 0x000fe20008000f00 */
[----:B------:R-:W-:Y:S01]  /*bac0*/  IMAD.U32 R5, RZ, RZ, UR5 ;  /* 0x00000005ff057e24 */ /* 0x000fe2000f8e00ff */
[----:B------:R-:W0:Y:S01]  /*bad0*/  LDC.64 R14, c[0x4][R14] ;  /* 0x010000000e0e7b82 */ /* 0x000e220000000a00 */
[----:B------:R-:W-:Y:S01]  /*bae0*/  ULDC.64 UR4, c[0x4][0xc0] ;  /* 0x0100300000047ab9 */ /* 0x000fe20000000a00 */
[----:B------:R-:W-:Y:S02]  /*baf0*/  IMAD.U32 R11, RZ, RZ, UR7 ;  /* 0x00000007ff0b7e24 */ /* 0x000fe4000f8e00ff */
[----:B------:R-:W-:-:S02]  /*bb00*/  IMAD.U32 R6, RZ, RZ, UR4 ;  /* 0x00000004ff067e24 */ /* 0x000fc4000f8e00ff */
[----:B------:R-:W-:Y:S02]  /*bb10*/  IMAD.U32 R7, RZ, RZ, UR5 ;  /* 0x00000005ff077e24 */ /* 0x000fe4000f8e00ff */
[----:B------:R-:W-:Y:S02]  /*bb20*/  IMAD.MOV.U32 R8, RZ, RZ, 0x70 ;  /* 0x00000070ff087424 */ /* 0x000fe400078e00ff */
[----:B------:R-:W-:Y:S02]  /*bb30*/  IMAD.MOV.U32 R12, RZ, RZ, 0x1 ;  /* 0x00000001ff0c7424 */ /* 0x000fe400078e00ff */
[----:B------:R-:W-:-:S07]  /*bb40*/  IMAD.MOV.U32 R13, RZ, RZ, RZ ;  /* 0x000000ffff0d7224 */ /* 0x000fce00078e00ff */
[----:B------:R-:W-:-:S07]  /*bb50*/  LEPC R20, `(.L_x_1583) ;  /* 0x000000001014794e */ /* 0x000fce0000000000 */
[----:B0-----:R-:W-:Y:S05]  /*bb60*/  CALL.ABS.NOINC R14 ;  /* 0x000000000e007343 */ /* 0x001fea0003c00000 */
.L_x_1583:
[----:B------:R-:W-:Y:S01]  /*bb70*/  ULDC.U8 UR4, c[0x0][0x410] ;  /* 0x0001040000047ab9 */ /* 0x000fe20000000000 */
[----:B------:R-:W-:Y:S01]  /*bb80*/  BSSY B0, `(.L_x_1584) ;  /* 0x0000698000007945 */ /* 0x000fe20003800000 */
[----:B------:R-:W-:Y:S01]  /*bb90*/  ISETP.NE.AND P0, PT, RZ, UR4, PT ;  /* 0x00000004ff007c0c */ /* 0x000fe2000bf05270 */
[----:B------:R-:W-:-:S12]  /*bba0*/  IMAD.IADD R64, R162, 0x1, R178 ;  /* 0x00000001a2407824 */ /* 0x000fd800078e02b2 */
[----:B------:R-:W-:Y:S05]  /*bbb0*/  @!P0 BRA `(.L_x_1585) ;  /* 0x0000003400688947 */ /* 0x000fea0003800000 */
[----:B------:R-:W0:Y:S01]  /*bbc0*/  LDC R10, c[0x0][0x448] ;  /* 0x00011200ff0a7b82 */ /* 0x000e220000000800 */
[----:B------:R-:W-:Y:S01]  /*bbd0*/  IMAD R3, R191, 0x40, R64 ;  /* 0x00000040bf037824 */ /* 0x000fe200078e0240 */
[----:B------:R-:W-:Y:S01]  /*bbe0*/  ULDC.64 UR4, c[0x0][0x3f8] ;  /* 0x0000fe0000047ab9 */ /* 0x000fe20000000a00 */
[----:B------:R-:W-:Y:S01]  /*bbf0*/  ULDC.64 UR6, c[0x0][0x408] ;  /* 0x0001020000067ab9 */ /* 0x000fe20000000a00 */
[----:B------:R-:W-:Y:S01]  /*bc00*/  MOV R4, R24 ;  /* 0x0000001800047202 */ /* 0x000fe20000000f00 */
[----:B------:R-:W-:Y:S02]  /*bc10*/  IMAD.MOV.U32 R6, RZ, RZ, R26 ;  /* 0x000000ffff067224 */ /* 0x000fe400078e001a */
[----:B------:R-:W-:Y:S01]  /*bc20*/  IMAD.MOV.U32 R7, RZ, RZ, R31 ;  /* 0x000000ffff077224 */ /* 0x000fe200078e001f */
[----:B0-----:R-:W-:-:S13]  /*bc30*/  ISETP.NE.AND P0, PT, R10, 0x1, PT ;  /* 0x000000010a00780c */ /* 0x001fda0003f05270 */
[----:B------:R-:W0:Y:S08]  /*bc40*/  @P0 LDC R0, c[0x0][0x44c] ;  /* 0x00011300ff000b82 */ /* 0x000e300000000800 */
[----:B------:R-:W1:Y:S01]  /*bc50*/  @P0 LDC R5, c[0x0][0x450] ;  /* 0x00011400ff050b82 */ /* 0x000e620000000800 */
[----:B0-----:R-:W-:-:S05]  /*bc60*/  @P0 IMAD.HI.U32 R0, R3, R0, RZ ;  /* 0x0000000003000227 */ /* 0x001fca00078e00ff */
[----:B-1----:R-:W-:Y:S01]  /*bc70*/  @P0 SHF.R.U32.HI R3, RZ, R5, R0 ;  /* 0x00000005ff030219 */ /* 0x002fe20000011600 */
[----:B------:R-:W-:-:S03]  /*bc80*/  IMAD.MOV.U32 R5, RZ, RZ, R29 ;  /* 0x000000ffff057224 */ /* 0x000fc600078e001d */
[----:B------:R-:W-:Y:S01]  /*bc90*/  SHF.R.S32.HI R0, RZ, 0x1f, R3 ;  /* 0x0000001fff007819 */ /* 0x000fe20000011403 */
[----:B------:R-:W-:-:S04]  /*bca0*/  IMAD.WIDE.U32 R4, R3, UR4, R4 ;  /* 0x0000000403047c25 */ /* 0x000fc8000f8e0004 */
[C---:B------:R-:W-:Y:S02]  /*bcb0*/  IMAD R8, R0.reuse, UR4, RZ ;  /* 0x0000000400087c24 */ /* 0x040fe4000f8e02ff */
[----:B------:R-:W-:Y:S02]  /*bcc0*/  IMAD R0, R0, UR6, RZ ;  /* 0x0000000600007c24 */ /* 0x000fe4000f8e02ff */
[C---:B------:R-:W-:Y:S01]  /*bcd0*/  IMAD R9, R3.reuse, UR5, R8 ;  /* 0x0000000503097c24 */ /* 0x040fe2000f8e0208 */
[----:B------:R-:W-:Y:S01]  /*bce0*/  ULDC.64 UR4, c[0x0][0x3e8] ;  /* 0x0000fa0000047ab9 */ /* 0x000fe20000000a00 */
[C---:B------:R-:W-:Y:S01]  /*bcf0*/  IMAD.WIDE.U32 R6, R3.reuse, UR6, R6 ;  /* 0x0000000603067c25 */ /* 0x040fe2000f8e0006 */
[----:B------:R-:W-:Y:S01]  /*bd00*/  LEA R32, P0, R4, UR4, 0x1 ;  /* 0x0000000404207c11 */ /* 0x000fe2000f8008ff */
[----:B------:R-:W-:Y:S02]  /*bd10*/  UMOV UR4, 0xffffffff ;  /* 0xffffffff00047882 */ /* 0x000fe40000000000 */
[----:B------:R-:W-:Y:S01]  /*bd20*/  IMAD R63, R3, UR7, R0 ;  /* 0x00000007033f7c24 */ /* 0x000fe2000f8e0200 */
[----:B------:R-:W-:Y:S01]  /*bd30*/  ULDC.64 UR6, c[0x0][0x400] ;  /* 0x0001000000067ab9 */ /* 0x000fe20000000a00 */
[----:B------:R-:W-:Y:S01]  /*bd40*/  IMAD.IADD R5, R5, 0x1, R9 ;  /* 0x0000000105057824 */ /* 0x000fe200078e0209 */
[----:B------:R-:W-:Y:S01]  /*bd50*/  LEA R3, P1, R6, UR6, 0x1 ;  /* 0x0000000606037c11 */ /* 0x000fe2000f8208ff */
[----:B------:R-:W-:-:S03]  /*bd60*/  IMAD.IADD R63, R7, 0x1, R63 ;  /* 0x00000001073f7824 */ /* 0x000fc600078e023f */
[----:B------:R-:W-:Y:S02]  /*bd70*/  LEA.HI.X R0, R4, UR5, R5, 0x1, P0 ;  /* 0x0000000504007c11 */ /* 0x000fe400080f0c05 */
[----:B------:R-:W-:Y:S01]  /*bd80*/  LEA.HI.X R63, R6, UR7, R63, 0x1, P1 ;  /* 0x00000007063f7c11 */ /* 0x000fe200088f0c3f */
[----:B------:R-:W-:Y:S06]  /*bd90*/  BRA.DIV UR4, `(.L_x_1586) ;  /* 0x00000202048c7947 */ /* 0x000fec000b800000 */
[----:B------:R0:W1:Y:S04]  /*bda0*/  SHFL.IDX PT, R7, R0, RZ, 0x1c1f ;  /* 0x001c1fff00077589 */ /* 0x00006800000e0000 */
[----:B------:R0:W2:Y:S04]  /*bdb0*/  SHFL.IDX PT, R6, R32, RZ, 0x1c1f ;  /* 0x001c1fff20067589 */ /* 0x0000a800000e0000 */
[----:B------:R0:W3:Y:S04]  /*bdc0*/  SHFL.IDX PT, R9, R63, RZ, 0x1c1f ;  /* 0x001c1fff3f097589 */ /* 0x0000e800000e0000 */
[----:B------:R0:W4:Y:S02]  /*bdd0*/  SHFL.IDX PT, R8, R3, RZ, 0x1c1f ;  /* 0x001c1fff03087589 */ /* 0x00012400000e0000 */
.L_x_1928:
[----:B------:R-:W-:Y:S01]  /*bde0*/  IMAD R67, R163, R10, RZ ;  /* 0x0000000aa3437224 */ /* 0x000fe200078e02ff */
[----:B------:R-:W-:Y:S01]  /*bdf0*/  BSSY B1, `(.L_x_1587) ;  /* 0x0000050000017945 */ /* 0x000fe20003800000 */
[----:B------:R-:W-:Y:S02]  /*be00*/  CS2R R58, SRZ ;  /* 0x00000000003a7805 */ /* 0x000fe4000001ff00 */
[----:B------:R-:W-:Y:S02]  /*be10*/  CS2R R54, SRZ ;  /* 0x0000000000367805 */ /* 0x000fe4000001ff00 */
[----:B------:R-:W-:Y:S02]  /*be20*/  CS2R R50, SRZ ;  /* 0x0000000000327805 */ /* 0x000fe4000001ff00 */
[----:B------:R-:W-:Y:S02]  /*be30*/  ISETP.GE.AND P0, PT, R64, R67, PT ;  /* 0x000000434000720c */ /* 0x000fe40003f06270 */
        /* <DEDUP_REMOVED lines=10> */
[----:B------:R-:W-:Y:S01]  /*bee0*/  ULDC UR4, c[0x0][0x3f4] ;  /* 0x0000fd0000047ab9 */ /* 0x000fe20000000800 */
[----:B------:R-:W-:Y:S02]  /*bef0*/  CS2R R60, SRZ ;  /* 0x00000000003c7805 */ /* 0x000fe4000001ff00 */
[----:B------:R-:W-:Y:S02]  /*bf00*/  ISETP.GE.AND P3, PT, R171, UR4, PT ;  /* 0x00000004ab007c0c */ /* 0x000fe4000bf66270 */
[----:B------:R-:W-:Y:S02]  /*bf10*/  CS2R R58, SRZ ;  /* 0x00000000003a7805 */ /* 0x000fe4000001ff00 */
[----:B------:R-:W-:Y:S02]  /*bf20*/  ISETP.GE.AND P2, PT, R169, UR4, PT ;  /* 0x00000004a9007c0c */ /* 0x000fe4000bf46270 */
[----:B------:R-:W-:Y:S02]  /*bf30*/  ISETP.GE.AND P1, PT, R170, UR4, PT ;  /* 0x00000004aa007c0c */ /* 0x000fe4000bf26270 */
[----:B------:R-:W-:-:S02]  /*bf40*/  ISETP.GE.AND P0, PT, R168, UR4, PT ;  /* 0x00000004a8007c0c */ /* 0x000fc4000bf06270 */
[----:B------:R-:W-:-:S03]  /*bf50*/  ISETP.GE.AND P4, PT, R160, UR4, PT ;  /* 0x00000004a0007c0c */ /* 0x000fc6000bf86270 */
[C---:B------:R-:W-:Y:S01]  /*bf60*/  @!P3 IMAD.SHL.U32 R27, R171.reuse, 0x2, RZ ;  /* 0x00000002ab1bb824 */ /* 0x040fe200078e00ff */
[----:B------:R-:W-:-:S03]  /*bf70*/  @!P3 SHF.L.U64.HI R4, R171, 0x1, R228 ;  /* 0x00000001ab04b819 */ /* 0x000fc600000102e4 */
[C---:B------:R-:W-:Y:S02]  /*bf80*/  @!P2 SHF.L.U32 R21, R169.reuse, 0x1, RZ ;  /* 0x00000001a915a819 */ /* 0x040fe400000006ff */
[----:B------:R-:W-:Y:S01]  /*bf90*/  @!P1 IMAD.SHL.U32 R13, R170, 0x2, RZ ;  /* 0x00000002aa0d9824 */ /* 0x000fe200078e00ff */
[-C--:B--2---:R-:W-:Y:S02]  /*bfa0*/  @!P3 IADD3 R28, P6, R6, R27.reuse, RZ ;  /* 0x0000001b061cb210 */ /* 0x084fe40007fde0ff */
[----:B------:R-:W-:Y:S01]  /*bfb0*/  @!P2 SHF.L.U64.HI R10, R169, 0x1, R227 ;  /* 0x00000001a90aa819 */ /* 0x000fe200000102e3 */
[----:B---3--:R-:W-:Y:S01]  /*bfc0*/  @!P4 IMAD.MOV.U32 R5, RZ, RZ, R9 ;  /* 0x000000ffff05c224 */ /* 0x008fe200078e0009 */
[----:B----4-:R-:W-:Y:S01]  /*bfd0*/  @!P3 IADD3 R26, P5, R8, R27, RZ ;  /* 0x0000001b081ab210 */ /* 0x010fe20007fbe0ff */
[----:B-1----:R-:W-:Y:S01]  /*bfe0*/  @!P3 IMAD.X R29, R7, 0x1, R4, P6 ;  /* 0x00000001071db824 */ /* 0x002fe200030e0604 */
[----:B------:R-:W-:Y:S01]  /*bff0*/  @!P2 IADD3 R24, P6, R6, R21, RZ ;  /* 0x000000150618a210 */ /* 0x000fe20007fde0ff */
[----:B------:R-:W-:Y:S01]  /*c000*/  @!P4 IMAD.WIDE R34, R160, 0x2, R6 ;  /* 0x00000002a022c825 */ /* 0x000fe200078e0206 */
[----:B------:R-:W-:-:S02]  /*c010*/  @!P0 SHF.L.U32 R33, R168, 0x1, RZ ;  /* 0x00000001a8218819 */ /* 0x000fc400000006ff */
[----:B------:R-:W-:Y:S01]  /*c020*/  @!P0 SHF.L.U64.HI R38, R168, 0x1, R225 ;  /* 0x00000001a8268819 */ /* 0x000fe200000102e1 */
[----:B------:R-:W-:Y:S01]  /*c030*/  @!P3 IMAD.X R27, R9, 0x1, R4, P5 ;  /* 0x00000001091bb824 */ /* 0x000fe200028e0604 */
[----:B------:R-:W-:Y:S01]  /*c040*/  @!P2 IADD3 R20, P5, R8, R21, RZ ;  /* 0x000000150814a210 */ /* 0x000fe20007fbe0ff */
[----:B------:R-:W-:Y:S01]  /*c050*/  @!P2 IMAD.X R25, R7, 0x1, R10, P6 ;  /* 0x000000010719a824 */ /* 0x000fe200030e060a */
[----:B------:R-:W-:Y:S01]  /*c060*/  @!P1 SHF.L.U64.HI R4, R170, 0x1, R226 ;  /* 0x00000001aa049819 */ /* 0x000fe200000102e2 */
[----:B------:R1:W5:Y:S01]  /*c070*/  @!P4 LD.E.64 R60, desc[UR46][R34.64] ;  /* 0x0000002e223cc980 */ /* 0x000362000c101b00 */
[----:B------:R-:W-:Y:S01]  /*c080*/  @!P1 IADD3 R14, P6, R6, R13, RZ ;  /* 0x0000000d060e9210 */ /* 0x000fe20007fde0ff */
[----:B------:R-:W-:Y:S01]  /*c090*/  @!P2 IMAD.X R21, R9, 0x1, R10, P5 ;  /* 0x000000010915a824 */ /* 0x000fe200028e060a */
[----:B------:R-:W-:-:S03]  /*c0a0*/  ISETP.GE.AND P5, PT, R172, UR4, PT ;  /* 0x00000004ac007c0c */ /* 0x000fc6000bfa6270 */
[----:B------:R-:W-:Y:S01]  /*c0b0*/  @!P1 IMAD.X R15, R7, 0x1, R4, P6 ;  /* 0x00000001070f9824 */ /* 0x000fe200030e0604 */
[----:B------:R-:W-:-:S05]  /*c0c0*/  @!P1 IADD3 R12, P6, R8, R13, RZ ;  /* 0x0000000d080c9210 */ /* 0x000fca0007fde0ff */
[----:B------:R-:W-:Y:S01]  /*c0d0*/  @!P1 IMAD.X R13, R9, 0x1, R4, P6 ;  /* 0x00000001090d9824 */ /* 0x000fe200030e0604 */
[----:B------:R-:W-:Y:S01]  /*c0e0*/  @!P0 IADD3 R10, P6, R6, R33, RZ ;  /* 0x00000021060a8210 */ /* 0x000fe20007fde0ff */
[----:B------:R-:W-:-:S04]  /*c0f0*/  @!P4 IMAD.MOV.U32 R4, RZ, RZ, R8 ;  /* 0x000000ffff04c224 */ /* 0x000fc800078e0008 */
[----:B------:R-:W-:-:S04]  /*c100*/  @!P4 IMAD.WIDE R30, R160, 0x2, R4 ;  /* 0x00000002a01ec825 */ /* 0x000fc800078e0204 */
[----:B------:R-:W-:Y:S01]  /*c110*/  @!P0 IMAD.X R11, R7, 0x1, R38, P6 ;  /* 0x00000001070b8824 */ /* 0x000fe200030e0626 */
[----:B------:R-:W-:Y:S01]  /*c120*/  @!P0 IADD3 R4, P6, R8, R33, RZ ;  /* 0x0000002108048210 */ /* 0x000fe20007fde0ff */
[C---:B------:R-:W-:Y:S01]  /*c130*/  @!P5 IMAD.SHL.U32 R33, R172.reuse, 0x2, RZ ;  /* 0x00000002ac21d824 */ /* 0x040fe200078e00ff */
[----:B------:R1:W5:Y:S01]  /*c140*/  @!P4 LD.E.64 R58, desc[UR46][R30.64] ;  /* 0x0000002e1e3ac980 */ /* 0x000362000c101b00 */
[----:B------:R-:W-:Y:S02]  /*c150*/  @!P5 SHF.L.U64.HI R36, R172, 0x1, R224 ;  /* 0x00000001ac24d819 */ /* 0x000fe400000102e0 */
[----:B------:R-:W-:Y:S01]  /*c160*/  @!P0 IMAD.X R5, R9, 0x1, R38, P6 ;  /* 0x0000000109058824 */ /* 0x000fe200030e0626 */
[-C--:B------:R-:W-:Y:S02]  /*c170*/  @!P5 IADD3 R8, P6, R8, R33.reuse, RZ ;  /* 0x000000210808d210 */ /* 0x080fe40007fde0ff */
[----:B------:R-:W-:Y:S02]  /*c180*/  @!P5 IADD3 R6, P4, R6, R33, RZ ;  /* 0x000000210606d210 */ /* 0x000fe40007f9e0ff */
[----:B------:R-:W-:-:S02]  /*c190*/  CS2R R56, SRZ ;  /* 0x0000000000387805 */ /* 0x000fc4000001ff00 */
[----:B------:R-:W-:Y:S01]  /*c1a0*/  CS2R R54, SRZ ;  /* 0x0000000000367805 */ /* 0x000fe2000001ff00 */
[----:B------:R-:W-:Y:S01]  /*c1b0*/  @!P5 IMAD.X R9, R9, 0x1, R36, P6 ;  /* 0x000000010909d824 */ /* 0x000fe200030e0624 */
[----:B------:R-:W-:Y:S02]  /*c1c0*/  @!P5 IADD3.X R7, R7, R36, RZ, P4, !PT ;  /* 0x000000240707d210 */ /* 0x000fe400027fe4ff */
        /* <DEDUP_REMOVED lines=8> */
[----:B------:R1:W5:Y:S04]  /*c250*/  @!P3 LD.E.64 R56, desc[UR46][R28.64] ;  /* 0x0000002e1c38b980 */ /* 0x000368000c101b00 */
        /* <DEDUP_REMOVED lines=8> */
[----:B------:R1:W5:Y:S02]  /*c2e0*/  @!P5 LD.E.64 R38, desc[UR46][R8.64] ;  /* 0x0000002e0826d980 */ /* 0x000364000c101b00 */
.L_x_1588:
[----:B------:R-:W-:Y:S05]  /*c2f0*/  BSYNC B1 ;  /* 0x0000000000017941 */ /* 0x000fea0003800000 */
.L_x_1587:
[----:B-1---5:R-:W-:Y:S01]  /*c300*/  IMAD.MOV.U32 R4, RZ, RZ, R58 ;  /* 0x000000ffff047224 */ /* 0x022fe200078e003a */
[----:B------:R-:W-:Y:S01]  /*c310*/  UMOV UR4, 0xffffffff ;  /* 0xffffffff00047882 */ /* 0x000fe20000000000 */
[----:B--2---:R-:W-:Y:S01]  /*c320*/  IMAD.MOV.U32 R6, RZ, RZ, R54 ;  /* 0x000000ffff067224 */ /* 0x004fe200078e0036 */
[----:B------:R-:W-:Y:S01]  /*c330*/  CS2R R30, SRZ ;  /* 0x00000000001e7805 */ /* 0x000fe2000001ff00 */
[----:B------:R-:W-:Y:S01]  /*c340*/  IMAD.MOV.U32 R7, RZ, RZ, R55 ;  /* 0x000000ffff077224 */ /* 0x000fe200078e0037 */
[----:B------:R-:W-:Y:S01]  /*c350*/  PRMT R88, R4, 0x7610, R88 ;  /* 0x0000761004587816 */ /* 0x000fe20000000058 */
[----:B------:R-:W-:Y:S02]  /*c360*/  IMAD.MOV.U32 R5, RZ, RZ, R59 ;  /* 0x000000ffff057224 */ /* 0x000fe400078e003b */
[----:B------:R-:W-:Y:S01]  /*c370*/  IMAD.MOV.U32 R4, RZ, RZ, R50 ;  /* 0x000000ffff047224 */ /* 0x000fe200078e0032 */
[----:B------:R-:W-:Y:S01]  /*c380*/  PRMT R83, R6, 0x5410, R7 ;  /* 0x0000541006537816 */ /* 0x000fe20000000007 */
[----:B------:R-:W-:Y:S01]  /*c390*/  IMAD.MOV.U32 R6, RZ, RZ, R46 ;  /* 0x000000ffff067224 */ /* 0x000fe200078e002e */
[----:B------:R-:W-:Y:S01]  /*c3a0*/  PRMT R87, R87, 0x5410, R5 ;  /* 0x0000541057577816 */ /* 0x000fe20000000005 */
[----:B------:R-:W-:Y:S01]  /*c3b0*/  IMAD.MOV.U32 R7, RZ, RZ, R47 ;  /* 0x000000ffff077224 */ /* 0x000fe200078e002f */
[----:B------:R-:W-:-:S04]  /*c3c0*/  MOV R5, R51 ;  /* 0x0000003300057202 */ /* 0x000fc80000000f00 */
[----:B------:R-:W-:Y:S01]  /*c3d0*/  PRMT R79, R4, 0x5410, R5 ;  /* 0x00005410044f7816 */ /* 0x000fe20000000005 */
[----:B------:R-:W-:Y:S01]  /*c3e0*/  IMAD.MOV.U32 R4, RZ, RZ, R42 ;  /* 0x000000ffff047224 */ /* 0x000fe200078e002a */
[----:B------:R-:W-:Y:S01]  /*c3f0*/  PRMT R75, R6, 0x5410, R7 ;  /* 0x00005410064b7816 */ /* 0x000fe20000000007 */
[----:B------:R-:W-:Y:S02]  /*c400*/  IMAD.MOV.U32 R5, RZ, RZ, R43 ;  /* 0x000000ffff057224 */ /* 0x000fe400078e002b */
[----:B------:R-:W-:Y:S02]  /*c410*/  IMAD.MOV.U32 R6, RZ, RZ, R38 ;  /* 0x000000ffff067224 */ /* 0x000fe400078e0026 */
[----:B------:R-:W-:Y:S01]  /*c420*/  IMAD.MOV.U32 R7, RZ, RZ, R39 ;  /* 0x000000ffff077224 */ /* 0x000fe200078e0027 */
[----:B------:R-:W-:Y:S01]  /*c430*/  PRMT R71, R5, 0x5410, R4 ;  /* 0x0000541005477816 */ /* 0x000fe20000000004 */
[----:B------:R-:W-:Y:S01]  /*c440*/  IMAD.MOV.U32 R5, RZ, RZ, R61 ;  /* 0x000000ffff057224 */ /* 0x000fe200078e003d */
[----:B------:R-:W-:-:S02]  /*c450*/  MOV R4, R60 ;  /* 0x0000003c00047202 */ /* 0x000fc40000000f00 */
[----:B------:R-:W-:Y:S01]  /*c460*/  PRMT R69, R7, 0x5410, R6 ;  /* 0x0000541007457816 */ /* 0x000fe20000000006 */
[----:B------:R-:W-:Y:S01]  /*c470*/  IMAD.MOV.U32 R6, RZ, RZ, R56 ;  /* 0x000000ffff067224 */ /* 0x000fe200078e0038 */
[----:B------:R-:W-:Y:S01]  /*c480*/  PRMT R88, R88, 0x5410, R4 ;  /* 0x0000541058587816 */ /* 0x000fe20000000004 */
[----:B------:R-:W-:Y:S01]  /*c490*/  IMAD.MOV.U32 R7, RZ, RZ, R57 ;  /* 0x000000ffff077224 */ /* 0x000fe200078e0039 */
[----:B------:R-:W-:Y:S01]  /*c4a0*/  PRMT R87, R5, 0x7610, R87 ;  /* 0x0000761005577816 */ /* 0x000fe20000000057 */
        /* <DEDUP_REMOVED lines=8> */
[----:B------:R-:W-:Y:S02]  /*c530*/  IMAD.MOV.U32 R5, RZ, RZ, R45 ;  /* 0x000000ffff057224 */ /* 0x000fe400078e002d */
[----:B------:R-:W-:Y:S02]  /*c540*/  IMAD.MOV.U32 R6, RZ, RZ, R36 ;  /* 0x000000ffff067224 */ /* 0x000fe400078e0024 */
[----:B------:R-:W-:Y:S01]  /*c550*/  IMAD.MOV.U32 R7, RZ, RZ, R37 ;  /* 0x000000ffff077224 */ /* 0x000fe200078e0025 */
[----:B------:R-:W-:-:S04]  /*c560*/  PRMT R70, R5, 0x5410, R4 ;  /* 0x0000541005467816 */ /* 0x000fc80000000004 */
[----:B------:R-:W-:Y:S01]  /*c570*/  PRMT R66, R7, 0x5410, R6 ;  /* 0x0000541007427816 */ /* 0x000fe20000000006 */
[----:B------:R-:W-:Y:S06]  /*c580*/  BRA.DIV UR4, `(.L_x_1589) ;  /* 0x000001fe04047947 */ /* 0x000fec000b800000 */
[----:B0-----:R-:W0:Y:S04]  /*c590*/  SHFL.IDX PT, R0, R0, 0x1, 0x1c1f ;  /* 0x003c1f0000007f89 */ /* 0x001e2800000e0000 */
[----:B------:R1:W2:Y:S04]  /*c5a0*/  SHFL.IDX PT, R65, R32, 0x1, 0x1c1f ;  /* 0x003c1f0020417f89 */ /* 0x0002a800000e0000 */
[----:B------:R-:W0:Y:S04]  /*c5b0*/  SHFL.IDX PT, R63, R63, 0x1, 0x1c1f ;  /* 0x003c1f003f3f7f89 */ /* 0x000e2800000e0000 */
[----:B------:R1:W0:Y:S02]  /*c5c0*/  SHFL.IDX PT, R62, R3, 0x1, 0x1c1f ;  /* 0x003c1f00033e7f89 */ /* 0x00022400000e0000 */
.L_x_1934:
[----:B------:R-:W-:Y:S01]  /*c5d0*/  VIADD R64, R64, 0x40 ;  /* 0x0000004040407836 */ /* 0x000fe20000000000 */
[----:B-1----:R-:W-:Y:S01]  /*c5e0*/  LOP3.LUT R3, R175, 0x18, R18, 0xf8, !PT ;  /* 0x00000018af037812 */ /* 0x002fe200078ef812 */
[----:B------:R-:W-:Y:S01]  /*c5f0*/  BSSY B1, `(.L_x_1590) ;  /* 0x0000055000017945 */ /* 0x000fe20003800000 */
[----:B------:R-:W-:Y:S02]  /*c600*/  LOP3.LUT P0, RZ, R229, 0x4, RZ, 0xc0, !PT ;  /* 0x00000004e5ff7812 */ /* 0x000fe4000780c0ff */
[----:B------:R-:W-:Y:S02]  /*c610*/  CS2R R32, SRZ ;  /* 0x0000000000207805 */ /* 0x000fe4000001ff00 */
[----:B------:R-:W-:Y:S02]  /*c620*/  ISETP.GE.AND P1, PT, R64, R67, PT ;  /* 0x000000434000720c */ /* 0x000fe40003f26270 */
[----:B------:R-:W-:Y:S02]  /*c630*/  CS2R R26, SRZ ;  /* 0x00000000001a7805 */ /* 0x000fe4000001ff00 */
[----:B------:R-:W-:-:S02]  /*c640*/  LOP3.LUT R4, R3, R176, RZ, 0x3c, !PT ;  /* 0x000000b003047212 */ /* 0x000fc400078e3cff */
[----:B------:R-:W-:Y:S02]  /*c650*/  CS2R R20, SRZ ;  /* 0x0000000000147805 */ /* 0x000fe4000001ff00 */
[----:B------:R-:W-:Y:S02]  /*c660*/  CS2R R12, SRZ ;  /* 0x00000000000c7805 */ /* 0x000fe4000001ff00 */
[----:B---34-:R-:W-:Y:S02]  /*c670*/  CS2R R8, SRZ ;  /* 0x0000000000087805 */ /* 0x018fe4000001ff00 */
[----:B------:R-:W-:Y:S01]  /*c680*/  CS2R R40, SRZ ;  /* 0x0000000000287805 */ /* 0x000fe2000001ff00 */
[----:B------:R-:W-:Y:S01]  /*c690*/  IMAD.IADD R3, R177, 0x1, R4 ;  /* 0x00000001b1037824 */ /* 0x000fe200078e0204 */
[----:B------:R-:W-:Y:S02]  /*c6a0*/  CS2R R34, SRZ ;  /* 0x0000000000227805 */ /* 0x000fe4000001ff00 */
[----:B------:R-:W-:-:S02]  /*c6b0*/  CS2R R28, SRZ ;  /* 0x00000000001c7805 */ /* 0x000fc4000001ff00 */
[----:B------:R-:W-:Y:S02]  /*c6c0*/  CS2R R24, SRZ ;  /* 0x0000000000187805 */ /* 0x000fe4000001ff00 */
[----:B------:R-:W-:Y:S02]  /*c6d0*/  CS2R R14, SRZ ;  /* 0x00000000000e7805 */ /* 0x000fe4000001ff00 */
[----:B------:R-:W-:Y:S02]  /*c6e0*/  LEA R3, R3, R2, 0x1 ;  /* 0x0000000203037211 */ /* 0x000fe400078e08ff */
        /* <DEDUP_REMOVED lines=8> */
[----:B------:R-:W-:-:S05]  /*c770*/  ISETP.GE.AND P1, PT, R168, UR4, PT ;  /* 0x00000004a8007c0c */ /* 0x000fca000bf26270 */
[C---:B------:R-:W-:Y:S01]  /*c780*/  @!P4 IMAD.SHL.U32 R24, R171.reuse, 0x2, RZ ;  /* 0x00000002ab18c824 */ /* 0x040fe200078e00ff */
[----:B------:R-:W-:-:S03]  /*c790*/  @!P4 SHF.L.U64.HI R4, R171, 0x1, R228 ;  /* 0x00000001ab04c819 */ /* 0x000fc600000102e4 */
[C---:B------:R-:W-:Y:S01]  /*c7a0*/  @!P3 IMAD.SHL.U32 R14, R169.reuse, 0x2, RZ ;  /* 0x00000002a90eb824 */ /* 0x040fe200078e00ff */
[----:B------:R-:W-:Y:S01]  /*c7b0*/  @!P3 SHF.L.U64.HI R5, R169, 0x1, R227 ;  /* 0x00000001a905b819 */ /* 0x000fe200000102e3 */
[----:B------:R-:W-:Y:S01]  /*c7c0*/  @!P2 IMAD.SHL.U32 R10, R170, 0x2, RZ ;  /* 0x00000002aa0aa824 */ /* 0x000fe200078e00ff */
[CC--:B--2---:R-:W-:Y:S02]  /*c7d0*/  @!P4 IADD3 R26, P5, R65.reuse, R24.reuse, RZ ;  /* 0x00000018411ac210 */ /* 0x0c4fe40007fbe0ff */
[----:B0-----:R-:W-:Y:S02]  /*c7e0*/  @!P4 IADD3 R24, P6, R62, R24, RZ ;  /* 0x000000183e18c210 */ /* 0x001fe40007fde0ff */
[----:B------:R-:W-:Y:S01]  /*c7f0*/  @!P2 SHF.L.U64.HI R6, R170, 0x1, R226 ;  /* 0x00000001aa06a819 */ /* 0x000fe200000102e2 */
[--C-:B------:R-:W-:Y:S01]  /*c800*/  @!P4 IMAD.X R27, R0, 0x1, R4.reuse, P5 ;  /* 0x00000001001bc824 */ /* 0x100fe200028e0604 */
[-C--:B------:R-:W-:Y:S01]  /*c810*/  @!P3 IADD3 R20, P5, R65, R14.reuse, RZ ;  /* 0x0000000e4114b210 */ /* 0x080fe20007fbe0ff */
[----:B------:R-:W-:Y:S01]  /*c820*/  @!P4 IMAD.X R25, R63, 0x1, R4, P6 ;  /* 0x000000013f19c824 */ /* 0x000fe200030e0604 */
[----:B------:R-:W-:-:S02]  /*c830*/  @!P3 IADD3 R14, P6, R62, R14, RZ ;  /* 0x0000000e3e0eb210 */ /* 0x000fc40007fde0ff */
[----:B------:R-:W-:Y:S01]  /*c840*/  @!P1 SHF.L.U32 R4, R168, 0x1, RZ ;  /* 0x00000001a8049819 */ /* 0x000fe200000006ff */
[--C-:B------:R-:W-:Y:S01]  /*c850*/  @!P3 IMAD.X R21, R0, 0x1, R5.reuse, P5 ;  /* 0x000000010015b824 */ /* 0x100fe200028e0605 */
[-C--:B------:R-:W-:Y:S01]  /*c860*/  @!P2 IADD3 R12, P5, R65, R10.reuse, RZ ;  /* 0x0000000a410ca210 */ /* 0x080fe20007fbe0ff */
[----:B------:R-:W-:Y:S01]  /*c870*/  @!P3 IMAD.X R15, R63, 0x1, R5, P6 ;  /* 0x000000013f0fb824 */ /* 0x000fe200030e0605 */
[----:B------:R-:W-:Y:S02]  /*c880*/  @!P1 SHF.L.U64.HI R7, R168, 0x1, R225 ;  /* 0x00000001a8079819 */ /* 0x000fe400000102e1 */
[----:B------:R-:W-:Y:S01]  /*c890*/  @!P2 IADD3 R10, P6, R62, R10, RZ ;  /* 0x0000000a3e0aa210 */ /* 0x000fe20007fde0ff */
[----:B------:R-:W-:Y:S01]  /*c8a0*/  @!P2 IMAD.X R13, R0, 0x1, R6, P5 ;  /* 0x00000001000da824 */ /* 0x000fe200028e0606 */
[----:B------:R-:W-:-:S03]  /*c8b0*/  @!P1 IADD3 R8, P5, R65, R4, RZ ;  /* 0x0000000441089210 */ /* 0x000fc60007fbe0ff */
[----:B------:R-:W-:Y:S01]  /*c8c0*/  @!P2 IMAD.X R11, R63, 0x1, R6, P6 ;  /* 0x000000013f0ba824 */ /* 0x000fe200030e0606 */
[----:B------:R-:W-:Y:S01]  /*c8d0*/  ISETP.GE.AND P6, PT, R160, UR4, PT ;  /* 0x00000004a0007c0c */ /* 0x000fe2000bfc6270 */
[----:B------:R-:W-:Y:S01]  /*c8e0*/  @!P1 IMAD.X R9, R0, 0x1, R7, P5 ;  /* 0x0000000100099824 */ /* 0x000fe200028e0607 */
[----:B------:R-:W-:-:S05]  /*c8f0*/  @!P1 IADD3 R4, P5, R62, R4, RZ ;  /* 0x000000043e049210 */ /* 0x000fca0007fbe0ff */
[----:B------:R-:W-:Y:S01]  /*c900*/  @!P1 IMAD.X R5, R63, 0x1, R7, P5 ;  /* 0x000000013f059824 */ /* 0x000fe200028e0607 */
[----:B------:R-:W-:-:S05]  /*c910*/  ISETP.GE.AND P5, PT, R172, UR4, PT ;  /* 0x00000004ac007c0c */ /* 0x000fca000bfa6270 */
[----:B------:R-:W-:Y:S01]  /*c920*/  @!P6 MOV R29, R0 ;  /* 0x00000000001de202 */ /* 0x000fe20000000f00 */
[----:B------:R-:W-:Y:S02]  /*c930*/  @!P6 IMAD.MOV.U32 R28, RZ, RZ, R65 ;  /* 0x000000ffff1ce224 */ /* 0x000fe400078e0041 */
[----:B------:R-:W-:Y:S02]  /*c940*/  @!P6 IMAD.MOV.U32 R6, RZ, RZ, R62 ;  /* 0x000000ffff06e224 */ /* 0x000fe400078e003e */
[----:B------:R-:W-:Y:S02]  /*c950*/  @!P6 IMAD.MOV.U32 R7, RZ, RZ, R63 ;  /* 0x000000ffff07e224 */ /* 0x000fe400078e003f */
[----:B------:R-:W-:-:S04]  /*c960*/  @!P6 IMAD.WIDE R28, R160, 0x2, R28 ;  /* 0x00000002a01ce825 */ /* 0x000fc800078e021c */
[----:B------:R-:W-:Y:S01]  /*c970*/  @!P6 IMAD.WIDE R6, R160, 0x2, R6 ;  /* 0x00000002a006e825 */ /* 0x000fe200078e0206 */
[----:B------:R0:W5:Y:S03]  /*c980*/  @!P6 LD.E.64 R40, desc[UR46][R28.64] ;  /* 0x0000002e1c28e980 */ /* 0x000166000c101b00 */
[C---:B------:R-:W-:Y:S01]  /*c990*/  @!P5 IMAD.SHL.U32 R33, R172.reuse, 0x2, RZ ;  /* 0x00000002ac21d824 */ /* 0x040fe200078e00ff */
[----:B------:R1:W5:Y:S01]  /*c9a0*/  @!P6 LD.E.64 R30, desc[UR46][R6.64] ;  /* 0x0000002e061ee980 */ /* 0x000362000c101b00 */
[----:B------:R-:W-:Y:S02]  /*c9b0*/  @!P5 SHF.L.U64.HI R32, R172, 0x1, R224 ;  /* 0x00000001ac20d819 */ /* 0x000fe400000102e0 */
[----:B------:R-:W-:Y:S02]  /*c9c0*/  CS2R R34, SRZ ;  /* 0x0000000000227805 */ /* 0x000fe4000001ff00 */
[----:B0-----:R-:W-:-:S04]  /*c9d0*/  CS2R R28, SRZ ;  /* 0x00000000001c7805 */ /* 0x001fc8000001ff00 */
[----:B------:R0:W5:Y:S01]  /*c9e0*/  @!P4 LD.E.64 R34, desc[UR46][R26.64] ;  /* 0x0000002e1a22c980 */ /* 0x000162000c101b00 */
[----:B-1----:R-:W-:-:S03]  /*c9f0*/  @!P5 IADD3 R6, P6, R65, R33, RZ ;  /* 0x000000214106d210 */ /* 0x002fc60007fde0ff */
[----:B------:R1:W5:Y:S02]  /*ca00*/  @!P3 LD.E.64 R28, desc[UR46][R20.64] ;  /* 0x0000002e141cb980 */ /* 0x000364000c101b00 */
[----:B------:R-:W-:Y:S01]  /*ca10*/  @!P5 IMAD.X R7, R0, 0x1, R32, P6 ;  /* 0x000000010007d824 */ /* 0x000fe200030e0620 */
[----:B------:R-:W-:Y:S02]  /*ca20*/  @!P5 IADD3 R62, P6, R62, R33, RZ ;  /* 0x000000213e3ed210 */ /* 0x000fe40007fde0ff */
[----:B0-----:R-:W-:-:S03]  /*ca30*/  CS2R R26, SRZ ;  /* 0x00000000001a7805 */ /* 0x001fc6000001ff00 */
[----:B------:R-:W-:Y:S01]  /*ca40*/  @!P5 IMAD.X R63, R63, 0x1, R32, P6 ;  /* 0x000000013f3fd824 */ /* 0x000fe200030e0620 */
[----:B------:R-:W-:Y:S02]  /*ca50*/  CS2R R32, SRZ ;  /* 0x0000000000207805 */ /* 0x000fe4000001ff00 */
[----:B-1----:R-:W-:Y:S01]  /*ca60*/  CS2R R20, SRZ ;  /* 0x0000000000147805 */ /* 0x002fe2000001ff00 */
[----:B------:R0:W5:Y:S04]  /*ca70*/  @!P3 LD.E.64 R26, desc[UR46][R14.64] ;  /* 0x0000002e0e1ab980 */ /* 0x000168000c101b00 */
[----:B------:R1:W5:Y:S04]  /*ca80*/  @!P4 LD.E.64 R32, desc[UR46][R24.64] ;  /* 0x0000002e1820c980 */ /* 0x000368000c101b00 */
[----:B------:R2:W5:Y:S01]  /*ca90*/  @!P2 LD.E.64 R20, desc[UR46][R10.64] ;  /* 0x0000002e0a14a980 */ /* 0x000562000c101b00 */
[----:B0-----:R-:W-:-:S02]  /*caa0*/  CS2R R14, SRZ ;  /* 0x00000000000e7805 */ /* 0x001fc4000001ff00 */
[----:B-1----:R-:W-:-:S04]  /*cab0*/  CS2R R24, SRZ ;  /* 0x0000000000187805 */ /* 0x002fc8000001ff00 */
[----:B------:R0:W5:Y:S01]  /*cac0*/  @!P1 LD.E.64 R14, desc[UR46][R8.64] ;  /* 0x0000002e080e9980 */ /* 0x000162000c101b00 */
[----:B--2---:R-:W-:-:S03]  /*cad0*/  CS2R R10, SRZ ;  /* 0x00000000000a7805 */ /* 0x004fc6000001ff00 */
[----:B------:R1:W5:Y:S04]  /*cae0*/  @!P2 LD.E.64 R24, desc[UR46][R12.64] ;  /* 0x0000002e0c18a980 */ /* 0x000368000c101b00 */
[----:B------:R3:W5:Y:S01]  /*caf0*/  @!P5 LD.E.64 R10, desc[UR46][R6.64] ;  /* 0x0000002e060ad980 */ /* 0x000762000c101b00 */
[----:B0-----:R-:W-:Y:S02]  /*cb00*/  CS2R R8, SRZ ;  /* 0x0000000000087805 */ /* 0x001fe4000001ff00 */
[----:B-1----:R-:W-:-:S04]  /*cb10*/  CS2R R12, SRZ ;  /* 0x00000000000c7805 */ /* 0x002fc8000001ff00 */
[----:B------:R3:W5:Y:S04]  /*cb20*/  @!P5 LD.E.64 R8, desc[UR46][R62.64] ;  /* 0x0000002e3e08d980 */ /* 0x000768000c101b00 */
[----:B------:R3:W5:Y:S02]  /*cb30*/  @!P1 LD.E.64 R12, desc[UR46][R4.64] ;  /* 0x0000002e040c9980 */ /* 0x000764000c101b00 */
.L_x_1591:
[----:B------:R-:W-:Y:S05]  /*cb40*/  BSYNC B1 ;  /* 0x0000000000017941 */ /* 0x000fea0003800000 */
.L_x_1590:
[----:B---3-5:R-:W-:Y:S01]  /*cb50*/  IMAD.MOV.U32 R5, RZ, RZ, R30 ;  /* 0x000000ffff057224 */ /* 0x028fe200078e001e */
[----:B------:R-:W-:Y:S01]  /*cb60*/  LEA.HI R4, R188, R188, RZ, 0x1 ;  /* 0x000000bcbc047211 */ /* 0x000fe200078f08ff */
[C---:B------:R-:W-:Y:S01]  /*cb70*/  VIADD R6, R3.reuse, 0xc400 ;  /* 0x0000c40003067836 */ /* 0x040fe20000000000 */
[----:B0-----:R-:W-:Y:S01]  /*cb80*/  IADD3 R0, R3, 0xc440, RZ ;  /* 0x0000c44003007810 */ /* 0x001fe20007ffe0ff */
[----:B------:R-:W-:Y:S01]  /*cb90*/  IMAD.MOV.U32 R7, RZ, RZ, R32 ;  /* 0x000000ffff077224 */ /* 0x000fe200078e0020 */
[----:B------:R-:W-:Y:S01]  /*cba0*/  PRMT R85, R5, 0x7610, R85 ;  /* 0x0000761005557816 */ /* 0x000fe20000000055 */
[----:B------:R-:W-:Y:S01]  /*cbb0*/  @P0 VIADD R0, R6, 0xffffffc0 ;  /* 0xffffffc006000836 */ /* 0x000fe20000000000 */
[----:B------:R-:W-:Y:S01]  /*cbc0*/  LOP3.LUT R5, R4, 0xfffffffe, RZ, 0xc0, !PT ;  /* 0xfffffffe04057812 */ /* 0x000fe200078ec0ff */
[----:B------:R-:W-:Y:S01]  /*cbd0*/  IMAD.MOV.U32 R6, RZ, RZ, R31 ;  /* 0x000000ffff067224 */ /* 0x000fe200078e001f */
[----:B------:R-:W-:Y:S01]  /*cbe0*/  MOV R4, R26 ;  /* 0x0000001a00047202 */ /* 0x000fe20000000f00 */
[----:B------:R-:W-:Y:S01]  /*cbf0*/  IMAD.MOV.U32 R62, RZ, RZ, R33 ;  /* 0x000000ffff3e7224 */ /* 0x000fe200078e0021 */
[----:B------:R-:W-:Y:S01]  /*cc00*/  VIADDMNMX R67, R67, -R178, 0x80, PT ;  /* 0x0000008043437446 */ /* 0x000fe200038009b2 */
[----:B------:R-:W-:Y:S01]  /*cc10*/  IMAD.IADD R5, R188, 0x1, -R5 ;  /* 0x00000001bc057824 */ /* 0x000fe200078e0a05 */
[----:B------:R-:W-:Y:S01]  /*cc20*/  PRMT R85, R85, 0x5410, R6 ;  /* 0x0000541055557816 */ /* 0x000fe20000000006 */
[----:B------:R-:W-:Y:S01]  /*cc30*/  IMAD.MOV.U32 R6, RZ, RZ, R27 ;  /* 0x000000ffff067224 */ /* 0x000fe200078e001b */
[----:B------:R-:W-:Y:S01]  /*cc40*/  PRMT R81, R7, 0x5410, R62 ;  /* 0x0000541007517816 */ /* 0x000fe2000000003e */
[----:B------:R-:W-:Y:S01]  /*cc50*/  IMAD.MOV.U32 R7, RZ, RZ, R20 ;  /* 0x000000ffff077224 */ /* 0x000fe200078e0014 */
[----:B------:R-:W-:Y:S01]  /*cc60*/  SHF.L.U32 R5, R5, 0x1f, RZ ;  /* 0x0000001f05057819 */ /* 0x000fe200000006ff */
[----:B------:R-:W-:Y:S01]  /*cc70*/  IMAD.MOV.U32 R62, RZ, RZ, R8 ;  /* 0x000000ffff3e7224 */ /* 0x000fe200078e0008 */
[----:B------:R-:W-:Y:S01]  /*cc80*/  PRMT R77, R4, 0x5410, R6 ;  /* 0x00005410044d7816 */ /* 0x000fe20000000006 */
[----:B------:R-:W-:Y:S01]  /*cc90*/  IMAD.MOV.U32 R6, RZ, RZ, R12 ;  /* 0x000000ffff067224 */ /* 0x000fe200078e000c */
[----:B------:R-:W0:Y:S01]  /*cca0*/  SYNCS.PHASECHK.TRANS64.TRYWAIT P0, [R2+URZ+0x2a800], R5 ;  /* 0x02a80005020075a7 */ /* 0x000e22000800017f */
[----:B------:R-:W-:Y:S01]  /*ccb0*/  PRMT R73, R73, 0x5410, R7 ;  /* 0x0000541049497816 */ /* 0x000fe20000000007 */
[----:B------:R-:W-:Y:S01]  /*ccc0*/  IMAD.MOV.U32 R7, RZ, RZ, R13 ;  /* 0x000000ffff077224 */ /* 0x000fe200078e000d */
[----:B------:R-:W-:Y:S01]  /*ccd0*/  PRMT R62, R62, 0x5410, R62 ;  /* 0x000054103e3e7816 */ /* 0x000fe2000000003e */
[----:B------:R-:W-:Y:S01]  /*cce0*/  IMAD.MOV.U32 R4, RZ, RZ, R21 ;  /* 0x000000ffff047224 */ /* 0x000fe200078e0015 */
[----:B------:R-:W-:Y:S01]  /*ccf0*/  BSSY B1, `(.L_x_1592) ;  /* 0x0000019000017945 */ /* 0x000fe20003800000 */
[----:B------:R-:W-:Y:S01]  /*cd00*/  IMAD.MOV.U32 R63, RZ, RZ, R34 ;  /* 0x000000ffff3f7224 */ /* 0x000fe200078e0022 */
[----:B------:R-:W-:Y:S01]  /*cd10*/  PRMT R64, R7, 0x5410, R6 ;  /* 0x0000541007407816 */ /* 0x000fe20000000006 */
        /* <DEDUP_REMOVED lines=9> */
[----:B------:R-:W-:Y:S01]  /*cdb0*/  IMAD.MOV.U32 R7, RZ, RZ, R29 ;  /* 0x000000ffff077224 */ /* 0x000fe200078e001d */
[----:B------:R-:W-:Y:S01]  /*cdc0*/  ISETP.GE.AND P1, PT, R162, R67, PT ;  /* 0x00000043a200720c */ /* 0x000fe20003f26270 */
[----:B------:R-:W-:-:S03]  /*cdd0*/  IMAD.MOV.U32 R4, RZ, RZ, R35 ;  /* 0x000000ffff047224 */ /* 0x000fc600078e0023 */
[----:B------:R-:W-:Y:S01]  /*cde0*/  PRMT R78, R6, 0x5410, R7 ;  /* 0x00005410064e7816 */ /* 0x000fe20000000007 */
[----:B------:R-:W-:Y:S01]  /*cdf0*/  IMAD.MOV.U32 R6, RZ, RZ, R25 ;  /* 0x000000ffff067224 */ /* 0x000fe200078e0019 */
[----:B------:R-:W-:Y:S01]  /*ce00*/  PRMT R82, R82, 0x5410, R4 ;  /* 0x0000541052527816 */ /* 0x000fe20000000004 */
[----:B------:R-:W-:Y:S01]  /*ce10*/  IMAD.MOV.U32 R7, RZ, RZ, R14 ;  /* 0x000000ffff077224 */ /* 0x000fe200078e000e */
[----:B------:R-:W-:-:S04]  /*ce20*/  MOV R4, R24 ;  /* 0x0000001800047202 */ /* 0x000fc80000000f00 */
[----:B------:R-:W-:Y:S01]  /*ce30*/  PRMT R74, R4, 0x5410, R6 ;  /* 0x00005410044a7816 */ /* 0x000fe20000000006 */
[----:B------:R-:W-:Y:S01]  /*ce40*/  IMAD.MOV.U32 R4, RZ, RZ, R10 ;  /* 0x000000ffff047224 */ /* 0x000fe200078e000a */
[----:B--2---:R-:W-:Y:S01]  /*ce50*/  PRMT R65, R7, 0x5410, R63 ;  /* 0x0000541007417816 */ /* 0x004fe2000000003f */
[----:B------:R-:W-:Y:S01]  /*ce60*/  IMAD.MOV.U32 R6, RZ, RZ, R11 ;  /* 0x000000ffff067224 */ /* 0x000fe200078e000b */
[----:B0-----:R-:W-:Y:S06]  /*ce70*/  @!P0 BRA `(.L_x_1593) ;  /* 0x000001f4003c8947 */ /* 0x001fec0003800000 */
.L_x_1935:
[----:B------:R-:W-:Y:S05]  /*ce80*/  BSYNC B1 ;  /* 0x0000000000017941 */ /* 0x000fea0003800000 */
.L_x_1592:
        /* <DEDUP_REMOVED lines=13> */
[----:B------:R-:W-:Y:S01]  /*cf60*/  SHF.R.U32.HI R91, RZ, 0x10, R61 ;  /* 0x00000010ff5b7819 */ /* 0x000fe2000001163d */
[--C-:B------:R-:W-:Y:S01]  /*cf70*/  HADD2.F32 R90, -RZ, R88.reuse.H1_H1 ;  /* 0x30000058ff5a7230 */ /* 0x100fe20000004100 */
[----:B------:R-:W-:Y:S01]  /*cf80*/  SHF.R.U32.HI R93, RZ, 0x10, R59 ;  /* 0x00000010ff5d7819 */ /* 0x000fe2000001163b */
[----:B------:R-:W-:Y:S01]  /*cf90*/  HADD2.F32 R92, -RZ, R88.H0_H0 ;  /* 0x20000058ff5c7230 */ /* 0x000fe20000004100 */
[----:B------:R-:W-:Y:S01]  /*cfa0*/  SHF.R.U64 R60, R60, 0x10, R61 ;  /* 0x000000103c3c7819 */ /* 0x000fe2000000123d */
[----:B------:R-:W-:Y:S01]  /*cfb0*/  HADD2.F32 R91, -RZ, R91.H0_H0 ;  /* 0x2000005bff5b7230 */ /* 0x000fe20000004100 */
[----:B------:R-:W-:Y:S01]  /*cfc0*/  SHF.R.U64 R58, R58, 0x10, R59 ;  /* 0x000000103a3a7819 */ /* 0x000fe2000000123b */
[----:B------:R-:W-:Y:S02]  /*cfd0*/  HADD2.F32 R93, -RZ, R93.H0_H0 ;  /* 0x2000005dff5d7230 */ /* 0x000fe40000004100 */
[----:B------:R-:W-:-:S02]  /*cfe0*/  HADD2.F32 R60, -RZ, R60.H0_H0 ;  /* 0x2000003cff3c7230 */ /* 0x000fc40000004100 */
[----:B------:R-:W-:Y:S02]  /*cff0*/  HADD2.F32 R58, -RZ, R58.H0_H0 ;  /* 0x2000003aff3a7230 */ /* 0x000fe40000004100 */
[--C-:B0-----:R-:W-:Y:S02]  /*d000*/  HADD2.F32 R89, -RZ, R7.reuse.H1_H1 ;  /* 0x30000007ff597230 */ /* 0x101fe40000004100 */
[----:B------:R-:W-:Y:S02]  /*d010*/  HADD2.F32 R88, -RZ, R7.H0_H0 ;  /* 0x20000007ff587230 */ /* 0x000fe40000004100 */
[--C-:B------:R-:W-:Y:S02]  /*d020*/  HADD2.F32 R61, -RZ, R4.reuse.H1_H1 ;  /* 0x30000004ff3d7230 */ /* 0x100fe40000004100 */
[C---:B------:R-:W-:Y:S01]  /*d030*/  FMUL.FTZ R95, R89.reuse, R93 ;  /* 0x0000005d595f7220 */ /* 0x040fe20000410000 */
[----:B------:R-:W-:Y:S01]  /*d040*/  FMUL.FTZ R96, R89, R91 ;  /* 0x0000005b59607220 */ /* 0x000fe20000410000 */
[----:B------:R-:W-:-:S02]  /*d050*/  HADD2.F32 R59, -RZ, R4.H0_H0 ;  /* 0x20000004ff3b7230 */ /* 0x000fc40000004100 */
[C---:B------:R-:W-:Y:S01]  /*d060*/  FFMA.FTZ R95, R88.reuse, R91, -R95 ;  /* 0x0000005b585f7223 */ /* 0x040fe2000001085f */
[----:B------:R-:W-:Y:S01]  /*d070*/  FFMA.FTZ R96, R88, R93, R96 ;  /* 0x0000005d58607223 */ /* 0x000fe20000010060 */
[C---:B------:R-:W-:Y:S01]  /*d080*/  FMUL.FTZ R94, R61.reuse, R92 ;  /* 0x0000005c3d5e7220 */ /* 0x040fe20000410000 */
[-C--:B------:R-:W-:Y:S01]  /*d090*/  FMUL.FTZ R88, R61, R90.reuse ;  /* 0x0000005a3d587220 */ /* 0x080fe20000410000 */
[--C-:B------:R-:W-:Y:S02]  /*d0a0*/  HADD2.F32 R7, -RZ, R6.reuse.H0_H0 ;  /* 0x20000006ff077230 */ /* 0x100fe40000004100 */
[----:B------:R-:W-:Y:S02]  /*d0b0*/  HADD2.F32 R4, -RZ, R5.H0_H0 ;  /* 0x20000005ff047230 */ /* 0x000fe40000004100 */
[C---:B------:R-:W-:Y:S01]  /*d0c0*/  FFMA.FTZ R94, R59.reuse, R90, -R94 ;  /* 0x0000005a3b5e7223 */ /* 0x040fe2000001085e */
[----:B------:R-:W-:Y:S02]  /*d0d0*/  HADD2.F32 R61, -RZ, R87.H1_H1 ;  /* 0x30000057ff3d7230 */ /* 0x000fe40000004100 */
[----:B------:R-:W-:Y:S01]  /*d0e0*/  FFMA.FTZ R59, R59, R92, R88 ;  /* 0x0000005c3b3b7223 */ /* 0x000fe20000010058 */
[----:B------:R-:W-:-:S02]  /*d0f0*/  HADD2.F32 R6, -RZ, R6.H1_H1 ;  /* 0x30000006ff067230 */ /* 0x000fc40000004100 */
[----:B------:R-:W-:Y:S02]  /*d100*/  HADD2.F32 R5, -RZ, R5.H1_H1 ;  /* 0x30000005ff057230 */ /* 0x000fe40000004100 */
[----:B------:R-:W-:Y:S02]  /*d110*/  HADD2.F32 R87, -RZ, R87.H0_H0 ;  /* 0x20000057ff577230 */ /* 0x000fe40000004100 */
[C---:B------:R-:W-:Y:S01]  /*d120*/  FMUL.FTZ R88, R6.reuse, R61 ;  /* 0x0000003d06587220 */ /* 0x040fe20000410000 */
[C---:B------:R-:W-:Y:S01]  /*d130*/  FMUL.FTZ R89, R5.reuse, R58 ;  /* 0x0000003a05597220 */ /* 0x040fe20000410000 */
[-C--:B------:R-:W-:Y:S01]  /*d140*/  FMUL.FTZ R91, R5, R60.reuse ;  /* 0x0000003c055b7220 */ /* 0x080fe20000410000 */
[-C--:B------:R-:W-:Y:S01]  /*d150*/  FMUL.FTZ R90, R6, R87.reuse ;  /* 0x00000057065a7220 */ /* 0x080fe20000410000 */
[C---:B------:R-:W-:Y:S01]  /*d160*/  FFMA.FTZ R6, R7.reuse, R87, -R88 ;  /* 0x0000005707067223 */ /* 0x040fe20000010858 */
[C---:B------:R-:W-:Y:S01]  /*d170*/  FFMA.FTZ R5, R4.reuse, R60, -R89 ;  /* 0x0000003c04057223 */ /* 0x040fe20000010859 */
[----:B------:R-:W-:Y:S01]  /*d180*/  FFMA.FTZ R58, R4, R58, R91 ;  /* 0x0000003a043a7223 */ /* 0x000fe2000001005b */
[----:B------:R-:W-:Y:S01]  /*d190*/  FFMA.FTZ R61, R7, R61, R90 ;  /* 0x0000003d073d7223 */ /* 0x000fe2000001005a */
[----:B------:R-:W-:-:S02]  /*d1a0*/  F2FP.F16.F32.PACK_AB R7, R96, R95 ;  /* 0x0000005f6007723e */ /* 0x000fc400000000ff */
[----:B------:R-:W-:Y:S02]  /*d1b0*/  F2FP.F16.F32.PACK_AB R4, R59, R94 ;  /* 0x0000005e3b04723e */ /* 0x000fe400000000ff */
[----:B------:R-:W-:Y:S02]  /*d1c0*/  F2FP.F16.F32.PACK_AB R6, R61, R6 ;  /* 0x000000063d06723e */ /* 0x000fe400000000ff */
[----:B------:R-:W-:-:S05]  /*d1d0*/  F2FP.F16.F32.PACK_AB R5, R58, R5 ;  /* 0x000000053a05723e */ /* 0x000fca00000000ff */
[----:B------:R0:W-:Y:S02]  /*d1e0*/  STS.128 [R3+0xc400], R4 ;  /* 0x00c4000403007388 */ /* 0x0001e40000000c00 */
.L_x_1597:
[----:B------:R-:W-:Y:S05]  /*d1f0*/  BSYNC B2 ;  /* 0x0000000000027941 */ /* 0x000fea0003800000 */
.L_x_1596:
[----:B------:R-:W-:Y:S04]  /*d200*/  BSSY B2, `(.L_x_1598) ;  /* 0x000002c000027945 */ /* 0x000fe80003800000 */
[----:B------:R-:W-:Y:S05]  /*d210*/  @P1 BRA `(.L_x_1599) ;  /* 0x0000000000a81947 */ /* 0x000fea0003800000 */
[----:B0-----:R-:W0:Y:S01]  /*d220*/  LDS.128 R4, [R0] ;  /* 0x0000000000047984 */ /* 0x001e220000000c00 */
[----:B------:R-:W-:Y:S01]  /*d230*/  SHF.R.U32.HI R59, RZ, 0x10, R57 ;  /* 0x00000010ff3b7819 */ /* 0x000fe20000011639 */
[----:B------:R-:W-:Y:S01]  /*d240*/  HADD2.F32 R58, -RZ, R84.H0_H0 ;  /* 0x20000054ff3a7230 */ /* 0x000fe20000004100 */
[----:B------:R-:W-:Y:S01]  /*d250*/  SHF.R.U32.HI R61, RZ, 0x10, R55 ;  /* 0x00000010ff3d7819 */ /* 0x000fe20000011637 */
[----:B------:R-:W-:Y:S01]  /*d260*/  HADD2.F32 R60, -RZ, R83.H0_H0 ;  /* 0x20000053ff3c7230 */ /* 0x000fe20000004100 */
[----:B------:R-:W-:Y:S01]  /*d270*/  SHF.R.U64 R91, R56, 0x10, R57 ;  /* 0x00000010385b7819 */ /* 0x000fe20000001239 */
[----:B------:R-:W-:Y:S01]  /*d280*/  HADD2.F32 R59, -RZ, R59.H0_H0 ;  /* 0x2000003bff3b7230 */ /* 0x000fe20000004100 */
[----:B------:R-:W-:Y:S01]  /*d290*/  SHF.R.U64 R89, R54, 0x10, R55 ;  /* 0x0000001036597819 */ /* 0x000fe20000001237 */
[----:B------:R-:W-:Y:S02]  /*d2a0*/  HADD2.F32 R61, -RZ, R61.H0_H0 ;  /* 0x2000003dff3d7230 */ /* 0x000fe40000004100 */
[----:B------:R-:W-:-:S02]  /*d2b0*/  HADD2.F32 R83, -RZ, R83.H1_H1 ;  /* 0x30000053ff537230 */ /* 0x000fc40000004100 */
[----:B------:R-:W-:Y:S02]  /*d2c0*/  HADD2.F32 R84, -RZ, R84.H1_H1 ;  /* 0x30000054ff547230 */ /* 0x000fe40000004100 */
[--C-:B0-----:R-:W-:Y:S02]  /*d2d0*/  HADD2.F32 R57, -RZ, R7.reuse.H1_H1 ;  /* 0x30000007ff397230 */ /* 0x101fe40000004100 */
[----:B------:R-:W-:Y:S02]  /*d2e0*/  HADD2.F32 R56, -RZ, R7.H0_H0 ;  /* 0x20000007ff387230 */ /* 0x000fe40000004100 */
[--C-:B------:R-:W-:Y:S02]  /*d2f0*/  HADD2.F32 R7, -RZ, R4.reuse.H0_H0 ;  /* 0x20000004ff077230 */ /* 0x100fe40000004100 */
[C---:B------:R-:W-:Y:S01]  /*d300*/  FMUL.FTZ R90, R57.reuse, R59 ;  /* 0x0000003b395a7220 */ /* 0x040fe20000410000 */
[----:B------:R-:W-:Y:S02]  /*d310*/  HADD2.F32 R4, -RZ, R4.H1_H1 ;  /* 0x30000004ff047230 */ /* 0x000fe40000004100 */
[----:B------:R-:W-:Y:S01]  /*d320*/  FMUL.FTZ R87, R57, R61 ;  /* 0x0000003d39577220 */ /* 0x000fe20000410000 */
[----:B------:R-:W-:-:S02]  /*d330*/  HADD2.F32 R54, -RZ, R6.H0_H0 ;  /* 0x20000006ff367230 */ /* 0x000fc40000004100 */
[----:B------:R-:W-:Y:S01]  /*d340*/  FFMA.FTZ R92, R56, R61, R90 ;  /* 0x0000003d385c7223 */ /* 0x000fe2000001005a */
[----:B------:R-:W-:Y:S02]  /*d350*/  HADD2.F32 R55, -RZ, R6.H1_H1 ;  /* 0x30000006ff377230 */ /* 0x000fe40000004100 */
[----:B------:R-:W-:Y:S01]  /*d360*/  FMUL.FTZ R88, R4, R60 ;  /* 0x0000003c04587220 */ /* 0x000fe20000410000 */
[--C-:B------:R-:W-:Y:S02]  /*d370*/  HADD2.F32 R6, -RZ, R5.reuse.H0_H0 ;  /* 0x20000005ff067230 */ /* 0x100fe40000004100 */
[----:B------:R-:W-:Y:S01]  /*d380*/  FFMA.FTZ R87, R56, R59, -R87 ;  /* 0x0000003b38577223 */ /* 0x000fe20000010857 */
[-C--:B------:R-:W-:Y:S01]  /*d390*/  FMUL.FTZ R90, R4, R58.reuse ;  /* 0x0000003a045a7220 */ /* 0x080fe20000410000 */
[----:B------:R-:W-:Y:S02]  /*d3a0*/  HADD2.F32 R5, -RZ, R5.H1_H1 ;  /* 0x30000005ff057230 */ /* 0x000fe40000004100 */
[----:B------:R-:W-:Y:S01]  /*d3b0*/  FFMA.FTZ R88, R7, R58, -R88 ;  /* 0x0000003a07587223 */ /* 0x000fe20000010858 */
[----:B------:R-:W-:-:S02]  /*d3c0*/  HADD2.F32 R56, -RZ, R89.H0_H0 ;  /* 0x20000059ff387230 */ /* 0x000fc40000004100 */
[----:B------:R-:W-:Y:S01]  /*d3d0*/  FFMA.FTZ R57, R7, R60, R90 ;  /* 0x0000003c07397223 */ /* 0x000fe2000001005a */
[----:B------:R-:W-:Y:S02]  /*d3e0*/  HADD2.F32 R4, -RZ, R91.H0_H0 ;  /* 0x2000005bff047230 */ /* 0x000fe40000004100 */
[CC--:B------:R-:W-:Y:S01]  /*d3f0*/  FMUL.FTZ R59, R55.reuse, R83.reuse ;  /* 0x00000053373b7220 */ /* 0x0c0fe20000410000 */
[----:B------:R-:W-:Y:S01]  /*d400*/  FMUL.FTZ R58, R55, R84 ;  /* 0x00000054373a7220 */ /* 0x000fe20000410000 */
[C---:B------:R-:W-:Y:S01]  /*d410*/  FMUL.FTZ R7, R5.reuse, R56 ;  /* 0x0000003805077220 */ /* 0x040fe20000410000 */
[----:B------:R-:W-:Y:S01]  /*d420*/  FMUL.FTZ R55, R5, R4 ;  /* 0x0000000405377220 */ /* 0x000fe20000410000 */
[C---:B------:R-:W-:Y:S01]  /*d430*/  FFMA.FTZ R59, R54.reuse, R84, -R59 ;  /* 0x00000054363b7223 */ /* 0x040fe2000001083b */
[----:B------:R-:W-:Y:S01]  /*d440*/  FFMA.FTZ R58, R54, R83, R58 ;  /* 0x00000053363a7223 */ /* 0x000fe2000001003a */
[C---:B------:R-:W-:Y:S01]  /*d450*/  FFMA.FTZ R5, R6.reuse, R4, -R7 ;  /* 0x0000000406057223 */ /* 0x040fe20000010807 */
[----:B------:R-:W-:Y:S01]  /*d460*/  FFMA.FTZ R56, R6, R56, R55 ;  /* 0x0000003806387223 */ /* 0x000fe20000010037 */
[----:B------:R-:W-:-:S02]  /*d470*/  F2FP.F16.F32.PACK_AB R7, R92, R87 ;  /* 0x000000575c07723e */ /* 0x000fc400000000ff */
[----:B------:R-:W-:Y:S02]  /*d480*/  F2FP.F16.F32.PACK_AB R6, R58, R59 ;  /* 0x0000003b3a06723e */ /* 0x000fe400000000ff */
[----:B------:R-:W-:Y:S02]  /*d490*/  F2FP.F16.F32.PACK_AB R4, R57, R88 ;  /* 0x000000583904723e */ /* 0x000fe400000000ff */
[----:B------:R-:W-:-:S05]  /*d4a0*/  F2FP.F16.F32.PACK_AB R5, R56, R5 ;  /* 0x000000053805723e */ /* 0x000fca00000000ff */
[----:B------:R1:W-:Y:S02]  /*d4b0*/  STS.128 [R0], R4 ;  /* 0x0000000400007388 */ /* 0x0003e40000000c00 */
.L_x_1599:
[----:B------:R-:W-:Y:S05]  /*d4c0*/  BSYNC B2 ;  /* 0x0000000000027941 */ /* 0x000fea0003800000 */
.L_x_1598:
[----:B------:R-:W-:Y:S04]  /*d4d0*/  BSSY B2, `(.L_x_1600) ;  /* 0x000002c000027945 */ /* 0x000fe80003800000 */
[----:B------:R-:W-:Y:S05]  /*d4e0*/  @P2 BRA `(.L_x_1601) ;  /* 0x0000000000a82947 */ /* 0x000fea0003800000 */
[----:B01----:R-:W0:Y:S01]  /*d4f0*/  LDS.128 R4, [R3+0x10400] ;  /* 0x0104000003047984 */ /* 0x003e220000000c00 */
        /* <DEDUP_REMOVED lines=40> */
[----:B------:R2:W-:Y:S02]  /*d780*/  STS.128 [R3+0x10400], R4 ;  /* 0x0104000403007388 */ /* 0x0005e40000000c00 */
.L_x_1601:
[----:B------:R-:W-:Y:S05]  /*d790*/  BSYNC B2 ;  /* 0x0000000000027941 */ /* 0x000fea0003800000 */
.L_x_1600:
[----:B------:R-:W-:Y:S04]  /*d7a0*/  BSSY B2, `(.L_x_1602) ;  /* 0x000002c000027945 */ /* 0x000fe80003800000 */
[----:B------:R-:W-:Y:S05]  /*d7b0*/  @P3 BRA `(.L_x_1603) ;  /* 0x0000000000a83947 */ /* 0x000fea0003800000 */
[----:B012---:R-:W0:Y:S01]  /*d7c0*/  LDS.128 R4, [R0+0x4000] ;  /* 0x0040000000047984 */ /* 0x007e220000000c00 */
        /* <DEDUP_REMOVED lines=41> */
.L_x_1603:
[----:B------:R-:W-:Y:S05]  /*da60*/  BSYNC B2 ;  /* 0x0000000000027941 */ /* 0x000fea0003800000 */
.L_x_1602:
[----:B------:R-:W-:Y:S04]  /*da70*/  BSSY B2, `(.L_x_1604) ;  /* 0x000002c000027945 */ /* 0x000fe80003800000 */
[----:B------:R-:W-:Y:S05]  /*da80*/  @P4 BRA `(.L_x_1605) ;  /* 0x0000000000a84947 */ /* 0x000fea0003800000 */
[----:B0123--:R-:W0:Y:S01]  /*da90*/  LDS.128 R4, [R3+0x14400] ;  /* 0x0144000003047984 */ /* 0x00fe220000000c00 */
[----:B------:R-:W-:Y:S01]  /*daa0*/  SHF.R.U32.HI R47, RZ, 0x10, R45 ;  /* 0x00000010ff2f7819 */ /* 0x000fe2000001162d */
[----:B------:R-:W-:Y:S01]  /*dab0*/  HADD2.F32 R46, -RZ, R70.H1_H1 ;  /* 0x30000046ff2e7230 */ /* 0x000fe20000004100 */
[----:B------:R-:W-:Y:S01]  /*dac0*/  SHF.R.U32.HI R49, RZ, 0x10, R43 ;  /* 0x00000010ff317819 */ /* 0x000fe2000001162b */
[----:B------:R-:W-:Y:S01]  /*dad0*/  HADD2.F32 R48, -RZ, R71.H1_H1 ;  /* 0x30000047ff307230 */ /* 0x000fe20000004100 */
        /* <DEDUP_REMOVED lines=37> */
.L_x_1605:
[----:B------:R-:W-:Y:S05]  /*dd30*/  BSYNC B2 ;  /* 0x0000000000027941 */ /* 0x000fea0003800000 */
.L_x_1604:
[----:B------:R-:W-:Y:S05]  /*dd40*/  @P5 BRA `(.L_x_1595) ;  /* 0x0000000000a85947 */ /* 0x000fea0003800000 */
[----:B01234-:R-:W0:Y:S01]  /*dd50*/  LDS.128 R4, [R0+0x8000] ;  /* 0x0080000000047984 */ /* 0x01fe220000000c00 */
[----:B------:R-:W-:Y:S01]  /*dd60*/  SHF.R.U32.HI R43, RZ, 0x10, R37 ;  /* 0x00000010ff2b7819 */ /* 0x000fe20000011625 */
[----:B------:R-:W-:Y:S01]  /*dd70*/  HADD2.F32 R42, -RZ, R66.H1_H1 ;  /* 0x30000042ff2a7230 */ /* 0x000fe20000004100 */
[--C-:B------:R-:W-:Y:S01]  /*dd80*/  SHF.R.U32.HI R45, RZ, 0x10, R39.reuse ;  /* 0x00000010ff2d7819 */ /* 0x100fe20000011627 */
        /* <DEDUP_REMOVED lines=38> */
.L_x_1595:
[----:B------:R-:W-:Y:S05]  /*dff0*/  BSYNC B1 ;  /* 0x0000000000017941 */ /* 0x000fea0003800000 */
.L_x_1594:
        /* <DEDUP_REMOVED lines=12> */
[--C-:B------:R-:W-:Y:S01]  /*e0c0*/  SHF.R.U64 R47, R40, 0x10, R41.reuse ;  /* 0x00000010282f7819 */ /* 0x100fe20000001229 */
[----:B------:R-:W-:Y:S01]  /*e0d0*/  HADD2.F32 R38, -RZ, R86.H0_H0 ;  /* 0x20000056ff267230 */ /* 0x000fe20000004100 */
[----:B------:R-:W-:Y:S01]  /*e0e0*/  SHF.R.U32.HI R39, RZ, 0x10, R41 ;  /* 0x00000010ff277819 */ /* 0x000fe20000011629 */
[--C-:B------:R-:W-:Y:S01]  /*e0f0*/  HADD2.F32 R40, -RZ, R85.reuse.H0_H0 ;  /* 0x20000055ff287230 */ /* 0x100fe20000004100 */
[--C-:B------:R-:W-:Y:S01]  /*e100*/  SHF.R.U32.HI R41, RZ, 0x10, R31.reuse ;  /* 0x00000010ff297819 */ /* 0x100fe2000001161f */
[----:B------:R-:W-:Y:S01]  /*e110*/  HADD2.F32 R85, -RZ, R85.H1_H1 ;  /* 0x30000055ff557230 */ /* 0x000fe20000004100 */
[----:B------:R-:W-:Y:S01]  /*e120*/  SHF.R.U64 R45, R30, 0x10, R31 ;  /* 0x000000101e2d7819 */ /* 0x000fe2000000121f */
[----:B------:R-:W-:Y:S02]  /*e130*/  HADD2.F32 R39, -RZ, R39.H0_H0 ;  /* 0x20000027ff277230 */ /* 0x000fe40000004100 */
[----:B------:R-:W-:-:S02]  /*e140*/  HADD2.F32 R41, -RZ, R41.H0_H0 ;  /* 0x20000029ff297230 */ /* 0x000fc40000004100 */
        /* <DEDUP_REMOVED lines=32> */
.L_x_1608:
[----:B------:R-:W-:Y:S05]  /*e350*/  BSYNC B1 ;  /* 0x0000000000017941 */ /* 0x000fea0003800000 */
.L_x_1607:
[----:B------:R-:W-:Y:S04]  /*e360*/  BSSY B1, `(.L_x_1609) ;  /* 0x000002c000017945 */ /* 0x000fe80003800000 */
[----:B------:R-:W-:Y:S05]  /*e370*/  @P1 BRA `(.L_x_1610) ;  /* 0x0000000000a81947 */ /* 0x000fea0003800000 */
[----:B0-----:R-:W0:Y:S01]  /*e380*/  LDS.128 R4, [R0+0x2000] ;  /* 0x0020000000047984 */ /* 0x001e220000000c00 */
        /* <DEDUP_REMOVED lines=41> */
.L_x_1610:
[----:B------:R-:W-:Y:S05]  /*e620*/  BSYNC B1 ;  /* 0x0000000000017941 */ /* 0x000fea0003800000 */
.L_x_1609:
        /* <DEDUP_REMOVED lines=44> */
.L_x_1612:
[----:B------:R-:W-:Y:S05]  /*e8f0*/  BSYNC B1 ;  /* 0x0000000000017941 */ /* 0x000fea0003800000 */
.L_x_1611:
[----:B------:R-:W-:Y:S04]  /*e900*/  BSSY B1, `(.L_x_1613) ;  /* 0x000002c000017945 */ /* 0x000fe80003800000 */
[----:B------:R-:W-:Y:S05]  /*e910*/  @P3 BRA `(.L_x_1614) ;  /* 0x0000000000a83947 */ /* 0x000fea0003800000 */
[----:B012---:R-:W0:Y:S01]  /*e920*/  LDS.128 R4, [R0+0x6000] ;  /* 0x0060000000047984 */ /* 0x007e220000000c00 */
[----:B------:R-:W-:Y:S01]  /*e930*/  SHF.R.U32.HI R27, RZ, 0x10, R25 ;  /* 0x00000010ff1b7819 */ /* 0x000fe20000011619 */
[----:B------:R-:W-:Y:S01]  /*e940*/  HADD2.F32 R26, -RZ, R74.H0_H0 ;  /* 0x2000004aff1a7230 */ /* 0x000fe20000004100 */
[----:B------:R-:W-:Y:S01]  /*e950*/  SHF.R.U32.HI R29, RZ, 0x10, R21 ;  /* 0x00000010ff1d7819 */ /* 0x000fe20000011615 */
[----:B------:R-:W-:Y:S01]  /*e960*/  HADD2.F32 R28, -RZ, R73.H1_H1 ;  /* 0x30000049ff1c7230 */ /* 0x000fe20000004100 */
[----:B------:R-:W-:Y:S01]  /*e970*/  SHF.R.U64 R35, R24, 0x10, R25 ;  /* 0x0000001018237819 */ /* 0x000fe20000001219 */
[----:B------:R-:W-:Y:S01]  /*e980*/  HADD2.F32 R27, -RZ, R27.H0_H0 ;  /* 0x2000001bff1b7230 */ /* 0x000fe20000004100 */
        /* <DEDUP_REMOVED lines=35> */
.L_x_1614:
[----:B------:R-:W-:Y:S05]  /*ebc0*/  BSYNC B1 ;  /* 0x0000000000017941 */ /* 0x000fea0003800000 */
.L_x_1613:
[----:B------:R-:W-:Y:S04]  /*ebd0*/  BSSY B1, `(.L_x_1615) ;  /* 0x000002c000017945 */ /* 0x000fe80003800000 */
[----:B------:R-:W-:Y:S05]  /*ebe0*/  @P4 BRA `(.L_x_1616) ;  /* 0x0000000000a84947 */ /* 0x000fea0003800000 */
[----:B0123--:R-:W0:Y:S01]  /*ebf0*/  LDS.128 R4, [R3+0x16400] ;  /* 0x0164000003047984 */ /* 0x00fe220000000c00 */
[----:B------:R-:W-:Y:S01]  /*ec00*/  SHF.R.U32.HI R21, RZ, 0x10, R15 ;  /* 0x00000010ff157819 */ /* 0x000fe2000001160f */
[----:B------:R-:W-:Y:S01]  /*ec10*/  HADD2.F32 R20, -RZ, R65.H0_H0 ;  /* 0x20000041ff147230 */ /* 0x000fe20000004100 */
[----:B------:R-:W-:Y:S01]  /*ec20*/  SHF.R.U32.HI R25, RZ, 0x10, R13 ;  /* 0x00000010ff197819 */ /* 0x000fe2000001160d */
[--C-:B------:R-:W-:Y:S01]  /*ec30*/  HADD2.F32 R24, -RZ, R64.reuse.H1_H1 ;  /* 0x30000040ff187230 */ /* 0x100fe20000004100 */
        /* <DEDUP_REMOVED lines=24> */
[C---:B------:R-:W-:Y:S01]  /*edc0*/  FMUL.FTZ R21, R13.reuse, R64 ;  /* 0x000000400d157220 */ /* 0x040fe20000410000 */
[-C--:B------:R-:W-:Y:S01]  /*edd0*/  FMUL.FTZ R25, R13, R65.reuse ;  /* 0x000000410d197220 */ /* 0x080fe20000410000 */
        /* <DEDUP_REMOVED lines=11> */
.L_x_1616:
[----:B------:R-:W-:Y:S05]  /*ee90*/  BSYNC B1 ;  /* 0x0000000000017941 */ /* 0x000fea0003800000 */
.L_x_1615:
[----:B------:R-:W-:Y:S05]  /*eea0*/  @P5 BRA `(.L_x_1606) ;  /* 0x0000003400945947 */ /* 0x000fea0003800000 */
[----:B01234-:R-:W0:Y:S01]  /*eeb0*/  LDS.128 R4, [R0+0xa000] ;  /* 0x00a0000000047984 */ /* 0x01fe220000000c00 */
[----:B------:R-:W-:Y:S01]  /*eec0*/  SHF.R.U32.HI R14, RZ, 0x10, R9 ;  /* 0x00000010ff0e7819 */ /* 0x000fe20000011609 */
[--C-:B------:R-:W-:Y:S01]  /*eed0*/  HADD2.F32 R13, -RZ, R62.reuse.H1_H1 ;  /* 0x3000003eff0d7230 */ /* 0x100fe20000004100 */
[--C-:B------:R-:W-:Y:S01]  /*eee0*/  SHF.R.U32.HI R12, RZ, 0x10, R11.reuse ;  /* 0x00000010ff0c7819 */ /* 0x100fe2000001160b */
[----:B------:R-:W-:Y:S01]  /*eef0*/  HADD2.F32 R62, -RZ, R62.H0_H0 ;  /* 0x2000003eff3e7230 */ /* 0x000fe20000004100 */
[----:B------:R-:W-:Y:S01]  /*ef00*/  SHF.R.U64 R24, R10, 0x10, R11 ;  /* 0x000000100a187819 */ /* 0x000fe2000000120b */
[----:B------:R-:W-:Y:S01]  /*ef10*/  HADD2.F32 R14, -RZ, R14.H0_H0 ;  /* 0x2000000eff0e7230 */ /* 0x000fe20000004100 */
[----:B------:R-:W-:Y:S01]  /*ef20*/  SHF.R.U64 R21, R8, 0x10, R9 ;  /* 0x0000001008157819 */ /* 0x000fe20000001209 */
[----:B------:R-:W-:Y:S02]  /*ef30*/  HADD2.F32 R12, -RZ, R12.H0_H0 ;  /* 0x2000000cff0c7230 */ /* 0x000fe40000004100 */
[----:B------:R-:W-:-:S02]  /*ef40*/  HADD2.F32 R11, -RZ, R63.H0_H0 ;  /* 0x2000003fff0b7230 */ /* 0x000fc40000004100 */
[----:B------:R-:W-:Y:S02]  /*ef50*/  HADD2.F32 R63, -RZ, R63.H1_H1 ;  /* 0x3000003fff3f7230 */ /* 0x000fe40000004100 */
[--C-:B0-----:R-:W-:Y:S02]  /*ef60*/  HADD2.F32 R10, -RZ, R7.reuse.H1_H1 ;  /* 0x30000007ff0a7230 */ /* 0x101fe40000004100 */
[--C-:B------:R-:W-:Y:S02]  /*ef70*/  HADD2.F32 R3, -RZ, R4.reuse.H0_H0 ;  /* 0x20000004ff037230 */ /* 0x100fe40000004100 */
[----:B------:R-:W-:Y:S02]  /*ef80*/  HADD2.F32 R9, -RZ, R7.H0_H0 ;  /* 0x20000007ff097230 */ /* 0x000fe40000004100 */
[C---:B------:R-:W-:Y:S01]  /*ef90*/  FMUL.FTZ R20, R10.reuse, R14 ;  /* 0x0000000e0a147220 */ /* 0x040fe20000410000 */
[----:B------:R-:W-:Y:S02]  /*efa0*/  HADD2.F32 R4, -RZ, R4.H1_H1 ;  /* 0x30000004ff047230 */ /* 0x000fe40000004100 */
[----:B------:R-:W-:Y:S01]  /*efb0*/  FMUL.FTZ R15, R10, R12 ;  /* 0x0000000c0a0f7220 */ /* 0x000fe20000410000 */
[----:B------:R-:W-:-:S02]  /*efc0*/  HADD2.F32 R7, -RZ, R6.H0_H0 ;  /* 0x20000006ff077230 */ /* 0x000fc40000004100 */
[C---:B------:R-:W-:Y:S01]  /*efd0*/  FFMA.FTZ R20, R9.reuse, R12, -R20 ;  /* 0x0000000c09147223 */ /* 0x040fe20000010814 */
[----:B------:R-:W-:Y:S02]  /*efe0*/  HADD2.F32 R8, -RZ, R6.H1_H1 ;  /* 0x30000006ff087230 */ /* 0x000fe40000004100 */
[C---:B------:R-:W-:Y:S01]  /*eff0*/  FMUL.FTZ R10, R4.reuse, R13 ;  /* 0x0000000d040a7220 */ /* 0x040fe20000410000 */
[--C-:B------:R-:W-:Y:S02]  /*f000*/  HADD2.F32 R6, -RZ, R5.reuse.H0_H0 ;  /* 0x20000005ff067230 */ /* 0x100fe40000004100 */
[----:B------:R-:W-:Y:S01]  /*f010*/  FFMA.FTZ R15, R9, R14, R15 ;  /* 0x0000000e090f7223 */ /* 0x000fe2000001000f */
[-C--:B------:R-:W-:Y:S01]  /*f020*/  FMUL.FTZ R12, R4, R11.reuse ;  /* 0x0000000b040c7220 */ /* 0x080fe20000410000 */
[----:B------:R-:W-:Y:S02]  /*f030*/  HADD2.F32 R5, -RZ, R5.H1_H1 ;  /* 0x30000005ff057230 */ /* 0x000fe40000004100 */
[----:B------:R-:W-:Y:S01]  /*f040*/  FFMA.FTZ R10, R3, R11, -R10 ;  /* 0x0000000b030a7223 */ /* 0x000fe2000001080a */
[----:B------:R-:W-:-:S02]  /*f050*/  HADD2.F32 R9, -RZ, R21.H0_H0 ;  /* 0x20000015ff097230 */ /* 0x000fc40000004100 */
[----:B------:R-:W-:Y:S01]  /*f060*/  FFMA.FTZ R3, R3, R13, R12 ;  /* 0x0000000d03037223 */ /* 0x000fe2000001000c */
[----:B------:R-:W-:Y:S02]  /*f070*/  HADD2.F32 R4, -RZ, R24.H0_H0 ;  /* 0x20000018ff047230 */ /* 0x000fe40000004100 */
[C---:B------:R-:W-:Y:S01]  /*f080*/  FMUL.FTZ R12, R8.reuse, R62 ;  /* 0x0000003e080c7220 */ /* 0x040fe20000410000 */
        /* <DEDUP_REMOVED lines=11> */
[----:B------:R0:W-:Y:S01]  /*f140*/  STS.128 [R0+0xa000], R4 ;  /* 0x00a0000400007388 */ /* 0x0001e20000000c00 */
[----:B------:R-:W-:Y:S05]  /*f150*/  BRA `(.L_x_1606) ;  /* 0x0000003000e87947 */ /* 0x000fea0003800000 */
.L_x_1585:
        /* <DEDUP_REMOVED lines=19> */
[----:B------:R-:W-:-:S04]  /*f290*/  IMAD.WIDE.U32 R6, R3, UR6, R6 ;  /* 0x0000000603067c25 */ /* 0x000fc8000f8e0006 */
[----:B------:R-:W-:Y:S01]  /*f2a0*/  IMAD R67, R3, UR7, R0 ;  /* 0x0000000703437c24 */ /* 0x000fe2000f8e0200 */
[----:B------:R-:W-:Y:S01]  /*f2b0*/  ULDC.64 UR6, c[0x0][0x400] ;  /* 0x0001000000067ab9 */ /* 0x000fe20000000a00 */
[----:B------:R-:W-:Y:S01]  /*f2c0*/  IMAD.IADD R61, R5, 0x1, R61 ;  /* 0x00000001053d7824 */ /* 0x000fe200078e023d */
[----:B------:R-:W-:Y:S01]  /*f2d0*/  LEA R3, P0, R4, UR4, 0x1 ;  /* 0x0000000404037c11 */ /* 0x000fe2000f8008ff */
[----:B------:R-:W-:Y:S01]  /*f2e0*/  IMAD.IADD R67, R7, 0x1, R67 ;  /* 0x0000000107437824 */ /* 0x000fe200078e0243 */
[----:B------:R-:W-:Y:S01]  /*f2f0*/  LEA R0, P1, R6, UR6, 0x1 ;  /* 0x0000000606007c11 */ /* 0x000fe2000f8208ff */
[----:B------:R-:W-:Y:S01]  /*f300*/  UMOV UR4, 0xffffffff ;  /* 0xffffffff00047882 */ /* 0x000fe20000000000 */
[----:B------:R-:W-:Y:S02]  /*f310*/  LEA.HI.X R61, R4, UR5, R61, 0x1, P0 ;  /* 0x00000005043d7c11 */ /* 0x000fe400080f0c3d */
[----:B------:R-:W-:Y:S01]  /*f320*/  LEA.HI.X R67, R6, UR7, R67, 0x1, P1 ;  /* 0x0000000706437c11 */ /* 0x000fe200088f0c43 */
[----:B------:R-:W-:Y:S08]  /*f330*/  BRA.DIV UR4, `(.L_x_1617) ;  /* 0x000001d204207947 */ /* 0x000ff0000b800000 */
[----:B------:R0:W1:Y:S04]  /*f340*/  SHFL.IDX PT, R7, R61, RZ, 0x1c1f ;  /* 0x001c1fff3d077589 */ /* 0x00006800000e0000 */
[----:B------:R0:W2:Y:S04]  /*f350*/  SHFL.IDX PT, R6, R3, RZ, 0x1c1f ;  /* 0x001c1fff03067589 */ /* 0x0000a800000e0000 */
[----:B------:R0:W3:Y:S04]  /*f360*/  SHFL.IDX PT, R4, R67, RZ, 0x1c1f ;  /* 0x001c1fff43047589 */ /* 0x0000e800000e0000 */
[----:B------:R0:W4:Y:S02]  /*f370*/  SHFL.IDX PT, R14, R0, RZ, 0x1c1f ;  /* 0x001c1fff000e7589 */ /* 0x00012400000e0000 */
.L_x_1941:
[----:B------:R-:W-:Y:S01]  /*f380*/  IMAD R69, R163, R10, RZ ;  /* 0x0000000aa3457224 */ /* 0x000fe200078e02ff */
[----:B------:R-:W-:Y:S01]  /*f390*/  BSSY B1, `(.L_x_1618) ;  /* 0x000002f000017945 */ /* 0x000fe20003800000 */
[----:B----4-:R-:W-:Y:S01]  /*f3a0*/  IMAD.MOV.U32 R12, RZ, RZ, R14 ;  /* 0x000000ffff0c7224 */ /* 0x010fe200078e000e */
[----:B---3--:R-:W-:Y:S02]  /*f3b0*/  MOV R13, R4 ;  /* 0x00000004000d7202 */ /* 0x008fe40000000f00 */
[----:B------:R-:W-:Y:S02]  /*f3c0*/  CS2R R44, SRZ ;  /* 0x00000000002c7805 */ /* 0x000fe4000001ff00 */
[----:B------:R-:W-:Y:S02]  /*f3d0*/  ISETP.GE.AND P0, PT, R64, R69, PT ;  /* 0x000000454000720c */ /* 0x000fe40003f06270 */
        /* <DEDUP_REMOVED lines=18> */
[----:B------:R-:W-:-:S02]  /*f500*/  CS2R R44, SRZ ;  /* 0x00000000002c7805 */ /* 0x000fc4000001ff00 */
[----:B------:R-:W-:-:S03]  /*f510*/  CS2R R46, SRZ ;  /* 0x00000000002e7805 */ /* 0x000fc6000001ff00 */
[----:B-12---:R-:W-:-:S04]  /*f520*/  @!P0 IMAD.WIDE R8, R18, 0x2, R6 ;  /* 0x0000000212088825 */ /* 0x006fc800078e0206 */
[----:B------:R-:W-:Y:S01]  /*f530*/  @!P1 IMAD.SHL.U32 R11, R221, 0x8, RZ ;  /* 0x00000008dd0b9824 */ /* 0x000fe200078e00ff */
[----:B------:R1:W5:Y:S01]  /*f540*/  @!P0 LD.E.128 R32, desc[UR46][R8.64] ;  /* 0x0000002e08208980 */ /* 0x000362000c101d00 */
[----:B------:R-:W-:Y:S01]  /*f550*/  @!P2 IMAD.SHL.U32 R15, R223, 0x8, RZ ;  /* 0x00000008df0fa824 */ /* 0x000fe200078e00ff */
[----:B------:R-:W-:Y:S01]  /*f560*/  CS2R R28, SRZ ;  /* 0x00000000001c7805 */ /* 0x000fe2000001ff00 */
[----:B------:R-:W-:Y:S01]  /*f570*/  @!P1 IMAD.WIDE R4, R11, 0x2, R6 ;  /* 0x000000020b049825 */ /* 0x000fe200078e0206 */
[----:B------:R-:W-:Y:S02]  /*f580*/  CS2R R30, SRZ ;  /* 0x00000000001e7805 */ /* 0x000fe4000001ff00 */
[----:B------:R-:W-:Y:S02]  /*f590*/  CS2R R40, SRZ ;  /* 0x0000000000287805 */ /* 0x000fe4000001ff00 */
[----:B------:R-:W-:Y:S02]  /*f5a0*/  CS2R R42, SRZ ;  /* 0x00000000002a7805 */ /* 0x000fe4000001ff00 */
[----:B------:R-:W-:-:S02]  /*f5b0*/  CS2R R24, SRZ ;  /* 0x0000000000187805 */ /* 0x000fc4000001ff00 */
[----:B------:R-:W-:Y:S02]  /*f5c0*/  CS2R R26, SRZ ;  /* 0x00000000001a7805 */ /* 0x000fe4000001ff00 */
[----:B------:R-:W-:Y:S01]  /*f5d0*/  CS2R R36, SRZ ;  /* 0x0000000000247805 */ /* 0x000fe2000001ff00 */
[--C-:B-1----:R-:W-:Y:S01]  /*f5e0*/  @!P1 IMAD.WIDE R8, R11, 0x2, R12.reuse ;  /* 0x000000020b089825 */ /* 0x102fe200078e020c */
[----:B------:R-:W-:Y:S01]  /*f5f0*/  CS2R R38, SRZ ;  /* 0x0000000000267805 */ /* 0x000fe2000001ff00 */
[----:B------:R3:W5:Y:S02]  /*f600*/  @!P1 LD.E.128 R28, desc[UR46][R4.64] ;  /* 0x0000002e041c9980 */ /* 0x000764000c101d00 */
[C---:B------:R-:W-:Y:S02]  /*f610*/  @!P2 IMAD.WIDE R10, R15.reuse, 0x2, R12 ;  /* 0x000000020f0aa825 */ /* 0x040fe400078e020c */
[----:B------:R3:W5:Y:S02]  /*f620*/  @!P1 LD.E.128 R40, desc[UR46][R8.64] ;  /* 0x0000002e08289980 */ /* 0x000764000c101d00 */
[----:B------:R-:W-:-:S02]  /*f630*/  @!P2 IMAD.WIDE R6, R15, 0x2, R6 ;  /* 0x000000020f06a825 */ /* 0x000fc400078e0206 */
[----:B------:R3:W5:Y:S02]  /*f640*/  @!P2 LD.E.128 R36, desc[UR46][R10.64] ;  /* 0x0000002e0a24a980 */ /* 0x000764000c101d00 */
[----:B------:R-:W-:Y:S02]  /*f650*/  @!P0 IMAD.WIDE R12, R18, 0x2, R12 ;  /* 0x00000002120c8825 */ /* 0x000fe400078e020c */
[----:B------:R3:W5:Y:S04]  /*f660*/  @!P2 LD.E.128 R24, desc[UR46][R6.64] ;  /* 0x0000002e0618a980 */ /* 0x000768000c101d00 */
[----:B------:R3:W5:Y:S02]  /*f670*/  @!P0 LD.E.128 R44, desc[UR46][R12.64] ;  /* 0x0000002e0c2c8980 */ /* 0x000764000c101d00 */
.L_x_1619:
[----:B------:R-:W-:Y:S05]  /*f680*/  BSYNC B1 ;  /* 0x0000000000017941 */ /* 0x000fea0003800000 */
.L_x_1618:
[----:B---3-5:R-:W-:Y:S01]  /*f690*/  IMAD.MOV.U32 R5, RZ, RZ, R45 ;  /* 0x000000ffff057224 */ /* 0x028fe200078e002d */
[----:B------:R-:W-:Y:S01]  /*f6a0*/  UMOV UR4, 0xffffffff ;  /* 0xffffffff00047882 */ /* 0x000fe20000000000 */
[----:B------:R-:W-:Y:S02]  /*f6b0*/  IMAD.MOV.U32 R4, RZ, RZ, R44 ;  /* 0x000000ffff047224 */ /* 0x000fe400078e002c */
[----:B--2---:R-:W-:Y:S01]  /*f6c0*/  IMAD.MOV.U32 R6, RZ, RZ, R46 ;  /* 0x000000ffff067224 */ /* 0x004fe200078e002e */
[----:B------:R-:W-:Y:S01]  /*f6d0*/  PRMT R101, R5, 0x7610, R101 ;  /* 0x0000761005657816 */ /* 0x000fe20000000065 */
[----:B-1----:R-:W-:Y:S01]  /*f6e0*/  IMAD.MOV.U32 R7, RZ, RZ, R47 ;  /* 0x000000ffff077224 */ /* 0x002fe200078e002f */
[----:B------:R-:W-:Y:S01]  /*f6f0*/  PRMT R96, R96, 0x5410, R4 ;  /* 0x0000541060607816 */ /* 0x000fe20000000004 */
        /* <DEDUP_REMOVED lines=9> */
[----:B------:R-:W-:Y:S01]  /*f790*/  IMAD.MOV.U32 R5, RZ, RZ, R37 ;  /* 0x000000ffff057224 */ /* 0x000fe200078e0025 */
[----:B------:R-:W-:Y:S01]  /*f7a0*/  MOV R7, R39 ;  /* 0x0000002700077202 */ /* 0x000fe20000000f00 */
[----:B------:R-:W-:-:S03]  /*f7b0*/  IMAD.MOV.U32 R6, RZ, RZ, R38 ;  /* 0x000000ffff067224 */ /* 0x000fc600078e0026 */
[----:B------:R-:W-:Y:S01]  /*f7c0*/  PRMT R76, R4, 0x5410, R5 ;  /* 0x00005410044c7816 */ /* 0x000fe20000000005 */
        /* <DEDUP_REMOVED lines=19> */
[----:B------:R-:W-:Y:S02]  /*f900*/  PRMT R78, R4, 0x5410, R5 ;  /* 0x00005410044e7816 */ /* 0x000fe40000000005 */
[----:B------:R-:W-:-:S02]  /*f910*/  CS2R R4, SRZ ;  /* 0x0000000000047805 */ /* 0x000fc4000001ff00 */
[----:B------:R-:W-:Y:S01]  /*f920*/  PRMT R79, R6, 0x5410, R7 ;  /* 0x00005410064f7816 */ /* 0x000fe20000000007 */
[----:B------:R-:W-:Y:S06]  /*f930*/  BRA.DIV UR4, `(.L_x_1620) ;  /* 0x000001ce04107947 */ /* 0x000fec000b800000 */
[----:B0-----:R-:W0:Y:S04]  /*f940*/  SHFL.IDX PT, R61, R61, 0x1, 0x1c1f ;  /* 0x003c1f003d3d7f89 */ /* 0x001e2800000e0000 */
[----:B------:R1:W2:Y:S04]  /*f950*/  SHFL.IDX PT, R60, R3, 0x1, 0x1c1f ;  /* 0x003c1f00033c7f89 */ /* 0x0002a800000e0000 */
[----:B------:R-:W3:Y:S04]  /*f960*/  SHFL.IDX PT, R67, R67, 0x1, 0x1c1f ;  /* 0x003c1f0043437f89 */ /* 0x000ee800000e0000 */
[----:B------:R1:W4:Y:S02]  /*f970*/  SHFL.IDX PT, R66, R0, 0x1, 0x1c1f ;  /* 0x003c1f0000427f89 */ /* 0x00032400000e0000 */
.L_x_1947:
[----:B------:R-:W-:Y:S01]  /*f980*/  VIADD R64, R64, 0x40 ;  /* 0x0000004040407836 */ /* 0x000fe20000000000 */
        /* <DEDUP_REMOVED lines=22> */
[----:B------:R-:W-:-:S04]  /*faf0*/  @!P1 SHF.L.U32 R63, R221, 0x3, RZ ;  /* 0x00000003dd3f9819 */ /* 0x000fc800000006ff */
[----:B0-2---:R-:W-:-:S04]  /*fb00*/  @!P0 IMAD.WIDE R4, R18, 0x2, R60 ;  /* 0x0000000212048825 */ /* 0x005fc800078e023c */
[----:B------:R-:W-:Y:S01]  /*fb10*/  @!P2 IMAD.SHL.U32 R65, R223, 0x8, RZ ;  /* 0x00000008df41a824 */ /* 0x000fe200078e00ff */
[----:B------:R0:W5:Y:S01]  /*fb20*/  @!P0 LD.E.128 R48, desc[UR46][R4.64] ;  /* 0x0000002e04308980 */ /* 0x000162000c101d00 */
[--C-:B------:R-:W-:Y:S01]  /*fb30*/  @!P1 IMAD.WIDE R20, R63, 0x2, R60.reuse ;  /* 0x000000023f149825 */ /* 0x100fe200078e023c */
[----:B------:R-:W-:Y:S02]  /*fb40*/  CS2R R54, SRZ ;  /* 0x0000000000367805 */ /* 0x000fe4000001ff00 */
[----:B------:R-:W-:Y:S02]  /*fb50*/  CS2R R8, SRZ ;  /* 0x0000000000087805 */ /* 0x000fe4000001ff00 */
[----:B------:R-:W-:Y:S01]  /*fb60*/  CS2R R10, SRZ ;  /* 0x00000000000a7805 */ /* 0x000fe2000001ff00 */
[----:B------:R-:W-:Y:S01]  /*fb70*/  @!P2 IMAD.WIDE R60, R65, 0x2, R60 ;  /* 0x00000002413ca825 */ /* 0x000fe200078e023c */
[----:B------:R-:W-:Y:S02]  /*fb80*/  CS2R R56, SRZ ;  /* 0x0000000000387805 */ /* 0x000fe4000001ff00 */
[----:B------:R-:W-:-:S02]  /*fb90*/  CS2R R58, SRZ ;  /* 0x00000000003a7805 */ /* 0x000fc4000001ff00 */
[----:B------:R-:W-:Y:S01]  /*fba0*/  CS2R R12, SRZ ;  /* 0x00000000000c7805 */ /* 0x000fe2000001ff00 */
[--C-:B---34-:R-:W-:Y:S01]  /*fbb0*/  @!P1 IMAD.WIDE R62, R63, 0x2, R66.reuse ;  /* 0x000000023f3e9825 */ /* 0x118fe200078e0242 */
[----:B0-----:R-:W-:Y:S02]  /*fbc0*/  CS2R R4, SRZ ;  /* 0x0000000000047805 */ /* 0x001fe4000001ff00 */
[----:B------:R-:W-:Y:S01]  /*fbd0*/  CS2R R14, SRZ ;  /* 0x00000000000e7805 */ /* 0x000fe2000001ff00 */
[----:B------:R0:W5:Y:S01]  /*fbe0*/  @!P1 LD.E.128 R52, desc[UR46][R20.64] ;  /* 0x0000002e14349980 */ /* 0x000162000c101d00 */
[----:B------:R-:W-:-:S03]  /*fbf0*/  @!P2 IMAD.WIDE R64, R65, 0x2, R66 ;  /* 0x000000024140a825 */ /* 0x000fc600078e0242 */
[----:B------:R0:W5:Y:S01]  /*fc00*/  @!P1 LD.E.128 R8, desc[UR46][R62.64] ;  /* 0x0000002e3e089980 */ /* 0x000162000c101d00 */
[----:B------:R-:W-:-:S03]  /*fc10*/  @!P0 IMAD.WIDE R66, R18, 0x2, R66 ;  /* 0x0000000212428825 */ /* 0x000fc600078e0242 */
[----:B------:R0:W5:Y:S04]  /*fc20*/  @!P2 LD.E.128 R56, desc[UR46][R60.64] ;  /* 0x0000002e3c38a980 */ /* 0x000168000c101d00 */
[----:B------:R0:W5:Y:S04]  /*fc30*/  @!P0 LD.E.128 R4, desc[UR46][R66.64] ;  /* 0x0000002e42048980 */ /* 0x000168000c101d00 */
[----:B------:R0:W5:Y:S02]  /*fc40*/  @!P2 LD.E.128 R12, desc[UR46][R64.64] ;  /* 0x0000002e400ca980 */ /* 0x000164000c101d00 */
.L_x_1622:
[----:B------:R-:W-:Y:S05]  /*fc50*/  BSYNC B1 ;  /* 0x0000000000017941 */ /* 0x000fea0003800000 */
.L_x_1621:
[----:B-1---5:R-:W-:Y:S01]  /*fc60*/  IMAD.MOV.U32 R3, RZ, RZ, R4 ;  /* 0x000000ffff037224 */ /* 0x022fe200078e0004 */
[----:B------:R-:W-:Y:S01]  /*fc70*/  LEA.HI R0, R188, R188, RZ, 0x1 ;  /* 0x000000bcbc007211 */ /* 0x000fe200078f08ff */
[----:B0-----:R-:W-:Y:S01]  /*fc80*/  IMAD.MOV.U32 R20, RZ, RZ, R5 ;  /* 0x000000ffff147224 */ /* 0x001fe200078e0005 */
[----:B------:R-:W-:Y:S01]  /*fc90*/  BSSY B1, `(.L_x_1623) ;  /* 0x000002c000017945 */ /* 0x000fe20003800000 */
[----:B------:R-:W-:Y:S02]  /*fca0*/  IMAD.MOV.U32 R21, RZ, RZ, R6 ;  /* 0x000000ffff157224 */ /* 0x000fe400078e0006 */
[----:B--2---:R-:W-:Y:S01]  /*fcb0*/  IMAD.MOV.U32 R60, RZ, RZ, R7 ;  /* 0x000000ffff3c7224 */ /* 0x004fe200078e0007 */
[----:B------:R-:W-:Y:S01]  /*fcc0*/  PRMT R82, R3, 0x5410, R20 ;  /* 0x0000541003527816 */ /* 0x000fe20000000014 */
[----:B------:R-:W-:Y:S01]  /*fcd0*/  IMAD.MOV.U32 R20, RZ, RZ, R9 ;  /* 0x000000ffff147224 */ /* 0x000fe200078e0009 */
[----:B------:R-:W-:Y:S01]  /*fce0*/  LOP3.LUT R3, R0, 0xfffffffe, RZ, 0xc0, !PT ;  /* 0xfffffffe00037812 */ /* 0x000fe200078ec0ff */
[----:B------:R-:W-:Y:S01]  /*fcf0*/  IMAD.MOV.U32 R62, RZ, RZ, R50 ;  /* 0x000000ffff3e7224 */ /* 0x000fe200078e0032 */
[----:B------:R-:W-:Y:S01]  /*fd00*/  PRMT R83, R21, 0x5410, R60 ;  /* 0x0000541015537816 */ /* 0x000fe2000000003c */
[----:B------:R-:W-:Y:S01]  /*fd10*/  IMAD.MOV.U32 R21, RZ, RZ, R10 ;  /* 0x000000ffff157224 */ /* 0x000fe200078e000a */
[----:B------:R-:W-:Y:S01]  /*fd20*/  MOV R0, R8 ;  /* 0x0000000800007202 */ /* 0x000fe20000000f00 */
        /* <DEDUP_REMOVED lines=22> */
[----:B------:R-:W-:Y:S02]  /*fe90*/  VIADDMNMX R0, R69, -R178, 0x80, PT ;  /* 0x0000008045007446 */ /* 0x000fe400038009b2 */
[----:B------:R-:W-:Y:S01]  /*fea0*/  PRMT R74, R60, 0x5410, R62 ;  /* 0x000054103c4a7816 */ /* 0x000fe2000000003e */
[----:B------:R-:W-:Y:S01]  /*feb0*/  IMAD.MOV.U32 R60, RZ, RZ, R55 ;  /* 0x000000ffff3c7224 */ /* 0x000fe200078e0037 */
[----:B------:R-:W-:Y:S01]  /*fec0*/  PRMT R85, R85, 0x5410, R21 ;  /* 0x0000541055557816 */ /* 0x000fe20000000015 */
[----:B------:R-:W-:Y:S01]  /*fed0*/  IMAD.MOV.U32 R62, RZ, RZ, R56 ;  /* 0x000000ffff3e7224 */ /* 0x000fe200078e0038 */
[----:B------:R-:W-:-:S02]  /*fee0*/  MOV R21, R54 ;  /* 0x0000003600157202 */ /* 0x000fc40000000f00 */
[----:B------:R-:W-:Y:S02]  /*fef0*/  ISETP.GE.AND P1, PT, R162, R0, PT ;  /* 0x00000000a200720c */ /* 0x000fe40003f26270 */
[----:B------:R-:W-:Y:S01]  /*ff00*/  PRMT R75, R21, 0x5410, R60 ;  /* 0x00005410154b7816 */ /* 0x000fe2000000003c */
[----:B------:R-:W-:Y:S01]  /*ff10*/  IMAD.MOV.U32 R60, RZ, RZ, R58 ;  /* 0x000000ffff3c7224 */ /* 0x000fe200078e003a */
[----:B------:R-:W-:Y:S01]  /*ff20*/  PRMT R21, R62, 0x5410, R63 ;  /* 0x000054103e157816 */ /* 0x000fe2000000003f */
[----:B------:R-:W-:Y:S01]  /*ff30*/  IMAD.MOV.U32 R62, RZ, RZ, R59 ;  /* 0x000000ffff3e7224 */ /* 0x000fe200078e003b */
[----:B0-----:R-:W-:Y:S07]  /*ff40*/  @!P0 BRA `(.L_x_1624) ;  /* 0x000001c800008947 */ /* 0x001fee0003800000 */
.L_x_1948:
[----:B------:R-:W-:Y:S05]  /*ff50*/  BSYNC B1 ;  /* 0x0000000000017941 */ /* 0x000fea0003800000 */
.L_x_1623:
[----:B------:R-:W-:Y:S01]  /*ff60*/  BSSY B1, `(.L_x_1625) ;  /* 0x000012e000017945 */ /* 0x000fe20003800000 */
[----:B------:R-:W-:-:S03]  /*ff70*/  PRMT R69, R60, 0x5410, R62 ;  /* 0x000054103c457816 */ /* 0x000fc6000000003e */
[----:B------:R-:W-:Y:S05]  /*ff80*/  @P1 BRA `(.L_x_1626) ;  /* 0x0000001000ac1947 */ /* 0x000fea0003800000 */
[----:B------:R-:W1:Y:S01]  /*ff90*/  LDC R70, c[0x0][0x3f4] ;  /* 0x0000fd00ff467b82 */ /* 0x000e620000000800 */
[----:B------:R-:W-:Y:S01]  /*ffa0*/  BSSY B2, `(.L_x_1627) ;  /* 0x0000067000027945 */ /* 0x000fe20003800000 */
[-C--:B-1----:R-:W-:Y:S02]  /*ffb0*/  ISETP.GE.AND P0, PT, R18, R70.reuse, PT ;  /* 0x000000461200720c */ /* 0x082fe40003f06270 */
[-C--:B------:R-:W-:Y:S02]  /*ffc0*/  ISETP.GE.AND P1, PT, R165, R70.reuse, PT ;  /* 0x00000046a500720c */ /* 0x080fe40003f26270 */
[----:B------:R-:W-:-:S09]  /*ffd0*/  ISETP.GE.AND P2, PT, R166, R70, PT ;  /* 0x00000046a600720c */ /* 0x000fd20003f46270 */
[----:B------:R-:W-:Y:S05]  /*ffe0*/  @P0 BRA `(.L_x_1628) ;  /* 0x0000000400880947 */ /* 0x000fea0003800000 */
[----:B------:R-:W-:Y:S01]  /*fff0*/  LEA.HI R62, R70, R191, RZ, 0x1d ;  /* 0x000000bf463e7211 */ /* 0x000fe200078fe8ff */
[----:B------:R-:W-:Y:S01]  /*10000*/  HADD2.F32 R101, -RZ, R101.H0_H0 ;  /* 0x20000065ff657230 */ /* 0x000fe20000004100 */
[----:B0-----:R-:W-:Y:S01]  /*10010*/  LOP3.LUT R61, R175, 0x38, R18, 0xf8, !PT ;  /* 0x00000038af3d7812 */ /* 0x001fe200078ef812 */
[----:B------:R-:W-:Y:S01]  /*10020*/  HADD2.F32 R103, -RZ, R97.H0_H0 ;  /* 0x20000061ff677230 */ /* 0x000fe20000004100 */
[----:B------:R-:W-:Y:S01]  /*10030*/  SHF.R.S32.HI R63, RZ, 0x1f, R62 ;  /* 0x0000001fff3f7819 */ /* 0x000fe2000001143e */
[----:B------:R-:W-:Y:S01]  /*10040*/  IMAD.SHL.U32 R64, R62, 0x8, RZ ;  /* 0x000000083e407824 */ /* 0x000fe200078e00ff */
[----:B------:R-:W-:Y:S02]  /*10050*/  LOP3.LUT R60, R61, R176, RZ, 0x3c, !PT ;  /* 0x000000b03d3c7212 */ /* 0x000fe400078e3cff */
[----:B------:R-:W-:Y:S02]  /*10060*/  LEA.HI R62, R63, R62, RZ, 0x3 ;  /* 0x0000003e3f3e7211 */ /* 0x000fe400078f18ff */
[----:B------:R-:W-:-:S02]  /*10070*/  LOP3.LUT R63, R175, 0x38, R64, 0xf8, !PT ;  /* 0x00000038af3f7812 */ /* 0x000fc400078ef840 */
[----:B------:R-:W-:Y:S01]  /*10080*/  IADD3 R61, R177, R60, RZ ;  /* 0x0000003cb13d7210 */ /* 0x000fe20007ffe0ff */
[----:B------:R-:W-:Y:S01]  /*10090*/  IMAD.SHL.U32 R62, R62, 0x400, RZ ;  /* 0x000004003e3e7824 */ /* 0x000fe200078e00ff */
[----:B------:R-:W-:Y:S02]  /*100a0*/  LOP3.LUT R65, R63, R176, RZ, 0x3c, !PT ;  /* 0x000000b03f417212 */ /* 0x000fe400078e3cff */
[----:B------:R-:W-:Y:S01]  /*100b0*/  SHF.R.U32.HI R91, RZ, 0x10, R45 ;  /* 0x00000010ff5b7819 */ /* 0x000fe2000001162d */
[--C-:B------:R-:W-:Y:S01]  /*100c0*/  IMAD R80, R61, 0x2, R2.reuse ;  /* 0x000000023d507824 */ /* 0x100fe200078e0202 */
[----:B------:R-:W-:Y:S02]  /*100d0*/  LOP3.LUT R64, R62, 0x7fffe000, RZ, 0xc0, !PT ;  /* 0x7fffe0003e407812 */ /* 0x000fe400078ec0ff */
[----:B------:R-:W-:Y:S01]  /*100e0*/  SHF.R.U32.HI R90, RZ, 0x10, R33 ;  /* 0x00000010ff5a7819 */ /* 0x000fe20000011621 */
[----:B------:R-:W-:Y:S01]  /*100f0*/  HADD2.F32 R100, -RZ, R91.H0_H0 ;  /* 0x2000005bff647230 */ /* 0x000fe20000004100 */
[----:B------:R-:W-:Y:S01]  /*10100*/  IADD3 R65, R65, R64, R177 ;  /* 0x0000004041417210 */ /* 0x000fe20007ffe0b1 */
[----:B------:R-:W0:Y:S01]  /*10110*/  LDS.128 R60, [R80+0xc400] ;  /* 0x00c40000503c7984 */ /* 0x000e220000000c00 */
[----:B------:R-:W-:Y:S01]  /*10120*/  SHF.R.U64 R32, R32, 0x10, R33 ;  /* 0x0000001020207819 */ /* 0x000fe20000001221 */
[----:B------:R-:W-:Y:S01]  /*10130*/  HADD2.F32 R90, -RZ, R90.H0_H0 ;  /* 0x2000005aff5a7230 */ /* 0x000fe20000004100 */
[----:B------:R-:W-:Y:S01]  /*10140*/  SHF.R.U64 R33, R44, 0x10, R45 ;  /* 0x000000102c217819 */ /* 0x000fe2000000122d */
[----:B------:R-:W-:Y:S01]  /*10150*/  IMAD R81, R65, 0x2, R2 ;  /* 0x0000000241517824 */ /* 0x000fe200078e0202 */
[----:B------:R-:W-:-:S02]  /*10160*/  SHF.R.U64 R34, R34, 0x10, R35 ;  /* 0x0000001022227819 */ /* 0x000fc40000001223 */
[----:B------:R-:W-:Y:S02]  /*10170*/  SHF.R.U32.HI R44, RZ, 0x10, R35 ;  /* 0x00000010ff2c7819 */ /* 0x000fe40000011623 */
[----:B---34-:R-:W1:Y:S01]  /*10180*/  LDS.128 R64, [R81+0xc400] ;  /* 0x00c4000051407984 */ /* 0x018e620000000c00 */
[--C-:B------:R-:W-:Y:S02]  /*10190*/  SHF.R.U64 R35, R46, 0x10, R47.reuse ;  /* 0x000000102e237819 */ /* 0x100fe4000000122f */
[----:B------:R-:W-:Y:S01]  /*101a0*/  SHF.R.U32.HI R46, RZ, 0x10, R47 ;  /* 0x00000010ff2e7819 */ /* 0x000fe2000001162f */
[----:B------:R-:W-:Y:S02]  /*101b0*/  HADD2.F32 R44, -RZ, R44.H0_H0 ;  /* 0x2000002cff2c7230 */ /* 0x000fe40000004100 */
[--C-:B0-----:R-:W-:Y:S02]  /*101c0*/  HADD2.F32 R94, -RZ, R61.reuse.H0_H0 ;  /* 0x2000003dff5e7230 */ /* 0x101fe40000004100 */
[----:B------:R-:W-:-:S02]  /*101d0*/  HADD2.F32 R92, -RZ, R61.H1_H1 ;  /* 0x3000003dff5c7230 */ /* 0x000fc40000004100 */
[----:B------:R-:W-:Y:S02]  /*101e0*/  HADD2.F32 R61, -RZ, R60.H0_H0 ;  /* 0x2000003cff3d7230 */ /* 0x000fe40000004100 */
[----:B------:R-:W-:Y:S02]  /*101f0*/  HADD2.F32 R45, -RZ, R62.H0_H0 ;  /* 0x2000003eff2d7230 */ /* 0x000fe40000004100 */
[----:B------:R-:W-:Y:S02]  /*10200*/  HADD2.F32 R47, -RZ, R63.H0_H0 ;  /* 0x2000003fff2f7230 */ /* 0x000fe40000004100 */
[--C-:B-1----:R-:W-:Y:S02]  /*10210*/  HADD2.F32 R102, -RZ, R65.reuse.H0_H0 ;  /* 0x20000041ff667230 */ /* 0x102fe40000004100 */
[----:B------:R-:W-:Y:S02]  /*10220*/  HADD2.F32 R99, -RZ, R65.H1_H1 ;  /* 0x30000041ff637230 */ /* 0x000fe40000004100 */
[----:B------:R-:W-:-:S02]  /*10230*/  HADD2.F32 R98, -RZ, R64.H0_H0 ;  /* 0x20000040ff627230 */ /* 0x000fc40000004100 */
[C---:B------:R-:W-:Y:S01]  /*10240*/  FMUL.FTZ R105, R102.reuse, R101 ;  /* 0x0000006566697220 */ /* 0x040fe20000410000 */
[-C--:B------:R-:W-:Y:S01]  /*10250*/  FMUL.FTZ R107, R102, R103.reuse ;  /* 0x00000067666b7220 */ /* 0x080fe20000410000 */
[--C-:B------:R-:W-:Y:S02]  /*10260*/  HADD2.F32 R102, -RZ, R96.reuse.H1_H1 ;  /* 0x30000060ff667230 */ /* 0x100fe40000004100 */
[C---:B------:R-:W-:Y:S01]  /*10270*/  FFMA.FTZ R91, R94.reuse, R103, -R105 ;  /* 0x000000675e5b7223 */ /* 0x040fe20000010869 */
[----:B------:R-:W-:Y:S01]  /*10280*/  FFMA.FTZ R94, R94, R101, R107 ;  /* 0x000000655e5e7223 */ /* 0x000fe2000001006b */
[C---:B------:R-:W-:Y:S01]  /*10290*/  FMUL.FTZ R103, R99.reuse, R100 ;  /* 0x0000006463677220 */ /* 0x040fe20000410000 */
[----:B------:R-:W-:Y:S02]  /*102a0*/  HADD2.F32 R101, -RZ, R96.H0_H0 ;  /* 0x20000060ff657230 */ /* 0x000fe40000004100 */
[----:B------:R-:W-:Y:S01]  /*102b0*/  FMUL.FTZ R99, R99, R90 ;  /* 0x0000005a63637220 */ /* 0x000fe20000410000 */
[----:B------:R-:W-:Y:S01]  /*102c0*/  FMUL.FTZ R104, R98, R102 ;  /* 0x0000006662687220 */ /* 0x000fe20000410000 */
[----:B------:R-:W-:Y:S01]  /*102d0*/  FFMA.FTZ R90, R92, R90, -R103 ;  /* 0x0000005a5c5a7223 */ /* 0x000fe20000010867 */
[----:B------:R-:W-:-:S02]  /*102e0*/  HADD2.F32 R65, -RZ, R66.H0_H0 ;  /* 0x20000042ff417230 */ /* 0x000fc40000004100 */
[-C--:B------:R-:W-:Y:S01]  /*102f0*/  FMUL.FTZ R103, R98, R101.reuse ;  /* 0x0000006562677220 */ /* 0x080fe20000410000 */
[--C-:B------:R-:W-:Y:S02]  /*10300*/  HADD2.F32 R96, -RZ, R95.reuse.H1_H1 ;  /* 0x3000005fff607230 */ /* 0x100fe40000004100 */
[----:B------:R-:W-:Y:S01]  /*10310*/  FFMA.FTZ R99, R92, R100, R99 ;  /* 0x000000645c637223 */ /* 0x000fe20000010063 */
[C---:B------:R-:W-:Y:S01]  /*10320*/  FFMA.FTZ R92, R61.reuse, R101, -R104 ;  /* 0x000000653d5c7223 */ /* 0x040fe20000010868 */
[----:B------:R-:W-:Y:S02]  /*10330*/  HADD2.F32 R98, -RZ, R95.H0_H0 ;  /* 0x2000005fff627230 */ /* 0x000fe40000004100 */
[----:B------:R-:W-:Y:S01]  /*10340*/  FFMA.FTZ R61, R61, R102, R103 ;  /* 0x000000663d3d7223 */ /* 0x000fe20000010067 */
[----:B------:R-:W-:Y:S02]  /*10350*/  HADD2.F32 R97, -RZ, R67.H0_H0 ;  /* 0x20000043ff617230 */ /* 0x000fe40000004100 */
[----:B------:R-:W-:Y:S01]  /*10360*/  FMUL.FTZ R104, R65, R96 ;  /* 0x0000006041687220 */ /* 0x000fe20000410000 */
[----:B------:R-:W-:-:S02]  /*10370*/  HADD2.F32 R102, -RZ, R93.H0_H0 ;  /* 0x2000005dff667230 */ /* 0x000fc40000004100 */
[-C--:B------:R-:W-:Y:S01]  /*10380*/  FMUL.FTZ R106, R65, R98.reuse ;  /* 0x00000062416a7220 */ /* 0x080fe20000410000 */
[----:B------:R-:W-:Y:S02]  /*10390*/  HADD2.F32 R100, -RZ, R93.H1_H1 ;  /* 0x3000005dff647230 */ /* 0x000fe40000004100 */
[----:B------:R-:W-:Y:S01]  /*103a0*/  FFMA.FTZ R65, R45, R98, -R104 ;  /* 0x000000622d417223 */ /* 0x000fe20000010868 */
[----:B------:R-:W-:Y:S02]  /*103b0*/  HADD2.F32 R67, -RZ, R67.H1_H1 ;  /* 0x30000043ff437230 */ /* 0x000fe40000004100 */
[C---:B------:R-:W-:Y:S01]  /*103c0*/  FMUL.FTZ R104, R97.reuse, R102 ;  /* 0x0000006661687220 */ /* 0x040fe20000410000 */
[----:B------:R-:W-:Y:S02]  /*103d0*/  HADD2.F32 R98, -RZ, R46.H0_H0 ;  /* 0x2000002eff627230 */ /* 0x000fe40000004100 */
[----:B------:R-:W-:Y:S01]  /*103e0*/  FMUL.FTZ R97, R97, R100 ;  /* 0x0000006461617220 */ /* 0x000fe20000410000 */
[----:B------:R-:W-:-:S02]  /*103f0*/  HADD2.F32 R63, -RZ, R63.H1_H1 ;  /* 0x3000003fff3f7230 */ /* 0x000fc40000004100 */
[----:B------:R-:W-:Y:S01]  /*10400*/  FFMA.FTZ R46, R45, R96, R106 ;  /* 0x000000602d2e7223 */ /* 0x000fe2000001006a */
[C---:B------:R-:W-:Y:S01]  /*10410*/  FFMA.FTZ R104, R47.reuse, R100, -R104 ;  /* 0x000000642f687223 */ /* 0x040fe20000010868 */
[----:B------:R-:W-:Y:S01]  /*10420*/  FFMA.FTZ R97, R47, R102, R97 ;  /* 0x000000662f617223 */ /* 0x000fe20000010061 */
[----:B------:R-:W-:Y:S02]  /*10430*/  HADD2.F32 R64, -RZ, R64.H1_H1 ;  /* 0x30000040ff407230 */ /* 0x000fe40000004100 */
[C---:B------:R-:W-:Y:S01]  /*10440*/  FMUL.FTZ R96, R67.reuse, R98 ;  /* 0x0000006243607220 */ /* 0x040fe20000410000 */
[----:B------:R-:W-:Y:S02]  /*10450*/  HADD2.F32 R66, -RZ, R66.H1_H1 ;  /* 0x30000042ff427230 */ /* 0x000fe40000004100 */
[-C--:B------:R-:W-:Y:S01]  /*10460*/  FMUL.FTZ R100, R67, R44.reuse ;  /* 0x0000002c43647220 */ /* 0x080fe20000410000 */
[----:B------:R-:W-:Y:S02]  /*10470*/  HADD2.F32 R45, -RZ, R33.H0_H0 ;  /* 0x20000021ff2d7230 */ /* 0x000fe40000004100 */
[----:B------:R-:W-:Y:S01]  /*10480*/  FFMA.FTZ R93, R63, R44, -R96 ;  /* 0x0000002c3f5d7223 */ /* 0x000fe20000010860 */
[----:B------:R-:W-:-:S02]  /*10490*/  HADD2.F32 R47, -RZ, R35.H0_H0 ;  /* 0x20000023ff2f7230 */ /* 0x000fc40000004100 */
[----:B------:R-:W-:Y:S01]  /*104a0*/  FFMA.FTZ R100, R63, R98, R100 ;  /* 0x000000623f647223 */ /* 0x000fe20000010064 */
[----:B------:R-:W-:Y:S02]  /*104b0*/  HADD2.F32 R33, -RZ, R32.H0_H0 ;  /* 0x20000020ff217230 */ /* 0x000fe40000004100 */
[----:B------:R-:W-:Y:S01]  /*104c0*/  FMUL.FTZ R63, R64, R45 ;  /* 0x0000002d403f7220 */ /* 0x000fe20000410000 */
[----:B------:R-:W-:Y:S02]  /*104d0*/  HADD2.F32 R35, -RZ, R34.H0_H0 ;  /* 0x20000022ff237230 */ /* 0x000fe40000004100 */
[----:B------:R-:W-:Y:S01]  /*104e0*/  FMUL.FTZ R67, R66, R47 ;  /* 0x0000002f42437220 */ /* 0x000fe20000410000 */
[----:B------:R-:W-:Y:S02]  /*104f0*/  HADD2.F32 R60, -RZ, R60.H1_H1 ;  /* 0x3000003cff3c7230 */ /* 0x000fe40000004100 */
[----:B------:R-:W-:Y:S01]  /*10500*/  FMUL.FTZ R64, R64, R33 ;  /* 0x0000002140407220 */ /* 0x000fe20000410000 */
[----:B------:R-:W-:-:S02]  /*10510*/  HADD2.F32 R62, -RZ, R62.H1_H1 ;  /* 0x3000003eff3e7230 */ /* 0x000fc40000004100 */
[----:B------:R-:W-:Y:S01]  /*10520*/  FMUL.FTZ R66, R66, R35 ;  /* 0x0000002342427220 */ /* 0x000fe20000410000 */
[C---:B------:R-:W-:Y:S01]  /*10530*/  FFMA.FTZ R63, R60.reuse, R33, -R63 ;  /* 0x000000213c3f7223 */ /* 0x040fe2000001083f */
[----:B------:R-:W-:Y:S01]  /*10540*/  FFMA.FTZ R44, R60, R45, R64 ;  /* 0x0000002d3c2c7223 */ /* 0x000fe20000010040 */
[C---:B------:R-:W-:Y:S01]  /*10550*/  FFMA.FTZ R34, R62.reuse, R35, -R67 ;  /* 0x000000233e227223 */ /* 0x040fe20000010843 */
[----:B------:R-:W-:Y:S01]  /*10560*/  FFMA.FTZ R67, R62, R47, R66 ;  /* 0x0000002f3e437223 */ /* 0x000fe20000010042 */
[----:B------:R-:W-:Y:S02]  /*10570*/  F2FP.F16.F32.PACK_AB R35, R93, R104 ;  /* 0x000000685d23723e */ /* 0x000fe400000000ff */
[----:B------:R-:W-:Y:S02]  /*10580*/  F2FP.F16.F32.PACK_AB R33, R90, R91 ;  /* 0x0000005b5a21723e */ /* 0x000fe400000000ff */
[----:B------:R-:W-:Y:S02]  /*10590*/  F2FP.F16.F32.PACK_AB R32, R63, R92 ;  /* 0x0000005c3f20723e */ /* 0x000fe400000000ff */
[----:B------:R-:W-:-:S02]  /*105a0*/  F2FP.F16.F32.PACK_AB R34, R34, R65 ;  /* 0x000000412222723e */ /* 0x000fc400000000ff */
[----:B------:R-:W-:Y:S02]  /*105b0*/  F2FP.F16.F32.PACK_AB R47, R100, R97 ;  /* 0x00000061642f723e */ /* 0x000fe400000000ff */
[----:B------:R-:W-:Y:S01]  /*105c0*/  F2FP.F16.F32.PACK_AB R45, R99, R94 ;  /* 0x0000005e632d723e */ /* 0x000fe200000000ff */
[----:B------:R1:W-:Y:S01]  /*105d0*/  STS.128 [R80+0xc400], R32 ;  /* 0x00c4002050007388 */ /* 0x0003e20000000c00 */
[----:B------:R-:W-:Y:S02]  /*105e0*/  F2FP.F16.F32.PACK_AB R44, R44, R61 ;  /* 0x0000003d2c2c723e */ /* 0x000fe400000000ff */
[----:B------:R-:W-:-:S05]  /*105f0*/  F2FP.F16.F32.PACK_AB R46, R67, R46 ;  /* 0x0000002e432e723e */ /* 0x000fca00000000ff */
[----:B------:R1:W-:Y:S02]  /*10600*/  STS.128 [R81+0xc400], R44 ;  /* 0x00c4002c51007388 */ /* 0x0003e40000000c00 */
.L_x_1628:
[----:B------:R-:W-:Y:S05]  /*10610*/  BSYNC B2 ;  /* 0x0000000000027941 */ /* 0x000fea0003800000 */
.L_x_1627:
[----:B------:R-:W-:Y:S04]  /*10620*/  BSSY B2, `(.L_x_1629) ;  /* 0x0000061000027945 */ /* 0x000fe80003800000 */
[----:B------:R-:W-:Y:S05]  /*10630*/  @P1 BRA `(.L_x_1630) ;  /* 0x00000004007c1947 */ /* 0x000fea0003800000 */
[----:B------:R-:W2:Y:S01]  /*10640*/  LDL R95, [R1+0x78] ;  /* 0x00007800015f7983 */ /* 0x000ea20000100800 */
[----:B-1----:R-:W-:Y:S01]  /*10650*/  LEA.HI R32, R70, R221, RZ, 0x1d ;  /* 0x000000dd46207211 */ /* 0x002fe200078fe8ff */
[----:B------:R-:W-:Y:S01]  /*10660*/  HADD2.F32 R80, -RZ, R88.H1_H1 ;  /* 0x30000058ff507230 */ /* 0x000fe20000004100 */
[--C-:B------:R-:W-:Y:S01]  /*10670*/  SHF.R.U64 R28, R28, 0x10, R29.reuse ;  /* 0x000000101c1c7819 */ /* 0x100fe2000000121d */
[--C-:B------:R-:W-:Y:S01]  /*10680*/  HADD2.F32 R90, -RZ, R86.reuse.H1_H1 ;  /* 0x30000056ff5a7230 */ /* 0x100fe20000004100 */
[----:B------:R-:W-:Y:S01]  /*10690*/  SHF.R.S32.HI R33, RZ, 0x1f, R32 ;  /* 0x0000001fff217819 */ /* 0x000fe20000011420 */
[----:B------:R-:W-:Y:S01]  /*106a0*/  IMAD.SHL.U32 R34, R32, 0x8, RZ ;  /* 0x0000000820227824 */ /* 0x000fe200078e00ff */
[----:B------:R-:W-:Y:S01]  /*106b0*/  SHF.R.U32.HI R81, RZ, 0x10, R29 ;  /* 0x00000010ff517819 */ /* 0x000fe2000001161d */
[----:B------:R-:W-:Y:S01]  /*106c0*/  HADD2.F32 R86, -RZ, R86.H0_H0 ;  /* 0x20000056ff567230 */ /* 0x000fe20000004100 */
[----:B------:R-:W-:Y:S01]  /*106d0*/  LEA.HI R32, R33, R32, RZ, 0x3 ;  /* 0x0000002021207211 */ /* 0x000fe200078f18ff */
[----:B------:R-:W-:Y:S01]  /*106e0*/  HADD2.F32 R88, -RZ, R88.H0_H0 ;  /* 0x20000058ff587230 */ /* 0x000fe20000004100 */
[----:B------:R-:W-:Y:S01]  /*106f0*/  LOP3.LUT R33, R175, 0x38, R34, 0xf8, !PT ;  /* 0x00000038af217812 */ /* 0x000fe200078ef822 */
[----:B------:R-:W-:Y:S01]  /*10700*/  HADD2.F32 R81, -RZ, R81.H0_H0 ;  /* 0x20000051ff517230 */ /* 0x000fe20000004100 */
[----:B------:R-:W-:Y:S01]  /*10710*/  SHF.R.U64 R29, R40, 0x10, R41 ;  /* 0x00000010281d7819 */ /* 0x000fe20000001229 */
[----:B------:R-:W-:Y:S01]  /*10720*/  IMAD.SHL.U32 R32, R32, 0x400, RZ ;  /* 0x0000040020207824 */ /* 0x000fe200078e00ff */
[----:B------:R-:W-:-:S02]  /*10730*/  LOP3.LUT R45, R33, R176, RZ, 0x3c, !PT ;  /* 0x000000b0212d7212 */ /* 0x000fc400078e3cff */
[----:B------:R-:W-:Y:S02]  /*10740*/  SHF.R.U32.HI R91, RZ, 0x10, R41 ;  /* 0x00000010ff5b7819 */ /* 0x000fe40000011629 */
[----:B------:R-:W-:Y:S02]  /*10750*/  LOP3.LUT R44, R32, 0x7fffe000, RZ, 0xc0, !PT ;  /* 0x7fffe000202c7812 */ /* 0x000fe400078ec0ff */
[----:B------:R-:W-:Y:S01]  /*10760*/  SHF.R.U64 R30, R30, 0x10, R31 ;  /* 0x000000101e1e7819 */ /* 0x000fe2000000121f */
[----:B------:R-:W-:Y:S01]  /*10770*/  HADD2.F32 R91, -RZ, R91.H0_H0 ;  /* 0x2000005bff5b7230 */ /* 0x000fe20000004100 */
[----:B------:R-:W-:Y:S02]  /*10780*/  IADD3 R45, R45, R44, R177 ;  /* 0x0000002c2d2d7210 */ /* 0x000fe40007ffe0b1 */
[----:B------:R-:W-:Y:S02]  /*10790*/  SHF.R.U32.HI R40, RZ, 0x10, R31 ;  /* 0x00000010ff287819 */ /* 0x000fe4000001161f */
[--C-:B------:R-:W-:Y:S01]  /*107a0*/  SHF.R.U64 R31, R42, 0x10, R43.reuse ;  /* 0x000000102a1f7819 */ /* 0x100fe2000000122b */
[----:B------:R-:W-:Y:S01]  /*107b0*/  IMAD R60, R45, 0x2, R2 ;  /* 0x000000022d3c7824 */ /* 0x000fe200078e0202 */
[----:B------:R-:W-:Y:S01]  /*107c0*/  SHF.R.U32.HI R42, RZ, 0x10, R43 ;  /* 0x00000010ff2a7819 */ /* 0x000fe2000001162b */
[----:B------:R-:W-:-:S03]  /*107d0*/  HADD2.F32 R40, -RZ, R40.H0_H0 ;  /* 0x20000028ff287230 */ /* 0x000fc60000004100 */
[----:B------:R-:W1:Y:S01]  /*107e0*/  LDS.128 R44, [R60+0xc400] ;  /* 0x00c400003c2c7984 */ /* 0x000e620000000c00 */
[----:B------:R-:W-:Y:S02]  /*107f0*/  HADD2.F32 R42, -RZ, R42.H0_H0 ;  /* 0x2000002aff2a7230 */ /* 0x000fe40000004100 */
[--C-:B-1----:R-:W-:Y:S02]  /*10800*/  HADD2.F32 R43, -RZ, R45.reuse.H0_H0 ;  /* 0x2000002dff2b7230 */ /* 0x102fe40000004100 */
[----:B------:R-:W-:Y:S02]  /*10810*/  HADD2.F32 R62, -RZ, R45.H1_H1 ;  /* 0x3000002dff3e7230 */ /* 0x000fe40000004100 */
[----:B----4-:R-:W-:Y:S02]  /*10820*/  HADD2.F32 R66, -RZ, R44.H0_H0 ;  /* 0x2000002cff427230 */ /* 0x010fe40000004100 */
[C---:B------:R-:W-:Y:S01]  /*10830*/  FMUL.FTZ R92, R43.reuse, R90 ;  /* 0x0000005a2b5c7220 */ /* 0x040fe20000410000 */
[----:B------:R-:W-:Y:S01]  /*10840*/  FMUL.FTZ R94, R43, R80 ;  /* 0x000000502b5e7220 */ /* 0x000fe20000410000 */
[----:B------:R-:W-:Y:S01]  /*10850*/  FMUL.FTZ R93, R62, R91 ;  /* 0x0000005b3e5d7220 */ /* 0x000fe20000410000 */
[----:B---3--:R-:W-:-:S02]  /*10860*/  HADD2.F32 R67, -RZ, R46.H0_H0 ;  /* 0x2000002eff437230 */ /* 0x008fc40000004100 */
[--C-:B------:R-:W-:Y:S02]  /*10870*/  HADD2.F32 R65, -RZ, R47.reuse.H0_H0 ;  /* 0x2000002fff417230 */ /* 0x100fe40000004100 */
[----:B------:R-:W-:Y:S02]  /*10880*/  HADD2.F32 R47, -RZ, R47.H1_H1 ;  /* 0x3000002fff2f7230 */ /* 0x000fe40000004100 */
[----:B------:R-:W-:Y:S02]  /*10890*/  HADD2.F32 R44, -RZ, R44.H1_H1 ;  /* 0x3000002cff2c7230 */ /* 0x000fe40000004100 */
[----:B------:R-:W-:Y:S01]  /*108a0*/  HADD2.F32 R46, -RZ, R46.H1_H1 ;  /* 0x3000002eff2e7230 */ /* 0x000fe20000004100 */
[----:B--2---:R-:W0:Y:S02]  /*108b0*/  LDS.128 R32, [R95] ;  /* 0x000000005f207984 */ /* 0x004e240000000c00 */
[--C-:B0-----:R-:W-:Y:S02]  /*108c0*/  HADD2.F32 R61, -RZ, R33.reuse.H0_H0 ;  /* 0x20000021ff3d7230 */ /* 0x101fe40000004100 */
[----:B------:R-:W-:-:S02]  /*108d0*/  HADD2.F32 R64, -RZ, R33.H1_H1 ;  /* 0x30000021ff407230 */ /* 0x000fc40000004100 */
[----:B------:R-:W-:Y:S02]  /*108e0*/  HADD2.F32 R63, -RZ, R32.H0_H0 ;  /* 0x20000020ff3f7230 */ /* 0x000fe40000004100 */
[C---:B------:R-:W-:Y:S01]  /*108f0*/  FFMA.FTZ R43, R61.reuse, R80, -R92 ;  /* 0x000000503d2b7223 */ /* 0x040fe2000001085c */
[----:B------:R-:W-:Y:S01]  /*10900*/  FFMA.FTZ R45, R61, R90, R94 ;  /* 0x0000005a3d2d7223 */ /* 0x000fe2000001005e */
[-C--:B------:R-:W-:Y:S01]  /*10910*/  FMUL.FTZ R61, R62, R81.reuse ;  /* 0x000000513e3d7220 */ /* 0x080fe20000410000 */
[----:B------:R-:W-:Y:S01]  /*10920*/  FFMA.FTZ R62, R64, R81, -R93 ;  /* 0x00000051403e7223 */ /* 0x000fe2000001085d */
[C---:B------:R-:W-:Y:S01]  /*10930*/  FMUL.FTZ R80, R66.reuse, R86 ;  /* 0x0000005642507220 */ /* 0x040fe20000410000 */
[----:B------:R-:W-:Y:S02]  /*10940*/  HADD2.F32 R90, -RZ, R87.H0_H0 ;  /* 0x20000057ff5a7230 */ /* 0x000fe40000004100 */
[-C--:B------:R-:W-:Y:S01]  /*10950*/  FMUL.FTZ R81, R66, R88.reuse ;  /* 0x0000005842517220 */ /* 0x080fe20000410000 */
[----:B------:R-:W-:Y:S01]  /*10960*/  FFMA.FTZ R64, R64, R91, R61 ;  /* 0x0000005b40407223 */ /* 0x000fe2000001003d */
[----:B------:R-:W-:Y:S01]  /*10970*/  FFMA.FTZ R61, R63, R88, -R80 ;  /* 0x000000583f3d7223 */ /* 0x000fe20000010850 */
[----:B------:R-:W-:-:S02]  /*10980*/  HADD2.F32 R33, -RZ, R34.H0_H0 ;  /* 0x20000022ff217230 */ /* 0x000fc40000004100 */
[----:B------:R-:W-:Y:S01]  /*10990*/  FFMA.FTZ R63, R63, R86, R81 ;  /* 0x000000563f3f7223 */ /* 0x000fe20000010051 */
[----:B------:R-:W-:Y:S02]  /*109a0*/  HADD2.F32 R66, -RZ, R89.H0_H0 ;  /* 0x20000059ff427230 */ /* 0x000fe40000004100 */
[C---:B------:R-:W-:Y:S01]  /*109b0*/  FMUL.FTZ R88, R67.reuse, R90 ;  /* 0x0000005a43587220 */ /* 0x040fe20000410000 */
[----:B------:R-:W-:Y:S02]  /*109c0*/  HADD2.F32 R86, -RZ, R87.H1_H1 ;  /* 0x30000057ff567230 */ /* 0x000fe40000004100 */
[----:B------:R-:W-:Y:S02]  /*109d0*/  HADD2.F32 R80, -RZ, R89.H1_H1 ;  /* 0x30000059ff507230 */ /* 0x000fe40000004100 */
[-C--:B------:R-:W-:Y:S01]  /*109e0*/  FMUL.FTZ R92, R67, R66.reuse ;  /* 0x00000042435c7220 */ /* 0x080fe20000410000 */
[----:B------:R-:W-:Y:S01]  /*109f0*/  FFMA.FTZ R88, R33, R66, -R88 ;  /* 0x0000004221587223 */ /* 0x000fe20000010858 */
[----:B------:R-:W-:-:S02]  /*10a00*/  HADD2.F32 R41, -RZ, R35.H0_H0 ;  /* 0x20000023ff297230 */ /* 0x000fc40000004100 */
[C---:B------:R-:W-:Y:S01]  /*10a10*/  FMUL.FTZ R66, R65.reuse, R86 ;  /* 0x0000005641427220 */ /* 0x040fe20000410000 */
[----:B------:R-:W-:Y:S01]  /*10a20*/  FMUL.FTZ R65, R65, R80 ;  /* 0x0000005041417220 */ /* 0x000fe20000410000 */
[----:B------:R-:W-:Y:S02]  /*10a30*/  HADD2.F32 R35, -RZ, R35.H1_H1 ;  /* 0x30000023ff237230 */ /* 0x000fe40000004100 */
[----:B------:R-:W-:Y:S01]  /*10a40*/  FFMA.FTZ R92, R33, R90, R92 ;  /* 0x0000005a215c7223 */ /* 0x000fe2000001005c */
[C---:B------:R-:W-:Y:S01]  /*10a50*/  FFMA.FTZ R66, R41.reuse, R80, -R66 ;  /* 0x0000005029427223 */ /* 0x040fe20000010842 */
[----:B------:R-:W-:Y:S01]  /*10a60*/  FFMA.FTZ R65, R41, R86, R65 ;  /* 0x0000005629417223 */ /* 0x000fe20000010041 */
[C---:B------:R-:W-:Y:S01]  /*10a70*/  FMUL.FTZ R90, R47.reuse, R42 ;  /* 0x0000002a2f5a7220 */ /* 0x040fe20000410000 */
[----:B------:R-:W-:Y:S01]  /*10a80*/  FMUL.FTZ R80, R47, R40 ;  /* 0x000000282f507220 */ /* 0x000fe20000410000 */
[----:B------:R-:W-:Y:S02]  /*10a90*/  HADD2.F32 R33, -RZ, R29.H0_H0 ;  /* 0x2000001dff217230 */ /* 0x000fe40000004100 */
[----:B------:R-:W-:-:S02]  /*10aa0*/  HADD2.F32 R41, -RZ, R31.H0_H0 ;  /* 0x2000001fff297230 */ /* 0x000fc40000004100 */
[C---:B------:R-:W-:Y:S01]  /*10ab0*/  FFMA.FTZ R67, R35.reuse, R40, -R90 ;  /* 0x0000002823437223 */ /* 0x040fe2000001085a */
[----:B------:R-:W-:Y:S02]  /*10ac0*/  HADD2.F32 R29, -RZ, R28.H0_H0 ;  /* 0x2000001cff1d7230 */ /* 0x000fe40000004100 */
[----:B------:R-:W-:Y:S01]  /*10ad0*/  FFMA.FTZ R80, R35, R42, R80 ;  /* 0x0000002a23507223 */ /* 0x000fe20000010050 */
[----:B------:R-:W-:Y:S02]  /*10ae0*/  HADD2.F32 R31, -RZ, R30.H0_H0 ;  /* 0x2000001eff1f7230 */ /* 0x000fe40000004100 */
[----:B------:R-:W-:Y:S01]  /*10af0*/  FMUL.FTZ R35, R44, R33 ;  /* 0x000000212c237220 */ /* 0x000fe20000410000 */
[----:B------:R-:W-:Y:S02]  /*10b00*/  HADD2.F32 R32, -RZ, R32.H1_H1 ;  /* 0x30000020ff207230 */ /* 0x000fe40000004100 */
[----:B------:R-:W-:Y:S01]  /*10b10*/  FMUL.FTZ R47, R46, R41 ;  /* 0x000000292e2f7220 */ /* 0x000fe20000410000 */
[----:B------:R-:W-:-:S02]  /*10b20*/  HADD2.F32 R34, -RZ, R34.H1_H1 ;  /* 0x30000022ff227230 */ /* 0x000fc40000004100 */
[----:B------:R-:W-:Y:S01]  /*10b30*/  FMUL.FTZ R44, R44, R29 ;  /* 0x0000001d2c2c7220 */ /* 0x000fe20000410000 */
[----:B------:R-:W-:Y:S01]  /*10b40*/  FMUL.FTZ R46, R46, R31 ;  /* 0x0000001f2e2e7220 */ /* 0x000fe20000410000 */
[----:B------:R-:W-:Y:S01]  /*10b50*/  FFMA.FTZ R28, R32, R29, -R35 ;  /* 0x0000001d201c7223 */ /* 0x000fe20000010823 */
[----:B------:R-:W-:Y:S01]  /*10b60*/  F2FP.F16.F32.PACK_AB R29, R62, R43 ;  /* 0x0000002b3e1d723e */ /* 0x000fe200000000ff */
[----:B------:R-:W-:Y:S01]  /*10b70*/  FFMA.FTZ R47, R34, R31, -R47 ;  /* 0x0000001f222f7223 */ /* 0x000fe2000001082f */
[----:B------:R-:W-:Y:S01]  /*10b80*/  FFMA.FTZ R32, R32, R33, R44 ;  /* 0x0000002120207223 */ /* 0x000fe2000001002c */
[----:B------:R-:W-:Y:S01]  /*10b90*/  FFMA.FTZ R41, R34, R41, R46 ;  /* 0x0000002922297223 */ /* 0x000fe2000001002e */
[----:B------:R-:W-:Y:S02]  /*10ba0*/  F2FP.F16.F32.PACK_AB R31, R67, R66 ;  /* 0x00000042431f723e */ /* 0x000fe400000000ff */
[----:B------:R-:W-:Y:S02]  /*10bb0*/  F2FP.F16.F32.PACK_AB R28, R28, R61 ;  /* 0x0000003d1c1c723e */ /* 0x000fe400000000ff */
[----:B------:R-:W-:-:S02]  /*10bc0*/  F2FP.F16.F32.PACK_AB R30, R47, R88 ;  /* 0x000000582f1e723e */ /* 0x000fc400000000ff */
[----:B------:R-:W-:Y:S02]  /*10bd0*/  F2FP.F16.F32.PACK_AB R35, R80, R65 ;  /* 0x000000415023723e */ /* 0x000fe400000000ff */
[----:B------:R-:W-:Y:S01]  /*10be0*/  F2FP.F16.F32.PACK_AB R33, R64, R45 ;  /* 0x0000002d4021723e */ /* 0x000fe200000000ff */
[----:B------:R2:W-:Y:S01]  /*10bf0*/  STS.128 [R95], R28 ;  /* 0x0000001c5f007388 */ /* 0x0005e20000000c00 */
[----:B------:R-:W-:Y:S02]  /*10c00*/  F2FP.F16.F32.PACK_AB R32, R32, R63 ;  /* 0x0000003f2020723e */ /* 0x000fe400000000ff */
[----:B------:R-:W-:-:S05]  /*10c10*/  F2FP.F16.F32.PACK_AB R34, R41, R92 ;  /* 0x0000005c2922723e */ /* 0x000fca00000000ff */
[----:B------:R2:W-:Y:S02]  /*10c20*/  STS.128 [R60+0xc400], R32 ;  /* 0x00c400203c007388 */ /* 0x0005e40000000c00 */
.L_x_1630:
[----:B------:R-:W-:Y:S05]  /*10c30*/  BSYNC B2 ;  /* 0x0000000000027941 */ /* 0x000fea0003800000 */
.L_x_1629:
[----:B------:R-:W-:Y:S05]  /*10c40*/  @P2 BRA `(.L_x_1626) ;  /* 0x00000004007c2947 */ /* 0x000fea0003800000 */
[----:B------:R-:W5:Y:S01]  /*10c50*/  LDL R65, [R1+0x70] ;  /* 0x0000700001417983 */ /* 0x000f620000100800 */
[----:B------:R-:W-:Y:S01]  /*10c60*/  LEA.HI R70, R70, R223, RZ, 0x1d ;  /* 0x000000df46467211 */ /* 0x000fe200078fe8ff */
[----:B-1----:R-:W-:Y:S01]  /*10c70*/  HADD2.F32 R46, -RZ, R78.H1_H1 ;  /* 0x3000004eff2e7230 */ /* 0x002fe20000004100 */
[----:B------:R-:W-:Y:S01]  /*10c80*/  SHF.R.U32.HI R63, RZ, 0x10, R25 ;  /* 0x00000010ff3f7819 */ /* 0x000fe20000011619 */
[--C-:B--2---:R-:W-:Y:S01]  /*10c90*/  HADD2.F32 R60, -RZ, R76.reuse.H1_H1 ;  /* 0x3000004cff3c7230 */ /* 0x104fe20000004100 */
[----:B------:R-:W-:Y:S01]  /*10ca0*/  SHF.R.S32.HI R29, RZ, 0x1f, R70 ;  /* 0x0000001fff1d7819 */ /* 0x000fe20000011446 */
[----:B------:R-:W-:Y:S01]  /*10cb0*/  HADD2.F32 R76, -RZ, R76.H0_H0 ;  /* 0x2000004cff4c7230 */ /* 0x000fe20000004100 */
[----:B------:R-:W-:Y:S01]  /*10cc0*/  SHF.L.U32 R28, R70, 0x3, RZ ;  /* 0x00000003461c7819 */ /* 0x000fe200000006ff */
[----:B------:R-:W-:Y:S01]  /*10cd0*/  HADD2.F32 R78, -RZ, R78.H0_H0 ;  /* 0x2000004eff4e7230 */ /* 0x000fe20000004100 */
[----:B------:R-:W-:Y:S02]  /*10ce0*/  LEA.HI R70, R29, R70, RZ, 0x3 ;  /* 0x000000461d467211 */ /* 0x000fe400078f18ff */
[----:B------:R-:W-:-:S02]  /*10cf0*/  LOP3.LUT R29, R175, 0x38, R28, 0xf8, !PT ;  /* 0x00000038af1d7812 */ /* 0x000fc400078ef81c */
[--C-:B------:R-:W-:Y:S01]  /*10d00*/  SHF.R.U32.HI R45, RZ, 0x10, R37.reuse ;  /* 0x00000010ff2d7819 */ /* 0x100fe20000011625 */
[----:B------:R-:W-:Y:S01]  /*10d10*/  IMAD.SHL.U32 R70, R70, 0x400, RZ ;  /* 0x0000040046467824 */ /* 0x000fe200078e00ff */
[----:B------:R-:W-:Y:S02]  /*10d20*/  LOP3.LUT R32, R29, R176, RZ, 0x3c, !PT ;  /* 0x000000b01d207212 */ /* 0x000fe400078e3cff */
[----:B------:R-:W-:Y:S01]  /*10d30*/  SHF.R.U64 R36, R36, 0x10, R37 ;  /* 0x0000001024247819 */ /* 0x000fe20000001225 */
[----:B------:R-:W-:Y:S01]  /*10d40*/  HADD2.F32 R45, -RZ, R45.H0_H0 ;  /* 0x2000002dff2d7230 */ /* 0x000fe20000004100 */
[----:B------:R-:W-:Y:S02]  /*10d50*/  LOP3.LUT R70, R70, 0x7fffe000, RZ, 0xc0, !PT ;  /* 0x7fffe00046467812 */ /* 0x000fe400078ec0ff */
[----:B------:R-:W-:Y:S02]  /*10d60*/  SHF.R.U64 R24, R24, 0x10, R25 ;  /* 0x0000001018187819 */ /* 0x000fe40000001219 */
[----:B------:R-:W-:-:S02]  /*10d70*/  IADD3 R33, R32, R70, R177 ;  /* 0x0000004620217210 */ /* 0x000fc40007ffe0b1 */
[--C-:B------:R-:W-:Y:S02]  /*10d80*/  SHF.R.U64 R25, R26, 0x10, R27.reuse ;  /* 0x000000101a197819 */ /* 0x100fe4000000121b */
[----:B0-----:R-:W-:Y:S01]  /*10d90*/  SHF.R.U32.HI R61, RZ, 0x10, R27 ;  /* 0x00000010ff3d7819 */ /* 0x001fe2000001161b */
[----:B------:R-:W-:Y:S01]  /*10da0*/  IMAD R40, R33, 0x2, R2 ;  /* 0x0000000221287824 */ /* 0x000fe200078e0202 */
[--C-:B------:R-:W-:Y:S01]  /*10db0*/  SHF.R.U32.HI R47, RZ, 0x10, R39.reuse ;  /* 0x00000010ff2f7819 */ /* 0x100fe20000011627 */
[----:B------:R-:W-:Y:S01]  /*10dc0*/  HADD2.F32 R25, -RZ, R25.H0_H0 ;  /* 0x20000019ff197230 */ /* 0x000fe20000004100 */
[----:B------:R-:W-:Y:S02]  /*10dd0*/  SHF.R.U64 R26, R38, 0x10, R39 ;  /* 0x00000010261a7819 */ /* 0x000fe40000001227 */
[----:B------:R-:W0:Y:S02]  /*10de0*/  LDS.128 R32, [R40+0xc400] ;  /* 0x00c4000028207984 */ /* 0x000e240000000c00 */
[----:B0-----:R-:W-:-:S02]  /*10df0*/  HADD2.F32 R41, -RZ, R33.H0_H0 ;  /* 0x20000021ff297230 */ /* 0x001fc40000004100 */
[----:B------:R-:W-:Y:S02]  /*10e00*/  HADD2.F32 R42, -RZ, R33.H1_H1 ;  /* 0x30000021ff2a7230 */ /* 0x000fe40000004100 */
[----:B------:R-:W-:Y:S02]  /*10e10*/  HADD2.F32 R33, -RZ, R32.H0_H0 ;  /* 0x20000020ff217230 */ /* 0x000fe40000004100 */
[C---:B------:R-:W-:Y:S01]  /*10e20*/  FMUL.FTZ R62, R41.reuse, R60 ;  /* 0x0000003c293e7220 */ /* 0x040fe20000410000 */
[----:B------:R-:W-:Y:S01]  /*10e30*/  FMUL.FTZ R64, R41, R46 ;  /* 0x0000002e29407220 */ /* 0x000fe20000410000 */
[----:B------:R-:W-:Y:S02]  /*10e40*/  HADD2.F32 R41, -RZ, R63.H0_H0 ;  /* 0x2000003fff297230 */ /* 0x000fe40000004100 */
[----:B------:R-:W-:Y:S02]  /*10e50*/  HADD2.F32 R43, -RZ, R34.H0_H0 ;  /* 0x20000022ff2b7230 */ /* 0x000fe40000004100 */
[----:B------:R-:W-:-:S02]  /*10e60*/  HADD2.F32 R44, -RZ, R35.H0_H0 ;  /* 0x20000023ff2c7230 */ /* 0x000fc40000004100 */
[----:B------:R-:W-:Y:S02]  /*10e70*/  HADD2.F32 R35, -RZ, R35.H1_H1 ;  /* 0x30000023ff237230 */ /* 0x000fe40000004100 */
[----:B------:R-:W-:Y:S02]  /*10e80*/  HADD2.F32 R32, -RZ, R32.H1_H1 ;  /* 0x30000020ff207230 */ /* 0x000fe40000004100 */
[----:B------:R-:W-:Y:S01]  /*10e90*/  HADD2.F32 R34, -RZ, R34.H1_H1 ;  /* 0x30000022ff227230 */ /* 0x000fe20000004100 */
[----:B-----5:R-:W0:Y:S02]  /*10ea0*/  LDS.128 R28, [R65] ;  /* 0x00000000411c7984 */ /* 0x020e240000000c00 */
[--C-:B0-----:R-:W-:Y:S02]  /*10eb0*/  HADD2.F32 R37, -RZ, R29.reuse.H0_H0 ;  /* 0x2000001dff257230 */ /* 0x101fe40000004100 */
[----:B------:R-:W-:Y:S02]  /*10ec0*/  HADD2.F32 R29, -RZ, R29.H1_H1 ;  /* 0x3000001dff1d7230 */ /* 0x000fe40000004100 */
[----:B------:R-:W-:-:S02]  /*10ed0*/  HADD2.F32 R27, -RZ, R28.H0_H0 ;  /* 0x2000001cff1b7230 */ /* 0x000fc40000004100 */
[C---:B------:R-:W-:Y:S01]  /*10ee0*/  FFMA.FTZ R62, R37.reuse, R46, -R62 ;  /* 0x0000002e253e7223 */ /* 0x040fe2000001083e */
[----:B------:R-:W-:Y:S01]  /*10ef0*/  FFMA.FTZ R64, R37, R60, R64 ;  /* 0x0000003c25407223 */ /* 0x000fe20000010040 */
[C---:B------:R-:W-:Y:S01]  /*10f00*/  FMUL.FTZ R46, R42.reuse, R45 ;  /* 0x0000002d2a2e7220 */ /* 0x040fe20000410000 */
[-C--:B------:R-:W-:Y:S01]  /*10f10*/  FMUL.FTZ R60, R42, R41.reuse ;  /* 0x000000292a3c7220 */ /* 0x080fe20000410000 */
[----:B------:R-:W-:Y:S01]  /*10f20*/  FMUL.FTZ R42, R33, R76 ;  /* 0x0000004c212a7220 */ /* 0x000fe20000410000 */
[----:B------:R-:W-:Y:S02]  /*10f30*/  HADD2.F32 R37, -RZ, R77.H0_H0 ;  /* 0x2000004dff257230 */ /* 0x000fe40000004100 */
[----:B------:R-:W-:Y:S01]  /*10f40*/  FFMA.FTZ R41, R29, R41, -R46 ;  /* 0x000000291d297223 */ /* 0x000fe2000001082e */
[----:B------:R-:W-:Y:S01]  /*10f50*/  FMUL.FTZ R33, R33, R78 ;  /* 0x0000004e21217220 */ /* 0x000fe20000410000 */
[----:B------:R-:W-:Y:S01]  /*10f60*/  FFMA.FTZ R45, R29, R45, R60 ;  /* 0x0000002d1d2d7223 */ /* 0x000fe2000001003c */
[----:B------:R-:W-:-:S02]  /*10f70*/  HADD2.F32 R29, -RZ, R79.H0_H0 ;  /* 0x2000004fff1d7230 */ /* 0x000fc40000004100 */
[C---:B------:R-:W-:Y:S01]  /*10f80*/  FFMA.FTZ R78, R27.reuse, R78, -R42 ;  /* 0x0000004e1b4e7223 */ /* 0x040fe2000001082a */
[----:B------:R-:W-:Y:S02]  /*10f90*/  HADD2.F32 R38, -RZ, R30.H0_H0 ;  /* 0x2000001eff267230 */ /* 0x000fe40000004100 */
[----:B------:R-:W-:Y:S01]  /*10fa0*/  FFMA.FTZ R76, R27, R76, R33 ;  /* 0x0000004c1b4c7223 */ /* 0x000fe20000010021 */
[C---:B------:R-:W-:Y:S01]  /*10fb0*/  FMUL.FTZ R27, R43.reuse, R37 ;  /* 0x000000252b1b7220 */ /* 0x040fe20000410000 */
[----:B------:R-:W-:Y:S02]  /*10fc0*/  HADD2.F32 R77, -RZ, R77.H1_H1 ;  /* 0x3000004dff4d7230 */ /* 0x000fe40000004100 */
[-C--:B------:R-:W-:Y:S01]  /*10fd0*/  FMUL.FTZ R33, R43, R29.reuse ;  /* 0x0000001d2b217220 */ /* 0x080fe20000410000 */
[----:B------:R-:W-:Y:S02]  /*10fe0*/  HADD2.F32 R79, -RZ, R79.H1_H1 ;  /* 0x3000004fff4f7230 */ /* 0x000fe40000004100 */
[----:B------:R-:W-:Y:S01]  /*10ff0*/  FFMA.FTZ R43, R38, R29, -R27 ;  /* 0x0000001d262b7223 */ /* 0x000fe2000001081b */
[----:B------:R-:W-:-:S02]  /*11000*/  HADD2.F32 R46, -RZ, R47.H0_H0 ;  /* 0x2000002fff2e7230 */ /* 0x000fc40000004100 */
[----:B------:R-:W-:Y:S01]  /*11010*/  FMUL.FTZ R60, R44, R77 ;  /* 0x0000004d2c3c7220 */ /* 0x000fe20000410000 */
[----:B------:R-:W-:Y:S02]  /*11020*/  HADD2.F32 R42, -RZ, R61.H0_H0 ;  /* 0x2000003dff2a7230 */ /* 0x000fe40000004100 */
[----:B------:R-:W-:Y:S01]  /*11030*/  FFMA.FTZ R38, R38, R37, R33 ;  /* 0x0000002526267223 */ /* 0x000fe20000010021 */
[--C-:B------:R-:W-:Y:S02]  /*11040*/  HADD2.F32 R39, -RZ, R31.reuse.H0_H0 ;  /* 0x2000001fff277230 */ /* 0x100fe40000004100 */
[----:B------:R-:W-:Y:S01]  /*11050*/  FMUL.FTZ R44, R44, R79 ;  /* 0x0000004f2c2c7220 */ /* 0x000fe20000410000 */
[----:B------:R-:W-:Y:S02]  /*11060*/  HADD2.F32 R31, -RZ, R31.H1_H1 ;  /* 0x3000001fff1f7230 */ /* 0x000fe40000004100 */
[C---:B----4-:R-:W-:Y:S01]  /*11070*/  FMUL.FTZ R66, R35.reuse, R46 ;  /* 0x0000002e23427220 */ /* 0x050fe20000410000 */
[----:B------:R-:W-:Y:S01]  /*11080*/  FMUL.FTZ R70, R35, R42 ;  /* 0x0000002a23467220 */ /* 0x000fe20000410000 */
[----:B------:R-:W-:-:S02]  /*11090*/  HADD2.F32 R29, -RZ, R36.H0_H0 ;  /* 0x20000024ff1d7230 */ /* 0x000fc40000004100 */
[C---:B------:R-:W-:Y:S01]  /*110a0*/  FFMA.FTZ R60, R39.reuse, R79, -R60 ;  /* 0x0000004f273c7223 */ /* 0x040fe2000001083c */
[----:B------:R-:W-:Y:S02]  /*110b0*/  HADD2.F32 R33, -RZ, R26.H0_H0 ;  /* 0x2000001aff217230 */ /* 0x000fe40000004100 */
[----:B------:R-:W-:Y:S01]  /*110c0*/  FFMA.FTZ R44, R39, R77, R44 ;  /* 0x0000004d272c7223 */ /* 0x000fe2000001002c */
[----:B------:R-:W-:Y:S02]  /*110d0*/  HADD2.F32 R27, -RZ, R24.H0_H0 ;  /* 0x20000018ff1b7230 */ /* 0x000fe40000004100 */
[C---:B------:R-:W-:Y:S01]  /*110e0*/  FFMA.FTZ R47, R31.reuse, R42, -R66 ;  /* 0x0000002a1f2f7223 */ /* 0x040fe20000010842 */
[----:B------:R-:W-:Y:S02]  /*110f0*/  HADD2.F32 R28, -RZ, R28.H1_H1 ;  /* 0x3000001cff1c7230 */ /* 0x000fe40000004100 */
[----:B------:R-:W-:Y:S01]  /*11100*/  FFMA.FTZ R61, R31, R46, R70 ;  /* 0x0000002e1f3d7223 */ /* 0x000fe20000010046 */
[----:B------:R-:W-:-:S02]  /*11110*/  HADD2.F32 R30, -RZ, R30.H1_H1 ;  /* 0x3000001eff1e7230 */ /* 0x000fc40000004100 */
[----:B------:R-:W-:Y:S01]  /*11120*/  FMUL.FTZ R31, R32, R29 ;  /* 0x0000001d201f7220 */ /* 0x000fe20000410000 */
[----:B------:R-:W-:Y:S01]  /*11130*/  FMUL.FTZ R39, R34, R33 ;  /* 0x0000002122277220 */ /* 0x000fe20000410000 */
[----:B------:R-:W-:Y:S01]  /*11140*/  FMUL.FTZ R32, R32, R27 ;  /* 0x0000001b20207220 */ /* 0x000fe20000410000 */
[----:B------:R-:W-:Y:S01]  /*11150*/  FMUL.FTZ R34, R34, R25 ;  /* 0x0000001922227220 */ /* 0x000fe20000410000 */
[----:B------:R-:W-:Y:S01]  /*11160*/  FFMA.FTZ R35, R28, R27, -R31 ;  /* 0x0000001b1c237223 */ /* 0x000fe2000001081f */
[----:B------:R-:W-:Y:S01]  /*11170*/  FFMA.FTZ R26, R30, R25, -R39 ;  /* 0x000000191e1a7223 */ /* 0x000fe20000010827 */
[----:B------:R-:W-:Y:S01]  /*11180*/  FFMA.FTZ R37, R28, R29, R32 ;  /* 0x0000001d1c257223 */ /* 0x000fe20000010020 */
[----:B------:R-:W-:Y:S01]  /*11190*/  FFMA.FTZ R33, R30, R33, R34 ;  /* 0x000000211e217223 */ /* 0x000fe20000010022 */
[----:B------:R-:W-:Y:S02]  /*111a0*/  F2FP.F16.F32.PACK_AB R27, R47, R60 ;  /* 0x0000003c2f1b723e */ /* 0x000fe400000000ff */
        /* <DEDUP_REMOVED lines=9> */
.L_x_1626:
[----:B------:R-:W-:Y:S05]  /*11240*/  BSYNC B1 ;  /* 0x0000000000017941 */ /* 0x000fea0003800000 */
.L_x_1625:
[----:B------:R-:W-:-:S13]  /*11250*/  ISETP.GE.AND P0, PT, R189, R0, PT ;  /* 0x00000000bd00720c */ /* 0x000fda0003f06270 */
[----:B------:R-:W-:Y:S05]  /*11260*/  @P0 BRA `(.L_x_1606) ;  /* 0x0000001000a40947 */ /* 0x000fea0003800000 */
[----:B------:R-:W5:Y:S01]  /*11270*/  LDC R0, c[0x0][0x3f4] ;  /* 0x0000fd00ff007b82 */ /* 0x000f620000000800 */
[----:B------:R-:W-:Y:S01]  /*11280*/  BSSY B1, `(.L_x_1631) ;  /* 0x0000065000017945 */ /* 0x000fe20003800000 */
[----:B0-----:R-:W-:Y:S02]  /*11290*/  SHF.R.U32.HI R61, RZ, 0x3, R173 ;  /* 0x00000003ff3d7819 */ /* 0x001fe400000116ad */
[-C--:B-----5:R-:W-:Y:S02]  /*112a0*/  ISETP.GE.AND P0, PT, R18, R0.reuse, PT ;  /* 0x000000001200720c */ /* 0x0a0fe40003f06270 */
[-C--:B------:R-:W-:Y:S02]  /*112b0*/  ISETP.GE.AND P1, PT, R165, R0.reuse, PT ;  /* 0x00000000a500720c */ /* 0x080fe40003f26270 */
[----:B------:R-:W-:-:S09]  /*112c0*/  ISETP.GE.AND P2, PT, R166, R0, PT ;  /* 0x00000000a600720c */ /* 0x000fd20003f46270 */
[----:B------:R-:W-:Y:S05]  /*112d0*/  @P0 BRA `(.L_x_1632) ;  /* 0x00000004007c0947 */ /* 0x000fea0003800000 */
[----:B------:R-:W5:Y:S01]  /*112e0*/  LDL R62, [R1+0x74] ;  /* 0x00007400013e7983 */ /* 0x000f620000100800 */
[----:B------:R-:W-:Y:S01]  /*112f0*/  LEA.HI R24, R0, R191, RZ, 0x1d ;  /* 0x000000bf00187211 */ /* 0x000fe200078fe8ff */
[----:B------:R-:W-:Y:S01]  /*11300*/  HADD2.F32 R38, -RZ, R84.H1_H1 ;  /* 0x30000054ff267230 */ /* 0x000fe20000004100 */
[----:B------:R-:W-:Y:S01]  /*11310*/  SHF.R.U32.HI R37, RZ, 0x10, R5 ;  /* 0x00000010ff257819 */ /* 0x000fe20000011605 */
[--C-:B------:R-:W-:Y:S01]  /*11320*/  HADD2.F32 R40, -RZ, R82.reuse.H1_H1 ;  /* 0x30000052ff287230 */ /* 0x100fe20000004100 */
[----:B------:R-:W-:Y:S01]  /*11330*/  SHF.R.S32.HI R25, RZ, 0x1f, R24 ;  /* 0x0000001fff197819 */ /* 0x000fe20000011418 */
[----:B------:R-:W-:Y:S01]  /*11340*/  IMAD.SHL.U32 R26, R24, 0x8, RZ ;  /* 0x00000008181a7824 */ /* 0x000fe200078e00ff */
[----:B--2---:R-:W-:Y:S01]  /*11350*/  SHF.R.U64 R60, R48, 0x10, R49 ;  /* 0x00000010303c7819 */ /* 0x004fe20000001231 */
[----:B------:R-:W-:Y:S01]  /*11360*/  HADD2.F32 R37, -RZ, R37.H0_H0 ;  /* 0x20000025ff257230 */ /* 0x000fe20000004100 */
[----:B------:R-:W-:Y:S01]  /*11370*/  LEA.HI R25, R25, R24, RZ, 0x3 ;  /* 0x0000001819197211 */ /* 0x000fe200078f18ff */
[----:B------:R-:W-:Y:S01]  /*11380*/  HADD2.F32 R82, -RZ, R82.H0_H0 ;  /* 0x20000052ff527230 */ /* 0x000fe20000004100 */
[----:B------:R-:W-:Y:S01]  /*11390*/  LOP3.LUT R24, R173, 0x38, R26, 0xf8, !PT ;  /* 0x00000038ad187812 */ /* 0x000fe200078ef81a */
[----:B------:R-:W-:Y:S01]  /*113a0*/  HADD2.F32 R84, -RZ, R84.H0_H0 ;  /* 0x20000054ff547230 */ /* 0x000fe20000004100 */
[----:B-1----:R-:W-:Y:S01]  /*113b0*/  SHF.R.U64 R47, R4, 0x10, R5 ;  /* 0x00000010042f7819 */ /* 0x002fe20000001205 */
[----:B------:R-:W-:Y:S01]  /*113c0*/  IMAD.SHL.U32 R25, R25, 0x400, RZ ;  /* 0x0000040019197824 */ /* 0x000fe200078e00ff */
[----:B------:R-:W-:-:S02]  /*113d0*/  LOP3.LUT R28, R24, R61, RZ, 0x3c, !PT ;  /* 0x0000003d181c7212 */ /* 0x000fc400078e3cff */
[----:B------:R-:W-:Y:S02]  /*113e0*/  SHF.R.U32.HI R49, RZ, 0x10, R49 ;  /* 0x00000010ff317819 */ /* 0x000fe40000011631 */
[----:B------:R-:W-:Y:S02]  /*113f0*/  LOP3.LUT R29, R25, 0x7fffe000, RZ, 0xc0, !PT ;  /* 0x7fffe000191d7812 */ /* 0x000fe400078ec0ff */
[----:B------:R-:W-:Y:S02]  /*11400*/  SHF.R.U64 R48, R50, 0x10, R51 ;  /* 0x0000001032307819 */ /* 0x000fe40000001233 */
[----:B------:R-:W-:Y:S02]  /*11410*/  IADD3 R29, R28, R29, R179 ;  /* 0x0000001d1c1d7210 */ /* 0x000fe40007ffe0b3 */
[----:B------:R-:W-:Y:S02]  /*11420*/  SHF.R.U32.HI R50, RZ, 0x10, R51 ;  /* 0x00000010ff327819 */ /* 0x000fe40000011633 */
[--C-:B------:R-:W-:Y:S01]  /*11430*/  SHF.R.U32.HI R41, RZ, 0x10, R7.reuse ;  /* 0x00000010ff297819 */ /* 0x100fe20000011607 */
[----:B------:R-:W-:Y:S01]  /*11440*/  IMAD R32, R29, 0x2, R2 ;  /* 0x000000021d207824 */ /* 0x000fe200078e0202 */
[----:B------:R-:W-:-:S04]  /*11450*/  SHF.R.U64 R45, R6, 0x10, R7 ;  /* 0x00000010062d7819 */ /* 0x000fc80000001207 */
[----:B------:R-:W0:Y:S02]  /*11460*/  LDS.128 R28, [R32+0xc400] ;  /* 0x00c40000201c7984 */ /* 0x000e240000000c00 */
[--C-:B0-----:R-:W-:Y:S02]  /*11470*/  HADD2.F32 R33, -RZ, R29.reuse.H0_H0 ;  /* 0x2000001dff217230 */ /* 0x101fe40000004100 */
[----:B------:R-:W-:Y:S02]  /*11480*/  HADD2.F32 R34, -RZ, R29.H1_H1 ;  /* 0x3000001dff227230 */ /* 0x000fe40000004100 */
[----:B------:R-:W-:Y:S02]  /*11490*/  HADD2.F32 R29, -RZ, R28.H0_H0 ;  /* 0x2000001cff1d7230 */ /* 0x000fe40000004100 */
[C---:B------:R-:W-:Y:S01]  /*114a0*/  FMUL.FTZ R42, R33.reuse, R40 ;  /* 0x00000028212a7220 */ /* 0x040fe20000410000 */
[----:B------:R-:W-:Y:S01]  /*114b0*/  FMUL.FTZ R44, R33, R38 ;  /* 0x00000026212c7220 */ /* 0x000fe20000410000 */
[----:B------:R-:W-:-:S02]  /*114c0*/  HADD2.F32 R33, -RZ, R49.H0_H0 ;  /* 0x20000031ff217230 */ /* 0x000fc40000004100 */
[----:B------:R-:W-:Y:S02]  /*114d0*/  HADD2.F32 R35, -RZ, R30.H0_H0 ;  /* 0x2000001eff237230 */ /* 0x000fe40000004100 */
[--C-:B------:R-:W-:Y:S02]  /*114e0*/  HADD2.F32 R36, -RZ, R31.reuse.H0_H0 ;  /* 0x2000001fff247230 */ /* 0x100fe40000004100 */
[----:B------:R-:W-:Y:S02]  /*114f0*/  HADD2.F32 R31, -RZ, R31.H1_H1 ;  /* 0x3000001fff1f7230 */ /* 0x000fe40000004100 */
[----:B------:R-:W-:Y:S02]  /*11500*/  HADD2.F32 R28, -RZ, R28.H1_H1 ;  /* 0x3000001cff1c7230 */ /* 0x000fe40000004100 */
[----:B------:R-:W-:Y:S01]  /*11510*/  HADD2.F32 R30, -RZ, R30.H1_H1 ;  /* 0x3000001eff1e7230 */ /* 0x000fe20000004100 */
[----:B-----5:R-:W0:Y:S02]  /*11520*/  LDS.128 R24, [R62] ;  /* 0x000000003e187984 */ /* 0x020e240000000c00 */
[----:B0-----:R-:W-:-:S02]  /*11530*/  HADD2.F32 R5, -RZ, R25.H0_H0 ;  /* 0x20000019ff057230 */ /* 0x001fc40000004100 */
[----:B------:R-:W-:Y:S02]  /*11540*/  HADD2.F32 R25, -RZ, R25.H1_H1 ;  /* 0x30000019ff197230 */ /* 0x000fe40000004100 */
[----:B------:R-:W-:Y:S02]  /*11550*/  HADD2.F32 R4, -RZ, R24.H0_H0 ;  /* 0x20000018ff047230 */ /* 0x000fe40000004100 */
[C---:B------:R-:W-:Y:S01]  /*11560*/  FFMA.FTZ R42, R5.reuse, R38, -R42 ;  /* 0x00000026052a7223 */ /* 0x040fe2000001082a */
[----:B------:R-:W-:Y:S01]  /*11570*/  FFMA.FTZ R44, R5, R40, R44 ;  /* 0x00000028052c7223 */ /* 0x000fe2000001002c */
[C---:B------:R-:W-:Y:S01]  /*11580*/  FMUL.FTZ R38, R34.reuse, R37 ;  /* 0x0000002522267220 */ /* 0x040fe20000410000 */
[C---:B------:R-:W-:Y:S01]  /*11590*/  FMUL.FTZ R5, R29.reuse, R82 ;  /* 0x000000521d057220 */ /* 0x040fe20000410000 */
[-C--:B------:R-:W-:Y:S01]  /*115a0*/  FMUL.FTZ R29, R29, R84.reuse ;  /* 0x000000541d1d7220 */ /* 0x080fe20000410000 */
[-C--:B------:R-:W-:Y:S01]  /*115b0*/  FMUL.FTZ R34, R34, R33.reuse ;  /* 0x0000002122227220 */ /* 0x080fe20000410000 */
[----:B------:R-:W-:Y:S01]  /*115c0*/  FFMA.FTZ R39, R25, R33, -R38 ;  /* 0x0000002119277223 */ /* 0x000fe20000010826 */
[----:B------:R-:W-:Y:S01]  /*115d0*/  FFMA.FTZ R84, R4, R84, -R5 ;  /* 0x0000005404547223 */ /* 0x000fe20000010805 */
[----:B------:R-:W-:-:S02]  /*115e0*/  HADD2.F32 R33, -RZ, R83.H0_H0 ;  /* 0x20000053ff217230 */ /* 0x000fc40000004100 */
[----:B------:R-:W-:Y:S01]  /*115f0*/  FFMA.FTZ R37, R25, R37, R34 ;  /* 0x0000002519257223 */ /* 0x000fe20000010022 */
[--C-:B------:R-:W-:Y:S02]  /*11600*/  HADD2.F32 R5, -RZ, R85.reuse.H0_H0 ;  /* 0x20000055ff057230 */ /* 0x100fe40000004100 */
[----:B------:R-:W-:Y:S01]  /*11610*/  FFMA.FTZ R82, R4, R82, R29 ;  /* 0x0000005204527223 */ /* 0x000fe2000001001d */
[----:B------:R-:W-:Y:S02]  /*11620*/  HADD2.F32 R85, -RZ, R85.H1_H1 ;  /* 0x30000055ff557230 */ /* 0x000fe40000004100 */
[C---:B------:R-:W-:Y:S01]  /*11630*/  FMUL.FTZ R25, R35.reuse, R33 ;  /* 0x0000002123197220 */ /* 0x040fe20000410000 */
[----:B------:R-:W-:Y:S02]  /*11640*/  HADD2.F32 R83, -RZ, R83.H1_H1 ;  /* 0x30000053ff537230 */ /* 0x000fe40000004100 */
[----:B------:R-:W-:Y:S01]  /*11650*/  FMUL.FTZ R29, R35, R5 ;  /* 0x00000005231d7220 */ /* 0x000fe20000410000 */
[----:B------:R-:W-:-:S02]  /*11660*/  HADD2.F32 R6, -RZ, R26.H0_H0 ;  /* 0x2000001aff067230 */ /* 0x000fc40000004100 */
[C---:B------:R-:W-:Y:S01]  /*11670*/  FMUL.FTZ R40, R36.reuse, R85 ;  /* 0x0000005524287220 */ /* 0x040fe20000410000 */
[----:B------:R-:W-:Y:S02]  /*11680*/  HADD2.F32 R7, -RZ, R27.H0_H0 ;  /* 0x2000001bff077230 */ /* 0x000fe40000004100 */
[----:B------:R-:W-:Y:S01]  /*11690*/  FMUL.FTZ R38, R36, R83 ;  /* 0x0000005324267220 */ /* 0x000fe20000410000 */
[----:B------:R-:W-:Y:S02]  /*116a0*/  HADD2.F32 R34, -RZ, R41.H0_H0 ;  /* 0x20000029ff227230 */ /* 0x000fe40000004100 */
[C---:B------:R-:W-:Y:S01]  /*116b0*/  FFMA.FTZ R35, R6.reuse, R5, -R25 ;  /* 0x0000000506237223 */ /* 0x040fe20000010819 */
[----:B------:R-:W-:Y:S02]  /*116c0*/  HADD2.F32 R4, -RZ, R50.H0_H0 ;  /* 0x20000032ff047230 */ /* 0x000fe40000004100 */
[----:B------:R-:W-:Y:S01]  /*116d0*/  FFMA.FTZ R36, R6, R33, R29 ;  /* 0x0000002106247223 */ /* 0x000fe2000001001d */
[----:B------:R-:W-:-:S02]  /*116e0*/  HADD2.F32 R27, -RZ, R27.H1_H1 ;  /* 0x3000001bff1b7230 */ /* 0x000fc40000004100 */
[----:B------:R-:W-:Y:S01]  /*116f0*/  FMUL.FTZ R6, R31, R34 ;  /* 0x000000221f067220 */ /* 0x000fe20000410000 */
[C---:B------:R-:W-:Y:S01]  /*11700*/  FFMA.FTZ R38, R7.reuse, R85, -R38 ;  /* 0x0000005507267223 */ /* 0x040fe20000010826 */
[----:B------:R-:W-:Y:S01]  /*11710*/  FFMA.FTZ R40, R7, R83, R40 ;  /* 0x0000005307287223 */ /* 0x000fe20000010028 */
[-C--:B------:R-:W-:Y:S01]  /*11720*/  FMUL.FTZ R46, R31, R4.reuse ;  /* 0x000000041f2e7220 */ /* 0x080fe20000410000 */
[----:B------:R-:W-:Y:S02]  /*11730*/  HADD2.F32 R25, -RZ, R47.H0_H0 ;  /* 0x2000002fff197230 */ /* 0x000fe40000004100 */
[C---:B------:R-:W-:Y:S01]  /*11740*/  FFMA.FTZ R43, R27.reuse, R4, -R6 ;  /* 0x000000041b2b7223 */ /* 0x040fe20000010806 */
[----:B------:R-:W-:Y:S02]  /*11750*/  HADD2.F32 R29, -RZ, R45.H0_H0 ;  /* 0x2000002dff1d7230 */ /* 0x000fe40000004100 */
[----:B------:R-:W-:Y:S01]  /*11760*/  FFMA.FTZ R45, R27, R34, R46 ;  /* 0x000000221b2d7223 */ /* 0x000fe2000001002e */
[----:B------:R-:W-:-:S02]  /*11770*/  HADD2.F32 R5, -RZ, R60.H0_H0 ;  /* 0x2000003cff057230 */ /* 0x000fc40000004100 */
[----:B------:R-:W-:Y:S01]  /*11780*/  FMUL.FTZ R27, R28, R25 ;  /* 0x000000191c1b7220 */ /* 0x000fe20000410000 */
[----:B------:R-:W-:Y:S02]  /*11790*/  HADD2.F32 R7, -RZ, R48.H0_H0 ;  /* 0x20000030ff077230 */ /* 0x000fe40000004100 */
[----:B------:R-:W-:Y:S01]  /*117a0*/  FMUL.FTZ R41, R30, R29 ;  /* 0x0000001d1e297220 */ /* 0x000fe20000410000 */
[----:B------:R-:W-:Y:S02]  /*117b0*/  HADD2.F32 R24, -RZ, R24.H1_H1 ;  /* 0x30000018ff187230 */ /* 0x000fe40000004100 */
[----:B------:R-:W-:Y:S01]  /*117c0*/  FMUL.FTZ R28, R28, R5 ;  /* 0x000000051c1c7220 */ /* 0x000fe20000410000 */
[----:B------:R-:W-:Y:S02]  /*117d0*/  HADD2.F32 R26, -RZ, R26.H1_H1 ;  /* 0x3000001aff1a7230 */ /* 0x000fe40000004100 */
        /* <DEDUP_REMOVED lines=15> */
.L_x_1632:
[----:B------:R-:W-:Y:S05]  /*118d0*/  BSYNC B1 ;  /* 0x0000000000017941 */ /* 0x000fea0003800000 */
.L_x_1631:
[----:B------:R-:W-:Y:S04]  /*118e0*/  BSSY B1, `(.L_x_1633) ;  /* 0x0000061000017945 */ /* 0x000fe80003800000 */
[----:B------:R-:W-:Y:S05]  /*118f0*/  @P1 BRA `(.L_x_1634) ;  /* 0x00000004007c1947 */ /* 0x000fea0003800000 */
[----:B-1----:R-:W5:Y:S01]  /*11900*/  LDL R47, [R1+0x6c] ;  /* 0x00006c00012f7983 */ /* 0x002f620000100800 */
[----:B0-----:R-:W-:Y:S01]  /*11910*/  LEA.HI R4, R0, R221, RZ, 0x1d ;  /* 0x000000dd00047211 */ /* 0x001fe200078fe8ff */
[----:B--2---:R-:W-:Y:S01]  /*11920*/  HADD2.F32 R33, -RZ, R74.H1_H1 ;  /* 0x3000004aff217230 */ /* 0x004fe20000004100 */
[----:B------:R-:W-:Y:S01]  /*11930*/  SHF.R.U32.HI R36, RZ, 0x10, R9 ;  /* 0x00000010ff247819 */ /* 0x000fe20000011609 */
[--C-:B------:R-:W-:Y:S01]  /*11940*/  HADD2.F32 R35, -RZ, R71.reuse.H1_H1 ;  /* 0x30000047ff237230 */ /* 0x100fe20000004100 */
[----:B------:R-:W-:Y:S01]  /*11950*/  SHF.R.S32.HI R5, RZ, 0x1f, R4 ;  /* 0x0000001fff057819 */ /* 0x000fe20000011404 */
[----:B------:R-:W-:Y:S01]  /*11960*/  IMAD.SHL.U32 R6, R4, 0x8, RZ ;  /* 0x0000000804067824 */ /* 0x000fe200078e00ff */
[----:B------:R-:W-:Y:S01]  /*11970*/  SHF.R.U64 R46, R52, 0x10, R53 ;  /* 0x00000010342e7819 */ /* 0x000fe20000001235 */
[----:B------:R-:W-:Y:S01]  /*11980*/  HADD2.F32 R36, -RZ, R36.H0_H0 ;  /* 0x20000024ff247230 */ /* 0x000fe20000004100 */
[----:B------:R-:W-:Y:S01]  /*11990*/  LEA.HI R5, R5, R4, RZ, 0x3 ;  /* 0x0000000405057211 */ /* 0x000fe200078f18ff */
[----:B------:R-:W-:Y:S01]  /*119a0*/  HADD2.F32 R34, -RZ, R71.H0_H0 ;  /* 0x20000047ff227230 */ /* 0x000fe20000004100 */
[----:B------:R-:W-:Y:S01]  /*119b0*/  LOP3.LUT R4, R173, 0x38, R6, 0xf8, !PT ;  /* 0x00000038ad047812 */ /* 0x000fe200078ef806 */
[----:B------:R-:W-:Y:S01]  /*119c0*/  HADD2.F32 R74, -RZ, R74.H0_H0 ;  /* 0x2000004aff4a7230 */ /* 0x000fe20000004100 */
[----:B------:R-:W-:-:S02]  /*119d0*/  SHF.L.U32 R5, R5, 0xa, RZ ;  /* 0x0000000a05057819 */ /* 0x000fc400000006ff */
[----:B------:R-:W-:Y:S02]  /*119e0*/  LOP3.LUT R24, R4, R61, RZ, 0x3c, !PT ;  /* 0x0000003d04187212 */ /* 0x000fe400078e3cff */
[----:B------:R-:W-:Y:S02]  /*119f0*/  LOP3.LUT R25, R5, 0x7fffe000, RZ, 0xc0, !PT ;  /* 0x7fffe00005197812 */ /* 0x000fe400078ec0ff */
[----:B------:R-:W-:Y:S02]  /*11a00*/  SHF.R.U32.HI R52, RZ, 0x10, R53 ;  /* 0x00000010ff347819 */ /* 0x000fe40000011635 */
[----:B------:R-:W-:Y:S02]  /*11a10*/  IADD3 R25, R24, R25, R179 ;  /* 0x0000001918197210 */ /* 0x000fe40007ffe0b3 */
[----:B------:R-:W-:Y:S02]  /*11a20*/  SHF.R.U64 R43, R8, 0x10, R9 ;  /* 0x00000010082b7819 */ /* 0x000fe40000001209 */
[--C-:B------:R-:W-:Y:S01]  /*11a30*/  SHF.R.U64 R41, R10, 0x10, R11.reuse ;  /* 0x000000100a297819 */ /* 0x100fe2000000120b */
[----:B------:R-:W-:Y:S01]  /*11a40*/  IMAD R28, R25, 0x2, R2 ;  /* 0x00000002191c7824 */ /* 0x000fe200078e0202 */
[----:B------:R-:W-:-:S02]  /*11a50*/  SHF.R.U32.HI R40, RZ, 0x10, R11 ;  /* 0x00000010ff287819 */ /* 0x000fc4000001160b */
[--C-:B------:R-:W-:Y:S02]  /*11a60*/  SHF.R.U64 R45, R54, 0x10, R55.reuse ;  /* 0x00000010362d7819 */ /* 0x100fe40000001237 */
[----:B------:R-:W0:Y:S01]  /*11a70*/  LDS.128 R24, [R28+0xc400] ;  /* 0x00c400001c187984 */ /* 0x000e220000000c00 */
[----:B------:R-:W-:Y:S01]  /*11a80*/  SHF.R.U32.HI R54, RZ, 0x10, R55 ;  /* 0x00000010ff367819 */ /* 0x000fe20000011637 */
[--C-:B0-----:R-:W-:Y:S02]  /*11a90*/  HADD2.F32 R29, -RZ, R25.reuse.H0_H0 ;  /* 0x20000019ff1d7230 */ /* 0x101fe40000004100 */
[----:B------:R-:W-:Y:S02]  /*11aa0*/  HADD2.F32 R30, -RZ, R25.H1_H1 ;  /* 0x30000019ff1e7230 */ /* 0x000fe40000004100 */
[----:B------:R-:W-:Y:S02]  /*11ab0*/  HADD2.F32 R25, -RZ, R24.H0_H0 ;  /* 0x20000018ff197230 */ /* 0x000fe40000004100 */
[C---:B------:R-:W-:Y:S01]  /*11ac0*/  FMUL.FTZ R37, R29.reuse, R35 ;  /* 0x000000231d257220 */ /* 0x040fe20000410000 */
[----:B------:R-:W-:Y:S01]  /*11ad0*/  FMUL.FTZ R39, R29, R33 ;  /* 0x000000211d277220 */ /* 0x000fe20000410000 */
[----:B------:R-:W-:-:S02]  /*11ae0*/  HADD2.F32 R29, -RZ, R52.H0_H0 ;  /* 0x20000034ff1d7230 */ /* 0x000fc40000004100 */
[C---:B------:R-:W-:Y:S01]  /*11af0*/  FMUL.FTZ R38, R30.reuse, R36 ;  /* 0x000000241e267220 */ /* 0x040fe20000410000 */
[----:B------:R-:W-:Y:S02]  /*11b00*/  HADD2.F32 R31, -RZ, R26.H0_H0 ;  /* 0x2000001aff1f7230 */ /* 0x000fe40000004100 */
[--C-:B------:R-:W-:Y:S02]  /*11b10*/  HADD2.F32 R32, -RZ, R27.reuse.H0_H0 ;  /* 0x2000001bff207230 */ /* 0x100fe40000004100 */
[----:B------:R-:W-:Y:S01]  /*11b20*/  FMUL.FTZ R30, R30, R29 ;  /* 0x0000001d1e1e7220 */ /* 0x000fe20000410000 */
        /* <DEDUP_REMOVED lines=9> */
[----:B------:R-:W-:Y:S01]  /*11bc0*/  FMUL.FTZ R8, R25, R34 ;  /* 0x0000002219087220 */ /* 0x000fe20000410000 */
[----:B------:R-:W-:Y:S01]  /*11bd0*/  FFMA.FTZ R38, R9, R29, -R38 ;  /* 0x0000001d09267223 */ /* 0x000fe20000010826 */
[----:B------:R-:W-:Y:S02]  /*11be0*/  HADD2.F32 R29, -RZ, R73.H0_H0 ;  /* 0x20000049ff1d7230 */ /* 0x000fe40000004100 */
[-C--:B------:R-:W-:Y:S01]  /*11bf0*/  FMUL.FTZ R25, R25, R74.reuse ;  /* 0x0000004a19197220 */ /* 0x080fe20000410000 */
[----:B------:R-:W-:Y:S01]  /*11c00*/  FFMA.FTZ R74, R5, R74, -R8 ;  /* 0x0000004a054a7223 */ /* 0x000fe20000010808 */
[----:B------:R-:W-:-:S02]  /*11c10*/  HADD2.F32 R8, -RZ, R75.H0_H0 ;  /* 0x2000004bff087230 */ /* 0x000fc40000004100 */
[----:B------:R-:W-:Y:S01]  /*11c20*/  FFMA.FTZ R36, R9, R36, R30 ;  /* 0x0000002409247223 */ /* 0x000fe2000001001e */
[----:B------:R-:W-:Y:S02]  /*11c30*/  HADD2.F32 R10, -RZ, R6.H0_H0 ;  /* 0x20000006ff0a7230 */ /* 0x000fe40000004100 */
[----:B------:R-:W-:Y:S01]  /*11c40*/  FFMA.FTZ R34, R5, R34, R25 ;  /* 0x0000002205227223 */ /* 0x000fe20000010019 */
[----:B------:R-:W-:Y:S02]  /*11c50*/  HADD2.F32 R73, -RZ, R73.H1_H1 ;  /* 0x30000049ff497230 */ /* 0x000fe40000004100 */
[C---:B------:R-:W-:Y:S01]  /*11c60*/  FMUL.FTZ R5, R31.reuse, R29 ;  /* 0x0000001d1f057220 */ /* 0x040fe20000410000 */
[----:B------:R-:W-:Y:S02]  /*11c70*/  HADD2.F32 R75, -RZ, R75.H1_H1 ;  /* 0x3000004bff4b7230 */ /* 0x000fe40000004100 */
[----:B------:R-:W-:Y:S01]  /*11c80*/  FMUL.FTZ R9, R31, R8 ;  /* 0x000000081f097220 */ /* 0x000fe20000410000 */
[----:B------:R-:W-:-:S02]  /*11c90*/  HADD2.F32 R30, -RZ, R40.H0_H0 ;  /* 0x20000028ff1e7230 */ /* 0x000fc40000004100 */
[----:B------:R-:W-:Y:S01]  /*11ca0*/  FFMA.FTZ R31, R10, R8, -R5 ;  /* 0x000000080a1f7223 */ /* 0x000fe20000010805 */
[--C-:B------:R-:W-:Y:S02]  /*11cb0*/  HADD2.F32 R11, -RZ, R7.reuse.H0_H0 ;  /* 0x20000007ff0b7230 */ /* 0x100fe40000004100 */
[C---:B------:R-:W-:Y:S01]  /*11cc0*/  FMUL.FTZ R40, R32.reuse, R73 ;  /* 0x0000004920287220 */ /* 0x040fe20000410000 */
[----:B------:R-:W-:Y:S02]  /*11cd0*/  HADD2.F32 R8, -RZ, R54.H0_H0 ;  /* 0x20000036ff087230 */ /* 0x000fe40000004100 */
[-C--:B------:R-:W-:Y:S01]  /*11ce0*/  FMUL.FTZ R32, R32, R75.reuse ;  /* 0x0000004b20207220 */ /* 0x080fe20000410000 */
[----:B------:R-:W-:Y:S02]  /*11cf0*/  HADD2.F32 R7, -RZ, R7.H1_H1 ;  /* 0x30000007ff077230 */ /* 0x000fe40000004100 */
[----:B------:R-:W-:Y:S01]  /*11d00*/  FFMA.FTZ R40, R11, R75, -R40 ;  /* 0x0000004b0b287223 */ /* 0x000fe20000010828 */
[----:B------:R-:W-:Y:S01]  /*11d10*/  FMUL.FTZ R42, R27, R30 ;  /* 0x0000001e1b2a7220 */ /* 0x000fe20000410000 */
[----:B------:R-:W-:Y:S01]  /*11d20*/  FFMA.FTZ R32, R11, R73, R32 ;  /* 0x000000490b207223 */ /* 0x000fe20000010020 */
[----:B------:R-:W-:Y:S01]  /*11d30*/  FMUL.FTZ R44, R27, R8 ;  /* 0x000000081b2c7220 */ /* 0x000fe20000410000 */
[----:B------:R-:W-:-:S02]  /*11d40*/  HADD2.F32 R11, -RZ, R43.H0_H0 ;  /* 0x2000002bff0b7230 */ /* 0x000fc40000004100 */
[----:B------:R-:W-:Y:S01]  /*11d50*/  FFMA.FTZ R10, R10, R29, R9 ;  /* 0x0000001d0a0a7223 */ /* 0x000fe20000010009 */
[----:B------:R-:W-:Y:S02]  /*11d60*/  HADD2.F32 R5, -RZ, R46.H0_H0 ;  /* 0x2000002eff057230 */ /* 0x000fe40000004100 */
[C---:B------:R-:W-:Y:S01]  /*11d70*/  FFMA.FTZ R35, R7.reuse, R8, -R42 ;  /* 0x0000000807237223 */ /* 0x040fe2000001082a */
[----:B------:R-:W-:Y:S02]  /*11d80*/  HADD2.F32 R25, -RZ, R41.H0_H0 ;  /* 0x20000029ff197230 */ /* 0x000fe40000004100 */
[----:B------:R-:W-:Y:S01]  /*11d90*/  FFMA.FTZ R41, R7, R30, R44 ;  /* 0x0000001e07297223 */ /* 0x000fe2000001002c */
[----:B------:R-:W-:Y:S02]  /*11da0*/  HADD2.F32 R9, -RZ, R45.H0_H0 ;  /* 0x2000002dff097230 */ /* 0x000fe40000004100 */
[----:B------:R-:W-:Y:S01]  /*11db0*/  FMUL.FTZ R7, R24, R11 ;  /* 0x0000000b18077220 */ /* 0x000fe20000410000 */
[----:B------:R-:W-:-:S02]  /*11dc0*/  HADD2.F32 R4, -RZ, R4.H1_H1 ;  /* 0x30000004ff047230 */ /* 0x000fc40000004100 */
[----:B------:R-:W-:Y:S01]  /*11dd0*/  FMUL.FTZ R24, R24, R5 ;  /* 0x0000000518187220 */ /* 0x000fe20000410000 */
[----:B------:R-:W-:Y:S02]  /*11de0*/  HADD2.F32 R6, -RZ, R6.H1_H1 ;  /* 0x30000006ff067230 */ /* 0x000fe40000004100 */
[C---:B------:R-:W-:Y:S01]  /*11df0*/  FMUL.FTZ R33, R26.reuse, R25 ;  /* 0x000000191a217220 */ /* 0x040fe20000410000 */
[----:B------:R-:W-:Y:S01]  /*11e00*/  FMUL.FTZ R26, R26, R9 ;  /* 0x000000091a1a7220 */ /* 0x000fe20000410000 */
[C---:B------:R-:W-:Y:S01]  /*11e10*/  FFMA.FTZ R29, R4.reuse, R11, R24 ;  /* 0x0000000b041d7223 */ /* 0x040fe20000010018 */
[----:B------:R-:W-:Y:S01]  /*11e20*/  FFMA.FTZ R27, R4, R5, -R7 ;  /* 0x00000005041b7223 */ /* 0x000fe20000010807 */
[C---:B------:R-:W-:Y:S01]  /*11e30*/  FFMA.FTZ R24, R6.reuse, R9, -R33 ;  /* 0x0000000906187223 */ /* 0x040fe20000010821 */
        /* <DEDUP_REMOVED lines=11> */
.L_x_1634:
[----:B------:R-:W-:Y:S05]  /*11ef0*/  BSYNC B1 ;  /* 0x0000000000017941 */ /* 0x000fea0003800000 */
.L_x_1633:
[----:B------:R-:W-:Y:S05]  /*11f00*/  @P2 BRA `(.L_x_1606) ;  /* 0x00000004007c2947 */ /* 0x000fea0003800000 */
[----:B------:R-:W5:Y:S01]  /*11f10*/  LDL R41, [R1+0x68] ;  /* 0x0000680001297983 */ /* 0x000f620000100800 */
[----:B------:R-:W-:Y:S01]  /*11f20*/  LEA.HI R0, R0, R223, RZ, 0x1d ;  /* 0x000000df00007211 */ /* 0x000fe200078fe8ff */
[----:B--2---:R-:W-:Y:S01]  /*11f30*/  HADD2.F32 R29, -RZ, R21.H1_H1 ;  /* 0x30000015ff1d7230 */ /* 0x004fe20000004100 */
[----:B0-----:R-:W-:Y:S01]  /*11f40*/  SHF.R.U32.HI R28, RZ, 0x10, R13 ;  /* 0x00000010ff1c7819 */ /* 0x001fe2000001160d */
[----:B------:R-:W-:Y:S01]  /*11f50*/  HADD2.F32 R31, -RZ, R20.H0_H0 ;  /* 0x20000014ff1f7230 */ /* 0x000fe20000004100 */
[----:B------:R-:W-:Y:S01]  /*11f60*/  SHF.R.S32.HI R5, RZ, 0x1f, R0 ;  /* 0x0000001fff057819 */ /* 0x000fe20000011400 */
[----:B------:R-:W-:Y:S01]  /*11f70*/  IMAD.SHL.U32 R4, R0, 0x8, RZ ;  /* 0x0000000800047824 */ /* 0x000fe200078e00ff */
[----:B------:R-:W-:Y:S01]  /*11f80*/  SHF.R.U64 R40, R56, 0x10, R57 ;  /* 0x0000001038287819 */ /* 0x000fe20000001239 */
[----:B------:R-:W-:Y:S01]  /*11f90*/  HADD2.F32 R28, -RZ, R28.H0_H0 ;  /* 0x2000001cff1c7230 */ /* 0x000fe20000004100 */
[----:B------:R-:W-:Y:S01]  /*11fa0*/  LEA.HI R5, R5, R0, RZ, 0x3 ;  /* 0x0000000005057211 */ /* 0x000fe200078f18ff */
[----:B------:R-:W-:Y:S01]  /*11fb0*/  HADD2.F32 R20, -RZ, R20.H1_H1 ;  /* 0x30000014ff147230 */ /* 0x000fe20000004100 */
[----:B------:R-:W-:-:S02]  /*11fc0*/  LOP3.LUT R0, R173, 0x38, R4, 0xf8, !PT ;  /* 0x00000038ad007812 */ /* 0x000fc400078ef804 */
[----:B------:R-:W-:Y:S01]  /*11fd0*/  SHF.R.U32.HI R56, RZ, 0x10, R57 ;  /* 0x00000010ff387819 */ /* 0x000fe20000011639 */
[----:B------:R-:W-:Y:S01]  /*11fe0*/  IMAD.SHL.U32 R5, R5, 0x400, RZ ;  /* 0x0000040005057824 */ /* 0x000fe200078e00ff */
[----:B------:R-:W-:Y:S02]  /*11ff0*/  LOP3.LUT R0, R0, R61, RZ, 0x3c, !PT ;  /* 0x0000003d00007212 */ /* 0x000fe400078e3cff */
[----:B------:R-:W-:Y:S02]  /*12000*/  SHF.R.U64 R38, R12, 0x10, R13 ;  /* 0x000000100c267819 */ /* 0x000fe4000000120d */
[----:B------:R-:W-:Y:S02]  /*12010*/  LOP3.LUT R9, R5, 0x7fffe000, RZ, 0xc0, !PT ;  /* 0x7fffe00005097812 */ /* 0x000fe400078ec0ff */
[----:B------:R-:W-:Y:S02]  /*12020*/  SHF.R.U64 R39, R58, 0x10, R59 ;  /* 0x000000103a277819 */ /* 0x000fe4000000123b */
[----:B------:R-:W-:-:S02]  /*12030*/  IADD3 R9, R0, R9, R179 ;  /* 0x0000000900097210 */ /* 0x000fc40007ffe0b3 */
[----:B-1----:R-:W-:Y:S02]  /*12040*/  SHF.R.U32.HI R34, RZ, 0x10, R15 ;  /* 0x00000010ff227819 */ /* 0x002fe4000001160f */
[----:B------:R-:W-:Y:S01]  /*12050*/  SHF.R.U32.HI R58, RZ, 0x10, R59 ;  /* 0x00000010ff3a7819 */ /* 0x000fe2000001163b */
        /* <DEDUP_REMOVED lines=22> */
[----:B------:R-:W-:Y:S02]  /*121c0*/  HADD2.F32 R12, -RZ, R21.H0_H0 ;  /* 0x20000015ff0c7230 */ /* 0x000fe40000004100 */
[----:B------:R-:W-:Y:S01]  /*121d0*/  FFMA.FTZ R30, R13, R24, -R30 ;  /* 0x000000180d1e7223 */ /* 0x000fe2000001081e */
[----:B------:R-:W-:Y:S01]  /*121e0*/  FMUL.FTZ R24, R9, R20 ;  /* 0x0000001409187220 */ /* 0x000fe20000410000 */
[----:B------:R-:W-:-:S02]  /*121f0*/  HADD2.F32 R21, -RZ, R3.H1_H1 ;  /* 0x30000003ff157230 */ /* 0x000fc40000004100 */
[----:B------:R-:W-:Y:S01]  /*12200*/  FFMA.FTZ R32, R13, R28, R32 ;  /* 0x0000001c0d207223 */ /* 0x000fe20000010020 */
[-C--:B------:R-:W-:Y:S01]  /*12210*/  FMUL.FTZ R25, R9, R12.reuse ;  /* 0x0000000c09197220 */ /* 0x080fe20000410000 */
[----:B------:R-:W-:Y:S02]  /*12220*/  HADD2.F32 R9, -RZ, R69.H0_H0 ;  /* 0x20000045ff097230 */ /* 0x000fe40000004100 */
[C---:B------:R-:W-:Y:S01]  /*12230*/  FFMA.FTZ R13, R5.reuse, R12, -R24 ;  /* 0x0000000c050d7223 */ /* 0x040fe20000010818 */
[----:B------:R-:W-:Y:S02]  /*12240*/  HADD2.F32 R24, -RZ, R3.H0_H0 ;  /* 0x20000003ff187230 */ /* 0x000fe40000004100 */
[----:B------:R-:W-:Y:S01]  /*12250*/  FFMA.FTZ R25, R5, R20, R25 ;  /* 0x0000001405197223 */ /* 0x000fe20000010019 */
[C---:B------:R-:W-:Y:S01]  /*12260*/  FMUL.FTZ R5, R26.reuse, R21 ;  /* 0x000000151a057220 */ /* 0x040fe20000410000 */
[----:B------:R-:W-:Y:S01]  /*12270*/  FMUL.FTZ R3, R26, R9 ;  /* 0x000000091a037220 */ /* 0x000fe20000410000 */
[----:B------:R-:W-:-:S02]  /*12280*/  HADD2.F32 R15, -RZ, R7.H0_H0 ;  /* 0x20000007ff0f7230 */ /* 0x000fc40000004100 */
[----:B------:R-:W-:Y:S02]  /*12290*/  HADD2.F32 R12, -RZ, R69.H1_H1 ;  /* 0x30000045ff0c7230 */ /* 0x000fe40000004100 */
[----:B------:R-:W-:Y:S02]  /*122a0*/  HADD2.F32 R26, -RZ, R34.H0_H0 ;  /* 0x20000022ff1a7230 */ /* 0x000fe40000004100 */
[C---:B------:R-:W-:Y:S01]  /*122b0*/  FMUL.FTZ R34, R27.reuse, R24 ;  /* 0x000000181b227220 */ /* 0x040fe20000410000 */
[----:B------:R-:W-:Y:S02]  /*122c0*/  HADD2.F32 R14, -RZ, R6.H0_H0 ;  /* 0x20000006ff0e7230 */ /* 0x000fe40000004100 */
[-C--:B------:R-:W-:Y:S01]  /*122d0*/  FMUL.FTZ R27, R27, R12.reuse ;  /* 0x0000000c1b1b7220 */ /* 0x080fe20000410000 */
[----:B------:R-:W-:Y:S02]  /*122e0*/  HADD2.F32 R20, -RZ, R58.H0_H0 ;  /* 0x2000003aff147230 */ /* 0x000fe40000004100 */
[----:B------:R-:W-:Y:S01]  /*122f0*/  FFMA.FTZ R34, R15, R12, -R34 ;  /* 0x0000000c0f227223 */ /* 0x000fe20000010822 */
[----:B------:R-:W-:-:S02]  /*12300*/  HADD2.F32 R7, -RZ, R7.H1_H1 ;  /* 0x30000007ff077230 */ /* 0x000fc40000004100 */
[C---:B------:R-:W-:Y:S01]  /*12310*/  FFMA.FTZ R28, R14.reuse, R9, -R5 ;  /* 0x000000090e1c7223 */ /* 0x040fe20000010805 */
[C---:B------:R-:W-:Y:S01]  /*12320*/  FMUL.FTZ R36, R11.reuse, R26 ;  /* 0x0000001a0b247220 */ /* 0x040fe20000410000 */
[----:B------:R-:W-:Y:S01]  /*12330*/  FMUL.FTZ R12, R11, R20 ;  /* 0x000000140b0c7220 */ /* 0x000fe20000410000 */
[----:B------:R-:W-:Y:S01]  /*12340*/  FFMA.FTZ R14, R14, R21, R3 ;  /* 0x000000150e0e7223 */ /* 0x000fe20000010003 */
[----:B------:R-:W-:Y:S02]  /*12350*/  HADD2.F32 R9, -RZ, R38.H0_H0 ;  /* 0x20000026ff097230 */ /* 0x000fe40000004100 */
[----:B------:R-:W-:Y:S01]  /*12360*/  FFMA.FTZ R27, R15, R24, R27 ;  /* 0x000000180f1b7223 */ /* 0x000fe2000001001b */
[----:B------:R-:W-:Y:S02]  /*12370*/  HADD2.F32 R11, -RZ, R37.H0_H0 ;  /* 0x20000025ff0b7230 */ /* 0x000fe40000004100 */
[----:B------:R-:W-:Y:S01]  /*12380*/  FFMA.FTZ R21, R7, R20, -R36 ;  /* 0x0000001407157223 */ /* 0x000fe20000010824 */
[----:B------:R-:W-:-:S02]  /*12390*/  HADD2.F32 R3, -RZ, R40.H0_H0 ;  /* 0x20000028ff037230 */ /* 0x000fc40000004100 */
[----:B------:R-:W-:Y:S01]  /*123a0*/  FFMA.FTZ R26, R7, R26, R12 ;  /* 0x0000001a071a7223 */ /* 0x000fe2000001000c */
[----:B------:R-:W-:Y:S02]  /*123b0*/  HADD2.F32 R5, -RZ, R39.H0_H0 ;  /* 0x20000027ff057230 */ /* 0x000fe40000004100 */
[----:B------:R-:W-:Y:S01]  /*123c0*/  FMUL.FTZ R7, R8, R9 ;  /* 0x0000000908077220 */ /* 0x000fe20000410000 */
[----:B------:R-:W-:Y:S02]  /*123d0*/  HADD2.F32 R4, -RZ, R4.H1_H1 ;  /* 0x30000004ff047230 */ /* 0x000fe40000004100 */
        /* <DEDUP_REMOVED lines=18> */
.L_x_1606:
[----:B------:R-:W-:Y:S05]  /*12500*/  BSYNC B0 ;  /* 0x0000000000007941 */ /* 0x000fea0003800000 */
.L_x_1584:
        /* <DEDUP_REMOVED lines=8> */
.L_x_1582:
[----:B01-3--:R-:W3:Y:S02]  /*12590*/  LDL R0, [R1+0x3c] ;  /* 0x00003c0001007983 */ /* 0x00bee40000100800 */
[----:B---3--:R-:W-:-:S13]  /*125a0*/  R2UR UR4, R0 ;  /* 0x00000000000472ca */ /* 0x008fda00000e0000 */
[----:B------:R-:W-:-:S05]  /*125b0*/  IMAD.U32 R0, RZ, RZ, UR4 ;  /* 0x00000004ff007e24 */ /* 0x000fca000f8e00ff */
[----:B------:R-:W-:-:S13]  /*125c0*/  ISETP.NE.AND P0, PT, R0, 0x3, PT ;  /* 0x000000030000780c */ /* 0x000fda0003f05270 */
[----:B------:R-:W-:Y:S05]  /*125d0*/  @!P0 BRA `(.L_x_1635) ;  /* 0x0000000000048947 */ /* 0x000fea0003800000 */
[----:B------:R-:W-:Y:S01]  /*125e0*/  BPT.TRAP 0x1 ;  /* 0x000000040000795c */ /* 0x000fe20000300000 */
.L_x_1635:
[----:B------:R-:W-:Y:S01]  /*125f0*/  IMAD R14, R22, 0x8, R2 ;  /* 0x00000008160e7824 */ /* 0x000fe200078e0202 */
[----:B--2-4-:R-:W-:-:S04]  /*12600*/  SHF.L.U32 R3, R23, 0x1f, RZ ;  /* 0x0000001f17037819 */ /* 0x014fc800000006ff */
[----:B------:R0:W1:Y:S01]  /*12610*/  SYNCS.PHASECHK.TRANS64.TRYWAIT P2, [R14+URZ+0x2a830], R3 ;  /* 0x02a830030e0075a7 */ /* 0x000062000804017f */
[----:B------:R-:W-:Y:S05]  /*12620*/  @!P0 BRA `(.L_x_1636) ;  /* 0x0000000000048947 */ /* 0x000fea0003800000 */
[----:B------:R-:W-:Y:S01]  /*12630*/  BPT.TRAP 0x1 ;  /* 0x000000040000795c */ /* 0x000fe20000300000 */
.L_x_1636:
[----:B------:R-:W2:Y:S02]  /*12640*/  S2R R0, SR_TID.X ;  /* 0x0000000000007919 */ /* 0x000ea40000002100 */
[----:B--2---:R-:W-:-:S04]  /*12650*/  LOP3.LUT R0, R0, 0x7f, RZ, 0xc0, !PT ;  /* 0x0000007f00007812 */ /* 0x004fc800078ec0ff */
[----:B------:R-:W-:Y:S01]  /*12660*/  ISETP.NE.AND P1, PT, R0, RZ, PT ;  /* 0x000000ff0000720c */ /* 0x000fe20003f25270 */
[----:B-1----:R-:W-:-:S12]  /*12670*/  @P2 BRA `(.L_x_1637) ;  /* 0x0000000000082947 */ /* 0x002fd80003800000 */
[----:B------:R-:W1:Y:S02]  /*12680*/  SYNCS.PHASECHK.TRANS64.TRYWAIT P2, [R14+URZ+0x2a830], R3 ;  /* 0x02a830030e0075a7 */ /* 0x000e64000804017f */
[----:B-1----:R-:W-:Y:S05]  /*12690*/  @!P2 BRA `(.L_x_1638) ;  /* 0x000001a00040a947 */ /* 0x002fea0003800000 */
.L_x_1637:
[----:B------:R-:W-:Y:S05]  /*126a0*/  WARPSYNC.ALL ;  /* 0x0000000000007948 */ /* 0x000fea0003800000 */
[----:B------:R-:W-:Y:S01]  /*126b0*/  IADD3 R0, R2, 0x18400, RZ ;  /* 0x0001840002007810 */ /* 0x000fe20007ffe0ff */
[----:B------:R-:W-:Y:S01]  /*126c0*/  IMAD.MOV.U32 R5, RZ, RZ, 0x40000040 ;  /* 0x40000040ff057424 */ /* 0x000fe200078e00ff */
[----:B------:R-:W-:Y:S01]  /*126d0*/  R2UR UR52, R68 ;  /* 0x00000000443472ca */ /* 0x000fe200000e0000 */
[----:B------:R-:W-:Y:S01]  /*126e0*/  UMOV UR53, 0x40000040 ;  /* 0x4000004000357882 */ /* 0x000fe20000000000 */
[----:B------:R-:W-:Y:S01]  /*126f0*/  SHF.R.U32.HI R0, RZ, 0x4, R0 ;  /* 0x00000004ff007819 */ /* 0x000fe20000011600 */
[----:B------:R-:W-:Y:S01]  /*12700*/  WARPGROUP.ARRIVE ;  /* 0x00000000000079c5 */ /* 0x000fe20000000000 */
[----:B------:R-:W-:Y:S01]  /*12710*/  R2UR UR55, R5 ;  /* 0x00000000053772ca */ /* 0x000fe200000e0000 */
[----:B------:R-:W-:Y:S01]  /*12720*/  IMAD.MOV.U32 R9, RZ, RZ, 0x40000040 ;  /* 0x40000040ff097424 */ /* 0x000fe200078e00ff */
[----:B------:R-:W-:Y:S01]  /*12730*/  LOP3.LUT R0, R0, 0x3fff, RZ, 0xc0, !PT ;  /* 0x00003fff00007812 */ /* 0x000fe200078ec0ff */
[----:B------:R-:W-:Y:S01]  /*12740*/  UMOV UR49, 0x40000040 ;  /* 0x4000004000317882 */ /* 0x000fe20000000000 */
[----:B------:R-:W-:Y:S01]  /*12750*/  UMOV UR9, 0x40000040 ;  /* 0x4000004000097882 */ /* 0x000fe20000000000 */
[----:B------:R-:W-:Y:S01]  /*12760*/  UMOV UR57, 0x40000040 ;  /* 0x4000004000397882 */ /* 0x000fe20000000000 */
[----:B------:R-:W-:Y:S01]  /*12770*/  LOP3.LUT R6, R0, 0x10000, RZ, 0xfc, !PT ;  /* 0x0001000000067812 */ /* 0x000fe200078efcff */
[----:B------:R-:W-:Y:S01]  /*12780*/  UMOV UR41, 0x40000040 ;  /* 0x4000004000297882 */ /* 0x000fe20000000000 */
[----:B------:R-:W-:Y:S01]  /*12790*/  R2UR UR51, R9 ;  /* 0x00000000093372ca */ /* 0x000fe200000e0000 */
[----:B------:R-:W-:Y:S01]  /*127a0*/  ULOP3.LUT UR52, UR52, 0x10000, URZ, 0xfc, !UPT ;  /* 0x0001000034347892 */ /* 0x000fe2000f8efc3f */
[----:B------:R-:W-:Y:S01]  /*127b0*/  IMAD.MOV.U32 R9, RZ, RZ, 0x40000040 ;  /* 0x40000040ff097424 */ /* 0x000fe200078e00ff */
[----:B------:R-:W-:Y:S01]  /*127c0*/  MOV R11, UR9 ;  /* 0x00000009000b7c02 */ /* 0x000fe20008000f00 */
[----:B------:R-:W-:Y:S01]  /*127d0*/  IMAD R4, R22, 0x900, R6 ;  /* 0x0000090016047824 */ /* 0x000fe200078e0206 */
[----:B------:R-:W-:Y:S01]  /*127e0*/  UIADD3 UR48, UR52, 0x2, URZ ;  /* 0x0000000234307890 */ /* 0x000fe2000fffe03f */
[----:B------:R-:W-:Y:S01]  /*127f0*/  IMAD.MOV.U32 R5, RZ, RZ, 0x40000040 ;  /* 0x40000040ff057424 */ /* 0x000fe200078e00ff */
[----:B------:R-:W-:Y:S01]  /*12800*/  R2UR UR11, R9 ;  /* 0x00000000090b72ca */ /* 0x000fe200000e0000 */
[C---:B------:R-:W-:Y:S01]  /*12810*/  VIADD R8, R4.reuse, 0x2 ;  /* 0x0000000204087836 */ /* 0x040fe20000000000 */
[----:B------:R-:W-:Y:S01]  /*12820*/  R2UR UR54, R4 ;  /* 0x00000000043672ca */ /* 0x000fe200000e0000 */
[----:B------:R-:W-:Y:S01]  /*12830*/  UIADD3 UR4, UR52, 0x4, URZ ;  /* 0x0000000434047890 */ /* 0x000fe2000fffe03f */
[----:B------:R-:W-:Y:S01]  /*12840*/  IMAD.MOV.U32 R9, RZ, RZ, 0x40000040 ;  /* 0x40000040ff097424 */ /* 0x000fe200078e00ff */
[----:B------:R-:W-:Y:S01]  /*12850*/  UIADD3 UR56, UR52, 0x802, URZ ;  /* 0x0000080234387890 */ /* 0x000fe2000fffe03f */
[----:B------:R-:W-:Y:S01]  /*12860*/  R2UR UR50, R8 ;  /* 0x00000000083272ca */ /* 0x000fe200000e0000 */
[----:B------:R-:W-:Y:S01]  /*12870*/  VIADD R8, R4, 0x4 ;  /* 0x0000000404087836 */ /* 0x000fe20000000000 */
[----:B------:R-:W-:Y:S01]  /*12880*/  UIADD3 UR40, UR52, 0x804, URZ ;  /* 0x0000080434287890 */ /* 0x000fe2000fffe03f */
[----:B------:R-:W-:Y:S01]  /*12890*/  R2UR UR39, R5 ;  /* 0x00000000052772ca */ /* 0x000fe200000e0000 */
[----:B------:R-:W-:Y:S01]  /*128a0*/  UMOV UR8, UR4 ;  /* 0x0000000400087c82 */ /* 0x000fe20008000000 */
[----:B------:R-:W-:Y:S01]  /*128b0*/  UIADD3 UR4, UR52, 0x6, URZ ;  /* 0x0000000634047890 */ /* 0x000fe2000fffe03f */
[----:B------:R-:W-:Y:S01]  /*128c0*/  R2UR UR10, R8 ;  /* 0x00000000080a72ca */ /* 0x000fe200000e0000 */
[----:B------:R-:W-:Y:S01]  /*128d0*/  VIADD R8, R4, 0x6 ;  /* 0x0000000604087836 */ /* 0x000fe20000000000 */
[----:B------:R-:W-:-:S02]  /*128e0*/  UIADD3 UR36, UR52, 0x806, URZ ;  /* 0x0000080634247890 */ /* 0x000fc4000fffe03f */
[----:B------:R-:W-:Y:S01]  /*128f0*/  HGMMA.64x96x16.F32 R24, gdesc[UR52], RZ, !UPT, gsb0 ;  /* 0x01600000341879f0 */ /* 0x000fe2000c0008ff */
[----:B------:R-:W-:Y:S01]  /*12900*/  IMAD.U32 R10, RZ, RZ, UR8 ;  /* 0x00000008ff0a7e24 */ /* 0x000fe2000f8e00ff */
[----:B------:R-:W-:Y:S01]  /*12910*/  UMOV UR37, 0x40000040 ;  /* 0x4000004000257882 */ /* 0x000fe20000000000 */
[----:B------:R-:W2:Y:S01]  /*12920*/  LDC R207, c[0x0][0x448] ;  /* 0x00011200ffcf7b82 */ /* 0x000ea20000000800 */
[----:B01----:R-:W-:Y:S01]  /*12930*/  @!P1 VIADD R14, R14, 0x2a840 ;  /* 0x0002a8400e0e9836 */ /* 0x003fe20000000000 */
[----:B------:R-:W-:Y:S01]  /*12940*/  LOP3.LUT R17, R17, 0xffdfffff, RZ, 0xc0, !PT ;  /* 0xffdfffff11117812 */ /* 0x000fe200078ec0ff */
[----:B------:R0:W-:Y:S01]  /*12950*/  STL.64 [R1+0x30], R10 ;  /* 0x0000300a01007387 */ /* 0x0001e20000100a00 */
[----:B--2---:R-:W-:-:S13]  /*12960*/  ISETP.NE.AND P2, PT, R207, 0x1, PT ;  /* 0x00000001cf00780c */ /* 0x004fda0003f45270 */
[----:B------:R-:W1:Y:S01]  /*12970*/  @P2 LDC R5, c[0x0][0x44c] ;  /* 0x00011300ff052b82 */ /* 0x000e620000000800 */
[----:B------:R-:W-:-:S04]  /*12980*/  @P2 LOP3.LUT R17, R17, 0x200000, RZ, 0xfc, !PT ;  /* 0x0020000011112812 */ /* 0x000fc800078efcff */
[----:B------:R-:W-:-:S03]  /*12990*/  LOP3.LUT R17, R17, 0xffefffff, RZ, 0xc0, !PT ;  /* 0xffefffff11117812 */ /* 0x000fc600078ec0ff */
[----:B------:R-:W2:Y:S01]  /*129a0*/  @P2 LDC R13, c[0x0][0x450] ;  /* 0x00011400ff0d2b82 */ /* 0x000ea20000000800 */
[----:B------:R-:W-:Y:S02]  /*129b0*/  WARPGROUP.DEPBAR.LE gsb0, 0x0 ;  /* 0x00008000000079c5 */ /* 0x000fe40000010000 */
[----:B------:R-:W-:-:S06]  /*129c0*/  WARPGROUP.ARRIVE ;  /* 0x00000000000079c5 */ /* 0x000fcc0000000000 */
[----:B------:R-:W-:Y:S03]  /*129d0*/  HGMMA.64x96x16.F32 R24, gdesc[UR48], R24, gsb0 ;  /* 0x01600000301879f0 */ /* 0x000fe60008000818 */
[----:B------:R-:W-:Y:S02]  /*129e0*/  WARPGROUP.DEPBAR.LE gsb0, 0x0 ;  /* 0x00008000000079c5 */ /* 0x000fe40000010000 */
[----:B------:R-:W-:-:S06]  /*129f0*/  WARPGROUP.ARRIVE ;  /* 0x00000000000079c5 */ /* 0x000fcc0000000000 */
[----:B------:R-:W-:Y:S01]  /*12a00*/  HGMMA.64x96x16.F32 R24, gdesc[UR8], R24, gsb0 ;  /* 0x01600000081879f0 */ /* 0x000fe20008000818 */
[----:B------:R-:W-:Y:S01]  /*12a10*/  R2UR UR10, R8 ;  /* 0x00000000080a72ca */ /* 0x000fe200000e0000 */
[----:B------:R-:W-:Y:S01]  /*12a20*/  UMOV UR8, UR4 ;  /* 0x0000000400087c82 */ /* 0x000fe20008000000 */
[----:B------:R-:W-:Y:S01]  /*12a30*/  R2UR UR11, R9 ;  /* 0x00000000090b72ca */ /* 0x000fe200000e0000 */
[----:B------:R-:W-:Y:S01]  /*12a40*/  UMOV UR9, 0x40000040 ;  /* 0x4000004000097882 */ /* 0x000fe20000000000 */
[----:B------:R-:W-:Y:S01]  /*12a50*/  VIADD R8, R4, 0x300 ;  /* 0x0000030004087836 */ /* 0x000fe20000000000 */
[----:B------:R-:W-:Y:S01]  /*12a60*/  UIADD3 UR4, UR52, 0x400, URZ ;  /* 0x0000040034047890 */ /* 0x000fe2000fffe03f */
[----:B------:R-:W-:Y:S02]  /*12a70*/  IMAD.MOV.U32 R9, RZ, RZ, 0x40000040 ;  /* 0x40000040ff097424 */ /* 0x000fe400078e00ff */
[----:B0-----:R-:W-:Y:S02]  /*12a80*/  IMAD.U32 R10, RZ, RZ, UR8 ;  /* 0x00000008ff0a7e24 */ /* 0x001fe4000f8e00ff */
[----:B------:R-:W-:-:S05]  /*12a90*/  IMAD.U32 R11, RZ, RZ, UR9 ;  /* 0x00000009ff0b7e24 */ /* 0x000fca000f8e00ff */
[----:B------:R0:W-:Y:S01]  /*12aa0*/  STL.64 [R1+0x28], R10 ;  /* 0x0000280a01007387 */ /* 0x0001e20000100a00 */
        /* <DEDUP_REMOVED lines=21> */
[----:B------:R-:W-:Y:S01]  /*12c00*/  MOV R9, 0x40000040 ;  /* 0x4000004000097802 */ /* 0x000fe20000000f00 */
[----:B------:R-:W-:Y:S01]  /*12c10*/  UIADD3 UR4, UR52, 0x404, URZ ;  /* 0x0000040434047890 */ /* 0x000fe2000fffe03f */
        /* <DEDUP_REMOVED lines=37> */
[----:B------:R-:W-:Y:S01]  /*12e70*/  ULDC UR4, c[0x0][0x9d8] ;  /* 0x0002760000047ab9 */ /* 0x000fe20000000800 */
[----:B------:R-:W-:Y:S02]  /*12e80*/  IMAD.MOV.U32 R9, RZ, RZ, 0x40000040 ;  /* 0x40000040ff097424 */ /* 0x000fe400078e00ff */
[----:B0-----:R-:W-:Y:S01]  /*12e90*/  IMAD.U32 R10, RZ, RZ, UR8 ;  /* 0x00000008ff0a7e24 */ /* 0x001fe2000f8e00ff */
[----:B------:R-:W-:Y:S01]  /*12ea0*/  R2UR UR58, R8 ;  /* 0x00000000083a72ca */ /* 0x000fe200000e0000 */
[C---:B------:R-:W-:Y:S01]  /*12eb0*/  VIADD R8, R4.reuse, 0x604 ;  /* 0x0000060404087836 */ /* 0x040fe20000000000 */
[----:B------:R-:W-:Y:S01]  /*12ec0*/  R2UR UR59, R9 ;  /* 0x00000000093b72ca */ /* 0x000fe200000e0000 */
[----:B------:R-:W-:Y:S01]  /*12ed0*/  VIADD R4, R4, 0x606 ;  /* 0x0000060604047836 */ /* 0x000fe20000000000 */
[----:B------:R-:W-:Y:S01]  /*12ee0*/  MOV R9, 0x40000040 ;  /* 0x4000004000097802 */ /* 0x000fe20000000f00 */
[----:B------:R-:W-:Y:S01]  /*12ef0*/  IMAD.U32 R11, RZ, RZ, UR9 ;  /* 0x00000009ff0b7e24 */ /* 0x000fe2000f8e00ff */
[----:B------:R-:W-:-:S02]  /*12f00*/  R2UR UR42, R8 ;  /* 0x00000000082a72ca */ /* 0x000fc400000e0000 */
[----:B------:R-:W-:Y:S02]  /*12f10*/  R2UR UR43, R9 ;  /* 0x00000000092b72ca */ /* 0x000fe400000e0000 */
[----:B------:R-:W-:Y:S01]  /*12f20*/  R2UR UR38, R4 ;  /* 0x00000000042672ca */ /* 0x000fe200000e0000 */
[----:B------:R0:W-:Y:S01]  /*12f30*/  STL.64 [R1], R10 ;  /* 0x0000000a01007387 */ /* 0x0001e20000100a00 */
        /* <DEDUP_REMOVED lines=15> */
[----:B------:R-:W-:Y:S02]  /*13030*/  IMAD.IADD R58, R181, 0x1, R178 ;  /* 0x00000001b53a7824 */ /* 0x000fe400078e02b2 */
[----:B------:R-:W-:Y:S01]  /*13040*/  FMUL.FTZ R7, R31, UR4 ;  /* 0x000000041f077c20 */ /* 0x000fe20008410000 */
[----:B------:R-:W-:Y:S01]  /*13050*/  FMUL.FTZ R31, R51, UR4 ;  /* 0x00000004331f7c20 */ /* 0x000fe20008410000 */
[----:B------:R-:W-:Y:S01]  /*13060*/  FMUL.FTZ R3, R27, UR4 ;  /* 0x000000041b037c20 */ /* 0x000fe20008410000 */
[----:B-1----:R-:W-:-:S04]  /*13070*/  @P2 IMAD.HI.U32 R4, R58, R5, RZ ;  /* 0x000000053a042227 */ /* 0x002fc800078e00ff */
[----:B------:R-:W-:Y:S01]  /*13080*/  FMUL.FTZ R27, R47, UR4 ;  /* 0x000000042f1b7c20 */ /* 0x000fe20008410000 */
[----:B------:R-:W-:Y:S01]  /*13090*/  FMUL.FTZ R47, R48, UR4 ;  /* 0x00000004302f7c20 */ /* 0x000fe20008410000 */
[----:B------:R-:W-:Y:S01]  /*130a0*/  FMUL.FTZ R8, R30, UR4 ;  /* 0x000000041e087c20 */ /* 0x000fe20008410000 */
[----:B------:R-:W-:Y:S01]  /*130b0*/  IMAD.MOV.U32 R51, RZ, RZ, -0x60 ;  /* 0xffffffa0ff337424 */ /* 0x000fe200078e00ff */
[----:B--2---:R-:W-:Y:S01]  /*130c0*/  @P2 SHF.R.U32.HI R58, RZ, R13, R4 ;  /* 0x0000000dff3a2219 */ /* 0x004fe20000011604 */
[----:B------:R-:W-:Y:S01]  /*130d0*/  FMUL.FTZ R48, R49, UR4 ;  /* 0x0000000431307c20 */ /* 0x000fe20008410000 */
[----:B------:R-:W1:Y:S01]  /*130e0*/  LDC.64 R12, c[0x0][0x9e0] ;  /* 0x00027800ff0c7b82 */ /* 0x000e620000000a00 */
[----:B0-----:R-:W-:Y:S01]  /*130f0*/  FMUL.FTZ R11, R24, UR4 ;  /* 0x00000004180b7c20 */ /* 0x001fe20008410000 */
[----:B------:R-:W-:Y:S01]  /*13100*/  FMUL.FTZ R0, R26, UR4 ;  /* 0x000000041a007c20 */ /* 0x000fe20008410000 */
[----:B------:R-:W-:Y:S01]  /*13110*/  FMUL.FTZ R9, R34, UR4 ;  /* 0x0000000422097c20 */ /* 0x000fe20008410000 */
[----:B------:R-:W-:Y:S01]  /*13120*/  FMUL.FTZ R10, R35, UR4 ;  /* 0x00000004230a7c20 */ /* 0x000fe20008410000 */
[----:B------:R-:W-:Y:S01]  /*13130*/  FMUL.FTZ R30, R50, UR4 ;  /* 0x00000004321e7c20 */ /* 0x000fe20008410000 */
[----:B------:R-:W-:Y:S01]  /*13140*/  FMUL.FTZ R49, R52, UR4 ;  /* 0x0000000434317c20 */ /* 0x000fe20008410000 */
[----:B------:R-:W-:Y:S01]  /*13150*/  @!P1 PRMT R4, RZ, 0x654, R14 ;  /* 0x00000654ff049816 */ /* 0x000fe2000000000e */
        /* <DEDUP_REMOVED lines=34> */
[----:B------:R-:W-:Y:S01]  /*13380*/  ULDC UR4, c[0x0][0x9dc] ;  /* 0x0002770000047ab9 */ /* 0x000fe20000000800 */
[----:B------:R0:W-:Y:S01]  /*13390*/  @!P1 SYNCS.ARRIVE.TRANS64.RED.A1T0 RZ, [R4+URZ], RZ ;  /* 0x000000ff04ff99a7 */ /* 0x0001e2000810043f */
[----:B------:R-:W-:Y:S01]  /*133a0*/  ULOP3.LUT UR5, URZ, UR4, URZ, 0x33, !UPT ;  /* 0x000000043f057292 */ /* 0x000fe2000f8e333f */
[----:B------:R-:W2:Y:S01]  /*133b0*/  SHFL.IDX PT, R61, R58, RZ, 0x1c1f ;  /* 0x001c1fff3a3d7589 */ /* 0x000ea200000e0000 */
[----:B-1----:R-:W-:Y:S01]  /*133c0*/  ISETP.GE.AND P2, PT, R13, 0x1, PT ;  /* 0x000000010d00780c */ /* 0x002fe20003f46270 */
[----:B------:R-:W1:Y:S01]  /*133d0*/  MUFU.TANH R11, R11 ;  /* 0x0000000b000b7308 */ /* 0x000e620000002400 */
[----:B------:R-:W-:-:S02]  /*133e0*/  IMAD R5, R72, -0x60, R164 ;  /* 0xffffffa048057824 */ /* 0x000fc400078e02a4 */
[----:B------:R-:W-:Y:S01]  /*133f0*/  VIADD R81, R51, 0xffffffff ;  /* 0xffffffff33517836 */ /* 0x000fe20000000000 */
[--C-:B0-----:R-:W-:Y:S02]  /*13400*/  IADD3 R4, R164, R51, -R174.reuse ;  /* 0x00000033a4047210 */ /* 0x101fe40007ffe8ae */
[----:B------:R-:W-:Y:S01]  /*13410*/  IADD3 R66, -R174, 0x60, R5 ;  /* 0x00000060ae427810 */ /* 0x000fe20007ffe105 */
[----:B------:R-:W-:Y:S01]  /*13420*/  IMAD.IADD R76, R81, 0x1, -R174 ;  /* 0x00000001514c7824 */ /* 0x000fe200078e0aae */
[----:B------:R-:W0:Y:S01]  /*13430*/  MUFU.TANH R25, R25 ;  /* 0x0000001900197308 */ /* 0x000e220000002400 */
[----:B------:R-:W-:Y:S01]  /*13440*/  IMAD.IADD R59, R4, 0x1, -R163 ;  /* 0x00000001043b7824 */ /* 0x000fe200078e0aa3 */
[----:B------:R-:W-:Y:S02]  /*13450*/  MOV R4, UR5 ;  /* 0x0000000500047c02 */ /* 0x000fe40008000f00 */
[----:B------:R-:W-:Y:S01]  /*13460*/  @P2 LOP3.LUT R17, R17, 0x100000, RZ, 0xfc, !PT ;  /* 0x0010000011112812 */ /* 0x000fe200078efcff */
[----:B------:R-:W-:-:S02]  /*13470*/  IMAD.IADD R79, R59, 0x1, R12 ;  /* 0x000000013b4f7824 */ /* 0x000fc400078e020c */
[----:B------:R3:W-:Y:S01]  /*13480*/  STL [R1+0x38], R4 ;  /* 0x0000380401007387 */ /* 0x0007e20000100800 */
[----:B------:R-:W4:Y:S02]  /*13490*/  MUFU.TANH R0, R0 ;  /* 0x0000000000007308 */ /* 0x000f240000002400 */
[----:B--2---:R-:W-:-:S06]  /*134a0*/  VIADDMNMX R60, R61, R79, R66, PT ;  /* 0x0000004f3d3c7246 */ /* 0x004fcc0003800142 */
[----:B------:R-:W2:Y:S08]  /*134b0*/  MUFU.TANH R3, R3 ;  /* 0x0000000300037308 */ /* 0x000eb00000002400 */
        /* <DEDUP_REMOVED lines=44> */
[----:B-1----:R-:W-:-:S04]  /*13780*/  VIADD R70, R59, UR5 ;  /* 0x000000053b467c36 */ /* 0x002fc80008000000 */
[----:B------:R-:W-:Y:S01]  /*13790*/  IMAD.IADD R62, R70, 0x1, R61 ;  /* 0x00000001463e7824 */ /* 0x000fe200078e023d */
[----:B--234-:R-:W-:Y:S06]  /*137a0*/  @!P2 BRA `(.L_x_1639) ;  /* 0x00000000004ca947 */ /* 0x01cfec0003800000 */
[----:B------:R-:W-:Y:S01]  /*137b0*/  IADD3 R51, -R163, R164, R61 ;  /* 0x000000a4a3337210 */ /* 0x000fe20007ffe13d */
        /* <DEDUP_REMOVED lines=10> */
.L_x_1641:
[----:B------:R-:W-:-:S13]  /*13860*/  ISETP.NE.AND P2, PT, R13, 0x1, PT ;  /* 0x000000010d00780c */ /* 0x000fda0003f45270 */
[----:B------:R-:W1:Y:S02]  /*13870*/  @P2 LDC.64 R4, c[0x0][0x9e8] ;  /* 0x00027a00ff042b82 */ /* 0x000e640000000a00 */
[----:B-1----:R-:W-:-:S05]  /*13880*/  @P2 IMAD.HI.U32 R4, R51, R4, RZ ;  /* 0x0000000433042227 */ /* 0x002fca00078e00ff */
[----:B------:R-:W-:-:S07]  /*13890*/  @P2 SHF.R.U32.HI R51, RZ, R5, R4 ;  /* 0x00000005ff332219 */ /* 0x000fce0000011604 */
.L_x_1642:
[----:B------:R-:W-:Y:S05]  /*138a0*/  BSYNC B0 ;  /* 0x0000000000007941 */ /* 0x000fea0003800000 */
.L_x_1640:
[----:B------:R-:W-:-:S05]  /*138b0*/  IMAD R51, R51, R13, R76 ;  /* 0x0000000d33337224 */ /* 0x000fca00078e024c */
[----:B------:R-:W-:Y:S02]  /*138c0*/  VIMNMX R62, R62, R51, !PT ;  /* 0x000000333e3e7248 */ /* 0x000fe40007fe0100 */
[----:B------:R-:W-:-:S07]  /*138d0*/  VIADDMNMX R60, R51, R13, R60, PT ;  /* 0x0000000d333c7246 */ /* 0x000fce000380013c */
.L_x_1639:
[C---:B------:R-:W-:Y:S01]  /*138e0*/  ISETP.GE.AND P2, PT, R81.reuse, 0x2, PT ;  /* 0x000000025100780c */ /* 0x040fe20003f46270 */
[----:B------:R-:W1:Y:S01]  /*138f0*/  SHFL.IDX PT, R5, R58, 0x1, 0x1c1f ;  /* 0x003c1f003a057f89 */ /* 0x000e6200000e0000 */
[C---:B------:R-:W-:Y:S02]  /*13900*/  ISETP.GE.AND P6, PT, R81.reuse, 0x9, PT ;  /* 0x000000095100780c */ /* 0x040fe40003fc6270 */
[----:B------:R-:W-:Y:S02]  /*13910*/  ISETP.GT.AND P3, PT, R62, 0x1, !P2 ;  /* 0x000000013e00780c */ /* 0x000fe40005764270 */
[----:B------:R-:W-:Y:S02]  /*13920*/  ISETP.GE.AND P4, PT, R81, 0xa, PT ;  /* 0x0000000a5100780c */ /* 0x000fe40003f86270 */
[----:B------:R-:W-:Y:S02]  /*13930*/  ISETP.LT.OR P3, PT, R60, 0x2, P3 ;  /* 0x000000023c00780c */ /* 0x000fe40001f61670 */
[----:B------:R-:W-:-:S02]  /*13940*/  P2R R78, PR, RZ, 0x10 ;  /* 0x00000010ff4e7803 */ /* 0x000fc40000000000 */
        /* <DEDUP_REMOVED lines=13> */
[----:B------:R-:W-:Y:S01]  /*13a20*/  FSEL R75, R32, -INF , !P3 ;  /* 0xff800000204b7808 */ /* 0x000fe20005800000 */
[----:B-1----:R-:W-:Y:S01]  /*13a30*/  IMAD.IADD R32, R70, 0x1, R5 ;  /* 0x0000000146207824 */ /* 0x002fe200078e0205 */
        /* <DEDUP_REMOVED lines=33> */
[----:B------:R-:W-:Y:S02]  /*13c50*/  VIADDMNMX R28, R5, R79, R66, PT ;  /* 0x0000004f051c7246 */ /* 0x000fe40003800142 */
        /* <DEDUP_REMOVED lines=63> */
[----:B------:R-:W-:-:S13]  /*14050*/  ISETP.GE.AND P5, PT, R13, 0x1, PT ;  /* 0x000000010d00780c */ /* 0x000fda0003fa6270 */
[----:B------:R-:W-:Y:S05]  /*14060*/  @!P5 BRA `(.L_x_1643) ;  /* 0x00000000004cd947 */ /* 0x000fea0003800000 */
[----:B------:R-:W-:Y:S01]  /*14070*/  IADD3 R36, -R163, R164, R5 ;  /* 0x000000a4a3247210 */ /* 0x000fe20007ffe105 */
        /* <DEDUP_REMOVED lines=10> */
.L_x_1645:
[----:B------:R-:W-:-:S13]  /*14120*/  ISETP.NE.AND P5, PT, R13, 0x1, PT ;  /* 0x000000010d00780c */ /* 0x000fda0003fa5270 */
[----:B------:R-:W0:Y:S02]  /*14130*/  @P5 LDC.64 R4, c[0x0][0x9e8] ;  /* 0x00027a00ff045b82 */ /* 0x000e240000000a00 */
[----:B0-----:R-:W-:-:S05]  /*14140*/  @P5 IMAD.HI.U32 R4, R36, R4, RZ ;  /* 0x0000000424045227 */ /* 0x001fca00078e00ff */
[----:B------:R-:W-:-:S07]  /*14150*/  @P5 SHF.R.U32.HI R36, RZ, R5, R4 ;  /* 0x00000005ff245219 */ /* 0x000fce0000011604 */
.L_x_1646:
[----:B------:R-:W-:Y:S05]  /*14160*/  BSYNC B0 ;  /* 0x0000000000007941 */ /* 0x000fea0003800000 */
.L_x_1644:
[----:B------:R-:W-:-:S05]  /*14170*/  IMAD R5, R36, R13, R76 ;  /* 0x0000000d24057224 */ /* 0x000fca00078e024c */
[----:B------:R-:W-:Y:S02]  /*14180*/  VIMNMX R32, R32, R5, !PT ;  /* 0x0000000520207248 */ /* 0x000fe40007fe0100 */
[----:B------:R-:W-:-:S07]  /*14190*/  VIADDMNMX R28, R5, R13, R28, PT ;  /* 0x0000000d051c7246 */ /* 0x000fce000380011c */
.L_x_1643:
[----:B------:R-:W-:Y:S01]  /*141a0*/  ISETP.GT.AND P2, PT, R32, 0x1, !P2 ;  /* 0x000000012000780c */ /* 0x000fe20005744270 */
[----:B------:R-:W-:Y:S01]  /*141b0*/  ULDC UR4, c[0x0][0x988] ;  /* 0x0002620000047ab9 */ /* 0x000fe20000000800 */
[----:B------:R-:W-:Y:S02]  /*141c0*/  FMNMX.FTZ R4, R101, R99, !PT ;  /* 0x0000006365047209 */ /* 0x000fe40007810000 */
[----:B------:R-:W-:Y:S02]  /*141d0*/  ISETP.LT.OR P2, PT, R28, 0x2, P2 ;  /* 0x000000021c00780c */ /* 0x000fe40001741670 */
[----:B------:R-:W-:Y:S02]  /*141e0*/  FMNMX.FTZ R4, R77, R4, !PT ;  /* 0x000000044d047209 */ /* 0x000fe40007810000 */
[----:B------:R-:W-:Y:S02]  /*141f0*/  FSEL R95, R3, -INF , !P2 ;  /* 0xff800000035f7808 */ /* 0x000fe40005000000 */
[----:B------:R-:W-:-:S02]  /*14200*/  ISETP.NE.AND P2, PT, R78, RZ, PT ;  /* 0x000000ff4e00720c */ /* 0x000fc40003f45270 */
[C---:B------:R-:W-:Y:S02]  /*14210*/  ISETP.GT.AND P6, PT, R32.reuse, 0x8, !P6 ;  /* 0x000000082000780c */ /* 0x040fe400077c4270 */
[----:B------:R-:W-:Y:S02]  /*14220*/  ISETP.GT.AND P2, PT, R32, 0x9, !P2 ;  /* 0x000000092000780c */ /* 0x000fe40005744270 */
[----:B------:R-:W-:Y:S02]  /*14230*/  FMNMX.FTZ R4, R67, R4, !PT ;  /* 0x0000000443047209 */ /* 0x000fe40007810000 */
[C---:B------:R-:W-:Y:S02]  /*14240*/  ISETP.LT.OR P2, PT, R28.reuse, 0xa, P2 ;  /* 0x0000000a1c00780c */ /* 0x040fe40001741670 */
[----:B------:R-:W-:Y:S02]  /*14250*/  ISETP.LT.OR P6, PT, R28, 0x9, P6 ;  /* 0x000000091c00780c */ /* 0x000fe400037c1670 */
[----:B------:R-:W-:-:S02]  /*14260*/  FSEL R93, R7, -INF , !P2 ;  /* 0xff800000075d7808 */ /* 0x000fc40005000000 */
[----:B------:R-:W-:Y:S02]  /*14270*/  ISETP.NE.AND P2, PT, R80, RZ, PT ;  /* 0x000000ff5000720c */ /* 0x000fe40003f45270 */
[----:B------:R-:W-:Y:S02]  /*14280*/  FMNMX.FTZ R4, R75, R4, !PT ;  /* 0x000000044b047209 */ /* 0x000fe40007810000 */
[----:B------:R-:W-:Y:S02]  /*14290*/  ISETP.GT.AND P2, PT, R32, 0x10, !P2 ;  /* 0x000000102000780c */ /* 0x000fe40005744270 */
[----:B------:R-:W-:Y:S02]  /*142a0*/  FSEL R3, R8, -INF , !P6 ;  /* 0xff80000008037808 */ /* 0x000fe40007000000 */
[----:B------:R-:W-:Y:S02]  /*142b0*/  ISETP.LT.OR P2, PT, R28, 0x11, P2 ;  /* 0x000000111c00780c */ /* 0x000fe40001741670 */
[----:B------:R-:W-:-:S02]  /*142c0*/  ISETP.NE.AND P6, PT, R84, RZ, PT ;  /* 0x000000ff5400720c */ /* 0x000fc40003fc5270 */
[----:B------:R-:W-:Y:S02]  /*142d0*/  FSEL R9, R9, -INF , !P2 ;  /* 0xff80000009097808 */ /* 0x000fe40005000000 */
[----:B------:R-:W-:Y:S02]  /*142e0*/  ISETP.NE.AND P2, PT, R82, RZ, PT ;  /* 0x000000ff5200720c */ /* 0x000fe40003f45270 */
[----:B------:R-:W-:Y:S02]  /*142f0*/  FMNMX.FTZ R4, R69, R4, !PT ;  /* 0x0000000445047209 */ /* 0x000fe40007810000 */
[----:B------:R-:W-:Y:S02]  /*14300*/  ISETP.GT.AND P2, PT, R32, 0x11, !P2 ;  /* 0x000000112000780c */ /* 0x000fe40005744270 */
[----:B------:R-:W-:Y:S02]  /*14310*/  FMNMX.FTZ R4, R71, R4, !PT ;  /* 0x0000000447047209 */ /* 0x000fe40007810000 */
[----:B------:R-:W-:-:S02]  /*14320*/  ISETP.LT.OR P2, PT, R28, 0x12, P2 ;  /* 0x000000121c00780c */ /* 0x000fc40001741670 */
[----:B------:R-:W-:Y:S02]  /*14330*/  ISETP.NE.AND P5, PT, R85, RZ, PT ;  /* 0x000000ff5500720c */ /* 0x000fe40003fa5270 */
        /* <DEDUP_REMOVED lines=44> */
[----:B------:R-:W-:Y:S01]  /*14600*/  ISETP.GT.AND P4, PT, R32, RZ, !P4 ;  /* 0x000000ff2000720c */ /* 0x000fe20006784270 */
[----:B------:R-:W0:Y:S01]  /*14610*/  SHFL.BFLY PT, R5, R4, 0x2, 0x1f ;  /* 0x0c401f0004057f89 */ /* 0x000e2200000e0000 */
[----:B------:R-:W-:Y:S02]  /*14620*/  FSEL R27, R30, -INF , !P2 ;  /* 0xff8000001e1b7808 */ /* 0x000fe40005000000 */
[----:B------:R-:W-:-:S02]  /*14630*/  ISETP.NE.AND P2, PT, R92, RZ, PT ;  /* 0x000000ff5c00720c */ /* 0x000fc40003f45270 */
[----:B------:R-:W-:Y:S02]  /*14640*/  ISETP.LT.OR P4, PT, R28, 0x1, P4 ;  /* 0x000000011c00780c */ /* 0x000fe40002781670 */
[----:B------:R-:W-:Y:S02]  /*14650*/  ISETP.GT.AND P2, PT, R32, 0x31, !P2 ;  /* 0x000000312000780c */ /* 0x000fe40005744270 */
[----:B------:R-:W-:Y:S02]  /*14660*/  FSEL R0, R0, -INF , !P4 ;  /* 0xff80000000007808 */ /* 0x000fe40006000000 */
[----:B------:R-:W-:Y:S02]  /*14670*/  ISETP.LT.OR P2, PT, R28, 0x32, P2 ;  /* 0x000000321c00780c */ /* 0x000fe40001741670 */
[----:B------:R-:W-:Y:S02]  /*14680*/  ISETP.NE.AND P5, PT, R97, RZ, PT ;  /* 0x000000ff6100720c */ /* 0x000fe40003fa5270 */
[----:B------:R-:W-:-:S02]  /*14690*/  FSEL R31, R31, -INF , !P2 ;  /* 0xff8000001f1f7808 */ /* 0x000fc40005000000 */
[----:B------:R-:W-:Y:S02]  /*146a0*/  ISETP.NE.AND P2, PT, R94, RZ, PT ;  /* 0x000000ff5e00720c */ /* 0x000fe40003f45270 */
[----:B------:R-:W-:Y:S02]  /*146b0*/  MOV R10, UR4 ;  /* 0x00000004000a7c02 */ /* 0x000fe40008000f00 */
[C---:B------:R-:W-:Y:S02]  /*146c0*/  ISETP.GT.AND P2, PT, R32.reuse, 0x38, !P2 ;  /* 0x000000382000780c */ /* 0x040fe40005744270 */
[----:B------:R-:W-:Y:S02]  /*146d0*/  ISETP.GT.AND P3, PT, R32, 0x58, !P3 ;  /* 0x000000582000780c */ /* 0x000fe40005f64270 */
[----:B------:R-:W-:Y:S02]  /*146e0*/  ISETP.LT.OR P2, PT, R28, 0x39, P2 ;  /* 0x000000391c00780c */ /* 0x000fe40001741670 */
[----:B0-----:R-:W-:-:S02]  /*146f0*/  FMNMX.FTZ R20, R4, R5, !PT ;  /* 0x0000000504147209 */ /* 0x001fc40007810000 */
[----:B------:R-:W-:Y:S02]  /*14700*/  FSEL R79, R34, -INF , !P2 ;  /* 0xff800000224f7808 */ /* 0x000fe40005000000 */
[----:B------:R-:W-:Y:S01]  /*14710*/  ISETP.NE.AND P2, PT, R96, RZ, PT ;  /* 0x000000ff6000720c */ /* 0x000fe20003f45270 */
[----:B------:R-:W0:Y:S01]  /*14720*/  SHFL.BFLY PT, R5, R20, 0x1, 0x1f ;  /* 0x0c201f0014057f89 */ /* 0x000e2200000e0000 */
        /* <DEDUP_REMOVED lines=21> */
[----:B------:R-:W-:-:S02]  /*14880*/  FMNMX.FTZ R4, R7, R4, !PT ;  /* 0x0000000407047209 */ /* 0x000fc40007810000 */
[----:B------:R-:W-:Y:S02]  /*14890*/  ISETP.LT.OR P2, PT, R28, 0x49, P2 ;  /* 0x000000491c00780c */ /* 0x000fe40001741670 */
[----:B------:R-:W-:Y:S02]  /*148a0*/  FMNMX.FTZ R4, R85, R4, !PT ;  /* 0x0000000455047209 */ /* 0x000fe40007810000 */
[----:B------:R-:W-:Y:S02]  /*148b0*/  FSEL R97, R42, -INF , !P2 ;  /* 0xff8000002a617808 */ /* 0x000fe40005000000 */
[----:B------:R-:W-:Y:S02]  /*148c0*/  FMNMX.FTZ R4, R27, R4, !PT ;  /* 0x000000041b047209 */ /* 0x000fe40007810000 */
[----:B------:R-:W-:Y:S02]  /*148d0*/  ISETP.GT.AND P2, PT, R32, 0x49, !P5 ;  /* 0x000000492000780c */ /* 0x000fe40006f44270 */
[----:B0-----:R-:W-:-:S02]  /*148e0*/  FMNMX.FTZ R5, R20, R5, !PT ;  /* 0x0000000514057209 */ /* 0x001fc40007810000 */
[----:B------:R-:W-:Y:S02]  /*148f0*/  FMNMX.FTZ R4, R31, R4, !PT ;  /* 0x000000041f047209 */ /* 0x000fe40007810000 */
[----:B------:R-:W-:Y:S01]  /*14900*/  ISETP.LT.OR P2, PT, R28, 0x4a, P2 ;  /* 0x0000004a1c00780c */ /* 0x000fe20001741670 */
[----:B------:R-:W-:Y:S01]  /*14910*/  FMUL.FTZ R8, R5, R10 ;  /* 0x0000000a05087220 */ /* 0x000fe20000410000 */
[----:B------:R-:W-:Y:S02]  /*14920*/  FMNMX.FTZ R4, R79, R4, !PT ;  /* 0x000000044f047209 */ /* 0x000fe40007810000 */
[----:B------:R-:W-:Y:S02]  /*14930*/  FSEL R43, R43, -INF , !P2 ;  /* 0xff8000002b2b7808 */ /* 0x000fe40005000000 */
[----:B------:R-:W-:Y:S02]  /*14940*/  FSETP.NEU.FTZ.AND P2, PT, R5, -INF , PT ;  /* 0xff8000000500780b */ /* 0x000fe40003f5d000 */
[----:B------:R-:W-:-:S02]  /*14950*/  ISETP.NE.AND P5, PT, R98, RZ, PT ;  /* 0x000000ff6200720c */ /* 0x000fc40003fa5270 */
[----:B------:R-:W-:Y:S02]  /*14960*/  FMNMX.FTZ R4, R35, R4, !PT ;  /* 0x0000000423047209 */ /* 0x000fe40007810000 */
[----:B------:R-:W-:Y:S02]  /*14970*/  FSEL R8, R8, RZ, P2 ;  /* 0x000000ff08087208 */ /* 0x000fe40001000000 */
[----:B------:R-:W-:Y:S02]  /*14980*/  ISETP.GT.AND P2, PT, R32, 0x50, !P5 ;  /* 0x000000502000780c */ /* 0x000fe40006f44270 */
[----:B------:R-:W-:Y:S01]  /*14990*/  FMNMX.FTZ R4, R81, R4, !PT ;  /* 0x0000000451047209 */ /* 0x000fe20007810000 */
[-CC-:B------:R-:W-:Y:S01]  /*149a0*/  FFMA.FTZ R154, R71, R10.reuse, -R8.reuse ;  /* 0x0000000a479a7223 */ /* 0x180fe20000010808 */
[----:B------:R-:W-:Y:S01]  /*149b0*/  ISETP.LT.OR P2, PT, R28, 0x51, P2 ;  /* 0x000000511c00780c */ /* 0x000fe20001741670 */
[-CC-:B------:R-:W-:Y:S01]  /*149c0*/  FFMA.FTZ R148, R73, R10.reuse, -R8.reuse ;  /* 0x0000000a49947223 */ /* 0x180fe20000010808 */
[----:B------:R-:W-:Y:S01]  /*149d0*/  ISETP.NE.AND P6, PT, R44, RZ, PT ;  /* 0x000000ff2c00720c */ /* 0x000fe20003fc5270 */
[--C-:B------:R-:W-:Y:S01]  /*149e0*/  FFMA.FTZ R156, R101, R10, -R8.reuse ;  /* 0x0000000a659c7223 */ /* 0x100fe20000010808 */
[----:B------:R-:W-:Y:S01]  /*149f0*/  FMNMX.FTZ R4, R83, R4, !PT ;  /* 0x0000000453047209 */ /* 0x000fe20007810000 */
[-CC-:B------:R-:W-:Y:S01]  /*14a00*/  FFMA.FTZ R99, R99, R10.reuse, -R8.reuse ;  /* 0x0000000a63637223 */ /* 0x180fe20000010808 */
[----:B------:R-:W-:Y:S01]  /*14a10*/  FSEL R45, R45, -INF , !P2 ;  /* 0xff8000002d2d7808 */ /* 0x000fe20005000000 */
[--C-:B------:R-:W-:Y:S01]  /*14a20*/  FFMA.FTZ R158, R77, R10, -R8.reuse ;  /* 0x0000000a4d9e7223 */ /* 0x100fe20000010808 */
[----:B------:R-:W-:Y:S01]  /*14a30*/  ISETP.GT.AND P2, PT, R32, 0x51, !P6 ;  /* 0x000000512000780c */ /* 0x000fe20007744270 */
[----:B------:R-:W-:Y:S01]  /*14a40*/  MUFU.EX2 R156, R156 ;  /* 0x0000009c009c7308 */ /* 0x000fe20000000800 */
[----:B------:R-:W-:Y:S01]  /*14a50*/  FMNMX.FTZ R4, R97, R4, !PT ;  /* 0x0000000461047209 */ /* 0x000fe20007810000 */
[-CC-:B------:R-:W-:Y:S01]  /*14a60*/  FFMA.FTZ R67, R67, R10.reuse, -R8.reuse ;  /* 0x0000000a43437223 */ /* 0x180fe20000010808 */
[----:B------:R-:W-:Y:S01]  /*14a70*/  ISETP.NE.AND P5, PT, R48, RZ, PT ;  /* 0x000000ff3000720c */ /* 0x000fe20003fa5270 */
[-CC-:B------:R-:W-:Y:S01]  /*14a80*/  FFMA.FTZ R152, R75, R10.reuse, -R8.reuse ;  /* 0x0000000a4b987223 */ /* 0x180fe20000010808 */
[----:B------:R-:W-:Y:S01]  /*14a90*/  ISETP.LT.OR P2, PT, R28, 0x52, P2 ;  /* 0x000000521c00780c */ /* 0x000fe20001741670 */
[--C-:B------:R-:W-:Y:S01]  /*14aa0*/  FFMA.FTZ R144, R47, R10, -R8.reuse ;  /* 0x0000000a2f907223 */ /* 0x100fe20000010808 */
[----:B------:R-:W-:Y:S01]  /*14ab0*/  FMNMX.FTZ R4, R43, R4, !PT ;  /* 0x000000042b047209 */ /* 0x000fe20007810000 */
[----:B------:R-:W0:Y:S01]  /*14ac0*/  MUFU.EX2 R99, R99 ;  /* 0x0000006300637308 */ /* 0x000e220000000800 */
[----:B------:R-:W-:Y:S01]  /*14ad0*/  ISETP.GT.AND P4, PT, R32, 0x59, !P5 ;  /* 0x000000592000780c */ /* 0x000fe20006f84270 */
[-CC-:B------:R-:W-:Y:S01]  /*14ae0*/  FFMA.FTZ R146, R33, R10.reuse, -R8.reuse ;  /* 0x0000000a21927223 */ /* 0x180fe20000010808 */
[C---:B------:R-:W-:Y:S01]  /*14af0*/  ISETP.LT.OR P3, PT, R28.reuse, 0x59, P3 ;  /* 0x000000591c00780c */ /* 0x040fe20001f61670 */
[-CC-:B------:R-:W-:Y:S01]  /*14b00*/  FFMA.FTZ R140, R41, R10.reuse, -R8.reuse ;  /* 0x0000000a298c7223 */ /* 0x180fe20000010808 */
[----:B------:R-:W-:Y:S01]  /*14b10*/  FSEL R39, R39, -INF , !P2 ;  /* 0xff80000027277808 */ /* 0x000fe20005000000 */
[--C-:B------:R-:W-:Y:S01]  /*14b20*/  FFMA.FTZ R142, R49, R10, -R8.reuse ;  /* 0x0000000a318e7223 */ /* 0x100fe20000010808 */
[----:B------:R-:W-:Y:S01]  /*14b30*/  FMNMX.FTZ R4, R45, R4, !PT ;  /* 0x000000042d047209 */ /* 0x000fe20007810000 */
[----:B------:R-:W1:Y:S01]  /*14b40*/  MUFU.EX2 R158, R158 ;  /* 0x0000009e009e7308 */ /* 0x000e620000000800 */
[----:B------:R-:W-:Y:S01]  /*14b50*/  ISETP.LT.OR P4, PT, R28, 0x5a, P4 ;  /* 0x0000005a1c00780c */ /* 0x000fe20002781670 */
[-CC-:B------:R-:W-:Y:S01]  /*14b60*/  FFMA.FTZ R136, R37, R10.reuse, -R8.reuse ;  /* 0x0000000a25887223 */ /* 0x180fe20000010808 */
[----:B------:R-:W-:Y:S01]  /*14b70*/  FSEL R71, R14, -INF , !P3 ;  /* 0xff8000000e477808 */ /* 0x000fe20005800000 */
[--C-:B------:R-:W-:Y:S01]  /*14b80*/  FFMA.FTZ R14, R29, R10, -R8.reuse ;  /* 0x0000000a1d0e7223 */ /* 0x100fe20000010808 */
[----:B------:R-:W-:Y:S01]  /*14b90*/  FMNMX.FTZ R4, R39, R4, !PT ;  /* 0x0000000427047209 */ /* 0x000fe20007810000 */
[--C-:B------:R-:W-:Y:S01]  /*14ba0*/  FFMA.FTZ R29, R51, R10, -R8.reuse ;  /* 0x0000000a331d7223 */ /* 0x100fe20000010808 */
[----:B------:R-:W-:Y:S01]  /*14bb0*/  FSEL R73, R46, -INF , !P4 ;  /* 0xff8000002e497808 */ /* 0x000fe20006000000 */
[----:B------:R-:W2:Y:S01]  /*14bc0*/  MUFU.EX2 R67, R67 ;  /* 0x0000004300437308 */ /* 0x000ea20000000800 */
[----:B------:R-:W-:Y:S01]  /*14bd0*/  FMNMX.FTZ R4, R71, R4, !PT ;  /* 0x0000000447047209 */ /* 0x000fe20007810000 */
[-CC-:B------:R-:W-:Y:S01]  /*14be0*/  FFMA.FTZ R69, R69, R10.reuse, -R8.reuse ;  /* 0x0000000a45457223 */ /* 0x180fe20000010808 */
[-CC-:B------:R-:W-:Y:S01]  /*14bf0*/  FFMA.FTZ R65, R65, R10.reuse, -R8.reuse ;  /* 0x0000000a41417223 */ /* 0x180fe20000010808 */
[--C-:B------:R-:W-:Y:S01]  /*14c00*/  FFMA.FTZ R63, R63, R10, -R8.reuse ;  /* 0x0000000a3f3f7223 */ /* 0x100fe20000010808 */
[----:B------:R-:W-:Y:S01]  /*14c10*/  FMNMX.FTZ R4, R73, R4, !PT ;  /* 0x0000000449047209 */ /* 0x000fe20007810000 */
[-CC-:B------:R-:W-:Y:S01]  /*14c20*/  FFMA.FTZ R47, R61, R10.reuse, -R8.reuse ;  /* 0x0000000a3d2f7223 */ /* 0x180fe20000010808 */
[-CC-:B------:R-:W-:Y:S01]  /*14c30*/  FFMA.FTZ R33, R59, R10.reuse, -R8.reuse ;  /* 0x0000000a3b217223 */ /* 0x180fe20000010808 */
[-CC-:B------:R-:W-:Y:S01]  /*14c40*/  FFMA.FTZ R41, R57, R10.reuse, -R8.reuse ;  /* 0x0000000a39297223 */ /* 0x180fe20000010808 */
[-CC-:B------:R-:W-:Y:S01]  /*14c50*/  FFMA.FTZ R49, R55, R10.reuse, -R8.reuse ;  /* 0x0000000a37317223 */ /* 0x180fe20000010808 */
[----:B------:R-:W3:Y:S01]  /*14c60*/  SHFL.BFLY PT, R51, R4, 0x2, 0x1f ;  /* 0x0c401f0004337f89 */ /* 0x000ee200000e0000 */
[-CC-:B------:R-:W-:Y:S01]  /*14c70*/  FFMA.FTZ R37, R53, R10.reuse, -R8.reuse ;  /* 0x0000000a35257223 */ /* 0x180fe20000010808 */
[-CC-:B------:R-:W-:Y:S01]  /*14c80*/  FFMA.FTZ R138, R25, R10.reuse, -R8.reuse ;  /* 0x0000000a198a7223 */ /* 0x180fe20000010808 */
[----:B------:R-:W-:Y:S01]  /*14c90*/  FFMA.FTZ R11, R11, R10, -R8 ;  /* 0x0000000a0b0b7223 */ /* 0x000fe20000010808 */
[----:B------:R-:W4:Y:S01]  /*14ca0*/  MUFU.EX2 R152, R152 ;  /* 0x0000009800987308 */ /* 0x000f220000000800 */
[----:B------:R-:W-:-:S07]  /*14cb0*/  ISETP.NE.AND P5, PT, R207, 0x1, PT ;  /* 0x00000001cf00780c */ /* 0x000fce0003fa5270 */
[----:B------:R-:W4:Y:S06]  /*14cc0*/  MUFU.EX2 R69, R69 ;  /* 0x0000004500457308 */ /* 0x000f2c0000000800 */
[----:B------:R-:W4:Y:S02]  /*14cd0*/  @P5 LDC R42, c[0x0][0x450] ;  /* 0x00011400ff2a5b82 */ /* 0x000f240000000800 */
[----:B------:R-:W4:Y:S01]  /*14ce0*/  MUFU.EX2 R154, R154 ;  /* 0x0000009a009a7308 */ /* 0x000f220000000800 */
[----:B---3--:R-:W-:-:S07]  /*14cf0*/  FMNMX.FTZ R51, R4, R51, !PT ;  /* 0x0000003304337209 */ /* 0x008fce0007810000 */
[----:B------:R-:W3:Y:S01]  /*14d00*/  MUFU.EX2 R65, R65 ;  /* 0x0000004100417308 */ /* 0x000ee20000000800 */
        /* <DEDUP_REMOVED lines=13> */
[-CC-:B------:R-:W-:Y:S01]  /*14de0*/  FFMA.FTZ R153, R9, R10.reuse, -R34.reuse ;  /* 0x0000000a09997223 */ /* 0x180fe20000010822 */
[----:B------:R-:W-:Y:S01]  /*14df0*/  FADD.FTZ R3, R156, R99 ;  /* 0x000000639c037221 */ /* 0x000fe20000010000 */
[----:B------:R-:W-:Y:S01]  /*14e00*/  MUFU.EX2 R157, R157 ;  /* 0x0000009d009d7308 */ /* 0x000fe20000000800 */
[-CC-:B------:R-:W-:Y:S01]  /*14e10*/  FFMA.FTZ R20, R91, R10.reuse, -R34.reuse ;  /* 0x0000000a5b147223 */ /* 0x180fe20000010822 */
[-CC-:B------:R-:W-:Y:S01]  /*14e20*/  FFMA.FTZ R155, R15, R10.reuse, -R34.reuse ;  /* 0x0000000a0f9b7223 */ /* 0x180fe20000010822 */
[----:B-1----:R-:W-:Y:S01]  /*14e30*/  FADD.FTZ R32, R158, R3 ;  /* 0x000000039e207221 */ /* 0x002fe20000010000 */
[-CC-:B------:R-:W-:Y:S01]  /*14e40*/  FFMA.FTZ R24, R89, R10.reuse, -R34.reuse ;  /* 0x0000000a59187223 */ /* 0x180fe20000010822 */
[-CC-:B------:R-:W-:Y:S01]  /*14e50*/  FFMA.FTZ R149, R21, R10.reuse, -R34.reuse ;  /* 0x0000000a15957223 */ /* 0x180fe20000010822 */
[-C--:B------:R-:W-:Y:S01]  /*14e60*/  FFMA.FTZ R151, R7, R10.reuse, -R34 ;  /* 0x0000000a07977223 */ /* 0x080fe20000010822 */
[----:B--2---:R-:W-:Y:S01]  /*14e70*/  FADD.FTZ R3, R67, R32 ;  /* 0x0000002043037221 */ /* 0x004fe20000010000 */
[----:B------:R-:W0:Y:S01]  /*14e80*/  MUFU.EX2 R0, R0 ;  /* 0x0000000000007308 */ /* 0x000e220000000800 */
[-CC-:B------:R-:W-:Y:S01]  /*14e90*/  FFMA.FTZ R26, R87, R10.reuse, -R34.reuse ;  /* 0x0000000a571a7223 */ /* 0x180fe20000010822 */
[-CC-:B------:R-:W-:Y:S01]  /*14ea0*/  FFMA.FTZ R28, R85, R10.reuse, -R34.reuse ;  /* 0x0000000a551c7223 */ /* 0x180fe20000010822 */
[----:B----4-:R-:W-:Y:S01]  /*14eb0*/  FADD.FTZ R32, R152, R3 ;  /* 0x0000000398207221 */ /* 0x010fe20000010000 */
[-CC-:B-----5:R-:W-:Y:S01]  /*14ec0*/  FFMA.FTZ R145, R27, R10.reuse, -R34.reuse ;  /* 0x0000000a1b917223 */ /* 0x1a0fe20000010822 */
[-C--:B------:R-:W-:Y:S01]  /*14ed0*/  FFMA.FTZ R30, R31, R10.reuse, -R34 ;  /* 0x0000000a1f1e7223 */ /* 0x080fe20000010822 */
[----:B------:R-:W1:Y:S01]  /*14ee0*/  @P5 LDC R15, c[0x0][0x44c] ;  /* 0x00011300ff0f5b82 */ /* 0x000e620000000800 */
[----:B------:R-:W-:Y:S01]  /*14ef0*/  FADD.FTZ R7, R69, R32 ;  /* 0x0000002045077221 */ /* 0x000fe20000010000 */
[----:B------:R-:W2:Y:S01]  /*14f00*/  MUFU.EX2 R159, R159 ;  /* 0x0000009f009f7308 */ /* 0x000ea20000000800 */
[-CC-:B------:R-:W-:Y:S01]  /*14f10*/  FFMA.FTZ R147, R79, R10.reuse, -R34.reuse ;  /* 0x0000000a4f937223 */ /* 0x180fe20000010822 */
[-CC-:B------:R-:W-:Y:S01]  /*14f20*/  FFMA.FTZ R32, R35, R10.reuse, -R34.reuse ;  /* 0x0000000a23207223 */ /* 0x180fe20000010822 */
[----:B------:R-:W-:Y:S01]  /*14f30*/  FADD.FTZ R38, R154, R7 ;  /* 0x000000079a267221 */ /* 0x000fe20000010000 */
[-CC-:B------:R-:W-:Y:S01]  /*14f40*/  FFMA.FTZ R141, R81, R10.reuse, -R34.reuse ;  /* 0x0000000a518d7223 */ /* 0x180fe20000010822 */
[-CC-:B------:R-:W-:Y:S01]  /*14f50*/  FFMA.FTZ R83, R83, R10.reuse, -R34.reuse ;  /* 0x0000000a53537223 */ /* 0x180fe20000010822 */
[-C--:B------:R-:W-:Y:S01]  /*14f60*/  FFMA.FTZ R97, R97, R10.reuse, -R34 ;  /* 0x0000000a61617223 */ /* 0x080fe20000010822 */
[----:B---3--:R-:W-:Y:S01]  /*14f70*/  FADD.FTZ R7, R65, R38 ;  /* 0x0000002641077221 */ /* 0x008fe20000010000 */
[----:B------:R-:W3:Y:S01]  /*14f80*/  MUFU.EX2 R8, R8 ;  /* 0x0000000800087308 */ /* 0x000ee20000000800 */
[----:B0-----:R-:W-:Y:S01]  /*14f90*/  FADD.FTZ R36, R157, R0 ;  /* 0x000000009d247221 */ /* 0x001fe20000010000 */
[-CC-:B------:R-:W-:Y:S01]  /*14fa0*/  FFMA.FTZ R43, R43, R10.reuse, -R34.reuse ;  /* 0x0000000a2b2b7223 */ /* 0x180fe20000010822 */
[----:B------:R-:W-:Y:S01]  /*14fb0*/  FADD.FTZ R38, R148, R7 ;  /* 0x0000000794267221 */ /* 0x000fe20000010000 */
[-CC-:B------:R-:W-:Y:S01]  /*14fc0*/  FFMA.FTZ R45, R45, R10.reuse, -R34.reuse ;  /* 0x0000000a2d2d7223 */ /* 0x180fe20000010822 */
[-CC-:B------:R-:W-:Y:S01]  /*14fd0*/  FFMA.FTZ R39, R39, R10.reuse, -R34.reuse ;  /* 0x0000000a27277223 */ /* 0x180fe20000010822 */
[-C--:B------:R-:W-:Y:S01]  /*14fe0*/  FFMA.FTZ R71, R71, R10.reuse, -R34 ;  /* 0x0000000a47477223 */ /* 0x080fe20000010822 */
[----:B------:R-:W-:Y:S01]  /*14ff0*/  FADD.FTZ R7, R63, R38 ;  /* 0x000000263f077221 */ /* 0x000fe20000010000 */
[----:B------:R-:W0:Y:S01]  /*15000*/  MUFU.EX2 R153, R153 ;  /* 0x0000009900997308 */ /* 0x000e220000000800 */
[----:B--2---:R-:W-:Y:S01]  /*15010*/  FADD.FTZ R3, R159, R36 ;  /* 0x000000249f037221 */ /* 0x004fe20000010000 */
[----:B------:R-:W-:Y:S01]  /*15020*/  FFMA.FTZ R73, R73, R10, -R34 ;  /* 0x0000000a49497223 */ /* 0x000fe20000010822 */
[----:B------:R-:W-:Y:S01]  /*15030*/  FADD.FTZ R40, R14, R7 ;  /* 0x000000070e287221 */ /* 0x000fe20000010000 */
[----:B------:R-:W-:Y:S01]  /*15040*/  IMAD.MOV.U32 R9, RZ, RZ, R178 ;  /* 0x000000ffff097224 */ /* 0x000fe200078e00b2 */
[----:B------:R-:W-:Y:S01]  /*15050*/  F2FP.F16.F32.PACK_AB R157, R0, R157 ;  /* 0x0000009d009d723e */ /* 0x000fe200000000ff */
[----:B-1----:R-:W-:-:S04]  /*15060*/  @P5 IMAD.HI.U32 R15, R178, R15, RZ ;  /* 0x0000000fb20f5227 */ /* 0x002fc800078e00ff */
[----:B------:R-:W-:Y:S01]  /*15070*/  FADD.FTZ R7, R29, R40 ;  /* 0x000000281d077221 */ /* 0x000fe20000010000 */
[----:B------:R-:W1:Y:S01]  /*15080*/  MUFU.EX2 R20, R20 ;  /* 0x0000001400147308 */ /* 0x000e620000000800 */
[C---:B---3--:R-:W-:Y:S01]  /*15090*/  FADD.FTZ R36, R8.reuse, R3 ;  /* 0x0000000308247221 */ /* 0x048fe20000010000 */
[----:B------:R-:W-:Y:S01]  /*150a0*/  F2FP.F16.F32.PACK_AB R159, R8, R159 ;  /* 0x0000009f089f723e */ /* 0x000fe200000000ff */
[----:B------:R-:W-:Y:S01]  /*150b0*/  VIADD R8, R72, 0xfffffffe ;  /* 0xfffffffe48087836 */ /* 0x000fe20000000000 */
[----:B------:R-:W-:Y:S02]  /*150c0*/  @P5 SHF.R.U32.HI R9, RZ, R42, R15 ;  /* 0x0000002aff095219 */ /* 0x000fe4000001160f */
[----:B------:R-:W-:Y:S02]  /*150d0*/  ISETP.GE.AND P5, PT, R13, 0x1, PT ;  /* 0x000000010d00780c */ /* 0x000fe40003fa6270 */
[----:B------:R-:W2:Y:S01]  /*150e0*/  MUFU.EX2 R155, R155 ;  /* 0x0000009b009b7308 */ /* 0x000ea20000000800 */
[----:B0-----:R-:W-:Y:S01]  /*150f0*/  FADD.FTZ R3, R153, R36 ;  /* 0x0000002499037221 */ /* 0x001fe20000010000 */
[----:B------:R-:W-:Y:S01]  /*15100*/  IMAD.IADD R9, R150, 0x1, R9 ;  /* 0x0000000196097824 */ /* 0x000fe200078e0209 */
[----:B------:R-:W-:-:S02]  /*15110*/  F2FP.F16.F32.PACK_AB R150, R29, R14 ;  /* 0x0000000e1d96723e */ /* 0x000fc400000000ff */
[----:B------:R-:W-:Y:S01]  /*15120*/  F2FP.F16.F32.PACK_AB R156, R99, R156 ;  /* 0x0000009c639c723e */ /* 0x000fe200000000ff */
[----:B------:R-:W-:Y:S01]  /*15130*/  IMAD.IADD R12, R9, 0x1, R12 ;  /* 0x00000001090c7824 */ /* 0x000fe200078e020c */
[----:B------:R-:W-:Y:S01]  /*15140*/  F2FP.F16.F32.PACK_AB R158, R67, R158 ;  /* 0x0000009e439e723e */ /* 0x000fe200000000ff */
[----:B------:R-:W0:Y:S01]  /*15150*/  MUFU.EX2 R24, R24 ;  /* 0x0000001800187308 */ /* 0x000e220000000800 */
[C---:B-1----:R-:W-:Y:S01]  /*15160*/  FADD.FTZ R36, R20.reuse, R3 ;  /* 0x0000000314247221 */ /* 0x042fe20000010000 */
[----:B------:R-:W-:Y:S02]  /*15170*/  F2FP.F16.F32.PACK_AB R152, R69, R152 ;  /* 0x000000984598723e */ /* 0x000fe400000000ff */
        /* <DEDUP_REMOVED lines=19> */
[----:B------:R-:W-:-:S06]  /*152b0*/  F2FP.F16.F32.PACK_AB R144, R47, R144 ;  /* 0x000000902f90723e */ /* 0x000fcc00000000ff */
        /* <DEDUP_REMOVED lines=51> */
[----:B--2---:R-:W-:Y:S01]  /*155f0*/  FADD.FTZ R7, R71, R0 ;  /* 0x0000000047077221 */ /* 0x004fe20000010000 */
[C---:B0-----:R-:W-:Y:S01]  /*15600*/  FADD.FTZ R3, R11.reuse, R42 ;  /* 0x0000002a0b037221 */ /* 0x041fe20000010000 */
[----:B------:R-:W-:Y:S02]  /*15610*/  F2FP.F16.F32.PACK_AB R138, R11, R138 ;  /* 0x0000008a0b8a723e */ /* 0x000fe400000000ff */
[C---:B-1----:R-:W-:Y:S01]  /*15620*/  FADD.FTZ R0, R14.reuse, R7 ;  /* 0x000000070e007221 */ /* 0x042fe20000010000 */
[----:B------:R-:W-:Y:S01]  /*15630*/  F2FP.F16.F32.PACK_AB R139, R14, R71 ;  /* 0x000000470e8b723e */ /* 0x000fe200000000ff */
[----:B------:R-:W-:Y:S06]  /*15640*/  @!P5 BRA `(.L_x_1647) ;  /* 0x000000000048d947 */ /* 0x000fec0003800000 */
[C---:B------:R-:W-:Y:S01]  /*15650*/  ISETP.GT.AND P2, PT, R9.reuse, RZ, PT ;  /* 0x000000ff0900720c */ /* 0x040fe20003f44270 */
[----:B------:R-:W-:Y:S01]  /*15660*/  BSSY B0, `(.L_x_1648) ;  /* 0x000000e000007945 */ /* 0x000fe20003800000 */
[----:B------:R-:W-:-:S11]  /*15670*/  VIADD R7, R9, 0xffffffff ;  /* 0xffffffff09077836 */ /* 0x000fd60000000000 */
        /* <DEDUP_REMOVED lines=8> */
.L_x_1649:
[----:B------:R-:W-:-:S13]  /*15700*/  ISETP.NE.AND P2, PT, R13, 0x1, PT ;  /* 0x000000010d00780c */ /* 0x000fda0003f45270 */
[----:B------:R-:W0:Y:S02]  /*15710*/  @P2 LDC.64 R14, c[0x0][0x9e8] ;  /* 0x00027a00ff0e2b82 */ /* 0x000e240000000a00 */
[----:B0-----:R-:W-:-:S05]  /*15720*/  @P2 IMAD.HI.U32 R14, R7, R14, RZ ;  /* 0x0000000e070e2227 */ /* 0x001fca00078e00ff */
[----:B------:R-:W-:-:S07]  /*15730*/  @P2 SHF.R.U32.HI R7, RZ, R15, R14 ;  /* 0x0000000fff072219 */ /* 0x000fce000001160e */
.L_x_1650:
[----:B------:R-:W-:Y:S05]  /*15740*/  BSYNC B0 ;  /* 0x0000000000007941 */ /* 0x000fea0003800000 */
.L_x_1648:
[----:B------:R-:W-:-:S05]  /*15750*/  IMAD R7, R7, R13, R13 ;  /* 0x0000000d07077224 */ /* 0x000fca00078e020d */
[----:B------:R-:W-:-:S07]  /*15760*/  VIMNMX R12, R12, R7, PT ;  /* 0x000000070c0c7248 */ /* 0x000fce0003fe0100 */
.L_x_1647:
[----:B------:R-:W-:Y:S01]  /*15770*/  IMAD.HI R12, R12, 0x2aaaaaab, RZ ;  /* 0x2aaaaaab0c0c7827 */ /* 0x000fe200078e02ff */
[----:B------:R-:W-:Y:S01]  /*15780*/  ULDC UR58, c[0x0][0x9d8] ;  /* 0x00027600003a7ab9 */ /* 0x000fe20000000800 */
[----:B------:R-:W-:Y:S01]  /*15790*/  ULDC UR59, c[0x0][0x9d8] ;  /* 0x00027600003b7ab9 */ /* 0x000fe20000000800 */
[----:B------:R-:W-:Y:S01]  /*157a0*/  BSSY B0, `(.L_x_1651) ;  /* 0x00003aa000007945 */ /* 0x000fe20003800000 */
[----:B------:R-:W-:Y:S01]  /*157b0*/  IMAD.MOV.U32 R88, RZ, RZ, 0x3f800000 ;  /* 0x3f800000ff587424 */ /* 0x000fe200078e00ff */
[----:B------:R-:W-:Y:S02]  /*157c0*/  SHF.R.U32.HI R7, RZ, 0x1f, R12 ;  /* 0x0000001fff077819 */ /* 0x000fe4000001160c */
[----:B------:R-:W-:Y:S02]  /*157d0*/  CS2R R86, SRZ ;  /* 0x0000000000567805 */ /* 0x000fe4000001ff00 */
[----:B------:R-:W-:Y:S02]  /*157e0*/  CS2R R84, SRZ ;  /* 0x0000000000547805 */ /* 0x000fe4000001ff00 */
[----:B------:R-:W-:-:S02]  /*157f0*/  CS2R R82, SRZ ;  /* 0x0000000000527805 */ /* 0x000fc4000001ff00 */
[----:B------:R-:W-:Y:S02]  /*15800*/  LEA.HI.SX32 R9, R12, R7, 0x1c ;  /* 0x000000070c097211 */ /* 0x000fe400078fe2ff */
[----:B------:R-:W-:Y:S02]  /*15810*/  CS2R R80, SRZ ;  /* 0x0000000000507805 */ /* 0x000fe4000001ff00 */
[----:B------:R-:W-:Y:S02]  /*15820*/  MOV R7, 0x3f800000 ;  /* 0x3f80000000077802 */ /* 0x000fe40000000f00 */
[----:B------:R-:W-:Y:S02]  /*15830*/  CS2R R78, SRZ ;  /* 0x00000000004e7805 */ /* 0x000fe4000001ff00 */
[----:B------:R-:W-:Y:S02]  /*15840*/  VIMNMX R9, R180, R9, !PT ;  /* 0x00000009b4097248 */ /* 0x000fe40007fe0100 */
[----:B------:R-:W-:-:S02]  /*15850*/  CS2R R76, SRZ ;  /* 0x00000000004c7805 */ /* 0x000fc4000001ff00 */
[----:B------:R-:W-:Y:S02]  /*15860*/  CS2R R74, SRZ ;  /* 0x00000000004a7805 */ /* 0x000fe4000001ff00 */
[----:B------:R-:W-:Y:S02]  /*15870*/  CS2R R72, SRZ ;  /* 0x0000000000487805 */ /* 0x000fe4000001ff00 */
        /* <DEDUP_REMOVED lines=25> */
[----:B------:R-:W-:Y:S06]  /*15a10*/  @!P2 BRA `(.L_x_1652) ;  /* 0x000000380008a947 */ /* 0x000fec0003800000 */
[----:B------:R-:W-:Y:S01]  /*15a20*/  BSSY B1, `(.L_x_1653) ;  /* 0x000037d000017945 */ /* 0x000fe20003800000 */
[----:B------:R-:W-:Y:S02]  /*15a30*/  IMAD.MOV.U32 R7, RZ, RZ, 0x3f800000 ;  /* 0x3f800000ff077424 */ /* 0x000fe400078e00ff */
[----:B------:R-:W-:-:S07]  /*15a40*/  IMAD.MOV.U32 R87, RZ, RZ, RZ ;  /* 0x000000ffff577224 */ /* 0x000fce00078e00ff */
.L_x_1672:
[----:B------:R-:W-:-:S05]  /*15a50*/  VIADD R14, R22, 0x1 ;  /* 0x00000001160e7836 */ /* 0x000fca0000000000 */
[----:B------:R-:W-:-:S04]  /*15a60*/  ISETP.NE.AND P2, PT, R14, 0x2, PT ;  /* 0x000000020e00780c */ /* 0x000fc80003f45270 */
[----:B------:R-:W-:Y:S02]  /*15a70*/  SEL R10, RZ, 0x1, P2 ;  /* 0x00000001ff0a7807 */ /* 0x000fe40001000000 */
[----:B------:R-:W-:Y:S02]  /*15a80*/  SEL R14, R14, RZ, P2 ;  /* 0x000000ff0e0e7207 */ /* 0x000fe40001000000 */
[----:B------:R-:W-:Y:S01]  /*15a90*/  LOP3.LUT R15, R23, R10, RZ, 0x3c, !PT ;  /* 0x0000000a170f7212 */ /* 0x000fe200078e3cff */
[----:B------:R-:W-:Y:S06]  /*15aa0*/  @!P0 BRA `(.L_x_1654) ;  /* 0x0000000000048947 */ /* 0x000fec0003800000 */
[----:B------:R-:W-:Y:S01]  /*15ab0*/  BPT.TRAP 0x1 ;  /* 0x000000040000795c */ /* 0x000fe20000300000 */
.L_x_1654:
[----:B------:R-:W-:Y:S01]  /*15ac0*/  IMAD R205, R14, 0x8, R2 ;  /* 0x000000080ecd7824 */ /* 0x000fe200078e0202 */
[----:B------:R-:W-:-:S04]  /*15ad0*/  SHF.L.U32 R10, R15, 0x1f, RZ ;  /* 0x0000001f0f0a7819 */ /* 0x000fc800000006ff */
[----:B------:R0:W1:Y:S01]  /*15ae0*/  SYNCS.PHASECHK.TRANS64.TRYWAIT P2, [R205+URZ+0x2a830], R10 ;  /* 0x02a8300acd0075a7 */ /* 0x000062000804017f */
[----:B------:R-:W-:Y:S05]  /*15af0*/  @!P0 BRA `(.L_x_1655) ;  /* 0x0000000000048947 */ /* 0x000fea0003800000 */
[----:B------:R-:W-:Y:S01]  /*15b00*/  BPT.TRAP 0x1 ;  /* 0x000000040000795c */ /* 0x000fe20000300000 */
.L_x_1655:
[----:B------:R-:W-:Y:S01]  /*15b10*/  IMAD R92, R14, 0x900, R6 ;  /* 0x000009000e5c7824 */ /* 0x000fe200078e0206 */
[----:B------:R-:W-:Y:S03]  /*15b20*/  BSSY B2, `(.L_x_1656) ;  /* 0x0000006000027945 */ /* 0x000fe60003800000 */
[C---:B------:R-:W-:Y:S01]  /*15b30*/  VIADD R12, R92.reuse, 0x2 ;  /* 0x000000025c0c7836 */ /* 0x040fe20000000000 */
[----:B------:R-:W-:Y:S01]  /*15b40*/  IADD3 R20, R92, 0x4, RZ ;  /* 0x000000045c147810 */ /* 0x000fe20007ffe0ff */
[----:B-1----:R-:W-:Y:S06]  /*15b50*/  @P2 BRA `(.L_x_1657) ;  /* 0x0000000000082947 */ /* 0x002fec0003800000 */
[----:B------:R-:W1:Y:S02]  /*15b60*/  SYNCS.PHASECHK.TRANS64.TRYWAIT P2, [R205+URZ+0x2a830], R10 ;  /* 0x02a8300acd0075a7 */ /* 0x000e64000804017f */
[----:B-1----:R-:W-:Y:S05]  /*15b70*/  @!P2 BRA `(.L_x_1658) ;  /* 0x0000016c001ca947 */ /* 0x002fea0003800000 */
.L_x_1657:
[----:B------:R-:W-:Y:S05]  /*15b80*/  BSYNC B2 ;  /* 0x0000000000027941 */ /* 0x000fea0003800000 */
.L_x_1656:
[----:B------:R-:W-:Y:S01]  /*15b90*/  R2UR UR50, R12 ;  /* 0x000000000c3272ca */ /* 0x000fe200000e0000 */
[----:B------:R-:W-:Y:S01]  /*15ba0*/  VIADD R12, R92, 0x6 ;  /* 0x000000065c0c7836 */ /* 0x000fe20000000000 */
[----:B------:R-:W2:Y:S01]  /*15bb0*/  LDL.64 R218, [R1+0x20] ;  /* 0x0000200001da7983 */ /* 0x000ea20000100a00 */
[----:B------:R-:W-:-:S03]  /*15bc0*/  IMAD.MOV.U32 R13, RZ, RZ, 0x40000040 ;  /* 0x40000040ff0d7424 */ /* 0x000fc600078e00ff */
[----:B------:R-:W-:Y:S01]  /*15bd0*/  R2UR UR30, R12 ;  /* 0x000000000c1e72ca */ /* 0x000fe200000e0000 */
[----:B------:R-:W-:Y:S01]  /*15be0*/  VIADD R12, R92, 0x306 ;  /* 0x000003065c0c7836 */ /* 0x000fe20000000000 */
[C---:B------:R-:W-:Y:S01]  /*15bf0*/  R2UR UR51, R13.reuse ;  /* 0x000000000d3372ca */ /* 0x040fe200000e0000 */
[----:B------:R-:W3:Y:S01]  /*15c00*/  LDL.64 R216, [R1+0x18] ;  /* 0x0000180001d87983 */ /* 0x000ee20000100a00 */
[C---:B------:R-:W-:Y:S02]  /*15c10*/  R2UR UR31, R13.reuse ;  /* 0x000000000d1f72ca */ /* 0x040fe400000e0000 */
[----:B------:R-:W-:Y:S01]  /*15c20*/  R2UR UR14, R12 ;  /* 0x000000000c0e72ca */ /* 0x000fe200000e0000 */
[----:B------:R-:W4:Y:S01]  /*15c30*/  LDL.64 R214, [R1+0x10] ;  /* 0x0000100001d67983 */ /* 0x000f220000100a00 */
[----:B------:R-:W-:-:S03]  /*15c40*/  R2UR UR15, R13 ;  /* 0x000000000d0f72ca */ /* 0x000fc600000e0000 */
[----:B------:R-:W5:Y:S01]  /*15c50*/  LDL.64 R12, [R1+0x30] ;  /* 0x00003000010c7983 */ /* 0x000f620000100a00 */
[----:B01----:R-:W-:-:S03]  /*15c60*/  IMAD.MOV.U32 R10, RZ, RZ, R92 ;  /* 0x000000ffff0a7224 */ /* 0x003fc600078e005c */
[----:B------:R-:W4:Y:S02]  /*15c70*/  LDL.64 R212, [R1+0x8] ;  /* 0x0000080001d47983 */ /* 0x000f240000100a00 */
[----:B------:R-:W-:Y:S01]  /*15c80*/  R2UR UR54, R10 ;  /* 0x000000000a3672ca */ /* 0x000fe200000e0000 */
[----:B------:R-:W-:Y:S01]  /*15c90*/  VIADD R10, R92, 0x300 ;  /* 0x000003005c0a7836 */ /* 0x000fe20000000000 */
[----:B------:R-:W4:Y:S01]  /*15ca0*/  LDL.64 R210, [R1] ;  /* 0x0000000001d27983 */ /* 0x000f220000100a00 */
[----:B------:R-:W-:Y:S01]  /*15cb0*/  IMAD.MOV.U32 R11, RZ, RZ, 0x40000040 ;  /* 0x40000040ff0b7424 */ /* 0x000fe200078e00ff */
[----:B------:R-:W-:Y:S01]  /*15cc0*/  R2UR UR34, R20 ;  /* 0x00000000142272ca */ /* 0x000fe200000e0000 */
[-C--:B------:R-:W-:Y:S01]  /*15cd0*/  FMUL.FTZ R24, R24, R88.reuse ;  /* 0x0000005818187220 */ /* 0x080fe20000410000 */
[----:B------:R-:W-:Y:S01]  /*15ce0*/  R2UR UR26, R10 ;  /* 0x000000000a1a72ca */ /* 0x000fe200000e0000 */
[C---:B------:R-:W-:Y:S01]  /*15cf0*/  VIADD R10, R92.reuse, 0x304 ;  /* 0x000003045c0a7836 */ /* 0x040fe20000000000 */
[----:B------:R-:W-:Y:S01]  /*15d00*/  IADD3 R20, R92, 0x302, RZ ;  /* 0x000003025c147810 */ /* 0x000fe20007ffe0ff */
[-C--:B------:R-:W-:Y:S01]  /*15d10*/  FMUL.FTZ R25, R25, R88.reuse ;  /* 0x0000005819197220 */ /* 0x080fe20000410000 */
[C---:B------:R-:W-:Y:S01]  /*15d20*/  R2UR UR55, R11.reuse ;  /* 0x000000000b3772ca */ /* 0x040fe200000e0000 */
[-C--:B------:R-:W-:Y:S01]  /*15d30*/  FMUL.FTZ R28, R28, R88.reuse ;  /* 0x000000581c1c7220 */ /* 0x080fe20000410000 */
[----:B------:R-:W-:Y:S01]  /*15d40*/  R2UR UR27, R11 ;  /* 0x000000000b1b72ca */ /* 0x000fe200000e0000 */
[-C--:B------:R-:W-:Y:S01]  /*15d50*/  FMUL.FTZ R29, R29, R88.reuse ;  /* 0x000000581d1d7220 */ /* 0x080fe20000410000 */
[----:B------:R-:W-:Y:S01]  /*15d60*/  R2UR UR18, R10 ;  /* 0x000000000a1272ca */ /* 0x000fe200000e0000 */
[-C--:B------:R-:W-:Y:S01]  /*15d70*/  FMUL.FTZ R32, R32, R88.reuse ;  /* 0x0000005820207220 */ /* 0x080fe20000410000 */
[----:B------:R-:W-:Y:S01]  /*15d80*/  R2UR UR19, R11 ;  /* 0x000000000b1372ca */ /* 0x000fe200000e0000 */
[-C--:B------:R-:W-:Y:S01]  /*15d90*/  FMUL.FTZ R33, R33, R88.reuse ;  /* 0x0000005821217220 */ /* 0x080fe20000410000 */
[----:B------:R-:W2:Y:S01]  /*15da0*/  LDL.64 R10, [R1+0x28] ;  /* 0x00002800010a7983 */ /* 0x000ea20000100a00 */
[----:B------:R-:W-:Y:S01]  /*15db0*/  R2UR UR22, R20 ;  /* 0x00000000141672ca */ /* 0x000fe200000e0000 */
        /* <DEDUP_REMOVED lines=26> */
[C---:B------:R-:W-:Y:S01]  /*15f60*/  VIADD R20, R92.reuse, 0x600 ;  /* 0x000006005c147836 */ /* 0x040fe20000000000 */
[----:B------:R-:W-:Y:S01]  /*15f70*/  MOV R89, 0x40000040 ;  /* 0x4000004000597802 */ /* 0x000fe20000000f00 */
[----:B------:R-:W-:-:S02]  /*15f80*/  VIADD R88, R92, 0x602 ;  /* 0x000006025c587836 */ /* 0x000fc40000000000 */
[-C--:B------:R-:W-:Y:S01]  /*15f90*/  FMUL.FTZ R26, R26, R7.reuse ;  /* 0x000000071a1a7220 */ /* 0x080fe20000410000 */
[C---:B------:R-:W-:Y:S02]  /*15fa0*/  VIADD R90, R92.reuse, 0x604 ;  /* 0x000006045c5a7836 */ /* 0x040fe40000000000 */
[-C--:B------:R-:W-:Y:S01]  /*15fb0*/  FMUL.FTZ R27, R27, R7.reuse ;  /* 0x000000071b1b7220 */ /* 0x080fe20000410000 */
[----:B------:R-:W-:Y:S02]  /*15fc0*/  VIADD R92, R92, 0x606 ;  /* 0x000006065c5c7836 */ /* 0x000fe40000000000 */
[-C--:B------:R-:W-:Y:S01]  /*15fd0*/  FMUL.FTZ R30, R30, R7.reuse ;  /* 0x000000071e1e7220 */ /* 0x080fe20000410000 */
[----:B------:R-:W-:Y:S02]  /*15fe0*/  IMAD.MOV.U32 R91, RZ, RZ, 0x40000040 ;  /* 0x40000040ff5b7424 */ /* 0x000fe400078e00ff */
[-C--:B------:R-:W-:Y:S01]  /*15ff0*/  FMUL.FTZ R31, R31, R7.reuse ;  /* 0x000000071f1f7220 */ /* 0x080fe20000410000 */
[----:B------:R-:W-:Y:S01]  /*16000*/  IMAD.MOV.U32 R93, RZ, RZ, 0x40000040 ;  /* 0x40000040ff5d7424 */ /* 0x000fe200078e00ff */
[----:B------:R-:W-:Y:S01]  /*16010*/  R2UR UR6, R88 ;  /* 0x00000000580672ca */ /* 0x000fe200000e0000 */
[----:B------:R-:W-:Y:S01]  /*16020*/  IMAD.MOV.U32 R21, RZ, RZ, 0x40000040 ;  /* 0x40000040ff157424 */ /* 0x000fe200078e00ff */
[----:B------:R-:W-:Y:S01]  /*16030*/  R2UR UR7, R89 ;  /* 0x00000000590772ca */ /* 0x000fe200000e0000 */
[-C--:B------:R-:W-:Y:S01]  /*16040*/  FMUL.FTZ R34, R34, R7.reuse ;  /* 0x0000000722227220 */ /* 0x080fe20000410000 */
        /* <DEDUP_REMOVED lines=8> */
[----:B------:R-:W-:Y:S01]  /*160d0*/  WARPGROUP.ARRIVE ;  /* 0x00000000000079c5 */ /* 0x000fe20000000000 */
[----:B------:R-:W-:Y:S01]  /*160e0*/  R2UR UR35, R21 ;  /* 0x00000000152372ca */ /* 0x000fe200000e0000 */
[-C--:B------:R-:W-:Y:S01]  /*160f0*/  FMUL.FTZ R43, R43, R7.reuse ;  /* 0x000000072b2b7220 */ /* 0x080fe20000410000 */
[----:B------:R-:W-:Y:S01]  /*16100*/  R2UR UR23, R21 ;  /* 0x00000000151772ca */ /* 0x000fe200000e0000 */
[-C--:B------:R-:W-:Y:S01]  /*16110*/  FMUL.FTZ R46, R46, R7.reuse ;  /* 0x000000072e2e7220 */ /* 0x080fe20000410000 */
[-C--:B------:R-:W-:Y:S01]  /*16120*/  FMUL.FTZ R47, R47, R7.reuse ;  /* 0x000000072f2f7220 */ /* 0x080fe20000410000 */
[----:B------:R-:W-:Y:S01]  /*16130*/  HGMMA.64x96x16.F32 R88, gdesc[UR52], RZ, !UPT, gsb0 ;  /* 0x01600000345879f0 */ /* 0x000fe2000c0008ff */
        /* <DEDUP_REMOVED lines=24> */
[----:B-----5:R-:W-:Y:S02]  /*162c0*/  R2UR UR32, R12 ;  /* 0x000000000c2072ca */ /* 0x020fe400000e0000 */
[----:B------:R-:W-:Y:S01]  /*162d0*/  R2UR UR33, R13 ;  /* 0x000000000d2172ca */ /* 0x000fe200000e0000 */
[----:B------:R-:W-:-:S12]  /*162e0*/  WARPGROUP.ARRIVE ;  /* 0x00000000000079c5 */ /* 0x000fd80000000000 */
[----:B------:R-:W-:Y:S01]  /*162f0*/  HGMMA.64x96x16.F32 R88, gdesc[UR32], R88, gsb0 ;  /* 0x01600000205879f0 */ /* 0x000fe20008000858 */
[----:B--2---:R-:W-:Y:S02]  /*16300*/  R2UR UR28, R10 ;  /* 0x000000000a1c72ca */ /* 0x004fe400000e0000 */
[----:B------:R-:W-:Y:S01]  /*16310*/  R2UR UR29, R11 ;  /* 0x000000000b1d72ca */ /* 0x000fe200000e0000 */
[----:B------:R-:W-:Y:S02]  /*16320*/  WARPGROUP.DEPBAR.LE gsb0, 0x0 ;  /* 0x00008000000079c5 */ /* 0x000fe40000010000 */
[----:B------:R-:W-:-:S10]  /*16330*/  WARPGROUP.ARRIVE ;  /* 0x00000000000079c5 */ /* 0x000fd40000000000 */
[----:B------:R-:W-:Y:S01]  /*16340*/  HGMMA.64x96x16.F32 R88, gdesc[UR28], R88, gsb0 ;  /* 0x016000001c5879f0 */ /* 0x000fe20008000858 */
[----:B------:R-:W-:Y:S02]  /*16350*/  R2UR UR24, R218 ;  /* 0x00000000da1872ca */ /* 0x000fe400000e0000 */
[----:B------:R-:W-:Y:S02]  /*16360*/  R2UR UR25, R219 ;  /* 0x00000000db1972ca */ /* 0x000fe400000e0000 */
[----:B---3--:R-:W-:Y:S02]  /*16370*/  R2UR UR20, R216 ;  /* 0x00000000d81472ca */ /* 0x008fe400000e0000 */
[----:B------:R-:W-:Y:S01]  /*16380*/  R2UR UR21, R217 ;  /* 0x00000000d91572ca */ /* 0x000fe200000e0000 */
[----:B------:R-:W-:Y:S02]  /*16390*/  WARPGROUP.DEPBAR.LE gsb0, 0x0 ;  /* 0x00008000000079c5 */ /* 0x000fe40000010000 */
[----:B------:R-:W-:-:S06]  /*163a0*/  WARPGROUP.ARRIVE ;  /* 0x00000000000079c5 */ /* 0x000fcc0000000000 */
[----:B------:R-:W-:Y:S01]  /*163b0*/  HGMMA.64x96x16.F32 R88, gdesc[UR24], R88, gsb0 ;  /* 0x01600000185879f0 */ /* 0x000fe20008000858 */
[----:B----4-:R-:W-:Y:S02]  /*163c0*/  R2UR UR16, R214 ;  /* 0x00000000d61072ca */ /* 0x010fe400000e0000 */
[----:B------:R-:W-:Y:S01]  /*163d0*/  R2UR UR17, R215 ;  /* 0x00000000d71172ca */ /* 0x000fe200000e0000 */
[----:B------:R-:W-:Y:S02]  /*163e0*/  WARPGROUP.DEPBAR.LE gsb0, 0x0 ;  /* 0x00008000000079c5 */ /* 0x000fe40000010000 */
[----:B------:R-:W-:-:S06]  /*163f0*/  WARPGROUP.ARRIVE ;  /* 0x00000000000079c5 */ /* 0x000fcc0000000000 */
[----:B------:R-:W-:Y:S01]  /*16400*/  HGMMA.64x96x16.F32 R88, gdesc[UR20], R88, gsb0 ;  /* 0x01600000145879f0 */ /* 0x000fe20008000858 */
[----:B------:R-:W-:Y:S02]  /*16410*/  R2UR UR12, R212 ;  /* 0x00000000d40c72ca */ /* 0x000fe400000e0000 */
[----:B------:R-:W-:Y:S01]  /*16420*/  R2UR UR13, R213 ;  /* 0x00000000d50d72ca */ /* 0x000fe200000e0000 */
[----:B------:R-:W-:Y:S02]  /*16430*/  WARPGROUP.DEPBAR.LE gsb0, 0x0 ;  /* 0x00008000000079c5 */ /* 0x000fe40000010000 */
[----:B------:R-:W-:-:S06]  /*16440*/  WARPGROUP.ARRIVE ;  /* 0x00000000000079c5 */ /* 0x000fcc0000000000 */
[----:B------:R-:W-:Y:S01]  /*16450*/  HGMMA.64x96x16.F32 R88, gdesc[UR16], R88, gsb0 ;  /* 0x01600000105879f0 */ /* 0x000fe20008000858 */
[----:B------:R-:W-:Y:S02]  /*16460*/  R2UR UR10, R20 ;  /* 0x00000000140a72ca */ /* 0x000fe400000e0000 */
[----:B------:R-:W-:Y:S02]  /*16470*/  R2UR UR11, R21 ;  /* 0x00000000150b72ca */ /* 0x000fe400000e0000 */
[----:B------:R-:W-:Y:S02]  /*16480*/  R2UR UR8, R210 ;  /* 0x00000000d20872ca */ /* 0x000fe400000e0000 */
[----:B------:R-:W-:Y:S01]  /*16490*/  R2UR UR9, R211 ;  /* 0x00000000d30972ca */ /* 0x000fe200000e0000 */
[----:B------:R-:W-:Y:S02]  /*164a0*/  WARPGROUP.DEPBAR.LE gsb0, 0x0 ;  /* 0x00008000000079c5 */ /* 0x000fe40000010000 */
[----:B------:R-:W-:-:S06]  /*164b0*/  WARPGROUP.ARRIVE ;  /* 0x00000000000079c5 */ /* 0x000fcc0000000000 */
[----:B------:R-:W-:Y:S03]  /*164c0*/  HGMMA.64x96x16.F32 R88, gdesc[UR12], R88, gsb0 ;  /* 0x016000000c5879f0 */ /* 0x000fe60008000858 */
[----:B------:R-:W-:Y:S02]  /*164d0*/  WARPGROUP.DEPBAR.LE gsb0, 0x0 ;  /* 0x00008000000079c5 */ /* 0x000fe40000010000 */
[----:B------:R-:W-:-:S06]  /*164e0*/  WARPGROUP.ARRIVE ;  /* 0x00000000000079c5 */ /* 0x000fcc0000000000 */
[----:B------:R-:W-:Y:S01]  /*164f0*/  HGMMA.64x96x16.F32 R88, gdesc[UR8], R88, gsb0 ;  /* 0x01600000085879f0 */ /* 0x000fe20008000858 */
[----:B------:R-:W-:Y:S01]  /*16500*/  UMOV UR4, UR56 ;  /* 0x0000003800047c82 */ /* 0x000fe20008000000 */
[----:B------:R-:W-:Y:S01]  /*16510*/  UMOV UR5, UR57 ;  /* 0x0000003900057c82 */ /* 0x000fe20008000000 */
        /* <DEDUP_REMOVED lines=12> */
.L_x_1659:
[----:B------:R-:W-:Y:S01]  /*165e0*/  SHF.L.U32 R7, R23, 0x1f, RZ ;  /* 0x0000001f17077819 */ /* 0x000fe200000006ff */
[----:B------:R-:W-:-:S04]  /*165f0*/  IMAD R20, R22, 0x8, R2 ;  /* 0x0000000816147824 */ /* 0x000fc800078e0202 */
[----:B------:R0:W1:Y:S01]  /*16600*/  SYNCS.PHASECHK.TRANS64.TRYWAIT P2, [R20+URZ+0x2a850], R7 ;  /* 0x02a85007140075a7 */ /* 0x000062000804017f */
[----:B------:R-:W-:Y:S05]  /*16610*/  @!P0 BRA `(.L_x_1660) ;  /* 0x0000000000048947 */ /* 0x000fea0003800000 */
[----:B------:R-:W-:Y:S01]  /*16620*/  BPT.TRAP 0x1 ;  /* 0x000000040000795c */ /* 0x000fe20000300000 */
.L_x_1660:
[----:B------:R-:W-:Y:S04]  /*16630*/  BSSY B2, `(.L_x_1661) ;  /* 0x0000004000027945 */ /* 0x000fe80003800000 */
[----:B-1----:R-:W-:Y:S05]  /*16640*/  @P2 BRA `(.L_x_1662) ;  /* 0x0000000000082947 */ /* 0x002fea0003800000 */
[----:B------:R-:W1:Y:S02]  /*16650*/  SYNCS.PHASECHK.TRANS64.TRYWAIT P2, [R20+URZ+0x2a850], R7 ;  /* 0x02a85007140075a7 */ /* 0x000e64000804017f */
[----:B-1----:R-:W-:Y:S05]  /*16660*/  @!P2 BRA `(.L_x_1663) ;  /* 0x000001600074a947 */ /* 0x002fea0003800000 */
.L_x_1662:
[----:B------:R-:W-:Y:S05]  /*16670*/  BSYNC B2 ;  /* 0x0000000000027941 */ /* 0x000fea0003800000 */
.L_x_1661:
[----:B------:R-:W2:Y:S01]  /*16680*/  LDL R10, [R1+0x38] ;  /* 0x00003800010a7983 */ /* 0x000ea20000100800 */
[----:B01----:R-:W-:Y:S01]  /*16690*/  VIADD R7, R2, 0x400 ;  /* 0x0000040002077836 */ /* 0x003fe20000000000 */
[----:B------:R-:W-:Y:S01]  /*166a0*/  WARPGROUP.ARRIVE ;  /* 0x00000000000079c5 */ /* 0x000fe20000000000 */
[----:B------:R-:W-:Y:S01]  /*166b0*/  IMAD.MOV.U32 R11, RZ, RZ, 0x40000040 ;  /* 0x40000040ff0b7424 */ /* 0x000fe200078e00ff */
[----:B------:R-:W-:Y:S01]  /*166c0*/  MOV R13, 0x40000040 ;  /* 0x40000040000d7802 */ /* 0x000fe20000000f00 */
[----:B------:R-:W-:Y:S01]  /*166d0*/  ULDC UR5, c[0x0][0x9d8] ;  /* 0x0002760000057ab9 */ /* 0x000fe20000000800 */
[----:B------:R-:W-:Y:S01]  /*166e0*/  SHF.R.U32.HI R7, RZ, 0x4, R7 ;  /* 0x00000004ff077819 */ /* 0x000fe20000011607 */
[----:B------:R-:W-:Y:S01]  /*166f0*/  FMUL.FTZ R23, R89, UR5 ;  /* 0x0000000559177c20 */ /* 0x000fe20008410000 */
[----:B------:R-:W-:Y:S01]  /*16700*/  R2UR UR7, R11 ;  /* 0x000000000b0772ca */ /* 0x000fe200000e0000 */
[----:B------:R-:W-:Y:S01]  /*16710*/  IMAD.MOV.U32 R11, RZ, RZ, 0x40000040 ;  /* 0x40000040ff0b7424 */ /* 0x000fe200078e00ff */
[----:B------:R-:W-:Y:S01]  /*16720*/  LOP3.LUT R7, R7, 0x3fff, RZ, 0xc0, !PT ;  /* 0x00003fff07077812 */ /* 0x000fe200078ec0ff */
[----:B------:R-:W-:Y:S01]  /*16730*/  FMUL.FTZ R21, R91, UR5 ;  /* 0x000000055b157c20 */ /* 0x000fe20008410000 */
[----:B------:R-:W-:Y:S01]  /*16740*/  ISETP.NE.AND P3, PT, R207, 0x1, PT ;  /* 0x00000001cf00780c */ /* 0x000fe20003f65270 */
[----:B------:R-:W-:Y:S01]  /*16750*/  FMUL.FTZ R91, R93, UR5 ;  /* 0x000000055d5b7c20 */ /* 0x000fe20008410000 */
[----:B------:R-:W-:Y:S01]  /*16760*/  LOP3.LUT R7, R7, 0x3000000, RZ, 0xfc, !PT ;  /* 0x0300000007077812 */ /* 0x000fe200078efcff */
        /* <DEDUP_REMOVED lines=16> */
[----:B------:R-:W-:-:S02]  /*16870*/  IMAD R132, R8, -0x60, RZ ;  /* 0xffffffa008847824 */ /* 0x000fc400078e02ff */
[----:B------:R-:W-:Y:S01]  /*16880*/  FMUL.FTZ R131, R133, UR5 ;  /* 0x0000000585837c20 */ /* 0x000fe20008410000 */
[----:B------:R-:W-:Y:S01]  /*16890*/  LOP3.LUT P2, RZ, R17, 0x100000, RZ, 0xc0, !PT ;  /* 0x0010000011ff7812 */ /* 0x000fe2000784c0ff */
[----:B------:R-:W0:Y:S01]  /*168a0*/  MUFU.TANH R23, R23 ;  /* 0x0000001700177308 */ /* 0x000e220000002400 */
[----:B------:R-:W-:-:S05]  /*168b0*/  @!P1 VIADD R205, R205, 0x2a840 ;  /* 0x0002a840cdcd9836 */ /* 0x000fca0000000000 */
[----:B------:R-:W-:Y:S02]  /*168c0*/  @!P1 PRMT R205, RZ, 0x654, R205 ;  /* 0x00000654ffcd9816 */ /* 0x000fe400000000cd */
[----:B------:R-:W1:Y:S08]  /*168d0*/  MUFU.TANH R21, R21 ;  /* 0x0000001500157308 */ /* 0x000e700000002400 */
        /* <DEDUP_REMOVED lines=18> */
[----:B--2---:R-:W-:Y:S01]  /*16a00*/  R2UR UR4, R10 ;  /* 0x000000000a0472ca */ /* 0x004fe200000e0000 */
[----:B------:R-:W-:-:S02]  /*16a10*/  IMAD R10, R22, 0x600, R7 ;  /* 0x00000600160a7824 */ /* 0x000fc400078e0207 */
[----:B------:R-:W-:Y:S01]  /*16a20*/  FMUL.FTZ R22, R88, UR5 ;  /* 0x0000000558167c20 */ /* 0x000fe20008410000 */
[----:B------:R-:W-:Y:S01]  /*16a30*/  FMUL.FTZ R88, R94, UR5 ;  /* 0x000000055e587c20 */ /* 0x000fe20008410000 */
[----:B------:R-:W-:Y:S01]  /*16a40*/  FMUL.FTZ R7, R90, UR5 ;  /* 0x000000055a077c20 */ /* 0x000fe20008410000 */
[C---:B------:R-:W-:Y:S01]  /*16a50*/  VIADD R12, R10.reuse, 0x80 ;  /* 0x000000800a0c7836 */ /* 0x040fe20000000000 */
[----:B------:R-:W-:Y:S01]  /*16a60*/  R2UR UR6, R10 ;  /* 0x000000000a0672ca */ /* 0x000fe200000e0000 */
        /* <DEDUP_REMOVED lines=12> */
[----:B------:R-:W-:Y:S01]  /*16b30*/  HGMMA.64x128x16.F32 R24, R156, gdesc[UR4].tnspB, R24, gsb0 ;  /* 0x41e000049c187df0 */ /* 0x000fe20008000818 */
[----:B------:R-:W-:Y:S01]  /*16b40*/  R2UR UR6, R12 ;  /* 0x000000000c0672ca */ /* 0x000fe200000e0000 */
[----:B------:R-:W-:Y:S01]  /*16b50*/  VIADD R12, R10, 0x100 ;  /* 0x000001000a0c7836 */ /* 0x000fe20000000000 */
[----:B------:R-:W-:Y:S01]  /*16b60*/  R2UR UR7, R13 ;  /* 0x000000000d0772ca */ /* 0x000fe200000e0000 */
[----:B------:R-:W-:-:S02]  /*16b70*/  IMAD.MOV.U32 R13, RZ, RZ, 0x40000040 ;  /* 0x40000040ff0d7424 */ /* 0x000fc400078e00ff */
[----:B------:R-:W-:Y:S01]  /*16b80*/  FMUL.FTZ R119, R127, UR5 ;  /* 0x000000057f777c20 */ /* 0x000fe20008410000 */
[----:B------:R-:W-:Y:S01]  /*16b90*/  FMUL.FTZ R124, R128, UR5 ;  /* 0x00000005807c7c20 */ /* 0x000fe20008410000 */
[----:B------:R-:W-:Y:S01]  /*16ba0*/  FMUL.FTZ R127, R135, UR5 ;  /* 0x00000005877f7c20 */ /* 0x000fe20008410000 */
[----:B------:R-:W2:Y:S01]  /*16bb0*/  MUFU.TANH R22, R22 ;  /* 0x0000001600167308 */ /* 0x000ea20000002400 */
        /* <DEDUP_REMOVED lines=31> */
[----:B------:R-:W-:Y:S01]  /*16db0*/  IMAD.MOV.U32 R13, RZ, RZ, 0x40000040 ;  /* 0x40000040ff0d7424 */ /* 0x000fe200078e00ff */
[----:B------:R-:W-:Y:S01]  /*16dc0*/  IADD3 R10, R10, 0x280, RZ ;  /* 0x000002800a0a7810 */ /* 0x000fe20007ffe0ff */
[----:B------:R-:W-:Y:S02]  /*16dd0*/  WARPGROUP.DEPBAR.LE gsb0, 0x0 ;  /* 0x00008000000079c5 */ /* 0x000fe40000010000 */
[----:B------:R-:W-:-:S08]  /*16de0*/  WARPGROUP.ARRIVE ;  /* 0x00000000000079c5 */ /* 0x000fd00000000000 */
[----:B------:R-:W-:Y:S01]  /*16df0*/  HGMMA.64x128x16.F32 R24, R144, gdesc[UR4].tnspB, R24, gsb0 ;  /* 0x41e0000490187df0 */ /* 0x000fe20008000818 */
[----:B------:R-:W-:Y:S01]  /*16e00*/  R2UR UR6, R12 ;  /* 0x000000000c0672ca */ /* 0x000fe200000e0000 */
[----:B------:R-:W-:Y:S01]  /*16e10*/  FMUL.FTZ R12, R102, UR5 ;  /* 0x00000005660c7c20 */ /* 0x000fe20008410000 */
[----:B------:R-:W-:Y:S01]  /*16e20*/  R2UR UR7, R13 ;  /* 0x000000000d0772ca */ /* 0x000fe200000e0000 */
[----:B------:R-:W-:Y:S01]  /*16e30*/  FMUL.FTZ R13, R103, UR5 ;  /* 0x00000005670d7c20 */ /* 0x000fe20008410000 */
[----:B------:R-:W-:Y:S01]  /*16e40*/  FMUL.FTZ R103, R111, UR5 ;  /* 0x000000056f677c20 */ /* 0x000fe20008410000 */
[----:B------:R-:W-:Y:S01]  /*16e50*/  FMUL.FTZ R111, R116, UR5 ;  /* 0x00000005746f7c20 */ /* 0x000fe20008410000 */
[----:B------:R-:W-:Y:S01]  /*16e60*/  FMUL.FTZ R116, R122, UR5 ;  /* 0x000000057a747c20 */ /* 0x000fe20008410000 */
[----:B------:R-:W-:Y:S01]  /*16e70*/  FMUL.FTZ R122, R130, UR5 ;  /* 0x00000005827a7c20 */ /* 0x000fe20008410000 */
[----:B------:R-:W-:Y:S02]  /*16e80*/  IMAD.IADD R130, R181, 0x1, R178 ;  /* 0x00000001b5827824 */ /* 0x000fe400078e02b2 */
[----:B------:R-:W-:Y:S01]  /*16e90*/  FMUL.FTZ R102, R110, UR5 ;  /* 0x000000056e667c20 */ /* 0x000fe20008410000 */
[----:B------:R-:W-:Y:S01]  /*16ea0*/  FMUL.FTZ R110, R118, UR5 ;  /* 0x00000005766e7c20 */ /* 0x000fe20008410000 */
[----:B------:R-:W-:Y:S01]  /*16eb0*/  FMUL.FTZ R118, R126, UR5 ;  /* 0x000000057e767c20 */ /* 0x000fe20008410000 */
[----:B------:R-:W-:Y:S01]  /*16ec0*/  FMUL.FTZ R126, R134, UR5 ;  /* 0x00000005867e7c20 */ /* 0x000fe20008410000 */
[----:B------:R-:W0:Y:S01]  /*16ed0*/  MUFU.TANH R12, R12 ;  /* 0x0000000c000c7308 */ /* 0x000e220000002400 */
[----:B------:R-:W-:-:S07]  /*16ee0*/  ULDC UR5, c[0x0][0x9e0] ;  /* 0x0002780000057ab9 */ /* 0x000fce0000000800 */
        /* <DEDUP_REMOVED lines=12> */
[----:B------:R-:W-:Y:S02]  /*16fb0*/  R2UR UR6, R10 ;  /* 0x000000000a0672ca */ /* 0x000fe400000e0000 */
[----:B------:R-:W-:Y:S01]  /*16fc0*/  R2UR UR7, R11 ;  /* 0x000000000b0772ca */ /* 0x000fe200000e0000 */
[----:B------:R-:W5:Y:S08]  /*16fd0*/  @P3 LDC R10, c[0x0][0x450] ;  /* 0x00011400ff0a3b82 */ /* 0x000f700000000800 */
[----:B------:R-:W1:Y:S02]  /*16fe0*/  @P3 LDC R11, c[0x0][0x44c] ;  /* 0x00011300ff0b3b82 */ /* 0x000e640000000800 */
[----:B-1----:R-:W-:-:S05]  /*16ff0*/  @P3 IMAD.HI.U32 R11, R130, R11, RZ ;  /* 0x0000000b820b3227 */ /* 0x002fca00078e00ff */
[----:B-----5:R-:W-:Y:S02]  /*17000*/  @P3 SHF.R.U32.HI R130, RZ, R10, R11 ;  /* 0x0000000aff823219 */ /* 0x020fe4000001160b */
[----:B------:R-:W-:-:S04]  /*17010*/  IADD3 R10, -R174, 0x1, R132 ;  /* 0x00000001ae0a7810 */ /* 0x000fc80007ffe184 */
[----:B------:R-:W-:-:S05]  /*17020*/  IADD3 R10, -R163, R10, R164 ;  /* 0x0000000aa30a7210 */ /* 0x000fca0007ffe1a4 */
[----:B------:R-:W-:Y:S01]  /*17030*/  VIADD R135, R10, UR4 ;  /* 0x000000040a877c36 */ /* 0x000fe20008000000 */
[----:B------:R-:W-:Y:S02]  /*17040*/  WARPGROUP.DEPBAR.LE gsb0, 0x0 ;  /* 0x00008000000079c5 */ /* 0x000fe40000010000 */
[----:B------:R-:W-:-:S06]  /*17050*/  WARPGROUP.ARRIVE ;  /* 0x00000000000079c5 */ /* 0x000fcc0000000000 */
[----:B------:R-:W-:Y:S03]  /*17060*/  HGMMA.64x128x16.F32 R24, R136, gdesc[UR4].tnspB, R24, gsb0 ;  /* 0x41e0000488187df0 */ /* 0x000fe60008000818 */
[----:B------:R-:W-:Y:S02]  /*17070*/  WARPGROUP.DEPBAR.LE gsb0, 0x0 ;  /* 0x00008000000079c5 */ /* 0x000fe40000010000 */
[----:B------:R-:W1:Y:S01]  /*17080*/  SHFL.IDX PT, R137, R130, RZ, 0x1c1f ;  /* 0x001c1fff82897589 */ /* 0x000e6200000e0000 */
[----:B------:R-:W-:Y:S01]  /*17090*/  VIADD R136, R10, UR5 ;  /* 0x000000050a887c36 */ /* 0x000fe20008000000 */
[----:B------:R0:W-:Y:S04]  /*170a0*/  @!P1 SYNCS.ARRIVE.TRANS64.RED.A1T0 RZ, [R205+URZ], RZ ;  /* 0x000000ffcdff99a7 */ /* 0x0001e8000810043f */
[----:B-1----:R-:W-:Y:S01]  /*170b0*/  IADD3 R134, R136, R137, RZ ;  /* 0x0000008988867210 */ /* 0x002fe20007ffe0ff */
[----:B------:R-:W-:Y:S01]  /*170c0*/  IMAD.IADD R133, R135, 0x1, R137 ;  /* 0x0000000187857824 */ /* 0x000fe200078e0289 */
[----:B0-234-:R-:W-:Y:S06]  /*170d0*/  @!P2 BRA `(.L_x_1664) ;  /* 0x00000000005ca947 */ /* 0x01dfec0003800000 */
[----:B------:R-:W-:Y:S01]  /*170e0*/  IADD3 R137, -R163, R164, R137 ;  /* 0x000000a4a3897210 */ /* 0x000fe20007ffe189 */
[----:B------:R-:W-:Y:S03]  /*170f0*/  BSSY B2, `(.L_x_1665) ;  /* 0x0000012000027945 */ /* 0x000fe60003800000 */
[----:B------:R-:W-:-:S13]  /*17100*/  ISETP.GT.AND P2, PT, R137, -0x1, PT ;  /* 0xffffffff8900780c */ /* 0x000fda0003f44270 */
[----:B------:R-:W-:Y:S05]  /*17110*/  @P2 BRA `(.L_x_1666) ;  /* 0x0000000000242947 */ /* 0x000fea0003800000 */
[----:B------:R-:W-:Y:S01]  /*17120*/  ULDC UR4, c[0x0][0x9e4] ;  /* 0x0002790000047ab9 */ /* 0x000fe20000000800 */
[----:B------:R-:W-:Y:S01]  /*17130*/  LOP3.LUT R137, RZ, R137, RZ, 0x33, !PT ;  /* 0x00000089ff897212 */ /* 0x000fe200078e33ff */
[----:B------:R-:W-:-:S05]  /*17140*/  IMAD.U32 R138, RZ, RZ, UR4 ;  /* 0x00000004ff8a7e24 */ /* 0x000fca000f8e00ff */
[----:B------:R-:W-:-:S13]  /*17150*/  ISETP.NE.AND P2, PT, R138, 0x1, PT ;  /* 0x000000018a00780c */ /* 0x000fda0003f45270 */
[----:B------:R-:W0:Y:S02]  /*17160*/  @P2 LDC.64 R10, c[0x0][0x9e8] ;  /* 0x00027a00ff0a2b82 */ /* 0x000e240000000a00 */
[----:B0-----:R-:W-:-:S05]  /*17170*/  @P2 IMAD.HI.U32 R10, R137, R10, RZ ;  /* 0x0000000a890a2227 */ /* 0x001fca00078e00ff */
[----:B------:R-:W-:-:S04]  /*17180*/  @P2 SHF.R.U32.HI R137, RZ, R11, R10 ;  /* 0x0000000bff892219 */ /* 0x000fc8000001160a */
[----:B------:R-:W-:Y:S01]  /*17190*/  LOP3.LUT R137, RZ, R137, RZ, 0x33, !PT ;  /* 0x00000089ff897212 */ /* 0x000fe200078e33ff */
[----:B------:R-:W-:Y:S06]  /*171a0*/  BRA `(.L_x_1667) ;  /* 0x0000000000187947 */ /* 0x000fec0003800000 */
.L_x_1666:
[----:B------:R-:W-:Y:S02]  /*171b0*/  ULDC UR4, c[0x0][0x9e4] ;  /* 0x0002790000047ab9 */ /* 0x000fe40000000800 */
[----:B------:R-:W-:-:S05]  /*171c0*/  IMAD.U32 R138, RZ, RZ, UR4 ;  /* 0x00000004ff8a7e24 */ /* 0x000fca000f8e00ff */
[----:B------:R-:W-:-:S13]  /*171d0*/  ISETP.NE.AND P2, PT, R138, 0x1, PT ;  /* 0x000000018a00780c */ /* 0x000fda0003f45270 */
[----:B------:R-:W0:Y:S02]  /*171e0*/  @P2 LDC.64 R10, c[0x0][0x9e8] ;  /* 0x00027a00ff0a2b82 */ /* 0x000e240000000a00 */
[----:B0-----:R-:W-:-:S05]  /*171f0*/  @P2 IMAD.HI.U32 R10, R137, R10, RZ ;  /* 0x0000000a890a2227 */ /* 0x001fca00078e00ff */
[----:B------:R-:W-:-:S07]  /*17200*/  @P2 SHF.R.U32.HI R137, RZ, R11, R10 ;  /* 0x0000000bff892219 */ /* 0x000fce000001160a */
.L_x_1667:
[----:B------:R-:W-:Y:S05]  /*17210*/  BSYNC B2 ;  /* 0x0000000000027941 */ /* 0x000fea0003800000 */
.L_x_1665:
[----:B------:R-:W-:-:S05]  /*17220*/  IMAD R137, R137, R138, R128 ;  /* 0x0000008a89897224 */ /* 0x000fca00078e0280 */
[----:B------:R-:W-:Y:S02]  /*17230*/  VIADDMNMX R134, R137, R138, R134, PT ;  /* 0x0000008a89867246 */ /* 0x000fe40003800186 */
[----:B------:R-:W-:-:S07]  /*17240*/  VIMNMX R133, R133, R137, !PT ;  /* 0x0000008985857248 */ /* 0x000fce0007fe0100 */
.L_x_1664:
[C---:B------:R-:W-:Y:S01]  /*17250*/  ISETP.GE.AND P2, PT, R132.reuse, 0x2, PT ;  /* 0x000000028400780c */ /* 0x040fe20003f46270 */
[----:B------:R-:W0:Y:S01]  /*17260*/  SHFL.IDX PT, R130, R130, 0x1, 0x1c1f ;  /* 0x003c1f0082827f89 */ /* 0x000e2200000e0000 */
[----:B------:R-:W-:Y:S02]  /*17270*/  ISETP.GE.AND P5, PT, R132, 0xa, PT ;  /* 0x0000000a8400780c */ /* 0x000fe40003fa6270 */
[----:B------:R-:W-:Y:S02]  /*17280*/  ISETP.GT.AND P3, PT, R133, 0x1, !P2 ;  /* 0x000000018500780c */ /* 0x000fe40005764270 */
[----:B------:R-:W-:Y:S02]  /*17290*/  LOP3.LUT R17, R17, 0xfffffffb, RZ, 0xc0, !PT ;  /* 0xfffffffb11117812 */ /* 0x000fe400078ec0ff */
[----:B------:R-:W-:Y:S02]  /*172a0*/  ISETP.LT.OR P4, PT, R134, 0x2, P3 ;  /* 0x000000028600780c */ /* 0x000fe40001f81670 */
[----:B------:R-:W-:-:S02]  /*172b0*/  ISETP.GE.AND P3, PT, R132, 0x9, PT ;  /* 0x000000098400780c */ /* 0x000fc40003f66270 */
[----:B------:R-:W-:Y:S02]  /*172c0*/  FSEL R23, R23, -INF , !P4 ;  /* 0xff80000017177808 */ /* 0x000fe40006000000 */
[----:B------:R-:W-:Y:S02]  /*172d0*/  ISETP.GT.AND P4, PT, R133, 0x8, !P3 ;  /* 0x000000088500780c */ /* 0x000fe40005f84270 */
[----:B------:R-:W-:Y:S02]  /*172e0*/  @P5 LOP3.LUT R17, R17, 0x4, RZ, 0xfc, !PT ;  /* 0x0000000411115812 */ /* 0x000fe400078efcff */
[----:B------:R-:W-:Y:S02]  /*172f0*/  ISETP.LT.OR P4, PT, R134, 0x9, P4 ;  /* 0x000000098600780c */ /* 0x000fe40002781670 */
[----:B------:R-:W-:Y:S02]  /*17300*/  LOP3.LUT R17, R17, 0xfffffff7, RZ, 0xc0, !PT ;  /* 0xfffffff711117812 */ /* 0x000fe400078ec0ff */
[----:B------:R-:W-:-:S02]  /*17310*/  FSEL R90, R90, -INF , !P4 ;  /* 0xff8000005a5a7808 */ /* 0x000fc40006000000 */
[----:B------:R-:W-:Y:S01]  /*17320*/  ISETP.GT.AND P4, PT, R133, 0x9, !P5 ;  /* 0x000000098500780c */ /* 0x000fe20006f84270 */
[--C-:B0-----:R-:W-:Y:S01]  /*17330*/  IMAD.IADD R136, R136, 0x1, R130.reuse ;  /* 0x0000000188887824 */ /* 0x101fe200078e0282 */
[----:B------:R-:W-:Y:S01]  /*17340*/  ISETP.GE.AND P5, PT, R132, 0x11, PT ;  /* 0x000000118400780c */ /* 0x000fe20003fa6270 */
[----:B------:R-:W-:Y:S01]  /*17350*/  IMAD.IADD R135, R135, 0x1, R130 ;  /* 0x0000000187877824 */ /* 0x000fe200078e0282 */
[----:B------:R-:W-:-:S04]  /*17360*/  ISETP.LT.OR P4, PT, R134, 0xa, P4 ;  /* 0x0000000a8600780c */ /* 0x000fc80002781670 */
[----:B------:R-:W-:Y:S02]  /*17370*/  FSEL R91, R91, -INF , !P4 ;  /* 0xff8000005b5b7808 */ /* 0x000fe40006000000 */
[----:B------:R-:W-:-:S04]  /*17380*/  ISETP.GT.AND P4, PT, R133, 0x10, !P5 ;  /* 0x000000108500780c */ /* 0x000fc80006f84270 */
[----:B------:R-:W-:Y:S02]  /*17390*/  ISETP.LT.OR P4, PT, R134, 0x11, P4 ;  /* 0x000000118600780c */ /* 0x000fe40002781670 */
[----:B------:R-:W-:Y:S02]  /*173a0*/  @P5 LOP3.LUT R17, R17, 0x8, RZ, 0xfc, !PT ;  /* 0x0000000811115812 */ /* 0x000fe400078efcff */
[----:B------:R-:W-:Y:S02]  /*173b0*/  ISETP.GE.AND P5, PT, R132, 0x12, PT ;  /* 0x000000128400780c */ /* 0x000fe40003fa6270 */
[----:B------:R-:W-:Y:S02]  /*173c0*/  LOP3.LUT R17, R17, 0xfff7ffff, RZ, 0xc0, !PT ;  /* 0xfff7ffff11117812 */ /* 0x000fe400078ec0ff */
[----:B------:R-:W-:Y:S02]  /*173d0*/  FSEL R94, R94, -INF , !P4 ;  /* 0xff8000005e5e7808 */ /* 0x000fe40006000000 */
[----:B------:R-:W-:-:S04]  /*173e0*/  ISETP.GT.AND P4, PT, R133, 0x11, !P5 ;  /* 0x000000118500780c */ /* 0x000fc80006f84270 */
[----:B------:R-:W-:-:S03]  /*173f0*/  ISETP.LT.OR P4, PT, R134, 0x12, P4 ;  /* 0x000000128600780c */ /* 0x000fc60002781670 */
        /* <DEDUP_REMOVED lines=80> */
[----:B------:R-:W-:Y:S02]  /*17900*/  FSEL R120, R120, -INF , !P4 ;  /* 0xff80000078787808 */ /* 0x000fe40006000000 */
[----:B------:R-:W-:Y:S02]  /*17910*/  LOP3.LUT R17, R17, 0xffffffdf, RZ, 0xc0, !PT ;  /* 0xffffffdf11117812 */ /* 0x000fe400078ec0ff */
[----:B------:R-:W-:-:S04]  /*17920*/  ISETP.GT.AND P4, PT, R133, 0x49, !P5 ;  /* 0x000000498500780c */ /* 0x000fc80006f84270 */
[----:B------:R-:W-:-:S03]  /*17930*/  ISETP.LT.OR P4, PT, R134, 0x4a, P4 ;  /* 0x0000004a8600780c */ /* 0x000fc60002781670 */
[----:B------:R-:W-:Y:S02]  /*17940*/  @P5 LOP3.LUT R17, R17, 0x20, RZ, 0xfc, !PT ;  /* 0x0000002011115812 */ /* 0x000fe400078efcff */
[----:B------:R-:W-:Y:S02]  /*17950*/  ISETP.GE.AND P5, PT, R132, 0x51, PT ;  /* 0x000000518400780c */ /* 0x000fe40003fa6270 */
[----:B------:R-:W-:Y:S02]  /*17960*/  FSEL R121, R121, -INF , !P4 ;  /* 0xff80000079797808 */ /* 0x000fe40006000000 */
[----:B------:R-:W-:Y:S02]  /*17970*/  ISETP.GT.AND P4, PT, R133, 0x50, !P5 ;  /* 0x000000508500780c */ /* 0x000fe40006f84270 */
[----:B------:R-:W-:Y:S02]  /*17980*/  LOP3.LUT R17, R17, 0xffffffef, RZ, 0xc0, !PT ;  /* 0xffffffef11117812 */ /* 0x000fe400078ec0ff */
[----:B------:R-:W-:-:S04]  /*17990*/  ISETP.LT.OR P4, PT, R134, 0x51, P4 ;  /* 0x000000518600780c */ /* 0x000fc80002781670 */
[----:B------:R-:W-:Y:S02]  /*179a0*/  FSEL R124, R124, -INF , !P4 ;  /* 0xff8000007c7c7808 */ /* 0x000fe40006000000 */
[----:B------:R-:W-:Y:S02]  /*179b0*/  ISETP.GE.AND P4, PT, R132, 0x52, PT ;  /* 0x000000528400780c */ /* 0x000fe40003f86270 */
[----:B------:R-:W-:Y:S02]  /*179c0*/  @P5 LOP3.LUT R17, R17, 0x10, RZ, 0xfc, !PT ;  /* 0x0000001011115812 */ /* 0x000fe400078efcff */
[----:B------:R-:W-:Y:S02]  /*179d0*/  ISETP.GT.AND P5, PT, R133, 0x51, !P4 ;  /* 0x000000518500780c */ /* 0x000fe400067a4270 */
[----:B------:R-:W-:Y:S02]  /*179e0*/  LOP3.LUT R17, R17, 0xfffffffd, RZ, 0xc0, !PT ;  /* 0xfffffffd11117812 */ /* 0x000fe400078ec0ff */
[----:B------:R-:W-:-:S04]  /*179f0*/  ISETP.LT.OR P5, PT, R134, 0x52, P5 ;  /* 0x000000528600780c */ /* 0x000fc80002fa1670 */
[----:B------:R-:W-:Y:S02]  /*17a00*/  FSEL R125, R125, -INF , !P5 ;  /* 0xff8000007d7d7808 */ /* 0x000fe40006800000 */
[----:B------:R-:W-:-:S04]  /*17a10*/  ISETP.GE.AND P5, PT, R132, 0x59, PT ;  /* 0x000000598400780c */ /* 0x000fc80003fa6270 */
[----:B------:R-:W-:-:S04]  /*17a20*/  ISETP.GT.AND P6, PT, R133, 0x58, !P5 ;  /* 0x000000588500780c */ /* 0x000fc80006fc4270 */
[----:B------:R-:W-:-:S04]  /*17a30*/  ISETP.LT.OR P6, PT, R134, 0x59, P6 ;  /* 0x000000598600780c */ /* 0x000fc800037c1670 */
[----:B------:R-:W-:Y:S02]  /*17a40*/  FSEL R129, R129, -INF , !P6 ;  /* 0xff80000081817808 */ /* 0x000fe40007000000 */
[----:B------:R-:W-:-:S13]  /*17a50*/  ISETP.GE.AND P6, PT, R132, 0x1, PT ;  /* 0x000000018400780c */ /* 0x000fda0003fc6270 */
[----:B------:R-:W-:Y:S02]  /*17a60*/  @P6 LOP3.LUT R17, R17, 0x2, RZ, 0xfc, !PT ;  /* 0x0000000211116812 */ /* 0x000fe400078efcff */
[----:B------:R-:W-:Y:S02]  /*17a70*/  ISETP.GT.AND P6, PT, R133, RZ, !P6 ;  /* 0x000000ff8500720c */ /* 0x000fe400077c4270 */
[----:B------:R-:W-:Y:S02]  /*17a80*/  LOP3.LUT R17, R17, 0xfffffffe, RZ, 0xc0, !PT ;  /* 0xfffffffe11117812 */ /* 0x000fe400078ec0ff */
[----:B------:R-:W-:-:S04]  /*17a90*/  ISETP.LT.OR P6, PT, R134, 0x1, P6 ;  /* 0x000000018600780c */ /* 0x000fc800037c1670 */
[----:B------:R-:W-:Y:S02]  /*17aa0*/  FSEL R22, R22, -INF , !P6 ;  /* 0xff80000016167808 */ /* 0x000fe40007000000 */
[----:B------:R-:W-:-:S13]  /*17ab0*/  ISETP.GE.AND P6, PT, R132, 0x5a, PT ;  /* 0x0000005a8400780c */ /* 0x000fda0003fc6270 */
[----:B------:R-:W-:Y:S02]  /*17ac0*/  @P6 LOP3.LUT R17, R17, 0x1, RZ, 0xfc, !PT ;  /* 0x0000000111116812 */ /* 0x000fe400078efcff */
[----:B------:R-:W-:-:S04]  /*17ad0*/  ISETP.GT.AND P6, PT, R133, 0x59, !P6 ;  /* 0x000000598500780c */ /* 0x000fc800077c4270 */
[----:B------:R-:W-:-:S04]  /*17ae0*/  ISETP.LT.OR P6, PT, R134, 0x5a, P6 ;  /* 0x0000005a8600780c */ /* 0x000fc800037c1670 */
[----:B------:R-:W-:Y:S02]  /*17af0*/  FSEL R131, R131, -INF , !P6 ;  /* 0xff80000083837808 */ /* 0x000fe40007000000 */
[----:B------:R-:W-:-:S13]  /*17b00*/  LOP3.LUT P6, RZ, R17, 0x100000, RZ, 0xc0, !PT ;  /* 0x0010000011ff7812 */ /* 0x000fda00078cc0ff */
[----:B------:R-:W-:Y:S05]  /*17b10*/  @!P6 BRA `(.L_x_1668) ;  /* 0x00000000005ce947 */ /* 0x000fea0003800000 */
        /* <DEDUP_REMOVED lines=13> */
.L_x_1670:
[----:B------:R-:W-:Y:S02]  /*17bf0*/  ULDC UR4, c[0x0][0x9e4] ;  /* 0x0002790000047ab9 */ /* 0x000fe40000000800 */
[----:B------:R-:W-:-:S04]  /*17c00*/  MOV R132, UR4 ;  /* 0x0000000400847c02 */ /* 0x000fc80008000f00 */
[----:B------:R-:W-:-:S13]  /*17c10*/  ISETP.NE.AND P6, PT, R132, 0x1, PT ;  /* 0x000000018400780c */ /* 0x000fda0003fc5270 */
[----:B------:R-:W0:Y:S02]  /*17c20*/  @P6 LDC.64 R10, c[0x0][0x9e8] ;  /* 0x00027a00ff0a6b82 */ /* 0x000e240000000a00 */
[----:B0-----:R-:W-:-:S05]  /*17c30*/  @P6 IMAD.HI.U32 R10, R130, R10, RZ ;  /* 0x0000000a820a6227 */ /* 0x001fca00078e00ff */
[----:B------:R-:W-:-:S07]  /*17c40*/  @P6 SHF.R.U32.HI R130, RZ, R11, R10 ;  /* 0x0000000bff826219 */ /* 0x000fce000001160a */
.L_x_1671:
[----:B------:R-:W-:Y:S05]  /*17c50*/  BSYNC B2 ;  /* 0x0000000000027941 */ /* 0x000fea0003800000 */
.L_x_1669:
[----:B------:R-:W-:-:S05]  /*17c60*/  IMAD R11, R130, R132, R128 ;  /* 0x00000084820b7224 */ /* 0x000fca00078e0280 */
[----:B------:R-:W-:Y:S02]  /*17c70*/  VIADDMNMX R136, R11, R132, R136, PT ;  /* 0x000000840b887246 */ /* 0x000fe40003800188 */
[----:B------:R-:W-:-:S07]  /*17c80*/  VIMNMX R135, R135, R11, !PT ;  /* 0x0000000b87877248 */ /* 0x000fce0007fe0100 */
.L_x_1668:
[C---:B------:R-:W-:Y:S01]  /*17c90*/  ISETP.GT.AND P2, PT, R135.reuse, 0x1, !P2 ;  /* 0x000000018700780c */ /* 0x040fe20005744270 */
[----:B------:R-:W-:Y:S01]  /*17ca0*/  ULDC UR4, c[0x0][0x988] ;  /* 0x0002620000047ab9 */ /* 0x000fe20000000800 */
[----:B------:R-:W-:Y:S01]  /*17cb0*/  ISETP.GT.AND P3, PT, R135, 0x8, !P3 ;  /* 0x000000088700780c */ /* 0x000fe20005f64270 */
[----:B------:R-:W-:Y:S01]  /*17cc0*/  @!P1 VIADD R20, R20, 0x2a860 ;  /* 0x0002a86014149836 */ /* 0x000fe20000000000 */
[C---:B------:R-:W-:Y:S02]  /*17cd0*/  ISETP.LT.OR P2, PT, R136.reuse, 0x2, P2 ;  /* 0x000000028800780c */ /* 0x040fe40001741670 */
[----:B------:R-:W-:Y:S02]  /*17ce0*/  ISETP.LT.OR P3, PT, R136, 0x9, P3 ;  /* 0x000000098800780c */ /* 0x000fe40001f61670 */
[----:B------:R-:W-:Y:S02]  /*17cf0*/  FSEL R21, R21, -INF , !P2 ;  /* 0xff80000015157808 */ /* 0x000fe40005000000 */
[----:B------:R-:W-:-:S02]  /*17d00*/  LOP3.LUT P2, RZ, R17, 0x4, RZ, 0xc0, !PT ;  /* 0x0000000411ff7812 */ /* 0x000fc4000784c0ff */
[----:B------:R-:W-:Y:S02]  /*17d10*/  FSEL R128, R88, -INF , !P3 ;  /* 0xff80000058807808 */ /* 0x000fe40005800000 */
[----:B------:R-:W-:Y:S02]  /*17d20*/  ISETP.GT.AND P2, PT, R135, 0x9, !P2 ;  /* 0x000000098700780c */ /* 0x000fe40005744270 */
[C---:B------:R-:W-:Y:S02]  /*17d30*/  LOP3.LUT P3, RZ, R17.reuse, 0x10000, RZ, 0xc0, !PT ;  /* 0x0001000011ff7812 */ /* 0x040fe4000786c0ff */
[----:B------:R-:W-:Y:S02]  /*17d40*/  ISETP.LT.OR P2, PT, R136, 0xa, P2 ;  /* 0x0000000a8800780c */ /* 0x000fe40001741670 */
[----:B------:R-:W-:Y:S02]  /*17d50*/  LOP3.LUT P6, RZ, R17, 0x8000, RZ, 0xc0, !PT ;  /* 0x0000800011ff7812 */ /* 0x000fe400078cc0ff */
[----:B------:R-:W-:-:S02]  /*17d60*/  FSEL R89, R89, -INF , !P2 ;  /* 0xff80000059597808 */ /* 0x000fc40005000000 */
[----:B------:R-:W-:Y:S02]  /*17d70*/  LOP3.LUT P2, RZ, R17, 0x8, RZ, 0xc0, !PT ;  /* 0x0000000811ff7812 */ /* 0x000fe4000784c0ff */
[----:B------:R-:W-:Y:S02]  /*17d80*/  FMNMX.FTZ R10, R22, R5, !PT ;  /* 0x00000005160a7209 */ /* 0x000fe40007810000 */
[----:B------:R-:W-:Y:S02]  /*17d90*/  ISETP.GT.AND P2, PT, R135, 0x10, !P2 ;  /* 0x000000108700780c */ /* 0x000fe40005744270 */
[----:B------:R-:W-:Y:S02]  /*17da0*/  FMNMX.FTZ R11, R23, R10, !PT ;  /* 0x0000000a170b7209 */ /* 0x000fe40007810000 */
[----:B------:R-:W-:Y:S02]  /*17db0*/  ISETP.LT.OR P2, PT, R136, 0x11, P2 ;  /* 0x000000118800780c */ /* 0x000fe40001741670 */
[----:B------:R-:W-:-:S02]  /*17dc0*/  FMNMX.FTZ R10, R90, R11, !PT ;  /* 0x0000000b5a0a7209 */ /* 0x000fc40007810000 */
[----:B------:R-:W-:Y:S02]  /*17dd0*/  FSEL R92, R92, -INF , !P2 ;  /* 0xff8000005c5c7808 */ /* 0x000fe40005000000 */
[----:B------:R-:W-:Y:S02]  /*17de0*/  LOP3.LUT P2, RZ, R17, 0x80000, RZ, 0xc0, !PT ;  /* 0x0008000011ff7812 */ /* 0x000fe4000784c0ff */
[----:B------:R-:W-:Y:S02]  /*17df0*/  FMNMX.FTZ R11, R91, R10, !PT ;  /* 0x0000000a5b0b7209 */ /* 0x000fe40007810000 */
[----:B------:R-:W-:Y:S02]  /*17e00*/  ISETP.GT.AND P2, PT, R135, 0x11, !P2 ;  /* 0x000000118700780c */ /* 0x000fe40005744270 */
[----:B------:R-:W-:Y:S02]  /*17e10*/  FMNMX.FTZ R10, R94, R11, !PT ;  /* 0x0000000b5e0a7209 */ /* 0x000fe40007810000 */
[----:B------:R-:W-:-:S02]  /*17e20*/  ISETP.LT.OR P2, PT, R136, 0x12, P2 ;  /* 0x000000128800780c */ /* 0x000fc40001741670 */
[----:B------:R-:W-:Y:S02]  /*17e30*/  FMNMX.FTZ R11, R95, R10, !PT ;  /* 0x0000000a5f0b7209 */ /* 0x000fe40007810000 */
[----:B------:R-:W-:Y:S02]  /*17e40*/  FSEL R93, R93, -INF , !P2 ;  /* 0xff8000005d5d7808 */ /* 0x000fe40005000000 */
[----:B------:R-:W-:Y:S02]  /*17e50*/  LOP3.LUT P2, RZ, R17, 0x40000, RZ, 0xc0, !PT ;  /* 0x0004000011ff7812 */ /* 0x000fe4000784c0ff */
[----:B------:R-:W-:Y:S02]  /*17e60*/  FMNMX.FTZ R10, R96, R11, !PT ;  /* 0x0000000b600a7209 */ /* 0x000fe40007810000 */
[----:B------:R-:W-:Y:S02]  /*17e70*/  ISETP.GT.AND P2, PT, R135, 0x18, !P2 ;  /* 0x000000188700780c */ /* 0x000fe40005744270 */
[----:B------:R-:W-:-:S02]  /*17e80*/  FMNMX.FTZ R11, R97, R10, !PT ;  /* 0x0000000a610b7209 */ /* 0x000fc40007810000 */
[----:B------:R-:W-:Y:S02]  /*17e90*/  ISETP.LT.OR P2, PT, R136, 0x19, P2 ;  /* 0x000000198800780c */ /* 0x000fe40001741670 */
[----:B------:R-:W-:Y:S02]  /*17ea0*/  FMNMX.FTZ R10, R100, R11, !PT ;  /* 0x0000000b640a7209 */ /* 0x000fe40007810000 */
[----:B------:R-:W-:Y:S02]  /*17eb0*/  FSEL R12, R12, -INF , !P2 ;  /* 0xff8000000c0c7808 */ /* 0x000fe40005000000 */
[----:B------:R-:W-:Y:S02]  /*17ec0*/  LOP3.LUT P2, RZ, R17, 0x20000, RZ, 0xc0, !PT ;  /* 0x0002000011ff7812 */ /* 0x000fe4000784c0ff */
        /* <DEDUP_REMOVED lines=30> */
[----:B------:R-:W-:Y:S02]  /*180b0*/  LOP3.LUT P2, RZ, R17, 0x1000, RZ, 0xc0, !PT ;  /* 0x0000100011ff7812 */ /* 0x000fe4000784c0ff */
[----:B------:R-:W-:-:S02]  /*180c0*/  FMNMX.FTZ R10, R129, R10, !PT ;  /* 0x0000000a810a7209 */ /* 0x000fc40007810000 */
[----:B------:R-:W-:Y:S02]  /*180d0*/  ISETP.GT.AND P2, PT, R135, 0x30, !P2 ;  /* 0x000000308700780c */ /* 0x000fe40005744270 */
[----:B------:R-:W-:Y:S01]  /*180e0*/  FMNMX.FTZ R88, R131, R10, !PT ;  /* 0x0000000a83587209 */ /* 0x000fe20007810000 */
[----:B------:R-:W-:Y:S01]  /*180f0*/  IMAD.U32 R10, RZ, RZ, UR4 ;  /* 0x00000004ff0a7e24 */ /* 0x000fe2000f8e00ff */
[----:B------:R-:W-:Y:S02]  /*18100*/  ISETP.LT.OR P2, PT, R136, 0x31, P2 ;  /* 0x000000318800780c */ /* 0x000fe40001741670 */
[C---:B------:R-:W-:Y:S01]  /*18110*/  LOP3.LUT P3, RZ, R17.reuse, 0x20, RZ, 0xc0, !PT ;  /* 0x0000002011ff7812 */ /* 0x040fe2000786c0ff */
[----:B------:R-:W0:Y:S01]  /*18120*/  SHFL.BFLY PT, R11, R88, 0x2, 0x1f ;  /* 0x0c401f00580b7f89 */ /* 0x000e2200000e0000 */
[----:B------:R-:W-:Y:S02]  /*18130*/  FSEL R106, R106, -INF , !P2 ;  /* 0xff8000006a6a7808 */ /* 0x000fe40005000000 */
[----:B------:R-:W-:-:S02]  /*18140*/  LOP3.LUT P2, RZ, R17, 0x800, RZ, 0xc0, !PT ;  /* 0x0000080011ff7812 */ /* 0x000fc4000784c0ff */
[----:B------:R-:W-:Y:S02]  /*18150*/  LOP3.LUT P6, RZ, R17, 0x10, RZ, 0xc0, !PT ;  /* 0x0000001011ff7812 */ /* 0x000fe400078cc0ff */
[C---:B------:R-:W-:Y:S02]  /*18160*/  ISETP.GT.AND P2, PT, R135.reuse, 0x31, !P2 ;  /* 0x000000318700780c */ /* 0x040fe40005744270 */
[----:B------:R-:W-:Y:S02]  /*18170*/  ISETP.GT.AND P4, PT, R135, 0x51, !P4 ;  /* 0x000000518700780c */ /* 0x000fe40006784270 */
[C---:B------:R-:W-:Y:S02]  /*18180*/  ISETP.LT.OR P2, PT, R136.reuse, 0x32, P2 ;  /* 0x000000328800780c */ /* 0x040fe40001741670 */
[----:B------:R-:W-:Y:S02]  /*18190*/  ISETP.LT.OR P4, PT, R136, 0x52, P4 ;  /* 0x000000528800780c */ /* 0x000fe40002781670 */
[----:B------:R-:W-:-:S02]  /*181a0*/  FSEL R107, R107, -INF , !P2 ;  /* 0xff8000006b6b7808 */ /* 0x000fc40005000000 */
[----:B------:R-:W-:Y:S02]  /*181b0*/  LOP3.LUT P2, RZ, R17, 0x400, RZ, 0xc0, !PT ;  /* 0x0000040011ff7812 */ /* 0x000fe4000784c0ff */
[C---:B------:R-:W-:Y:S02]  /*181c0*/  ISETP.GT.AND P5, PT, R135.reuse, 0x58, !P5 ;  /* 0x000000588700780c */ /* 0x040fe40006fa4270 */
[----:B------:R-:W-:Y:S02]  /*181d0*/  ISETP.GT.AND P2, PT, R135, 0x38, !P2 ;  /* 0x000000388700780c */ /* 0x000fe40005744270 */
[----:B------:R-:W-:Y:S02]  /*181e0*/  FSEL R123, R123, -INF , !P4 ;  /* 0xff8000007b7b7808 */ /* 0x000fe40006000000 */
[----:B------:R-:W-:Y:S02]  /*181f0*/  ISETP.LT.OR P2, PT, R136, 0x39, P2 ;  /* 0x000000398800780c */ /* 0x000fe40001741670 */
[----:B0-----:R-:W-:-:S02]  /*18200*/  FMNMX.FTZ R130, R88, R11, !PT ;  /* 0x0000000b58827209 */ /* 0x001fc40007810000 */
[----:B------:R-:W-:Y:S02]  /*18210*/  FSEL R110, R110, -INF , !P2 ;  /* 0xff8000006e6e7808 */ /* 0x000fe40005000000 */
[----:B------:R-:W-:Y:S01]  /*18220*/  LOP3.LUT P2, RZ, R17, 0x200, RZ, 0xc0, !PT ;  /* 0x0000020011ff7812 */ /* 0x000fe2000784c0ff */
[----:B------:R-:W0:Y:S01]  /*18230*/  SHFL.BFLY PT, R11, R130, 0x1, 0x1f ;  /* 0x0c201f00820b7f89 */ /* 0x000e2200000e0000 */
[----:B------:R-:W-:Y:S02]  /*18240*/  ISETP.LT.OR P5, PT, R136, 0x59, P5 ;  /* 0x000000598800780c */ /* 0x000fe40002fa1670 */
[----:B------:R-:W-:Y:S02]  /*18250*/  ISETP.GT.AND P2, PT, R135, 0x39, !P2 ;  /* 0x000000398700780c */ /* 0x000fe40005744270 */
[----:B------:R-:W-:Y:S02]  /*18260*/  FSEL R126, R126, -INF , !P5 ;  /* 0xff8000007e7e7808 */ /* 0x000fe40006800000 */
[----:B------:R-:W-:-:S04]  /*18270*/  ISETP.LT.OR P2, PT, R136, 0x3a, P2 ;  /* 0x0000003a8800780c */ /* 0x000fc80001741670 */
[----:B------:R-:W-:Y:S02]  /*18280*/  FSEL R112, R112, -INF , !P2 ;  /* 0xff80000070707808 */ /* 0x000fe40005000000 */
[----:B------:R-:W-:-:S04]  /*18290*/  LOP3.LUT P2, RZ, R17, 0x100, RZ, 0xc0, !PT ;  /* 0x0000010011ff7812 */ /* 0x000fc8000784c0ff */
[----:B------:R-:W-:-:S04]  /*182a0*/  ISETP.GT.AND P2, PT, R135, 0x40, !P2 ;  /* 0x000000408700780c */ /* 0x000fc80005744270 */
[----:B------:R-:W-:Y:S02]  /*182b0*/  ISETP.LT.OR P2, PT, R136, 0x41, P2 ;  /* 0x000000418800780c */ /* 0x000fe40001741670 */
[----:B0-----:R-:W-:Y:S02]  /*182c0*/  FMNMX.FTZ R11, R130, R11, !PT ;  /* 0x0000000b820b7209 */ /* 0x001fe40007810000 */
[----:B------:R-:W-:Y:S02]  /*182d0*/  FSEL R116, R116, -INF , !P2 ;  /* 0xff80000074747808 */ /* 0x000fe40005000000 */
[----:B------:R-:W-:Y:S01]  /*182e0*/  LOP3.LUT P2, RZ, R17, 0x80, RZ, 0xc0, !PT ;  /* 0x0000008011ff7812 */ /* 0x000fe2000784c0ff */
[----:B------:R-:W-:-:S03]  /*182f0*/  FMUL.FTZ R133, R11, R10 ;  /* 0x0000000a0b857220 */ /* 0x000fc60000410000 */
[----:B------:R-:W-:-:S04]  /*18300*/  ISETP.GT.AND P2, PT, R135, 0x41, !P2 ;  /* 0x000000418700780c */ /* 0x000fc80005744270 */
[----:B------:R-:W-:-:S04]  /*18310*/  ISETP.LT.OR P2, PT, R136, 0x42, P2 ;  /* 0x000000428800780c */ /* 0x000fc80001741670 */
[----:B------:R-:W-:Y:S02]  /*18320*/  FSEL R117, R117, -INF , !P2 ;  /* 0xff80000075757808 */ /* 0x000fe40005000000 */
[----:B------:R-:W-:-:S04]  /*18330*/  LOP3.LUT P2, RZ, R17, 0x40, RZ, 0xc0, !PT ;  /* 0x0000004011ff7812 */ /* 0x000fc8000784c0ff */
[----:B------:R-:W-:-:S04]  /*18340*/  ISETP.GT.AND P2, PT, R135, 0x48, !P2 ;  /* 0x000000488700780c */ /* 0x000fc80005744270 */
[----:B------:R-:W-:-:S04]  /*18350*/  ISETP.LT.OR P2, PT, R136, 0x49, P2 ;  /* 0x000000498800780c */ /* 0x000fc80001741670 */
[----:B------:R-:W-:Y:S02]  /*18360*/  FSEL R118, R118, -INF , !P2 ;  /* 0xff80000076767808 */ /* 0x000fe40005000000 */
[----:B------:R-:W-:-:S04]  /*18370*/  ISETP.GT.AND P2, PT, R135, 0x49, !P3 ;  /* 0x000000498700780c */ /* 0x000fc80005f44270 */
[----:B------:R-:W-:-:S04]  /*18380*/  ISETP.LT.OR P2, PT, R136, 0x4a, P2 ;  /* 0x0000004a8800780c */ /* 0x000fc80001741670 */
[----:B------:R-:W-:Y:S02]  /*18390*/  FSEL R119, R119, -INF , !P2 ;  /* 0xff80000077777808 */ /* 0x000fe40005000000 */
[----:B------:R-:W-:Y:S02]  /*183a0*/  ISETP.GT.AND P2, PT, R135, 0x50, !P6 ;  /* 0x000000508700780c */ /* 0x000fe40007744270 */
[----:B------:R-:W-:Y:S02]  /*183b0*/  LOP3.LUT P6, RZ, R17, 0x2, RZ, 0xc0, !PT ;  /* 0x0000000211ff7812 */ /* 0x000fe400078cc0ff */
[----:B------:R-:W-:-:S04]  /*183c0*/  ISETP.LT.OR P2, PT, R136, 0x51, P2 ;  /* 0x000000518800780c */ /* 0x000fc80001741670 */
[----:B------:R-:W-:Y:S02]  /*183d0*/  FSEL R122, R122, -INF , !P2 ;  /* 0xff8000007a7a7808 */ /* 0x000fe40005000000 */
[----:B------:R-:W-:Y:S02]  /*183e0*/  ISETP.GT.AND P2, PT, R135, RZ, !P6 ;  /* 0x000000ff8700720c */ /* 0x000fe40007744270 */
[----:B------:R-:W-:Y:S02]  /*183f0*/  LOP3.LUT P6, RZ, R17, 0x1, RZ, 0xc0, !PT ;  /* 0x0000000111ff7812 */ /* 0x000fe400078cc0ff */
[----:B------:R-:W-:Y:S02]  /*18400*/  ISETP.LT.OR P2, PT, R136, 0x1, P2 ;  /* 0x000000018800780c */ /* 0x000fe40001741670 */
[----:B------:R-:W-:Y:S02]  /*18410*/  ISETP.GT.AND P3, PT, R135, 0x59, !P6 ;  /* 0x000000598700780c */ /* 0x000fe40007764270 */
[----:B------:R-:W-:-:S02]  /*18420*/  FSEL R7, R7, -INF , !P2 ;  /* 0xff80000007077808 */ /* 0x000fc40005000000 */
[----:B------:R-:W-:Y:S02]  /*18430*/  FSETP.NEU.FTZ.AND P2, PT, R11, -INF , PT ;  /* 0xff8000000b00780b */ /* 0x000fe40003f5d000 */
[----:B------:R-:W-:Y:S02]  /*18440*/  ISETP.LT.OR P3, PT, R136, 0x5a, P3 ;  /* 0x0000005a8800780c */ /* 0x000fe40001f61670 */
[----:B------:R-:W-:Y:S02]  /*18450*/  FSEL R133, R133, RZ, P2 ;  /* 0x000000ff85857208 */ /* 0x000fe40001000000 */
[----:B------:R-:W-:-:S03]  /*18460*/  FSEL R127, R127, -INF , !P3 ;  /* 0xff8000007f7f7808 */ /* 0x000fc60005800000 */
        /* <DEDUP_REMOVED lines=8> */
[----:B------:R-:W-:Y:S01]  /*184f0*/  FSEL R108, R11, RZ, P2 ;  /* 0x000000ff0b6c7208 */ /* 0x000fe20001000000 */
[----:B------:R-:W-:Y:S01]  /*18500*/  MUFU.EX2 R156, R156 ;  /* 0x0000009c009c7308 */ /* 0x000fe20000000800 */
[----:B------:R-:W-:Y:S01]  /*18510*/  FMNMX.FTZ R88, R128, R23, !PT ;  /* 0x0000001780587209 */ /* 0x000fe20007810000 */
[-CC-:B------:R-:W-:Y:S01]  /*18520*/  FFMA.FTZ R154, R96, R10.reuse, -R133.reuse ;  /* 0x0000000a609a7223 */ /* 0x180fe20000010885 */
[-CC-:B------:R-:W-:Y:S01]  /*18530*/  FFMA.FTZ R148, R100, R10.reuse, -R133.reuse ;  /* 0x0000000a64947223 */ /* 0x180fe20000010885 */
[--C-:B------:R-:W-:Y:S01]  /*18540*/  FFMA.FTZ R150, R104, R10, -R133.reuse ;  /* 0x0000000a68967223 */ /* 0x100fe20000010885 */
[----:B------:R-:W-:Y:S01]  /*18550*/  FMNMX.FTZ R23, R89, R88, !PT ;  /* 0x0000005859177209 */ /* 0x000fe20007810000 */
[-CC-:B------:R-:W-:Y:S01]  /*18560*/  FFMA.FTZ R96, R105, R10.reuse, -R133.reuse ;  /* 0x0000000a69607223 */ /* 0x180fe20000010885 */
[-CC-:B------:R-:W-:Y:S01]  /*18570*/  FFMA.FTZ R146, R111, R10.reuse, -R133.reuse ;  /* 0x0000000a6f927223 */ /* 0x180fe20000010885 */
        /* <DEDUP_REMOVED lines=16> */
[----:B------:R-:W-:Y:S01]  /*18680*/  FMNMX.FTZ R88, R98, R91, !PT ;  /* 0x0000005b62587209 */ /* 0x000fe20007810000 */
[----:B------:R-:W-:-:S03]  /*18690*/  FFMA.FTZ R91, R95, R10, -R133 ;  /* 0x0000000a5f5b7223 */ /* 0x000fc60000010885 */
        /* <DEDUP_REMOVED lines=11> */
[----:B------:R-:W-:Y:S01]  /*18750*/  FMNMX.FTZ R88, R116, R95, !PT ;  /* 0x0000005f74587209 */ /* 0x000fe20007810000 */
[-CC-:B------:R-:W-:Y:S01]  /*18760*/  FFMA.FTZ R95, R101, R10.reuse, -R133.reuse ;  /* 0x0000000a655f7223 */ /* 0x180fe20000010885 */
[----:B------:R-:W-:Y:S02]  /*18770*/  FFMA.FTZ R101, R115, R10, -R133 ;  /* 0x0000000a73657223 */ /* 0x000fe40000010885 */
        /* <DEDUP_REMOVED lines=9> */
[----:B------:R-:W-:Y:S01]  /*18810*/  FFMA.FTZ R97, R109, R10, -R133 ;  /* 0x0000000a6d617223 */ /* 0x000fe20000010885 */
[----:B------:R-:W-:Y:S02]  /*18820*/  FADD.FTZ R109, -R108, R5 ;  /* 0x000000056c6d7221 */ /* 0x000fe40000010100 */
        /* <DEDUP_REMOVED lines=11> */
[----:B0-----:R-:W-:Y:S01]  /*188e0*/  FMNMX.FTZ R90, R88, R90, !PT ;  /* 0x0000005a585a7209 */ /* 0x001fe20007810000 */
[----:B------:R-:W-:-:S06]  /*188f0*/  FMUL.FTZ R88, R109, R10 ;  /* 0x0000000a6d587220 */ /* 0x000fcc0000410000 */
[----:B------:R-:W-:Y:S01]  /*18900*/  MUFU.EX2 R142, R142 ;  /* 0x0000008e008e7308 */ /* 0x000fe20000000800 */
[C---:B------:R-:W-:Y:S01]  /*18910*/  FSETP.NEU.FTZ.AND P2, PT, R90.reuse, -INF , PT ;  /* 0xff8000005a00780b */ /* 0x040fe20003f5d000 */
[----:B------:R-:W-:-:S05]  /*18920*/  FMUL.FTZ R108, R90, R10 ;  /* 0x0000000a5a6c7220 */ /* 0x000fca0000410000 */
[----:B------:R-:W-:Y:S01]  /*18930*/  FSEL R109, R108, RZ, P2 ;  /* 0x000000ff6c6d7208 */ /* 0x000fe20001000000 */
[----:B------:R-:W0:Y:S04]  /*18940*/  MUFU.EX2 R88, R88 ;  /* 0x0000005800587308 */ /* 0x000e280000000800 */
[-CC-:B------:R-:W-:Y:S01]  /*18950*/  FFMA.FTZ R157, R7, R10.reuse, -R109.reuse ;  /* 0x0000000a079d7223 */ /* 0x180fe2000001086d */
[----:B------:R-:W-:Y:S01]  /*18960*/  FSEL R7, R90, RZ, P2 ;  /* 0x000000ff5a077208 */ /* 0x000fe20001000000 */
[-CC-:B------:R-:W-:Y:S01]  /*18970*/  FFMA.FTZ R21, R21, R10.reuse, -R109.reuse ;  /* 0x0000000a15157223 */ /* 0x180fe2000001086d */
[-CC-:B------:R-:W-:Y:S01]  /*18980*/  FFMA.FTZ R159, R128, R10.reuse, -R109.reuse ;  /* 0x0000000a809f7223 */ /* 0x180fe2000001086d */
[-CC-:B------:R-:W-:Y:S01]  /*18990*/  FFMA.FTZ R89, R89, R10.reuse, -R109.reuse ;  /* 0x0000000a59597223 */ /* 0x180fe2000001086d */
[-CC-:B------:R-:W-:Y:S01]  /*189a0*/  FFMA.FTZ R149, R98, R10.reuse, -R109.reuse ;  /* 0x0000000a62957223 */ /* 0x180fe2000001086d */
[----:B------:R-:W-:Y:S01]  /*189b0*/  FADD.FTZ R7, -R7, R4 ;  /* 0x0000000407077221 */ /* 0x000fe20000010100 */
[----:B------:R-:W-:Y:S01]  /*189c0*/  MUFU.EX2 R157, R157 ;  /* 0x0000009d009d7308 */ /* 0x000fe20000000800 */
[-CC-:B------:R-:W-:Y:S01]  /*189d0*/  FFMA.FTZ R153, R92, R10.reuse, -R109.reuse ;  /* 0x0000000a5c997223 */ /* 0x180fe2000001086d */
[-CC-:B------:R-:W-:Y:S01]  /*189e0*/  FFMA.FTZ R92, R93, R10.reuse, -R109.reuse ;  /* 0x0000000a5d5c7223 */ /* 0x180fe2000001086d */
[-C--:B------:R-:W-:Y:S01]  /*189f0*/  FMUL.FTZ R7, R7, R10.reuse ;  /* 0x0000000a07077220 */ /* 0x080fe20000410000 */
[-CC-:B------:R-:W-:Y:S01]  /*18a00*/  FFMA.FTZ R155, R12, R10.reuse, -R109.reuse ;  /* 0x0000000a0c9b7223 */ /* 0x180fe2000001086d */
[-CC-:B------:R-:W-:Y:S01]  /*18a10*/  FFMA.FTZ R12, R13, R10.reuse, -R109.reuse ;  /* 0x0000000a0d0c7223 */ /* 0x180fe2000001086d */
[----:B0-----:R-:W-:Y:S01]  /*18a20*/  FFMA.FTZ R3, R88, R3, R156 ;  /* 0x0000000358037223 */ /* 0x001fe2000001009c */
[-CC-:B------:R-:W-:Y:S01]  /*18a30*/  FFMA.FTZ R13, R99, R10.reuse, -R109.reuse ;  /* 0x0000000a630d7223 */ /* 0x180fe2000001086d */
[----:B------:R-:W-:Y:S01]  /*18a40*/  MUFU.EX2 R21, R21 ;  /* 0x0000001500157308 */ /* 0x000fe20000000800 */
[-C--:B------:R-:W-:Y:S01]  /*18a50*/  FFMA.FTZ R151, R102, R10.reuse, -R109 ;  /* 0x0000000a66977223 */ /* 0x080fe2000001086d */
[----:B------:R-:W-:Y:S01]  /*18a60*/  FADD.FTZ R3, R22, R3 ;  /* 0x0000000316037221 */ /* 0x000fe20000010000 */
[-CC-:B------:R-:W-:Y:S01]  /*18a70*/  FFMA.FTZ R103, R103, R10.reuse, -R109.reuse ;  /* 0x0000000a67677223 */ /* 0x180fe2000001086d */
[-CC-:B------:R-:W-:Y:S01]  /*18a80*/  FFMA.FTZ R145, R106, R10.reuse, -R109.reuse ;  /* 0x0000000a6a917223 */ /* 0x180fe2000001086d */
[-C--:B------:R-:W-:Y:S01]  /*18a90*/  FFMA.FTZ R93, R107, R10.reuse, -R109 ;  /* 0x0000000a6b5d7223 */ /* 0x080fe2000001086d */
[----:B------:R-:W-:Y:S01]  /*18aa0*/  FADD.FTZ R98, R158, R3 ;  /* 0x000000039e627221 */ /* 0x000fe20000010000 */
[-CC-:B------:R-:W-:Y:S01]  /*18ab0*/  FFMA.FTZ R147, R110, R10.reuse, -R109.reuse ;  /* 0x0000000a6e937223 */ /* 0x180fe2000001086d */
[----:B------:R-:W0:Y:S01]  /*18ac0*/  MUFU.EX2 R7, R7 ;  /* 0x0000000700077308 */ /* 0x000e220000000800 */
[-CC-:B------:R-:W-:Y:S01]  /*18ad0*/  FFMA.FTZ R141, R116, R10.reuse, -R109.reuse ;  /* 0x0000000a748d7223 */ /* 0x180fe2000001086d */
[C---:B------:R-:W-:Y:S01]  /*18ae0*/  FADD.FTZ R3, R23.reuse, R98 ;  /* 0x0000006217037221 */ /* 0x040fe20000010000 */
[--C-:B------:R-:W-:Y:S01]  /*18af0*/  FFMA.FTZ R143, R118, R10, -R109.reuse ;  /* 0x0000000a768f7223 */ /* 0x100fe2000001086d */
[----:B------:R-:W-:Y:S01]  /*18b00*/  F2FP.F16.F32.PACK_AB R158, R23, R158 ;  /* 0x0000009e179e723e */ /* 0x000fe200000000ff */
[-C--:B------:R-:W-:Y:S01]  /*18b10*/  FFMA.FTZ R137, R122, R10.reuse, -R109 ;  /* 0x0000000a7a897223 */ /* 0x080fe2000001086d */
[----:B------:R-:W-:Y:S01]  /*18b20*/  FADD.FTZ R98, R152, R3 ;  /* 0x0000000398627221 */ /* 0x000fe20000010000 */
[-CC-:B------:R-:W-:Y:S01]  /*18b30*/  FFMA.FTZ R123, R123, R10.reuse, -R109.reuse ;  /* 0x0000000a7b7b7223 */ /* 0x180fe2000001086d */
[----:B------:R-:W1:Y:S01]  /*18b40*/  MUFU.EX2 R159, R159 ;  /* 0x0000009f009f7308 */ /* 0x000e620000000800 */
[----:B------:R-:W-:Y:S01]  /*18b50*/  FFMA.FTZ R126, R126, R10, -R109 ;  /* 0x0000000a7e7e7223 */ /* 0x000fe2000001086d */
[----:B------:R-:W-:Y:S01]  /*18b60*/  FADD.FTZ R3, R91, R98 ;  /* 0x000000625b037221 */ /* 0x000fe20000010000 */
[----:B------:R-:W-:-:S02]  /*18b70*/  F2FP.F16.F32.PACK_AB R156, R22, R156 ;  /* 0x0000009c169c723e */ /* 0x000fc400000000ff */
[----:B------:R-:W-:Y:S01]  /*18b80*/  ISETP.GT.AND P2, PT, R8, R9, PT ;  /* 0x000000090800720c */ /* 0x000fe20003f44270 */
[----:B------:R-:W-:Y:S01]  /*18b90*/  FADD.FTZ R3, R154, R3 ;  /* 0x000000039a037221 */ /* 0x000fe20000010000 */
[C---:B------:R-:W-:Y:S01]  /*18ba0*/  F2FP.F16.F32.PACK_AB R154, R94.reuse, R154 ;  /* 0x0000009a5e9a723e */ /* 0x040fe200000000ff */
[----:B------:R-:W2:Y:S01]  /*18bb0*/  MUFU.EX2 R89, R89 ;  /* 0x0000005900597308 */ /* 0x000ea20000000800 */
[----:B0-----:R-:W-:Y:S01]  /*18bc0*/  FFMA.FTZ R0, R7, R0, R157 ;  /* 0x0000000007007223 */ /* 0x001fe2000001009d */
[----:B------:R-:W-:Y:S01]  /*18bd0*/  FADD.FTZ R3, R94, R3 ;  /* 0x000000035e037221 */ /* 0x000fe20000010000 */
[----:B------:R-:W-:Y:S01]  /*18be0*/  F2FP.F16.F32.PACK_AB R152, R91, R152 ;  /* 0x000000985b98723e */ /* 0x000fe200000000ff */
[----:B------:R-:W-:Y:S02]  /*18bf0*/  VIADD R8, R8, 0xffffffff ;  /* 0xffffffff08087836 */ /* 0x000fe40000000000 */
[----:B------:R-:W-:Y:S01]  /*18c00*/  FADD.FTZ R98, R21, R0 ;  /* 0x0000000015627221 */ /* 0x000fe20000010000 */
[----:B------:R-:W-:Y:S01]  /*18c10*/  FADD.FTZ R102, R148, R3 ;  /* 0x0000000394667221 */ /* 0x000fe20000010000 */
[-CC-:B------:R-:W-:Y:S01]  /*18c20*/  FFMA.FTZ R0, R112, R10.reuse, -R109.reuse ;  /* 0x0000000a70007223 */ /* 0x180fe2000001086d */
[----:B------:R-:W0:Y:S01]  /*18c30*/  MUFU.EX2 R153, R153 ;  /* 0x0000009900997308 */ /* 0x000e220000000800 */
[----:B-1----:R-:W-:Y:S01]  /*18c40*/  FADD.FTZ R98, R159, R98 ;  /* 0x000000629f627221 */ /* 0x002fe20000010000 */
[----:B------:R-:W-:Y:S01]  /*18c50*/  FADD.FTZ R99, R95, R102 ;  /* 0x000000665f637221 */ /* 0x000fe20000010000 */
[----:B------:R-:W-:Y:S01]  /*18c60*/  @!P1 PRMT R102, RZ, 0x654, R20 ;  /* 0x00000654ff669816 */ /* 0x000fe20000000014 */
[----:B------:R-:W-:Y:S01]  /*18c70*/  FFMA.FTZ R20, R117, R10, -R109 ;  /* 0x0000000a75147223 */ /* 0x000fe2000001086d */
[----:B------:R-:W-:Y:S01]  /*18c80*/  F2FP.F16.F32.PACK_AB R148, R95, R148 ;  /* 0x000000945f94723e */ /* 0x000fe200000000ff */
[----:B------:R-:W-:Y:S01]  /*18c90*/  FADD.FTZ R99, R150, R99 ;  /* 0x0000006396637221 */ /* 0x000fe20000010000 */
[----:B------:R1:W-:Y:S01]  /*18ca0*/  @!P1 SYNCS.ARRIVE.TRANS64.RED.A1T0 RZ, [R102+URZ], RZ ;  /* 0x000000ff66ff99a7 */ /* 0x0003e2000810043f */
[----:B------:R-:W3:Y:S01]  /*18cb0*/  MUFU.EX2 R92, R92 ;  /* 0x0000005c005c7308 */ /* 0x000ee20000000800 */
[----:B--2---:R-:W-:Y:S01]  /*18cc0*/  FADD.FTZ R98, R89, R98 ;  /* 0x0000006259627221 */ /* 0x004fe20000010000 */
[C---:B------:R-:W-:Y:S01]  /*18cd0*/  FADD.FTZ R99, R96.reuse, R99 ;  /* 0x0000006360637221 */ /* 0x040fe20000010000 */
[----:B------:R-:W-:-:S02]  /*18ce0*/  F2FP.F16.F32.PACK_AB R150, R96, R150 ;  /* 0x000000966096723e */ /* 0x000fc400000000ff */
[----:B------:R-:W-:Y:S01]  /*18cf0*/  F2FP.F16.F32.PACK_AB R157, R21, R157 ;  /* 0x0000009d159d723e */ /* 0x000fe200000000ff */
[----:B------:R-:W-:Y:S01]  /*18d00*/  FADD.FTZ R106, R144, R99 ;  /* 0x00000063906a7221 */ /* 0x000fe20000010000 */
[----:B------:R-:W-:Y:S01]  /*18d10*/  F2FP.F16.F32.PACK_AB R144, R97, R144 ;  /* 0x000000906190723e */ /* 0x000fe200000000ff */
[----:B------:R-:W2:Y:S01]  /*18d20*/  MUFU.EX2 R155, R155 ;  /* 0x0000009b009b7308 */ /* 0x000ea20000000800 */
[----:B0-----:R-:W-:Y:S01]  /*18d30*/  FADD.FTZ R3, R153, R98 ;  /* 0x0000006299037221 */ /* 0x001fe20000010000 */
[----:B------:R-:W-:-:S06]  /*18d40*/  F2FP.F16.F32.PACK_AB R159, R89, R159 ;  /* 0x0000009f599f723e */ /* 0x000fcc00000000ff */
[----:B------:R-:W1:Y:S01]  /*18d50*/  MUFU.EX2 R12, R12 ;  /* 0x0000000c000c7308 */ /* 0x000e620000000800 */
[C---:B---3--:R-:W-:Y:S01]  /*18d60*/  FADD.FTZ R98, R92.reuse, R3 ;  /* 0x000000035c627221 */ /* 0x048fe20000010000 */
[----:B------:R-:W-:-:S06]  /*18d70*/  F2FP.F16.F32.PACK_AB R153, R92, R153 ;  /* 0x000000995c99723e */ /* 0x000fcc00000000ff */
[----:B------:R-:W0:Y:S01]  /*18d80*/  MUFU.EX2 R149, R149 ;  /* 0x0000009500957308 */ /* 0x000e220000000800 */
[----:B--2---:R-:W-:Y:S01]  /*18d90*/  FADD.FTZ R3, R155, R98 ;  /* 0x000000629b037221 */ /* 0x004fe20000010000 */
[-CC-:B------:R-:W-:Y:S01]  /*18da0*/  FFMA.FTZ R98, R119, R10.reuse, -R109.reuse ;  /* 0x0000000a77627223 */ /* 0x180fe2000001086d */
[----:B------:R-:W-:-:S05]  /*18db0*/  FFMA.FTZ R109, R127, R10, -R109 ;  /* 0x0000000a7f6d7223 */ /* 0x000fca000001086d */
[----:B------:R-:W2:Y:S01]  /*18dc0*/  MUFU.EX2 R13, R13 ;  /* 0x0000000d000d7308 */ /* 0x000ea20000000800 */
[C---:B-1----:R-:W-:Y:S01]  /*18dd0*/  FADD.FTZ R102, R12.reuse, R3 ;  /* 0x000000030c667221 */ /* 0x042fe20000010000 */
[----:B------:R-:W-:Y:S01]  /*18de0*/  FADD.FTZ R3, R97, R106 ;  /* 0x0000006a61037221 */ /* 0x000fe20000010000 */
[----:B------:R-:W-:-:S03]  /*18df0*/  F2FP.F16.F32.PACK_AB R155, R12, R155 ;  /* 0x0000009b0c9b723e */ /* 0x000fc600000000ff */
[----:B------:R-:W-:Y:S01]  /*18e00*/  FADD.FTZ R99, R146, R3 ;  /* 0x0000000392637221 */ /* 0x000fe20000010000 */
[C---:B------:R-:W-:Y:S01]  /*18e10*/  F2FP.F16.F32.PACK_AB R146, R100.reuse, R146 ;  /* 0x000000926492723e */ /* 0x040fe200000000ff */
[----:B------:R-:W1:Y:S01]  /*18e20*/  MUFU.EX2 R151, R151 ;  /* 0x0000009700977308 */ /* 0x000e620000000800 */
[----:B0-----:R-:W-:Y:S01]  /*18e30*/  FADD.FTZ R102, R149, R102 ;  /* 0x0000006695667221 */ /* 0x001fe20000010000 */
[----:B------:R-:W-:-:S04]  /*18e40*/  FADD.FTZ R99, R100, R99 ;  /* 0x0000006364637221 */ /* 0x000fc80000010000 */
[----:B------:R-:W-:Y:S01]  /*18e50*/  FADD.FTZ R106, R140, R99 ;  /* 0x000000638c6a7221 */ /* 0x000fe20000010000 */
[----:B------:R-:W-:Y:S01]  /*18e60*/  F2FP.F16.F32.PACK_AB R140, R101, R140 ;  /* 0x0000008c658c723e */ /* 0x000fe200000000ff */
[----:B------:R-:W0:Y:S01]  /*18e70*/  MUFU.EX2 R4, R103 ;  /* 0x0000006700047308 */ /* 0x000e220000000800 */
[C---:B--2---:R-:W-:Y:S01]  /*18e80*/  FADD.FTZ R102, R13.reuse, R102 ;  /* 0x000000660d667221 */ /* 0x044fe20000010000 */
[----:B------:R-:W-:-:S06]  /*18e90*/  F2FP.F16.F32.PACK_AB R149, R13, R149 ;  /* 0x000000950d95723e */ /* 0x000fcc00000000ff */
[----:B------:R-:W2:Y:S01]  /*18ea0*/  MUFU.EX2 R145, R145 ;  /* 0x0000009100917308 */ /* 0x000ea20000000800 */
[----:B-1----:R-:W-:-:S07]  /*18eb0*/  FADD.FTZ R3, R151, R102 ;  /* 0x0000006697037221 */ /* 0x002fce0000010000 */
[----:B------:R-:W1:Y:S01]  /*18ec0*/  MUFU.EX2 R93, R93 ;  /* 0x0000005d005d7308 */ /* 0x000e620000000800 */
[C---:B0-----:R-:W-:Y:S01]  /*18ed0*/  FADD.FTZ R102, R4.reuse, R3 ;  /* 0x0000000304667221 */ /* 0x041fe20000010000 */
[----:B------:R-:W-:Y:S01]  /*18ee0*/  FADD.FTZ R3, R101, R106 ;  /* 0x0000006a65037221 */ /* 0x000fe20000010000 */
[----:B------:R-:W-:Y:S02]  /*18ef0*/  F2FP.F16.F32.PACK_AB R151, R4, R151 ;  /* 0x000000970497723e */ /* 0x000fe400000000ff */
[----:B------:R-:W-:Y:S01]  /*18f00*/  MOV R4, R90 ;  /* 0x0000005a00047202 */ /* 0x000fe20000000f00 */
[----:B------:R-:W-:Y:S02]  /*18f10*/  FADD.FTZ R23, R142, R3 ;  /* 0x000000038e177221 */ /* 0x000fe40000010000 */
[----:B------:R-:W0:Y:S01]  /*18f20*/  MUFU.EX2 R147, R147 ;  /* 0x0000009300937308 */ /* 0x000e220000000800 */
[----:B--2---:R-:W-:-:S07]  /*18f30*/  FADD.FTZ R102, R145, R102 ;  /* 0x0000006691667221 */ /* 0x004fce0000010000 */
        /* <DEDUP_REMOVED lines=9> */
[C---:B-1----:R-:W-:Y:S01]  /*18fd0*/  FADD.FTZ R94, R0.reuse, R3 ;  /* 0x00000003005e7221 */ /* 0x042fe20000010000 */
[----:B------:R-:W-:-:S06]  /*18fe0*/  F2FP.F16.F32.PACK_AB R147, R0, R147 ;  /* 0x000000930093723e */ /* 0x000fcc00000000ff */
[----:B------:R-:W1:Y:S01]  /*18ff0*/  MUFU.EX2 R105, R105 ;  /* 0x0000006900697308 */ /* 0x000e620000000800 */
[----:B0-----:R-:W-:-:S07]  /*19000*/  FADD.FTZ R96, R136, R23 ;  /* 0x0000001788607221 */ /* 0x001fce0000010000 */
[----:B------:R-:W0:Y:S01]  /*19010*/  MUFU.EX2 R20, R20 ;  /* 0x0000001400147308 */ /* 0x000e220000000800 */
[----:B--2---:R-:W-:-:S07]  /*19020*/  FADD.FTZ R3, R141, R94 ;  /* 0x0000005e8d037221 */ /* 0x004fce0000010000 */
[----:B------:R-:W2:Y:S01]  /*19030*/  MUFU.EX2 R138, R138 ;  /* 0x0000008a008a7308 */ /* 0x000ea20000000800 */
[C---:B-1----:R-:W-:Y:S01]  /*19040*/  FADD.FTZ R23, R105.reuse, R96 ;  /* 0x0000006069177221 */ /* 0x042fe20000010000 */
[----:B------:R-:W-:-:S06]  /*19050*/  F2FP.F16.F32.PACK_AB R136, R105, R136 ;  /* 0x000000886988723e */ /* 0x000fcc00000000ff */
[----:B------:R-:W1:Y:S01]  /*19060*/  MUFU.EX2 R143, R143 ;  /* 0x0000008f008f7308 */ /* 0x000e620000000800 */
[C---:B0-----:R-:W-:Y:S01]  /*19070*/  FADD.FTZ R94, R20.reuse, R3 ;  /* 0x00000003145e7221 */ /* 0x041fe20000010000 */
[----:B------:R-:W-:-:S06]  /*19080*/  F2FP.F16.F32.PACK_AB R141, R20, R141 ;  /* 0x0000008d148d723e */ /* 0x000fcc00000000ff */
[----:B------:R-:W0:Y:S01]  /*19090*/  MUFU.EX2 R98, R98 ;  /* 0x0000006200627308 */ /* 0x000e220000000800 */
[----:B--2---:R-:W-:-:S07]  /*190a0*/  FADD.FTZ R96, R138, R23 ;  /* 0x000000178a607221 */ /* 0x004fce0000010000 */
[----:B------:R-:W2:Y:S01]  /*190b0*/  MUFU.EX2 R5, R131 ;  /* 0x0000008300057308 */ /* 0x000ea20000000800 */
[----:B-1----:R-:W-:-:S07]  /*190c0*/  FADD.FTZ R23, R143, R94 ;  /* 0x0000005e8f177221 */ /* 0x002fce0000010000 */
[----:B------:R-:W1:Y:S01]  /*190d0*/  MUFU.EX2 R137, R137 ;  /* 0x0000008900897308 */ /* 0x000e620000000800 */
[C---:B0-----:R-:W-:Y:S01]  /*190e0*/  FADD.FTZ R94, R98.reuse, R23 ;  /* 0x00000017625e7221 */ /* 0x041fe20000010000 */
[----:B------:R-:W-:Y:S01]  /*190f0*/  F2FP.F16.F32.PACK_AB R143, R98, R143 ;  /* 0x0000008f628f723e */ /* 0x000fe200000000ff */
[----:B------:R-:W-:-:S05]  /*19100*/  IMAD.MOV.U32 R23, RZ, RZ, R15 ;  /* 0x000000ffff177224 */ /* 0x000fca00078e000f */
[----:B------:R-:W0:Y:S01]  /*19110*/  MUFU.EX2 R22, R123 ;  /* 0x0000007b00167308 */ /* 0x000e220000000800 */
[C---:B--2---:R-:W-:Y:S01]  /*19120*/  FADD.FTZ R3, R5.reuse, R96 ;  /* 0x0000006005037221 */ /* 0x044fe20000010000 */
[----:B------:R-:W-:-:S06]  /*19130*/  F2FP.F16.F32.PACK_AB R138, R5, R138 ;  /* 0x0000008a058a723e */ /* 0x000fcc00000000ff */
[----:B------:R-:W2:Y:S01]  /*19140*/  MUFU.EX2 R126, R126 ;  /* 0x0000007e007e7308 */ /* 0x000ea20000000800 */
[----:B-1----:R-:W-:-:S07]  /*19150*/  FADD.FTZ R5, R137, R94 ;  /* 0x0000005e89057221 */ /* 0x002fce0000010000 */
[----:B------:R-:W1:Y:S01]  /*19160*/  MUFU.EX2 R109, R109 ;  /* 0x0000006d006d7308 */ /* 0x000e620000000800 */
[C---:B0-----:R-:W-:Y:S01]  /*19170*/  FADD.FTZ R5, R22.reuse, R5 ;  /* 0x0000000516057221 */ /* 0x041fe20000010000 */
[----:B------:R-:W-:Y:S01]  /*19180*/  F2FP.F16.F32.PACK_AB R137, R22, R137 ;  /* 0x000000891689723e */ /* 0x000fe200000000ff */
[----:B------:R-:W-:Y:S02]  /*19190*/  IMAD.MOV.U32 R22, RZ, RZ, R14 ;  /* 0x000000ffff167224 */ /* 0x000fe400078e000e */
[----:B--2---:R-:W-:-:S04]  /*191a0*/  FADD.FTZ R5, R126, R5 ;  /* 0x000000057e057221 */ /* 0x004fc80000010000 */
[C---:B-1----:R-:W-:Y:S01]  /*191b0*/  FADD.FTZ R0, R109.reuse, R5 ;  /* 0x000000056d007221 */ /* 0x042fe20000010000 */
[----:B------:R-:W-:Y:S01]  /*191c0*/  F2FP.F16.F32.PACK_AB R139, R109, R126 ;  /* 0x0000007e6d8b723e */ /* 0x000fe200000000ff */
[----:B------:R-:W-:Y:S01]  /*191d0*/  IMAD.MOV.U32 R5, RZ, RZ, R11 ;  /* 0x000000ffff057224 */ /* 0x000fe200078e000b */
[----:B------:R-:W-:Y:S06]  /*191e0*/  @P2 BRA `(.L_x_1672) ;  /* 0xffffffc800182947 */ /* 0x000fec000383ffff */
[----:B------:R-:W-:Y:S05]  /*191f0*/  BSYNC B1 ;  /* 0x0000000000017941 */ /* 0x000fea0003800000 */
.L_x_1653:
[----:B------:R-:W-:Y:S02]  /*19200*/  IMAD.MOV.U32 R4, RZ, RZ, R90 ;  /* 0x000000ffff047224 */ /* 0x000fe400078e005a */
[----:B------:R-:W-:Y:S02]  /*19210*/  IMAD.MOV.U32 R5, RZ, RZ, R11 ;  /* 0x000000ffff057224 */ /* 0x000fe400078e000b */
[----:B------:R-:W-:Y:S02]  /*19220*/  IMAD.MOV.U32 R22, RZ, RZ, R14 ;  /* 0x000000ffff167224 */ /* 0x000fe400078e000e */
[----:B------:R-:W-:-:S07]  /*19230*/  IMAD.MOV.U32 R23, RZ, RZ, R15 ;  /* 0x000000ffff177224 */ /* 0x000fce00078e000f */
.L_x_1652:
[----:B------:R-:W-:Y:S05]  /*19240*/  BSYNC B0 ;  /* 0x0000000000007941 */ /* 0x000fea0003800000 */
.L_x_1651:
[----:B------:R-:W0:Y:S01]  /*19250*/  LDC R211, c[0x0][0x448] ;  /* 0x00011200ffd37b82 */ /* 0x000e220000000800 */
[----:B------:R-:W-:Y:S01]  /*19260*/  VIADD R9, R178, 0x7f ;  /* 0x0000007fb2097836 */ /* 0x000fe20000000000 */
[----:B------:R-:W-:Y:S01]  /*19270*/  LOP3.LUT R17, R17, 0xffefffff, RZ, 0xc0, !PT ;  /* 0xffefffff11117812 */ /* 0x000fe200078ec0ff */
[----:B------:R-:W-:Y:S01]  /*19280*/  ULDC UR4, c[0x0][0x9dc] ;  /* 0x0002770000047ab9 */ /* 0x000fe20000000800 */
[----:B------:R-:W-:-:S04]  /*19290*/  IADD3 R14, R164, 0x1, -R163 ;  /* 0x00000001a40e7810 */ /* 0x000fc80007ffe8a3 */
[----:B------:R-:W1:Y:S01]  /*192a0*/  LDC R210, c[0x0][0x9e4] ;  /* 0x00027900ffd27b82 */ /* 0x000e620000000800 */
[----:B0-----:R-:W-:-:S13]  /*192b0*/  ISETP.NE.AND P2, PT, R211, 0x1, PT ;  /* 0x00000001d300780c */ /* 0x001fda0003f45270 */
[----:B------:R-:W0:Y:S01]  /*192c0*/  @P2 LDC R12, c[0x0][0x44c] ;  /* 0x00011300ff0c2b82 */ /* 0x000e220000000800 */
[----:B------:R-:W-:-:S04]  /*192d0*/  @P2 LOP3.LUT R17, R17, 0x100000, RZ, 0xfc, !PT ;  /* 0x0010000011112812 */ /* 0x000fc800078efcff */
[----:B------:R-:W-:-:S03]  /*192e0*/  LOP3.LUT R17, R17, 0xffdfffff, RZ, 0xc0, !PT ;  /* 0xffdfffff11117812 */ /* 0x000fc600078ec0ff */
[----:B------:R-:W2:Y:S01]  /*192f0*/  @P2 LDC R11, c[0x0][0x450] ;  /* 0x00011400ff0b2b82 */ /* 0x000ea20000000800 */
[----:B0-----:R-:W-:-:S05]  /*19300*/  @P2 IMAD.HI.U32 R12, R9, R12, RZ ;  /* 0x0000000c090c2227 */ /* 0x001fca00078e00ff */
[----:B--2---:R-:W-:Y:S02]  /*19310*/  @P2 SHF.R.U32.HI R9, RZ, R11, R12 ;  /* 0x0000000bff092219 */ /* 0x004fe4000001160c */
[----:B-1----:R-:W-:-:S03]  /*19320*/  ISETP.GE.AND P2, PT, R210, 0x1, PT ;  /* 0x00000001d200780c */ /* 0x002fc60003f46270 */
[----:B------:R-:W-:-:S05]  /*19330*/  IMAD.IADD R9, R14, 0x1, R9 ;  /* 0x000000010e097824 */ /* 0x000fca00078e0209 */
[----:B------:R-:W-:-:S05]  /*19340*/  IADD3 R11, R9, -UR4, RZ ;  /* 0x80000004090b7c10 */ /* 0x000fca000fffe0ff */
[----:B------:R-:W-:Y:S01]  /*19350*/  @P2 LOP3.LUT R17, R17, 0x200000, RZ, 0xfc, !PT ;  /* 0x0020000011112812 */ /* 0x000fe200078efcff */
        /* <DEDUP_REMOVED lines=11> */
.L_x_1675:
[----:B------:R-:W-:-:S13]  /*19410*/  ISETP.NE.AND P2, PT, R210, 0x1, PT ;  /* 0x00000001d200780c */ /* 0x000fda0003f45270 */
[----:B------:R-:W0:Y:S02]  /*19420*/  @P2 LDC.64 R12, c[0x0][0x9e8] ;  /* 0x00027a00ff0c2b82 */ /* 0x000e240000000a00 */
[----:B0-----:R-:W-:-:S05]  /*19430*/  @P2 IMAD.HI.U32 R12, R9, R12, RZ ;  /* 0x0000000c090c2227 */ /* 0x001fca00078e00ff */
[----:B------:R-:W-:-:S07]  /*19440*/  @P2 SHF.R.U32.HI R9, RZ, R13, R12 ;  /* 0x0000000dff092219 */ /* 0x000fce000001160c */
.L_x_1676:
[----:B------:R-:W-:Y:S05]  /*19450*/  BSYNC B0 ;  /* 0x0000000000007941 */ /* 0x000fea0003800000 */
.L_x_1674:
[----:B------:R-:W-:-:S05]  /*19460*/  IMAD R12, R9, R210, RZ ;  /* 0x000000d2090c7224 */ /* 0x000fca00078e02ff */
[----:B------:R-:W-:-:S07]  /*19470*/  VIMNMX R11, R11, R12, !PT ;  /* 0x0000000c0b0b7248 */ /* 0x000fce0007fe0100 */
.L_x_1673:
[----:B------:R-:W-:Y:S01]  /*19480*/  VIADD R11, R11, 0x5f ;  /* 0x0000005f0b0b7836 */ /* 0x000fe20000000000 */
[----:B------:R-:W-:Y:S03]  /*19490*/  BSSY B0, `(.L_x_1677) ;  /* 0x0000259000007945 */ /* 0x000fe60003800000 */
[----:B------:R-:W-:-:S05]  /*194a0*/  IMAD.HI R11, R11, 0x2aaaaaab, RZ ;  /* 0x2aaaaaab0b0b7827 */ /* 0x000fca00078e02ff */
[----:B------:R-:W-:-:S04]  /*194b0*/  SHF.R.U32.HI R12, RZ, 0x1f, R11 ;  /* 0x0000001fff0c7819 */ /* 0x000fc8000001160b */
[----:B------:R-:W-:-:S04]  /*194c0*/  LEA.HI.SX32 R11, R11, R12, 0x1c ;  /* 0x0000000c0b0b7211 */ /* 0x000fc800078fe2ff */
[----:B------:R-:W-:-:S04]  /*194d0*/  VIMNMX R11, R180, R11, !PT ;  /* 0x0000000bb40b7248 */ /* 0x000fc80007fe0100 */
[----:B------:R-:W-:-:S13]  /*194e0*/  ISETP.GE.AND P2, PT, R8, R11, PT ;  /* 0x0000000b0800720c */ /* 0x000fda0003f46270 */
[----:B------:R-:W-:Y:S05]  /*194f0*/  @!P2 BRA `(.L_x_1678) ;  /* 0x000000240048a947 */ /* 0x000fea0003800000 */
[----:B------:R-:W-:Y:S01]  /*19500*/  BSSY B1, `(.L_x_1678) ;  /* 0x0000251000017945 */ /* 0x000fe20003800000 */
[----:B------:R-:W-:Y:S02]  /*19510*/  IMAD.MOV.U32 R12, RZ, RZ, R4 ;  /* 0x000000ffff0c7224 */ /* 0x000fe400078e0004 */
[----:B------:R-:W-:Y:S02]  /*19520*/  IMAD.MOV.U32 R13, RZ, RZ, R5 ;  /* 0x000000ffff0d7224 */ /* 0x000fe400078e0005 */
[----:B------:R-:W-:Y:S02]  /*19530*/  IMAD.MOV.U32 R14, RZ, RZ, R8 ;  /* 0x000000ffff0e7224 */ /* 0x000fe400078e0008 */
[----:B------:R-:W-:Y:S02]  /*19540*/  IMAD.MOV.U32 R205, RZ, RZ, R23 ;  /* 0x000000ffffcd7224 */ /* 0x000fe400078e0017 */
[----:B------:R-:W-:-:S07]  /*19550*/  IMAD.MOV.U32 R207, RZ, RZ, R22 ;  /* 0x000000ffffcf7224 */ /* 0x000fce00078e0016 */
.L_x_1689:
[----:B------:R-:W-:-:S04]  /*19560*/  IADD3 R15, R207, 0x1, RZ ;  /* 0x00000001cf0f7810 */ /* 0x000fc80007ffe0ff */
[----:B------:R-:W-:-:S04]  /*19570*/  ISETP.NE.AND P2, PT, R15, 0x2, PT ;  /* 0x000000020f00780c */ /* 0x000fc80003f45270 */
[----:B------:R-:W-:Y:S02]  /*19580*/  SEL R15, R15, RZ, P2 ;  /* 0x000000ff0f0f7207 */ /* 0x000fe40001000000 */
[----:B------:R-:W-:-:S03]  /*19590*/  SEL R4, RZ, 0x1, P2 ;  /* 0x00000001ff047807 */ /* 0x000fc60001000000 */
[----:B------:R-:W-:Y:S01]  /*195a0*/  IMAD.MOV.U32 R22, RZ, RZ, R15 ;  /* 0x000000ffff167224 */ /* 0x000fe200078e000f */
[----:B------:R-:W-:Y:S01]  /*195b0*/  LOP3.LUT R23, R205, R4, RZ, 0x3c, !PT ;  /* 0x00000004cd177212 */ /* 0x000fe200078e3cff */
[----:B------:R-:W-:Y:S06]  /*195c0*/  @!P0 BRA `(.L_x_1679) ;  /* 0x0000000000048947 */ /* 0x000fec0003800000 */
[----:B------:R-:W-:Y:S01]  /*195d0*/  BPT.TRAP 0x1 ;  /* 0x000000040000795c */ /* 0x000fe20000300000 */
.L_x_1679:
[----:B------:R-:W-:Y:S01]  /*195e0*/  IMAD R4, R22, 0x8, R2 ;  /* 0x0000000816047824 */ /* 0x000fe200078e0202 */
[----:B------:R-:W-:-:S04]  /*195f0*/  SHF.L.U32 R5, R23, 0x1f, RZ ;  /* 0x0000001f17057819 */ /* 0x000fc800000006ff */
[----:B------:R0:W1:Y:S01]  /*19600*/  SYNCS.PHASECHK.TRANS64.TRYWAIT P2, [R4+URZ+0x2a830], R5 ;  /* 0x02a83005040075a7 */ /* 0x000062000804017f */
[----:B------:R-:W-:Y:S05]  /*19610*/  @!P0 BRA `(.L_x_1680) ;  /* 0x0000000000048947 */ /* 0x000fea0003800000 */
[----:B------:R-:W-:Y:S01]  /*19620*/  BPT.TRAP 0x1 ;  /* 0x000000040000795c */ /* 0x000fe20000300000 */
.L_x_1680:
[----:B------:R-:W-:Y:S01]  /*19630*/  IMAD R92, R22, 0x900, R6 ;  /* 0x00000900165c7824 */ /* 0x000fe200078e0206 */
[----:B------:R-:W-:Y:S03]  /*19640*/  BSSY B2, `(.L_x_1681) ;  /* 0x0000006000027945 */ /* 0x000fe60003800000 */
[C---:B------:R-:W-:Y:S02]  /*19650*/  VIADD R8, R92.reuse, 0x2 ;  /* 0x000000025c087836 */ /* 0x040fe40000000000 */
[----:B------:R-:W-:Y:S01]  /*19660*/  VIADD R20, R92, 0x4 ;  /* 0x000000045c147836 */ /* 0x000fe20000000000 */
[----:B-1----:R-:W-:Y:S06]  /*19670*/  @P2 BRA `(.L_x_1682) ;  /* 0x0000000000082947 */ /* 0x002fec0003800000 */
[----:B------:R-:W1:Y:S02]  /*19680*/  SYNCS.PHASECHK.TRANS64.TRYWAIT P2, [R4+URZ+0x2a830], R5 ;  /* 0x02a83005040075a7 */ /* 0x000e64000804017f */
[----:B-1----:R-:W-:Y:S05]  /*19690*/  @!P2 BRA `(.L_x_1683) ;  /* 0x00000130007ca947 */ /* 0x002fea0003800000 */
.L_x_1682:
[----:B------:R-:W-:Y:S05]  /*196a0*/  BSYNC B2 ;  /* 0x0000000000027941 */ /* 0x000fea0003800000 */
.L_x_1681:
[----:B------:R-:W-:Y:S01]  /*196b0*/  R2UR UR34, R20 ;  /* 0x00000000142272ca */ /* 0x000fe200000e0000 */
[----:B------:R-:W-:Y:S01]  /*196c0*/  VIADD R20, R92, 0x302 ;  /* 0x000003025c147836 */ /* 0x000fe20000000000 */
[----:B------:R-:W2:Y:S01]  /*196d0*/  LDL.64 R218, [R1+0x18] ;  /* 0x0000180001da7983 */ /* 0x000ea20000100a00 */
[----:B------:R-:W-:-:S03]  /*196e0*/  IMAD.MOV.U32 R21, RZ, RZ, 0x40000040 ;  /* 0x40000040ff157424 */ /* 0x000fc600078e00ff */
[----:B------:R-:W-:Y:S01]  /*196f0*/  R2UR UR22, R20 ;  /* 0x00000000141672ca */ /* 0x000fe200000e0000 */
[----:B------:R-:W3:Y:S01]  /*19700*/  LDL.64 R216, [R1+0x10] ;  /* 0x0000100001d87983 */ /* 0x000ee20000100a00 */
[----:B------:R-:W-:Y:S02]  /*19710*/  IADD3 R20, R92, 0x600, RZ ;  /* 0x000006005c147810 */ /* 0x000fe40007ffe0ff */
[C---:B------:R-:W-:Y:S01]  /*19720*/  R2UR UR35, R21.reuse ;  /* 0x00000000152372ca */ /* 0x040fe200000e0000 */
[----:B------:R-:W4:Y:S01]  /*19730*/  LDL.64 R214, [R1+0x8] ;  /* 0x0000080001d67983 */ /* 0x000f220000100a00 */
[C---:B------:R-:W-:Y:S02]  /*19740*/  R2UR UR23, R21.reuse ;  /* 0x00000000151772ca */ /* 0x040fe400000e0000 */
[----:B------:R-:W-:Y:S01]  /*19750*/  R2UR UR10, R20 ;  /* 0x00000000140a72ca */ /* 0x000fe200000e0000 */
[----:B------:R-:W5:Y:S01]  /*19760*/  LDL.64 R212, [R1] ;  /* 0x0000000001d47983 */ /* 0x000f620000100a00 */
[----:B------:R-:W-:Y:S01]  /*19770*/  R2UR UR11, R21 ;  /* 0x00000000150b72ca */ /* 0x000fe200000e0000 */
[----:B01----:R-:W-:Y:S01]  /*19780*/  IMAD.MOV.U32 R4, RZ, RZ, R92 ;  /* 0x000000ffff047224 */ /* 0x003fe200078e005c */
[----:B------:R-:W-:Y:S01]  /*19790*/  R2UR UR50, R8 ;  /* 0x00000000083272ca */ /* 0x000fe200000e0000 */
[----:B------:R-:W2:Y:S01]  /*197a0*/  LDL.64 R20, [R1+0x30] ;  /* 0x0000300001147983 */ /* 0x000ea20000100a00 */
[----:B------:R-:W-:Y:S01]  /*197b0*/  VIADD R8, R92, 0x6 ;  /* 0x000000065c087836 */ /* 0x000fe20000000000 */
[----:B------:R-:W-:Y:S01]  /*197c0*/  MOV R9, 0x40000040 ;  /* 0x4000004000097802 */ /* 0x000fe20000000f00 */
[----:B------:R-:W-:Y:S01]  /*197d0*/  IMAD.MOV.U32 R5, RZ, RZ, 0x40000040 ;  /* 0x40000040ff057424 */ /* 0x000fe200078e00ff */
[----:B------:R-:W-:Y:S01]  /*197e0*/  R2UR UR54, R4 ;  /* 0x00000000043672ca */ /* 0x000fe200000e0000 */
[----:B------:R-:W-:Y:S01]  /*197f0*/  VIADD R4, R92, 0x300 ;  /* 0x000003005c047836 */ /* 0x000fe20000000000 */
[----:B------:R-:W-:Y:S01]  /*19800*/  R2UR UR30, R8 ;  /* 0x00000000081e72ca */ /* 0x000fe200000e0000 */
[----:B------:R-:W-:Y:S01]  /*19810*/  VIADD R8, R92, 0x306 ;  /* 0x000003065c087836 */ /* 0x000fe20000000000 */
        /* <DEDUP_REMOVED lines=8> */
[----:B------:R-:W3:Y:S01]  /*198a0*/  LDL.64 R8, [R1+0x28] ;  /* 0x0000280001087983 */ /* 0x000ee20000100a00 */
        /* <DEDUP_REMOVED lines=29> */
[C---:B------:R-:W-:Y:S01]  /*19a80*/  R2UR UR55, R5.reuse ;  /* 0x00000000053772ca */ /* 0x040fe200000e0000 */
[C---:B------:R-:W-:Y:S01]  /*19a90*/  VIADD R4, R92.reuse, 0x304 ;  /* 0x000003045c047836 */ /* 0x040fe20000000000 */
[C---:B------:R-:W-:Y:S01]  /*19aa0*/  R2UR UR27, R5.reuse ;  /* 0x00000000051b72ca */ /* 0x040fe200000e0000 */
[C---:B------:R-:W-:Y:S01]  /*19ab0*/  VIADD R88, R92.reuse, 0x602 ;  /* 0x000006025c587836 */ /* 0x040fe20000000000 */
[----:B------:R-:W-:Y:S01]  /*19ac0*/  R2UR UR19, R5 ;  /* 0x00000000051372ca */ /* 0x000fe200000e0000 */
[----:B------:R-:W-:Y:S01]  /*19ad0*/  VIADD R90, R92, 0x604 ;  /* 0x000006045c5a7836 */ /* 0x000fe20000000000 */
[----:B------:R-:W-:Y:S01]  /*19ae0*/  R2UR UR18, R4 ;  /* 0x00000000041272ca */ /* 0x000fe200000e0000 */
[----:B------:R-:W-:-:S02]  /*19af0*/  VIADD R92, R92, 0x606 ;  /* 0x000006065c5c7836 */ /* 0x000fc40000000000 */
[-C--:B------:R-:W-:Y:S01]  /*19b00*/  FMUL.FTZ R26, R26, R7.reuse ;  /* 0x000000071a1a7220 */ /* 0x080fe20000410000 */
[----:B------:R-:W-:Y:S02]  /*19b10*/  IMAD.MOV.U32 R89, RZ, RZ, 0x40000040 ;  /* 0x40000040ff597424 */ /* 0x000fe400078e00ff */
[-C--:B------:R-:W-:Y:S01]  /*19b20*/  FMUL.FTZ R27, R27, R7.reuse ;  /* 0x000000071b1b7220 */ /* 0x080fe20000410000 */
[----:B------:R-:W-:Y:S02]  /*19b30*/  IMAD.MOV.U32 R91, RZ, RZ, 0x40000040 ;  /* 0x40000040ff5b7424 */ /* 0x000fe400078e00ff */
[-C--:B------:R-:W-:Y:S01]  /*19b40*/  FMUL.FTZ R30, R30, R7.reuse ;  /* 0x000000071e1e7220 */ /* 0x080fe20000410000 */
[----:B------:R-:W-:Y:S01]  /*19b50*/  IMAD.MOV.U32 R93, RZ, RZ, 0x40000040 ;  /* 0x40000040ff5d7424 */ /* 0x000fe200078e00ff */
[----:B------:R-:W-:Y:S01]  /*19b60*/  R2UR UR6, R88 ;  /* 0x00000000580672ca */ /* 0x000fe200000e0000 */
[----:B------:R-:W4:Y:S01]  /*19b70*/  LDL.64 R4, [R1+0x20] ;  /* 0x0000200001047983 */ /* 0x000f220000100a00 */
        /* <DEDUP_REMOVED lines=11> */
[-C--:B------:R-:W-:Y:S01]  /*19c30*/  FMUL.FTZ R42, R42, R7.reuse ;  /* 0x000000072a2a7220 */ /* 0x080fe20000410000 */
[-C--:B------:R-:W-:Y:S01]  /*19c40*/  FMUL.FTZ R43, R43, R7.reuse ;  /* 0x000000072b2b7220 */ /* 0x080fe20000410000 */
[-C--:B------:R-:W-:Y:S01]  /*19c50*/  FMUL.FTZ R46, R46, R7.reuse ;  /* 0x000000072e2e7220 */ /* 0x080fe20000410000 */
        /* <DEDUP_REMOVED lines=26> */
[----:B------:R-:W-:Y:S01]  /*19e00*/  WARPGROUP.ARRIVE ;  /* 0x00000000000079c5 */ /* 0x000fe20000000000 */
[----:B--2---:R-:W-:Y:S02]  /*19e10*/  R2UR UR32, R20 ;  /* 0x00000000142072ca */ /* 0x004fe400000e0000 */
[----:B------:R-:W-:-:S13]  /*19e20*/  R2UR UR33, R21 ;  /* 0x00000000152172ca */ /* 0x000fda00000e0000 */
[----:B------:R-:W-:Y:S01]  /*19e30*/  HGMMA.64x96x16.F32 R88, gdesc[UR32], R88, gsb0 ;  /* 0x01600000205879f0 */ /* 0x000fe20008000858 */
[----:B---3--:R-:W-:Y:S02]  /*19e40*/  R2UR UR28, R8 ;  /* 0x00000000081c72ca */ /* 0x008fe400000e0000 */
[----:B------:R-:W-:Y:S01]  /*19e50*/  R2UR UR29, R9 ;  /* 0x00000000091d72ca */ /* 0x000fe200000e0000 */
[----:B------:R-:W-:Y:S02]  /*19e60*/  WARPGROUP.DEPBAR.LE gsb0, 0x0 ;  /* 0x00008000000079c5 */ /* 0x000fe40000010000 */
[----:B------:R-:W-:-:S10]  /*19e70*/  WARPGROUP.ARRIVE ;  /* 0x00000000000079c5 */ /* 0x000fd40000000000 */
[----:B------:R-:W-:Y:S01]  /*19e80*/  HGMMA.64x96x16.F32 R88, gdesc[UR28], R88, gsb0 ;  /* 0x016000001c5879f0 */ /* 0x000fe20008000858 */
[----:B----4-:R-:W-:Y:S02]  /*19e90*/  R2UR UR24, R4 ;  /* 0x00000000041872ca */ /* 0x010fe400000e0000 */
[----:B------:R-:W-:Y:S02]  /*19ea0*/  R2UR UR25, R5 ;  /* 0x00000000051972ca */ /* 0x000fe400000e0000 */
[----:B------:R-:W-:Y:S02]  /*19eb0*/  R2UR UR20, R218 ;  /* 0x00000000da1472ca */ /* 0x000fe400000e0000 */
        /* <DEDUP_REMOVED lines=14> */
[----:B-----5:R-:W-:Y:S02]  /*19fa0*/  R2UR UR8, R212 ;  /* 0x00000000d40872ca */ /* 0x020fe400000e0000 */
        /* <DEDUP_REMOVED lines=21> */
.L_x_1684:
[----:B------:R-:W-:Y:S02]  /*1a100*/  SHF.L.U32 R4, R205, 0x1f, RZ ;  /* 0x0000001fcd047819 */ /* 0x000fe400000006ff */
[----:B------:R-:W-:-:S04]  /*1a110*/  LEA R20, R207, R2, 0x3 ;  /* 0x00000002cf147211 */ /* 0x000fc800078e18ff */
[----:B------:R0:W1:Y:S01]  /*1a120*/  SYNCS.PHASECHK.TRANS64.TRYWAIT P2, [R20+URZ+0x2a850], R4 ;  /* 0x02a85004140075a7 */ /* 0x000062000804017f */
[----:B------:R-:W-:Y:S05]  /*1a130*/  @!P0 BRA `(.L_x_1685) ;  /* 0x0000000000048947 */ /* 0x000fea0003800000 */
[----:B------:R-:W-:Y:S01]  /*1a140*/  BPT.TRAP 0x1 ;  /* 0x000000040000795c */ /* 0x000fe20000300000 */
.L_x_1685:
[----:B------:R-:W-:Y:S04]  /*1a150*/  BSSY B2, `(.L_x_1686) ;  /* 0x0000004000027945 */ /* 0x000fe80003800000 */
[----:B-1----:R-:W-:Y:S05]  /*1a160*/  @P2 BRA `(.L_x_1687) ;  /* 0x0000000000082947 */ /* 0x002fea0003800000 */
[----:B------:R-:W1:Y:S02]  /*1a170*/  SYNCS.PHASECHK.TRANS64.TRYWAIT P2, [R20+URZ+0x2a850], R4 ;  /* 0x02a85004140075a7 */ /* 0x000e64000804017f */
[----:B-1----:R-:W-:Y:S05]  /*1a180*/  @!P2 BRA `(.L_x_1688) ;  /* 0x0000012400d4a947 */ /* 0x002fea0003800000 */
.L_x_1687:
[----:B------:R-:W-:Y:S05]  /*1a190*/  BSYNC B2 ;  /* 0x0000000000027941 */ /* 0x000fea0003800000 */
.L_x_1686:
[----:B01----:R-:W-:Y:S01]  /*1a1a0*/  VIADD R4, R2, 0x400 ;  /* 0x0000040002047836 */ /* 0x003fe20000000000 */
[----:B------:R-:W-:Y:S01]  /*1a1b0*/  WARPGROUP.ARRIVE ;  /* 0x00000000000079c5 */ /* 0x000fe20000000000 */
[----:B------:R-:W-:Y:S02]  /*1a1c0*/  IMAD.MOV.U32 R9, RZ, RZ, 0x40000040 ;  /* 0x40000040ff097424 */ /* 0x000fe400078e00ff */
[----:B------:R-:W-:Y:S01]  /*1a1d0*/  FMUL.FTZ R7, R88, UR59 ;  /* 0x0000003b58077c20 */ /* 0x000fe20008410000 */
[----:B------:R-:W-:Y:S01]  /*1a1e0*/  IMAD.MOV.U32 R5, RZ, RZ, 0x40000040 ;  /* 0x40000040ff057424 */ /* 0x000fe200078e00ff */
[----:B------:R-:W-:Y:S01]  /*1a1f0*/  SHF.R.U32.HI R4, RZ, 0x4, R4 ;  /* 0x00000004ff047819 */ /* 0x000fe20000011604 */
[----:B------:R-:W-:Y:S01]  /*1a200*/  FMUL.FTZ R21, R89, UR59 ;  /* 0x0000003b59157c20 */ /* 0x000fe20008410000 */
[----:B------:R-:W-:Y:S01]  /*1a210*/  R2UR UR7, R9 ;  /* 0x00000000090772ca */ /* 0x000fe200000e0000 */
[----:B------:R-:W-:Y:S01]  /*1a220*/  FMUL.FTZ R89, R91, UR59 ;  /* 0x0000003b5b597c20 */ /* 0x000fe20008410000 */
[----:B------:R-:W-:Y:S01]  /*1a230*/  LOP3.LUT R4, R4, 0x3fff, RZ, 0xc0, !PT ;  /* 0x00003fff04047812 */ /* 0x000fe200078ec0ff */
[----:B------:R-:W0:Y:S01]  /*1a240*/  MUFU.TANH R7, R7 ;  /* 0x0000000700077308 */ /* 0x000e220000002400 */
        /* <DEDUP_REMOVED lines=8> */
[----:B------:R-:W1:Y:S01]  /*1a2d0*/  MUFU.TANH R21, R21 ;  /* 0x0000001500157308 */ /* 0x000e620000002400 */
[----:B------:R-:W-:Y:S01]  /*1a2e0*/  FMUL.FTZ R99, R100, UR59 ;  /* 0x0000003b64637c20 */ /* 0x000fe20008410000 */
[----:B------:R-:W-:Y:S01]  /*1a2f0*/  FMUL.FTZ R100, R101, UR59 ;  /* 0x0000003b65647c20 */ /* 0x000fe20008410000 */
[C---:B------:R-:W-:Y:S01]  /*1a300*/  VIADD R4, R8.reuse, 0x80 ;  /* 0x0000008008047836 */ /* 0x040fe20000000000 */
[----:B------:R-:W-:Y:S01]  /*1a310*/  R2UR UR6, R8 ;  /* 0x00000000080672ca */ /* 0x000fe200000e0000 */
        /* <DEDUP_REMOVED lines=12> */
[----:B------:R-:W-:Y:S01]  /*1a3e0*/  HGMMA.64x128x16.F32 R24, R156, gdesc[UR4].tnspB, R24, gsb0 ;  /* 0x41e000049c187df0 */ /* 0x000fe20008000818 */
[----:B------:R-:W-:Y:S01]  /*1a3f0*/  R2UR UR6, R4 ;  /* 0x00000000040672ca */ /* 0x000fe200000e0000 */
[----:B------:R-:W-:Y:S01]  /*1a400*/  VIADD R4, R8, 0x100 ;  /* 0x0000010008047836 */ /* 0x000fe20000000000 */
[----:B------:R-:W-:Y:S01]  /*1a410*/  R2UR UR7, R5 ;  /* 0x00000000050772ca */ /* 0x000fe200000e0000 */
[----:B------:R-:W-:-:S02]  /*1a420*/  IMAD.MOV.U32 R5, RZ, RZ, 0x40000040 ;  /* 0x40000040ff057424 */ /* 0x000fc400078e00ff */
[----:B------:R-:W-:Y:S01]  /*1a430*/  FMUL.FTZ R98, R102, UR59 ;  /* 0x0000003b66627c20 */ /* 0x000fe20008410000 */
[----:B------:R-:W-:Y:S01]  /*1a440*/  FMUL.FTZ R102, R106, UR59 ;  /* 0x0000003b6a667c20 */ /* 0x000fe20008410000 */
[----:B------:R-:W4:Y:S01]  /*1a450*/  MUFU.TANH R95, R95 ;  /* 0x0000005f005f7308 */ /* 0x000f220000002400 */
[----:B------:R-:W-:Y:S01]  /*1a460*/  FMUL.FTZ R106, R110, UR59 ;  /* 0x0000003b6e6a7c20 */ /* 0x000fe20008410000 */
[----:B------:R-:W-:Y:S01]  /*1a470*/  FMUL.FTZ R110, R113, UR59 ;  /* 0x0000003b716e7c20 */ /* 0x000fe20008410000 */
[----:B------:R-:W-:Y:S01]  /*1a480*/  FMUL.FTZ R116, R116, UR59 ;  /* 0x0000003b74747c20 */ /* 0x000fe20008410000 */
[----:B------:R-:W-:Y:S01]  /*1a490*/  FMUL.FTZ R112, R117, UR59 ;  /* 0x0000003b75707c20 */ /* 0x000fe20008410000 */
[----:B------:R-:W-:Y:S01]  /*1a4a0*/  FMUL.FTZ R113, R120, UR59 ;  /* 0x0000003b78717c20 */ /* 0x000fe20008410000 */
[----:B------:R-:W-:Y:S01]  /*1a4b0*/  FMUL.FTZ R117, R124, UR59 ;  /* 0x0000003b7c757c20 */ /* 0x000fe20008410000 */
[----:B------:R-:W-:Y:S01]  /*1a4c0*/  FMUL.FTZ R120, R125, UR59 ;  /* 0x0000003b7d787c20 */ /* 0x000fe20008410000 */
[----:B------:R-:W5:Y:S01]  /*1a4d0*/  MUFU.TANH R96, R96 ;  /* 0x0000006000607308 */ /* 0x000f620000002400 */
        /* <DEDUP_REMOVED lines=17> */
[----:B------:R-:W-:Y:S01]  /*1a5f0*/  ULDC UR4, c[0x0][0x988] ;  /* 0x0002620000047ab9 */ /* 0x000fe20000000800 */
[----:B------:R-:W-:Y:S01]  /*1a600*/  @!P1 VIADD R20, R20, 0x2a860 ;  /* 0x0002a86014149836 */ /* 0x000fe20000000000 */
[----:B------:R-:W-:Y:S01]  /*1a610*/  ISETP.GT.AND P2, PT, R14, R11, PT ;  /* 0x0000000b0e00720c */ /* 0x000fe20003f44270 */
[----:B------:R-:W-:-:S02]  /*1a620*/  IMAD.MOV.U32 R205, RZ, RZ, R23 ;  /* 0x000000ffffcd7224 */ /* 0x000fc400078e0017 */
[----:B------:R-:W-:Y:S01]  /*1a630*/  IMAD.MOV.U32 R207, RZ, RZ, R22 ;  /* 0x000000ffffcf7224 */ /* 0x000fe200078e0016 */
[----:B------:R-:W5:Y:S01]  /*1a640*/  MUFU.TANH R103, R103 ;  /* 0x0000006700677308 */ /* 0x000f620000002400 */
[----:B------:R-:W-:-:S07]  /*1a650*/  @!P1 PRMT R20, RZ, 0x654, R20 ;  /* 0x00000654ff149816 */ /* 0x000fce0000000014 */
[----:B------:R-:W5:Y:S08]  /*1a660*/  MUFU.TANH R104, R104 ;  /* 0x0000006800687308 */ /* 0x000f700000002400 */
[----:B------:R-:W5:Y:S08]  /*1a670*/  MUFU.TANH R107, R107 ;  /* 0x0000006b006b7308 */ /* 0x000f700000002400 */
[----:B------:R-:W5:Y:S08]  /*1a680*/  MUFU.TANH R108, R108 ;  /* 0x0000006c006c7308 */ /* 0x000f700000002400 */
[----:B------:R-:W5:Y:S08]  /*1a690*/  MUFU.TANH R109, R109 ;  /* 0x0000006d006d7308 */ /* 0x000f700000002400 */
[----:B------:R-:W5:Y:S08]  /*1a6a0*/  MUFU.TANH R110, R110 ;  /* 0x0000006e006e7308 */ /* 0x000f700000002400 */
        /* <DEDUP_REMOVED lines=11> */
[----:B------:R-:W-:Y:S02]  /*1a760*/  R2UR UR6, R4 ;  /* 0x00000000040672ca */ /* 0x000fe400000e0000 */
[----:B------:R-:W-:Y:S01]  /*1a770*/  R2UR UR7, R5 ;  /* 0x00000000050772ca */ /* 0x000fe200000e0000 */
[----:B------:R-:W-:Y:S01]  /*1a780*/  IMAD.MOV.U32 R5, RZ, RZ, 0x40000040 ;  /* 0x40000040ff057424 */ /* 0x000fe200078e00ff */
[----:B------:R-:W-:Y:S02]  /*1a790*/  IADD3 R4, R8, 0x180, RZ ;  /* 0x0000018008047810 */ /* 0x000fe40007ffe0ff */
        /* <DEDUP_REMOVED lines=25> */
[----:B------:R-:W-:Y:S01]  /*1a930*/  MUFU.TANH R129, R129 ;  /* 0x0000008100817308 */ /* 0x000fe20000002400 */
[----:B------:R-:W-:-:S07]  /*1a940*/  VIADD R8, R8, 0x280 ;  /* 0x0000028008087836 */ /* 0x000fce0000000000 */
[----:B------:R-:W-:Y:S08]  /*1a950*/  MUFU.TANH R130, R130 ;  /* 0x0000008200827308 */ /* 0x000ff00000002400 */
[----:B------:R-:W-:Y:S08]  /*1a960*/  MUFU.TANH R131, R131 ;  /* 0x0000008300837308 */ /* 0x000ff00000002400 */
[----:B------:R-:W-:Y:S01]  /*1a970*/  MUFU.TANH R132, R132 ;  /* 0x0000008400847308 */ /* 0x000fe20000002400 */
[----:B------:R-:W-:-:S02]  /*1a980*/  WARPGROUP.DEPBAR.LE gsb0, 0x0 ;  /* 0x00008000000079c5 */ /* 0x000fc40000010000 */
[----:B------:R-:W-:-:S06]  /*1a990*/  WARPGROUP.ARRIVE ;  /* 0x00000000000079c5 */ /* 0x000fcc0000000000 */
[----:B------:R-:W-:Y:S01]  /*1a9a0*/  HGMMA.64x128x16.F32 R24, R144, gdesc[UR4].tnspB, R24, gsb0 ;  /* 0x41e0000490187df0 */ /* 0x000fe20008000818 */
[----:B------:R-:W-:Y:S02]  /*1a9b0*/  R2UR UR7, R5 ;  /* 0x00000000050772ca */ /* 0x000fe400000e0000 */
[----:B0-----:R-:W-:Y:S02]  /*1a9c0*/  FMNMX.FTZ R5, R7, R13, !PT ;  /* 0x0000000d07057209 */ /* 0x001fe40007810000 */
[----:B------:R-:W-:Y:S02]  /*1a9d0*/  R2UR UR6, R4 ;  /* 0x00000000040672ca */ /* 0x000fe400000e0000 */
[----:B-1----:R-:W-:Y:S01]  /*1a9e0*/  FMNMX.FTZ R5, R21, R5, !PT ;  /* 0x0000000515057209 */ /* 0x002fe20007810000 */
[----:B------:R0:W1:Y:S03]  /*1a9f0*/  MUFU.TANH R4, R116 ;  /* 0x0000007400047308 */ /* 0x0000660000002400 */
[----:B--2---:R-:W-:-:S04]  /*1aa00*/  FMNMX.FTZ R5, R91, R5, !PT ;  /* 0x000000055b057209 */ /* 0x004fc80007810000 */
[----:B---3--:R-:W-:Y:S01]  /*1aa10*/  FMNMX.FTZ R5, R92, R5, !PT ;  /* 0x000000055c057209 */ /* 0x008fe20007810000 */
[----:B0-----:R-:W-:Y:S01]  /*1aa20*/  FMUL.FTZ R116, R121, UR59 ;  /* 0x0000003b79747c20 */ /* 0x001fe20008410000 */
[----:B------:R-:W-:Y:S02]  /*1aa30*/  FMUL.FTZ R121, R128, UR59 ;  /* 0x0000003b80797c20 */ /* 0x000fe40008410000 */
[----:B----4-:R-:W-:Y:S01]  /*1aa40*/  FMNMX.FTZ R5, R95, R5, !PT ;  /* 0x000000055f057209 */ /* 0x010fe20007810000 */
[----:B------:R-:W-:-:S03]  /*1aa50*/  FMUL.FTZ R128, R133, UR59 ;  /* 0x0000003b85807c20 */ /* 0x000fc60008410000 */
[----:B-----5:R-:W-:Y:S01]  /*1aa60*/  FMNMX.FTZ R5, R96, R5, !PT ;  /* 0x0000000560057209 */ /* 0x020fe20007810000 */
[----:B------:R-:W0:Y:S03]  /*1aa70*/  MUFU.TANH R116, R116 ;  /* 0x0000007400747308 */ /* 0x000e260000002400 */
[----:B------:R-:W-:-:S04]  /*1aa80*/  FMNMX.FTZ R5, R99, R5, !PT ;  /* 0x0000000563057209 */ /* 0x000fc80007810000 */
[----:B------:R-:W-:Y:S01]  /*1aa90*/  FMNMX.FTZ R5, R100, R5, !PT ;  /* 0x0000000564057209 */ /* 0x000fe20007810000 */
[----:B------:R-:W2:Y:S03]  /*1aaa0*/  MUFU.TANH R121, R121 ;  /* 0x0000007900797308 */ /* 0x000ea60000002400 */
[----:B------:R-:W-:-:S04]  /*1aab0*/  FMNMX.FTZ R5, R103, R5, !PT ;  /* 0x0000000567057209 */ /* 0x000fc80007810000 */
[----:B------:R-:W-:Y:S01]  /*1aac0*/  FMNMX.FTZ R5, R104, R5, !PT ;  /* 0x0000000568057209 */ /* 0x000fe20007810000 */
[----:B------:R-:W3:Y:S03]  /*1aad0*/  MUFU.TANH R128, R128 ;  /* 0x0000008000807308 */ /* 0x000ee60000002400 */
[----:B------:R-:W-:-:S04]  /*1aae0*/  FMNMX.FTZ R5, R107, R5, !PT ;  /* 0x000000056b057209 */ /* 0x000fc80007810000 */
[----:B------:R-:W-:-:S04]  /*1aaf0*/  FMNMX.FTZ R5, R108, R5, !PT ;  /* 0x000000056c057209 */ /* 0x000fc80007810000 */
[----:B------:R-:W-:-:S04]  /*1ab00*/  FMNMX.FTZ R5, R109, R5, !PT ;  /* 0x000000056d057209 */ /* 0x000fc80007810000 */
[----:B------:R-:W-:-:S04]  /*1ab10*/  FMNMX.FTZ R5, R110, R5, !PT ;  /* 0x000000056e057209 */ /* 0x000fc80007810000 */
[----:B-1----:R-:W-:-:S04]  /*1ab20*/  FMNMX.FTZ R5, R4, R5, !PT ;  /* 0x0000000504057209 */ /* 0x002fc80007810000 */
[----:B------:R-:W-:-:S04]  /*1ab30*/  FMNMX.FTZ R5, R112, R5, !PT ;  /* 0x0000000570057209 */ /* 0x000fc80007810000 */
[----:B------:R-:W-:-:S04]  /*1ab40*/  FMNMX.FTZ R5, R113, R5, !PT ;  /* 0x0000000571057209 */ /* 0x000fc80007810000 */
[----:B0-----:R-:W-:-:S04]  /*1ab50*/  FMNMX.FTZ R5, R116, R5, !PT ;  /* 0x0000000574057209 */ /* 0x001fc80007810000 */
[----:B------:R-:W-:-:S04]  /*1ab60*/  FMNMX.FTZ R5, R117, R5, !PT ;  /* 0x0000000575057209 */ /* 0x000fc80007810000 */
[----:B------:R-:W-:-:S04]  /*1ab70*/  FMNMX.FTZ R5, R120, R5, !PT ;  /* 0x0000000578057209 */ /* 0x000fc80007810000 */
[----:B--2---:R-:W-:-:S04]  /*1ab80*/  FMNMX.FTZ R5, R121, R5, !PT ;  /* 0x0000000579057209 */ /* 0x004fc80007810000 */
[----:B------:R-:W-:-:S04]  /*1ab90*/  FMNMX.FTZ R5, R124, R5, !PT ;  /* 0x000000057c057209 */ /* 0x000fc80007810000 */
[----:B------:R-:W-:-:S04]  /*1aba0*/  FMNMX.FTZ R5, R125, R5, !PT ;  /* 0x000000057d057209 */ /* 0x000fc80007810000 */
[----:B---3--:R-:W-:-:S05]  /*1abb0*/  FMNMX.FTZ R5, R128, R5, !PT ;  /* 0x0000000580057209 */ /* 0x008fca0007810000 */
[----:B------:R-:W0:Y:S02]  /*1abc0*/  SHFL.BFLY PT, R10, R5, 0x2, 0x1f ;  /* 0x0c401f00050a7f89 */ /* 0x000e2400000e0000 */
[----:B0-----:R-:W-:-:S05]  /*1abd0*/  FMNMX.FTZ R5, R5, R10, !PT ;  /* 0x0000000a05057209 */ /* 0x001fca0007810000 */
[----:B------:R-:W0:Y:S01]  /*1abe0*/  SHFL.BFLY PT, R10, R5, 0x1, 0x1f ;  /* 0x0c201f00050a7f89 */ /* 0x000e2200000e0000 */
[----:B------:R-:W-:Y:S02]  /*1abf0*/  WARPGROUP.DEPBAR.LE gsb0, 0x0 ;  /* 0x00008000000079c5 */ /* 0x000fe40000010000 */
[----:B------:R-:W-:-:S06]  /*1ac00*/  WARPGROUP.ARRIVE ;  /* 0x00000000000079c5 */ /* 0x000fcc0000000000 */
[----:B------:R-:W-:Y:S01]  /*1ac10*/  HGMMA.64x128x16.F32 R24, R140, gdesc[UR4].tnspB, R24, gsb0 ;  /* 0x41e000048c187df0 */ /* 0x000fe20008000818 */
[----:B------:R-:W-:Y:S02]  /*1ac20*/  R2UR UR6, R8 ;  /* 0x00000000080672ca */ /* 0x000fe400000e0000 */
[----:B0-----:R-:W-:Y:S01]  /*1ac30*/  FMNMX.FTZ R5, R5, R10, !PT ;  /* 0x0000000a05057209 */ /* 0x001fe20007810000 */
[----:B------:R-:W-:Y:S01]  /*1ac40*/  IMAD.U32 R10, RZ, RZ, UR4 ;  /* 0x00000004ff0a7e24 */ /* 0x000fe2000f8e00ff */
[----:B------:R-:W-:-:S03]  /*1ac50*/  @!P1 LEA R8, R15, R2, 0x3 ;  /* 0x000000020f089211 */ /* 0x000fc600078e18ff */
[----:B------:R-:W-:Y:S01]  /*1ac60*/  FADD.FTZ R88, -R5, R13 ;  /* 0x0000000d05587221 */ /* 0x000fe20000010100 */
[----:B------:R-:W-:Y:S01]  /*1ac70*/  FMNMX.FTZ R13, R9, R12, !PT ;  /* 0x0000000c090d7209 */ /* 0x000fe20007810000 */
[-C--:B------:R-:W-:Y:S01]  /*1ac80*/  FMUL.FTZ R135, R5, R10.reuse ;  /* 0x0000000a05877220 */ /* 0x080fe20000410000 */
[----:B------:R-:W-:Y:S02]  /*1ac90*/  @!P1 VIADD R8, R8, 0x2a840 ;  /* 0x0002a84008089836 */ /* 0x000fe40000000000 */
[-C--:B------:R-:W-:Y:S01]  /*1aca0*/  FMUL.FTZ R88, R88, R10.reuse ;  /* 0x0000000a58587220 */ /* 0x080fe20000410000 */
[----:B------:R-:W-:Y:S01]  /*1acb0*/  FMNMX.FTZ R13, R89, R13, !PT ;  /* 0x0000000d590d7209 */ /* 0x000fe20007810000 */
[-CC-:B------:R-:W-:Y:S01]  /*1acc0*/  FFMA.FTZ R156, R7, R10.reuse, -R135.reuse ;  /* 0x0000000a079c7223 */ /* 0x180fe20000010887 */
[-CC-:B------:R-:W-:Y:S01]  /*1acd0*/  FFMA.FTZ R146, R4, R10.reuse, -R135.reuse ;  /* 0x0000000a04927223 */ /* 0x180fe20000010887 */
[-CC-:B------:R-:W-:Y:S01]  /*1ace0*/  FFMA.FTZ R150, R107, R10.reuse, -R135.reuse ;  /* 0x0000000a6b967223 */ /* 0x180fe20000010887 */
[----:B------:R-:W-:Y:S01]  /*1acf0*/  FMNMX.FTZ R13, R90, R13, !PT ;  /* 0x0000000d5a0d7209 */ /* 0x000fe20007810000 */
[-CC-:B------:R-:W-:Y:S01]  /*1ad00*/  FFMA.FTZ R133, R21, R10.reuse, -R135.reuse ;  /* 0x0000000a15857223 */ /* 0x180fe20000010887 */
[----:B------:R-:W-:Y:S01]  /*1ad10*/  MUFU.EX2 R88, R88 ;  /* 0x0000005800587308 */ /* 0x000fe20000000800 */
[-CC-:B------:R-:W-:Y:S01]  /*1ad20*/  FFMA.FTZ R158, R91, R10.reuse, -R135.reuse ;  /* 0x0000000a5b9e7223 */ /* 0x180fe20000010887 */
[----:B------:R-:W-:Y:S01]  /*1ad30*/  FMNMX.FTZ R13, R93, R13, !PT ;  /* 0x0000000d5d0d7209 */ /* 0x000fe20007810000 */
[-CC-:B------:R-:W-:Y:S01]  /*1ad40*/  FFMA.FTZ R152, R95, R10.reuse, -R135.reuse ;  /* 0x0000000a5f987223 */ /* 0x180fe20000010887 */
[-CC-:B------:R-:W-:Y:S01]  /*1ad50*/  FFMA.FTZ R134, R96, R10.reuse, -R135.reuse ;  /* 0x0000000a60867223 */ /* 0x180fe20000010887 */
[-CC-:B------:R-:W-:Y:S01]  /*1ad60*/  FFMA.FTZ R154, R99, R10.reuse, -R135.reuse ;  /* 0x0000000a639a7223 */ /* 0x180fe20000010887 */
[----:B------:R-:W-:Y:S01]  /*1ad70*/  FMNMX.FTZ R13, R94, R13, !PT ;  /* 0x0000000d5e0d7209 */ /* 0x000fe20007810000 */
[-CC-:B------:R-:W-:Y:S01]  /*1ad80*/  FFMA.FTZ R21, R100, R10.reuse, -R135.reuse ;  /* 0x0000000a64157223 */ /* 0x180fe20000010887 */
[----:B------:R-:W0:Y:S01]  /*1ad90*/  MUFU.EX2 R156, R156 ;  /* 0x0000009c009c7308 */ /* 0x000e220000000800 */
[-CC-:B------:R-:W-:Y:S01]  /*1ada0*/  FFMA.FTZ R148, R103, R10.reuse, -R135.reuse ;  /* 0x0000000a67947223 */ /* 0x180fe20000010887 */
[----:B------:R-:W-:Y:S01]  /*1adb0*/  FMNMX.FTZ R13, R97, R13, !PT ;  /* 0x0000000d610d7209 */ /* 0x000fe20007810000 */
[-CC-:B------:R-:W-:Y:S01]  /*1adc0*/  FFMA.FTZ R103, R108, R10.reuse, -R135.reuse ;  /* 0x0000000a6c677223 */ /* 0x180fe20000010887 */
[-CC-:B------:R-:W-:Y:S01]  /*1add0*/  FFMA.FTZ R144, R109, R10.reuse, -R135.reuse ;  /* 0x0000000a6d907223 */ /* 0x180fe20000010887 */
[-CC-:B------:R-:W-:Y:S01]  /*1ade0*/  FFMA.FTZ R91, R110, R10.reuse, -R135.reuse ;  /* 0x0000000a6e5b7223 */ /* 0x180fe20000010887 */
[----:B------:R-:W-:Y:S01]  /*1adf0*/  FMNMX.FTZ R13, R98, R13, !PT ;  /* 0x0000000d620d7209 */ /* 0x000fe20007810000 */
[-CC-:B------:R-:W-:Y:S01]  /*1ae00*/  FFMA.FTZ R95, R112, R10.reuse, -R135.reuse ;  /* 0x0000000a705f7223 */ /* 0x180fe20000010887 */
[----:B------:R-:W1:Y:S01]  /*1ae10*/  MUFU.EX2 R133, R133 ;  /* 0x0000008500857308 */ /* 0x000e620000000800 */
[-CC-:B------:R-:W-:Y:S01]  /*1ae20*/  FFMA.FTZ R96, R116, R10.reuse, -R135.reuse ;  /* 0x0000000a74607223 */ /* 0x180fe20000010887 */
[----:B------:R-:W-:Y:S01]  /*1ae30*/  FMNMX.FTZ R13, R101, R13, !PT ;  /* 0x0000000d650d7209 */ /* 0x000fe20007810000 */
[-CC-:B------:R-:W-:Y:S01]  /*1ae40*/  FFMA.FTZ R99, R120, R10.reuse, -R135.reuse ;  /* 0x0000000a78637223 */ /* 0x180fe20000010887 */
[-CC-:B------:R-:W-:Y:S01]  /*1ae50*/  FFMA.FTZ R100, R124, R10.reuse, -R135.reuse ;  /* 0x0000000a7c647223 */ /* 0x180fe20000010887 */
[----:B------:R-:W-:Y:S01]  /*1ae60*/  FFMA.FTZ R128, R128, R10, -R135 ;  /* 0x0000000a80807223 */ /* 0x000fe20000010887 */
[----:B------:R-:W-:-:S02]  /*1ae70*/  FMNMX.FTZ R13, R102, R13, !PT ;  /* 0x0000000d660d7209 */ /* 0x000fc40007810000 */
[----:B------:R-:W2:Y:S02]  /*1ae80*/  MUFU.EX2 R158, R158 ;  /* 0x0000009e009e7308 */ /* 0x000ea40000000800 */
[----:B------:R-:W-:-:S04]  /*1ae90*/  FMNMX.FTZ R13, R105, R13, !PT ;  /* 0x0000000d690d7209 */ /* 0x000fc80007810000 */
[----:B------:R-:W-:Y:S02]  /*1aea0*/  FMNMX.FTZ R13, R106, R13, !PT ;  /* 0x0000000d6a0d7209 */ /* 0x000fe40007810000 */
[----:B------:R-:W-:Y:S02]  /*1aeb0*/  MUFU.EX2 R152, R152 ;  /* 0x0000009800987308 */ /* 0x000fe40000000800 */
        /* <DEDUP_REMOVED lines=18> */
[----:B------:R-:W-:-:S05]  /*1afe0*/  FMNMX.FTZ R7, R132, R7, !PT ;  /* 0x0000000784077209 */ /* 0x000fca0007810000 */
[----:B------:R-:W3:Y:S01]  /*1aff0*/  SHFL.BFLY PT, R13, R7, 0x2, 0x1f ;  /* 0x0c401f00070d7f89 */ /* 0x000ee200000e0000 */
[----:B------:R-:W-:Y:S08]  /*1b000*/  MUFU.EX2 R144, R144 ;  /* 0x0000009000907308 */ /* 0x000ff00000000800 */
[----:B------:R-:W-:Y:S08]  /*1b010*/  MUFU.EX2 R91, R91 ;  /* 0x0000005b005b7308 */ /* 0x000ff00000000800 */
[----:B------:R-:W-:Y:S01]  /*1b020*/  MUFU.EX2 R146, R146 ;  /* 0x0000009200927308 */ /* 0x000fe20000000800 */
[----:B---3--:R-:W-:-:S07]  /*1b030*/  FMNMX.FTZ R4, R7, R13, !PT ;  /* 0x0000000d07047209 */ /* 0x008fce0007810000 */
[----:B------:R-:W-:Y:S01]  /*1b040*/  MUFU.EX2 R95, R95 ;  /* 0x0000005f005f7308 */ /* 0x000fe20000000800 */
[-CC-:B------:R-:W-:Y:S01]  /*1b050*/  FFMA.FTZ R13, R121, R10.reuse, -R135.reuse ;  /* 0x0000000a790d7223 */ /* 0x180fe20000010887 */
[----:B------:R-:W3:Y:S06]  /*1b060*/  SHFL.BFLY PT, R7, R4, 0x1, 0x1f ;  /* 0x0c201f0004077f89 */ /* 0x000eec00000e0000 */
[----:B------:R-:W-:Y:S01]  /*1b070*/  MUFU.EX2 R96, R96 ;  /* 0x0000006000607308 */ /* 0x000fe20000000800 */
[----:B------:R-:W-:Y:S02]  /*1b080*/  WARPGROUP.DEPBAR.LE gsb0, 0x0 ;  /* 0x00008000000079c5 */ /* 0x000fe40000010000 */
[----:B------:R-:W-:Y:S01]  /*1b090*/  WARPGROUP.ARRIVE ;  /* 0x00000000000079c5 */ /* 0x000fe20000000000 */
[-CC-:B------:R-:W-:Y:S01]  /*1b0a0*/  FFMA.FTZ R141, R92, R10.reuse, -R135.reuse ;  /* 0x0000000a5c8d7223 */ /* 0x180fe20000010887 */
[-CC-:B------:R-:W-:Y:S01]  /*1b0b0*/  FFMA.FTZ R92, R104, R10.reuse, -R135.reuse ;  /* 0x0000000a685c7223 */ /* 0x180fe20000010887 */
[-CC-:B------:R-:W-:Y:S01]  /*1b0c0*/  FFMA.FTZ R140, R113, R10.reuse, -R135.reuse ;  /* 0x0000000a718c7223 */ /* 0x180fe20000010887 */
[-CC-:B------:R-:W-:Y:S01]  /*1b0d0*/  FFMA.FTZ R142, R117, R10.reuse, -R135.reuse ;  /* 0x0000000a758e7223 */ /* 0x180fe20000010887 */
[----:B------:R-:W-:Y:S01]  /*1b0e0*/  MUFU.EX2 R99, R99 ;  /* 0x0000006300637308 */ /* 0x000fe20000000800 */
[----:B------:R-:W-:-:S07]  /*1b0f0*/  FFMA.FTZ R104, R125, R10, -R135 ;  /* 0x0000000a7d687223 */ /* 0x000fce0000010887 */
[----:B------:R-:W-:Y:S01]  /*1b100*/  MUFU.EX2 R141, R141 ;  /* 0x0000008d008d7308 */ /* 0x000fe20000000800 */
[----:B---3--:R-:W-:-:S05]  /*1b110*/  FMNMX.FTZ R4, R4, R7, !PT ;  /* 0x0000000704047209 */ /* 0x008fca0007810000 */
[CC--:B------:R-:W-:Y:S01]  /*1b120*/  FMUL.FTZ R107, R4.reuse, R10.reuse ;  /* 0x0000000a046b7220 */ /* 0x0c0fe20000410000 */
[----:B------:R-:W-:Y:S01]  /*1b130*/  FADD.FTZ R7, -R4, R12 ;  /* 0x0000000c04077221 */ /* 0x000fe20000010100 */
[----:B------:R-:W-:Y:S02]  /*1b140*/  MUFU.EX2 R92, R92 ;  /* 0x0000005c005c7308 */ /* 0x000fe40000000800 */
[-CC-:B------:R-:W-:Y:S01]  /*1b150*/  FFMA.FTZ R157, R9, R10.reuse, -R107.reuse ;  /* 0x0000000a099d7223 */ /* 0x180fe2000001086b */
[----:B------:R-:W-:Y:S02]  /*1b160*/  IMAD.MOV.U32 R9, RZ, RZ, 0x40000040 ;  /* 0x40000040ff097424 */ /* 0x000fe400078e00ff */
[-C--:B------:R-:W-:Y:S01]  /*1b170*/  FMUL.FTZ R7, R7, R10.reuse ;  /* 0x0000000a07077220 */ /* 0x080fe20000410000 */
[-CC-:B------:R-:W-:Y:S01]  /*1b180*/  FFMA.FTZ R89, R89, R10.reuse, -R107.reuse ;  /* 0x0000000a59597223 */ /* 0x180fe2000001086b */
[-CC-:B------:R-:W-:Y:S01]  /*1b190*/  FFMA.FTZ R159, R90, R10.reuse, -R107.reuse ;  /* 0x0000000a5a9f7223 */ /* 0x180fe2000001086b */
[-CC-:B------:R-:W-:Y:S01]  /*1b1a0*/  FFMA.FTZ R90, R93, R10.reuse, -R107.reuse ;  /* 0x0000000a5d5a7223 */ /* 0x180fe2000001086b */
[----:B------:R-:W-:Y:S01]  /*1b1b0*/  R2UR UR7, R9 ;  /* 0x00000000090772ca */ /* 0x000fe200000e0000 */
[----:B------:R-:W-:Y:S01]  /*1b1c0*/  MUFU.EX2 R157, R157 ;  /* 0x0000009d009d7308 */ /* 0x000fe20000000800 */
[-CC-:B------:R-:W-:Y:S01]  /*1b1d0*/  FFMA.FTZ R153, R94, R10.reuse, -R107.reuse ;  /* 0x0000000a5e997223 */ /* 0x180fe2000001086b */
[-CC-:B------:R-:W-:Y:S01]  /*1b1e0*/  FFMA.FTZ R93, R97, R10.reuse, -R107.reuse ;  /* 0x0000000a615d7223 */ /* 0x180fe2000001086b */
[-CC-:B------:R-:W-:Y:S01]  /*1b1f0*/  FFMA.FTZ R149, R102, R10.reuse, -R107.reuse ;  /* 0x0000000a66957223 */ /* 0x180fe2000001086b */
[----:B0-----:R-:W-:Y:S01]  /*1b200*/  FFMA.FTZ R102, R88, R3, R156 ;  /* 0x0000000358667223 */ /* 0x001fe2000001009c */
[-CC-:B------:R-:W-:Y:S01]  /*1b210*/  FFMA.FTZ R155, R98, R10.reuse, -R107.reuse ;  /* 0x0000000a629b7223 */ /* 0x180fe2000001086b */
[-CC-:B------:R-:W-:Y:S01]  /*1b220*/  FFMA.FTZ R94, R101, R10.reuse, -R107.reuse ;  /* 0x0000000a655e7223 */ /* 0x180fe2000001086b */
[----:B------:R-:W-:Y:S01]  /*1b230*/  @!P1 PRMT R9, RZ, 0x654, R8 ;  /* 0x00000654ff099816 */ /* 0x000fe20000000008 */
[----:B------:R-:W0:Y:S01]  /*1b240*/  MUFU.EX2 R7, R7 ;  /* 0x0000000700077308 */ /* 0x000e220000000800 */
[----:B-1----:R-:W-:Y:S01]  /*1b250*/  FADD.FTZ R3, R133, R102 ;  /* 0x0000006685037221 */ /* 0x002fe20000010000 */
[-CC-:B------:R-:W-:Y:S01]  /*1b260*/  FFMA.FTZ R97, R105, R10.reuse, -R107.reuse ;  /* 0x0000000a69617223 */ /* 0x180fe2000001086b */
[-C--:B------:R-:W-:Y:S01]  /*1b270*/  FFMA.FTZ R151, R106, R10.reuse, -R107 ;  /* 0x0000000a6a977223 */ /* 0x080fe2000001086b */
[----:B------:R-:W-:Y:S01]  /*1b280*/  HGMMA.64x128x16.F32 R24, R136, gdesc[UR4].tnspB, R24, gsb0 ;  /* 0x41e0000488187df0 */ /* 0x000fe20008000818 */
[----:B--2---:R-:W-:Y:S01]  /*1b290*/  FADD.FTZ R102, R158, R3 ;  /* 0x000000039e667221 */ /* 0x004fe20000010000 */
        /* <DEDUP_REMOVED lines=9> */
[----:B------:R-:W-:Y:S01]  /*1b330*/  FFMA.FTZ R131, R131, R10, -R107 ;  /* 0x0000000a83837223 */ /* 0x000fe2000001086b */
[----:B------:R-:W2:Y:S01]  /*1b340*/  MUFU.EX2 R159, R159 ;  /* 0x0000009f009f7308 */ /* 0x000ea20000000800 */
[----:B0-----:R-:W-:Y:S01]  /*1b350*/  FFMA.FTZ R0, R7, R0, R157 ;  /* 0x0000000007007223 */ /* 0x001fe2000001009d */
[----:B------:R-:W-:-:S02]  /*1b360*/  F2FP.F16.F32.PACK_AB R158, R141, R158 ;  /* 0x0000009e8d9e723e */ /* 0x000fc400000000ff */
[----:B------:R-:W-:-:S04]  /*1b370*/  F2FP.F16.F32.PACK_AB R156, R133, R156 ;  /* 0x0000009c859c723e */ /* 0x000fc800000000ff */
[----:B------:R-:W0:Y:S01]  /*1b380*/  MUFU.EX2 R90, R90 ;  /* 0x0000005a005a7308 */ /* 0x000e220000000800 */
[C---:B-1----:R-:W-:Y:S01]  /*1b390*/  FADD.FTZ R0, R89.reuse, R0 ;  /* 0x0000000059007221 */ /* 0x042fe20000010000 */
[----:B------:R-:W-:-:S06]  /*1b3a0*/  F2FP.F16.F32.PACK_AB R157, R89, R157 ;  /* 0x0000009d599d723e */ /* 0x000fcc00000000ff */
[----:B------:R-:W1:Y:S01]  /*1b3b0*/  MUFU.EX2 R153, R153 ;  /* 0x0000009900997308 */ /* 0x000e620000000800 */
[----:B--2---:R-:W-:-:S07]  /*1b3c0*/  FADD.FTZ R3, R159, R0 ;  /* 0x000000009f037221 */ /* 0x004fce0000010000 */
[----:B------:R-:W2:Y:S01]  /*1b3d0*/  MUFU.EX2 R93, R93 ;  /* 0x0000005d005d7308 */ /* 0x000ea20000000800 */
[----:B0-----:R-:W-:-:S07]  /*1b3e0*/  F2FP.F16.F32.PACK_AB R159, R90, R159 ;  /* 0x0000009f5a9f723e */ /* 0x001fce00000000ff */
[----:B------:R-:W0:Y:S08]  /*1b3f0*/  MUFU.EX2 R155, R155 ;  /* 0x0000009b009b7308 */ /* 0x000e300000000800 */
[----:B------:R-:W3:Y:S08]  /*1b400*/  MUFU.EX2 R94, R94 ;  /* 0x0000005e005e7308 */ /* 0x000ef00000000800 */
[----:B------:R-:W4:Y:S08]  /*1b410*/  MUFU.EX2 R149, R149 ;  /* 0x0000009500957308 */ /* 0x000f300000000800 */
[----:B------:R-:W5:Y:S08]  /*1b420*/  MUFU.EX2 R97, R97 ;  /* 0x0000006100617308 */ /* 0x000f700000000800 */
[----:B------:R-:W5:Y:S08]  /*1b430*/  MUFU.EX2 R151, R151 ;  /* 0x0000009700977308 */ /* 0x000f700000000800 */
[----:B------:R-:W5:Y:S08]  /*1b440*/  MUFU.EX2 R98, R98 ;  /* 0x0000006200627308 */ /* 0x000f700000000800 */
        /* <DEDUP_REMOVED lines=8> */
[----:B------:R1:W-:Y:S05]  /*1b4d0*/  @!P1 SYNCS.ARRIVE.TRANS64.RED.A1T0 RZ, [R9+URZ], RZ ;  /* 0x000000ff09ff99a7 */ /* 0x0003ea000810043f */
[----:B------:R-:W-:Y:S01]  /*1b4e0*/  MUFU.EX2 R13, R13 ;  /* 0x0000000d000d7308 */ /* 0x000fe20000000800 */
[----:B-1----:R-:W-:Y:S01]  /*1b4f0*/  FADD.FTZ R9, R141, R102 ;  /* 0x000000668d097221 */ /* 0x002fe20000010000 */
[----:B------:R1:W-:Y:S03]  /*1b500*/  @!P1 SYNCS.ARRIVE.TRANS64.RED.A1T0 RZ, [R20+URZ], RZ ;  /* 0x000000ff14ff99a7 */ /* 0x0003e6000810043f */
[----:B------:R-:W-:Y:S01]  /*1b510*/  FADD.FTZ R15, R152, R9 ;  /* 0x00000009980f7221 */ /* 0x000fe20000010000 */
[----:B------:R-:W-:-:S02]  /*1b520*/  FFMA.FTZ R9, R123, R10, -R107 ;  /* 0x0000000a7b097223 */ /* 0x000fc4000001086b */
[----:B------:R-:W-:Y:S01]  /*1b530*/  MUFU.EX2 R129, R129 ;  /* 0x0000008100817308 */ /* 0x000fe20000000800 */
[C---:B------:R-:W-:Y:S01]  /*1b540*/  F2FP.F16.F32.PACK_AB R152, R134.reuse, R152 ;  /* 0x000000988698723e */ /* 0x040fe200000000ff */
[----:B------:R-:W-:Y:S01]  /*1b550*/  FADD.FTZ R15, R134, R15 ;  /* 0x0000000f860f7221 */ /* 0x000fe20000010000 */
[----:B-1----:R-:W-:Y:S01]  /*1b560*/  FADD.FTZ R20, R90, R3 ;  /* 0x000000035a147221 */ /* 0x002fe20000010000 */
[-C--:B------:R-:W-:Y:S02]  /*1b570*/  FFMA.FTZ R3, R122, R10.reuse, -R107 ;  /* 0x0000000a7a037223 */ /* 0x080fe4000001086b */
[----:B------:R-:W-:Y:S01]  /*1b580*/  FADD.FTZ R102, R154, R15 ;  /* 0x0000000f9a667221 */ /* 0x000fe20000010000 */
[----:B------:R-:W-:Y:S01]  /*1b590*/  FADD.FTZ R20, R153, R20 ;  /* 0x0000001499147221 */ /* 0x000fe20000010000 */
[----:B--2---:R-:W-:Y:S01]  /*1b5a0*/  F2FP.F16.F32.PACK_AB R153, R93, R153 ;  /* 0x000000995d99723e */ /* 0x004fe200000000ff */
[----:B------:R-:W-:Y:S01]  /*1b5b0*/  MUFU.EX2 R9, R9 ;  /* 0x0000000900097308 */ /* 0x000fe20000000800 */
[----:B------:R-:W-:Y:S01]  /*1b5c0*/  FADD.FTZ R105, R21, R102 ;  /* 0x0000006615697221 */ /* 0x000fe20000010000 */
[----:B------:R-:W-:Y:S01]  /*1b5d0*/  FADD.FTZ R20, R93, R20 ;  /* 0x000000145d147221 */ /* 0x000fe20000010000 */
[----:B------:R-:W-:Y:S01]  /*1b5e0*/  FFMA.FTZ R15, R127, R10, -R107 ;  /* 0x0000000a7f0f7223 */ /* 0x000fe2000001086b */
[----:B------:R-:W-:Y:S01]  /*1b5f0*/  F2FP.F16.F32.PACK_AB R154, R21, R154 ;  /* 0x0000009a159a723e */ /* 0x000fe200000000ff */
[----:B------:R-:W-:Y:S01]  /*1b600*/  FADD.FTZ R105, R148, R105 ;  /* 0x0000006994697221 */ /* 0x000fe20000010000 */
[----:B0-----:R-:W-:Y:S01]  /*1b610*/  FADD.FTZ R101, R155, R20 ;  /* 0x000000149b657221 */ /* 0x001fe20000010000 */
[----:B------:R-:W-:Y:S01]  /*1b620*/  FFMA.FTZ R107, R132, R10, -R107 ;  /* 0x0000000a846b7223 */ /* 0x000fe2000001086b */
[----:B------:R-:W0:Y:S01]  /*1b630*/  MUFU.EX2 R3, R3 ;  /* 0x0000000300037308 */ /* 0x000e220000000800 */
[----:B------:R-:W-:Y:S01]  /*1b640*/  FADD.FTZ R105, R92, R105 ;  /* 0x000000695c697221 */ /* 0x000fe20000010000 */
[C---:B---3--:R-:W-:Y:S01]  /*1b650*/  FADD.FTZ R20, R94.reuse, R101 ;  /* 0x000000655e147221 */ /* 0x048fe20000010000 */
[----:B------:R-:W-:-:S02]  /*1b660*/  F2FP.F16.F32.PACK_AB R155, R94, R155 ;  /* 0x0000009b5e9b723e */ /* 0x000fc400000000ff */
[----:B------:R-:W-:Y:S01]  /*1b670*/  FADD.FTZ R102, R150, R105 ;  /* 0x0000006996667221 */ /* 0x000fe20000010000 */
[----:B----4-:R-:W-:Y:S01]  /*1b680*/  FADD.FTZ R20, R149, R20 ;  /* 0x0000001495147221 */ /* 0x010fe20000010000 */
[----:B------:R-:W-:Y:S01]  /*1b690*/  F2FP.F16.F32.PACK_AB R148, R92, R148 ;  /* 0x000000945c94723e */ /* 0x000fe200000000ff */
[----:B------:R-:W-:Y:S01]  /*1b6a0*/  MUFU.EX2 R15, R15 ;  /* 0x0000000f000f7308 */ /* 0x000fe20000000800 */
[----:B------:R-:W-:Y:S01]  /*1b6b0*/  FADD.FTZ R101, R103, R102 ;  /* 0x0000006667657221 */ /* 0x000fe20000010000 */
[C---:B-----5:R-:W-:Y:S01]  /*1b6c0*/  FADD.FTZ R20, R97.reuse, R20 ;  /* 0x0000001461147221 */ /* 0x060fe20000010000 */
[----:B------:R-:W-:Y:S02]  /*1b6d0*/  F2FP.F16.F32.PACK_AB R149, R97, R149 ;  /* 0x000000956195723e */ /* 0x000fe400000000ff */
[----:B------:R-:W-:Y:S01]  /*1b6e0*/  FADD.FTZ R90, R144, R101 ;  /* 0x00000065905a7221 */ /* 0x000fe20000010000 */
[----:B------:R-:W-:Y:S01]  /*1b6f0*/  FADD.FTZ R89, R151, R20 ;  /* 0x0000001497597221 */ /* 0x000fe20000010000 */
[----:B------:R-:W-:Y:S01]  /*1b700*/  F2FP.F16.F32.PACK_AB R150, R103, R150 ;  /* 0x000000966796723e */ /* 0x000fe200000000ff */
[----:B------:R-:W1:Y:S01]  /*1b710*/  MUFU.EX2 R100, R100 ;  /* 0x0000006400647308 */ /* 0x000e620000000800 */
[----:B------:R-:W-:Y:S01]  /*1b720*/  FADD.FTZ R93, R91, R90 ;  /* 0x0000005a5b5d7221 */ /* 0x000fe20000010000 */
[----:B------:R-:W-:Y:S01]  /*1b730*/  FADD.FTZ R20, R98, R89 ;  /* 0x0000005962147221 */ /* 0x000fe20000010000 */
[----:B0-----:R-:W-:-:S02]  /*1b740*/  F2FP.F16.F32.PACK_AB R141, R9, R3 ;  /* 0x00000003098d723e */ /* 0x001fc400000000ff */
[----:B------:R-:W-:Y:S01]  /*1b750*/  FADD.FTZ R90, R146, R93 ;  /* 0x0000005d925a7221 */ /* 0x000fe20000010000 */
[----:B------:R-:W-:Y:S01]  /*1b760*/  FADD.FTZ R89, R145, R20 ;  /* 0x0000001491597221 */ /* 0x000fe20000010000 */
[----:B------:R-:W-:Y:S01]  /*1b770*/  F2FP.F16.F32.PACK_AB R145, R8, R145 ;  /* 0x000000910891723e */ /* 0x000fe200000000ff */
[----:B------:R-:W-:Y:S01]  /*1b780*/  MUFU.EX2 R130, R130 ;  /* 0x0000008200827308 */ /* 0x000fe20000000800 */
[----:B------:R-:W-:Y:S01]  /*1b790*/  F2FP.F16.F32.PACK_AB R151, R98, R151 ;  /* 0x000000976297723e */ /* 0x000fe200000000ff */
[----:B------:R-:W-:Y:S01]  /*1b7a0*/  FADD.FTZ R20, R8, R89 ;  /* 0x0000005908147221 */ /* 0x000fe20000010000 */
[----:B------:R-:W-:Y:S01]  /*1b7b0*/  FADD.FTZ R89, R95, R90 ;  /* 0x0000005a5f597221 */ /* 0x000fe20000010000 */
[----:B------:R-:W-:Y:S01]  /*1b7c0*/  VIADD R8, R14, 0xffffffff ;  /* 0xffffffff0e087836 */ /* 0x000fe20000000000 */
[----:B------:R-:W-:Y:S01]  /*1b7d0*/  F2FP.F16.F32.PACK_AB R144, R91, R144 ;  /* 0x000000905b90723e */ /* 0x000fe200000000ff */
[----:B------:R-:W-:Y:S01]  /*1b7e0*/  FADD.FTZ R21, R147, R20 ;  /* 0x0000001493157221 */ /* 0x000fe20000010000 */
[----:B------:R-:W-:Y:S01]  /*1b7f0*/  FADD.FTZ R89, R140, R89 ;  /* 0x000000598c597221 */ /* 0x000fe20000010000 */
[----:B------:R-:W0:Y:S01]  /*1b800*/  MUFU.EX2 R104, R104 ;  /* 0x0000006800687308 */ /* 0x000e220000000800 */
[C---:B------:R-:W-:Y:S01]  /*1b810*/  F2FP.F16.F32.PACK_AB R147, R0.reuse, R147 ;  /* 0x000000930093723e */ /* 0x040fe200000000ff */
[----:B------:R-:W-:Y:S01]  /*1b820*/  FADD.FTZ R20, R0, R21 ;  /* 0x0000001500147221 */ /* 0x000fe20000010000 */
[----:B------:R-:W-:Y:S01]  /*1b830*/  FADD.FTZ R89, R96, R89 ;  /* 0x0000005960597221 */ /* 0x000fe20000010000 */
[----:B-1----:R-:W-:Y:S01]  /*1b840*/  F2FP.F16.F32.PACK_AB R136, R100, R13 ;  /* 0x0000000d6488723e */ /* 0x002fe200000000ff */
[----:B------:R-:W-:-:S02]  /*1b850*/  IMAD.MOV.U32 R14, RZ, RZ, R8 ;  /* 0x000000ffff0e7224 */ /* 0x000fc400078e0008 */
[----:B------:R-:W-:Y:S01]  /*1b860*/  FADD.FTZ R20, R3, R20 ;  /* 0x0000001403147221 */ /* 0x000fe20000010000 */
[----:B------:R-:W-:Y:S01]  /*1b870*/  FADD.FTZ R90, R142, R89 ;  /* 0x000000598e5a7221 */ /* 0x000fe20000010000 */
[----:B------:R-:W1:Y:S01]  /*1b880*/  MUFU.EX2 R131, R131 ;  /* 0x0000008300837308 */ /* 0x000e620000000800 */
[----:B------:R-:W-:Y:S01]  /*1b890*/  F2FP.F16.F32.PACK_AB R146, R95, R146 ;  /* 0x000000925f92723e */ /* 0x000fe200000000ff */
[----:B------:R-:W-:Y:S01]  /*1b8a0*/  FADD.FTZ R20, R9, R20 ;  /* 0x0000001409147221 */ /* 0x000fe20000010000 */
[----:B------:R-:W-:Y:S01]  /*1b8b0*/  FADD.FTZ R90, R99, R90 ;  /* 0x0000005a635a7221 */ /* 0x000fe20000010000 */
[----:B------:R-:W-:Y:S02]  /*1b8c0*/  F2FP.F16.F32.PACK_AB R140, R96, R140 ;  /* 0x0000008c608c723e */ /* 0x000fe400000000ff */
[----:B------:R-:W-:Y:S01]  /*1b8d0*/  FADD.FTZ R20, R143, R20 ;  /* 0x000000148f147221 */ /* 0x000fe20000010000 */
[----:B------:R-:W-:Y:S01]  /*1b8e0*/  FADD.FTZ R21, R13, R90 ;  /* 0x0000005a0d157221 */ /* 0x000fe20000010000 */
[----:B------:R-:W2:Y:S01]  /*1b8f0*/  MUFU.EX2 R12, R128 ;  /* 0x00000080000c7308 */ /* 0x000ea20000000800 */
[----:B------:R-:W-:Y:S01]  /*1b900*/  F2FP.F16.F32.PACK_AB R142, R99, R142 ;  /* 0x0000008e638e723e */ /* 0x000fe200000000ff */
[C---:B------:R-:W-:Y:S01]  /*1b910*/  FADD.FTZ R20, R15.reuse, R20 ;  /* 0x000000140f147221 */ /* 0x040fe20000010000 */
[----:B------:R-:W-:Y:S01]  /*1b920*/  FADD.FTZ R21, R100, R21 ;  /* 0x0000001564157221 */ /* 0x000fe20000010000 */
[----:B------:R-:W-:Y:S01]  /*1b930*/  F2FP.F16.F32.PACK_AB R143, R15, R143 ;  /* 0x0000008f0f8f723e */ /* 0x000fe200000000ff */
[----:B------:R-:W-:-:S02]  /*1b940*/  IMAD.MOV.U32 R13, RZ, RZ, R5 ;  /* 0x000000ffff0d7224 */ /* 0x000fc400078e0005 */
[----:B------:R-:W-:Y:S01]  /*1b950*/  FADD.FTZ R3, R129, R20 ;  /* 0x0000001481037221 */ /* 0x000fe20000010000 */
[----:B0-----:R-:W-:Y:S01]  /*1b960*/  FADD.FTZ R21, R104, R21 ;  /* 0x0000001568157221 */ /* 0x001fe20000010000 */
[----:B------:R-:W0:Y:S01]  /*1b970*/  MUFU.EX2 R107, R107 ;  /* 0x0000006b006b7308 */ /* 0x000e220000000800 */
[C---:B------:R-:W-:Y:S01]  /*1b980*/  F2FP.F16.F32.PACK_AB R137, R130.reuse, R129 ;  /* 0x000000818289723e */ /* 0x040fe200000000ff */
[----:B------:R-:W-:-:S04]  /*1b990*/  FADD.FTZ R0, R130, R3 ;  /* 0x0000000382007221 */ /* 0x000fc80000010000 */
[----:B-1----:R-:W-:Y:S01]  /*1b9a0*/  FADD.FTZ R0, R131, R0 ;  /* 0x0000000083007221 */ /* 0x002fe20000010000 */
[C---:B--2---:R-:W-:Y:S01]  /*1b9b0*/  FADD.FTZ R3, R12.reuse, R21 ;  /* 0x000000150c037221 */ /* 0x044fe20000010000 */
[----:B------:R-:W-:Y:S02]  /*1b9c0*/  F2FP.F16.F32.PACK_AB R138, R12, R104 ;  /* 0x000000680c8a723e */ /* 0x000fe400000000ff */
[----:B------:R-:W-:Y:S01]  /*1b9d0*/  MOV R12, R4 ;  /* 0x00000004000c7202 */ /* 0x000fe20000000f00 */
[C---:B0-----:R-:W-:Y:S01]  /*1b9e0*/  FADD.FTZ R0, R107.reuse, R0 ;  /* 0x000000006b007221 */ /* 0x041fe20000010000 */
[----:B------:R-:W-:Y:S01]  /*1b9f0*/  F2FP.F16.F32.PACK_AB R139, R107, R131 ;  /* 0x000000836b8b723e */ /* 0x000fe200000000ff */
[----:B------:R-:W-:Y:S06]  /*1ba00*/  @P2 BRA `(.L_x_1689) ;  /* 0xffffffd800d42947 */ /* 0x000fec000383ffff */
[----:B------:R-:W-:Y:S05]  /*1ba10*/  BSYNC B1 ;  /* 0x0000000000017941 */ /* 0x000fea0003800000 */
.L_x_1678:
[----:B------:R-:W-:Y:S05]  /*1ba20*/  BSYNC B0 ;  /* 0x0000000000007941 */ /* 0x000fea0003800000 */
.L_x_1677:
[----:B------:R-:W-:Y:S01]  /*1ba30*/  ISETP.GE.AND P2, PT, R8, R180, PT ;  /* 0x000000b40800720c */ /* 0x000fe20003f46270 */
[----:B------:R-:W-:-:S12]  /*1ba40*/  BSSY B0, `(.L_x_1690) ;  /* 0x0000381000007945 */ /* 0x000fd80003800000 */
[----:B------:R-:W-:Y:S05]  /*1ba50*/  @!P2 BRA `(.L_x_1691) ;  /* 0x0000003400fca947 */ /* 0x000fea0003800000 */
[----:B------:R-:W-:Y:S02]  /*1ba60*/  IMAD.MOV.U32 R9, RZ, RZ, R4 ;  /* 0x000000ffff097224 */ /* 0x000fe400078e0004 */
[----:B------:R-:W-:Y:S02]  /*1ba70*/  IMAD.MOV.U32 R12, RZ, RZ, R5 ;  /* 0x000000ffff0c7224 */ /* 0x000fe400078e0005 */
[----:B------:R-:W-:Y:S02]  /*1ba80*/  IMAD.MOV.U32 R205, RZ, RZ, R23 ;  /* 0x000000ffffcd7224 */ /* 0x000fe400078e0017 */
[----:B------:R-:W-:-:S07]  /*1ba90*/  IMAD.MOV.U32 R207, RZ, RZ, R22 ;  /* 0x000000ffffcf7224 */ /* 0x000fce00078e0016 */
.L_x_1710:
[----:B------:R-:W-:-:S05]  /*1baa0*/  VIADD R13, R207, 0x1 ;  /* 0x00000001cf0d7836 */ /* 0x000fca0000000000 */
[----:B------:R-:W-:-:S04]  /*1bab0*/  ISETP.NE.AND P2, PT, R13, 0x2, PT ;  /* 0x000000020d00780c */ /* 0x000fc80003f45270 */
[----:B------:R-:W-:Y:S02]  /*1bac0*/  SEL R4, RZ, 0x1, P2 ;  /* 0x00000001ff047807 */ /* 0x000fe40001000000 */
[----:B------:R-:W-:Y:S02]  /*1bad0*/  SEL R13, R13, RZ, P2 ;  /* 0x000000ff0d0d7207 */ /* 0x000fe40001000000 */
[----:B------:R-:W-:Y:S02]  /*1bae0*/  LOP3.LUT R23, R205, R4, RZ, 0x3c, !PT ;  /* 0x00000004cd177212 */ /* 0x000fe400078e3cff */
[----:B------:R-:W-:Y:S01]  /*1baf0*/  MOV R22, R13 ;  /* 0x0000000d00167202 */ /* 0x000fe20000000f00 */
[----:B------:R-:W-:Y:S06]  /*1bb00*/  @!P0 BRA `(.L_x_1692) ;  /* 0x0000000000048947 */ /* 0x000fec0003800000 */
[----:B------:R-:W-:Y:S01]  /*1bb10*/  BPT.TRAP 0x1 ;  /* 0x000000040000795c */ /* 0x000fe20000300000 */
.L_x_1692:
[----:B------:R-:W-:Y:S01]  /*1bb20*/  IMAD R4, R22, 0x8, R2 ;  /* 0x0000000816047824 */ /* 0x000fe200078e0202 */
[----:B------:R-:W-:-:S04]  /*1bb30*/  SHF.L.U32 R5, R23, 0x1f, RZ ;  /* 0x0000001f17057819 */ /* 0x000fc800000006ff */
[----:B------:R0:W1:Y:S01]  /*1bb40*/  SYNCS.PHASECHK.TRANS64.TRYWAIT P2, [R4+URZ+0x2a830], R5 ;  /* 0x02a83005040075a7 */ /* 0x000062000804017f */
[----:B------:R-:W-:Y:S05]  /*1bb50*/  @!P0 BRA `(.L_x_1693) ;  /* 0x0000000000048947 */ /* 0x000fea0003800000 */
[----:B------:R-:W-:Y:S01]  /*1bb60*/  BPT.TRAP 0x1 ;  /* 0x000000040000795c */ /* 0x000fe20000300000 */
.L_x_1693:
[----:B------:R-:W-:Y:S01]  /*1bb70*/  IMAD R90, R22, 0x900, R6 ;  /* 0x00000900165a7824 */ /* 0x000fe200078e0206 */
[----:B------:R-:W-:Y:S03]  /*1bb80*/  BSSY B1, `(.L_x_1694) ;  /* 0x0000006000017945 */ /* 0x000fe60003800000 */
[C---:B------:R-:W-:Y:S02]  /*1bb90*/  VIADD R10, R90.reuse, 0x2 ;  /* 0x000000025a0a7836 */ /* 0x040fe40000000000 */
[----:B------:R-:W-:Y:S01]  /*1bba0*/  VIADD R14, R90, 0x4 ;  /* 0x000000045a0e7836 */ /* 0x000fe20000000000 */
[----:B-1----:R-:W-:Y:S06]  /*1bbb0*/  @P2 BRA `(.L_x_1695) ;  /* 0x0000000000082947 */ /* 0x002fec0003800000 */
[----:B------:R-:W1:Y:S02]  /*1bbc0*/  SYNCS.PHASECHK.TRANS64.TRYWAIT P2, [R4+URZ+0x2a830], R5 ;  /* 0x02a83005040075a7 */ /* 0x000e64000804017f */
[----:B-1----:R-:W-:Y:S05]  /*1bbd0*/  @!P2 BRA `(.L_x_1696) ;  /* 0x0000010c0054a947 */ /* 0x002fea0003800000 */
.L_x_1695:
[----:B------:R-:W-:Y:S05]  /*1bbe0*/  BSYNC B1 ;  /* 0x0000000000017941 */ /* 0x000fea0003800000 */
.L_x_1694:
        /* <DEDUP_REMOVED lines=13> */
[----:B------:R-:W-:Y:S02]  /*1bcc0*/  R2UR UR50, R10 ;  /* 0x000000000a3272ca */ /* 0x000fe400000e0000 */
[----:B------:R-:W-:Y:S01]  /*1bcd0*/  IADD3 R10, R90, 0x6, RZ ;  /* 0x000000065a0a7810 */ /* 0x000fe20007ffe0ff */
[----:B01----:R-:W-:Y:S01]  /*1bce0*/  IMAD.MOV.U32 R4, RZ, RZ, R90 ;  /* 0x000000ffff047224 */ /* 0x003fe200078e005a */
[----:B------:R-:W4:Y:S01]  /*1bcf0*/  LDL.64 R212, [R1] ;  /* 0x0000000001d47983 */ /* 0x000f220000100a00 */
[----:B------:R-:W-:Y:S01]  /*1bd00*/  IMAD.MOV.U32 R11, RZ, RZ, 0x40000040 ;  /* 0x40000040ff0b7424 */ /* 0x000fe200078e00ff */
[----:B------:R-:W-:Y:S01]  /*1bd10*/  R2UR UR30, R10 ;  /* 0x000000000a1e72ca */ /* 0x000fe200000e0000 */
[----:B------:R-:W-:Y:S01]  /*1bd20*/  VIADD R10, R90, 0x306 ;  /* 0x000003065a0a7836 */ /* 0x000fe20000000000 */
[----:B------:R-:W-:Y:S01]  /*1bd30*/  R2UR UR54, R4 ;  /* 0x00000000043672ca */ /* 0x000fe200000e0000 */
[----:B------:R-:W-:Y:S01]  /*1bd40*/  VIADD R4, R90, 0x300 ;  /* 0x000003005a047836 */ /* 0x000fe20000000000 */
[C---:B------:R-:W-:Y:S01]  /*1bd50*/  R2UR UR51, R11.reuse ;  /* 0x000000000b3372ca */ /* 0x040fe200000e0000 */
[----:B------:R-:W-:Y:S01]  /*1bd60*/  IMAD.MOV.U32 R5, RZ, RZ, 0x40000040 ;  /* 0x40000040ff057424 */ /* 0x000fe200078e00ff */
        /* <DEDUP_REMOVED lines=39> */
[C---:B------:R-:W-:Y:S01]  /*1bfe0*/  IADD3 R20, R90.reuse, 0x602, RZ ;  /* 0x000006025a147810 */ /* 0x040fe20007ffe0ff */
[C---:B------:R-:W-:Y:S01]  /*1bff0*/  VIADD R88, R90.reuse, 0x604 ;  /* 0x000006045a587836 */ /* 0x040fe20000000000 */
[----:B------:R-:W-:Y:S01]  /*1c000*/  R2UR UR27, R5 ;  /* 0x00000000051b72ca */ /* 0x000fe200000e0000 */
[----:B------:R-:W-:Y:S01]  /*1c010*/  VIADD R90, R90, 0x606 ;  /* 0x000006065a5a7836 */ /* 0x000fe20000000000 */
[----:B------:R-:W-:Y:S01]  /*1c020*/  R2UR UR18, R4 ;  /* 0x00000000041272ca */ /* 0x000fe200000e0000 */
[----:B------:R-:W-:-:S02]  /*1c030*/  IMAD.MOV.U32 R89, RZ, RZ, 0x40000040 ;  /* 0x40000040ff597424 */ /* 0x000fc400078e00ff */
[----:B------:R-:W-:Y:S01]  /*1c040*/  IMAD.MOV.U32 R91, RZ, RZ, 0x40000040 ;  /* 0x40000040ff5b7424 */ /* 0x000fe200078e00ff */
[----:B------:R-:W-:Y:S01]  /*1c050*/  R2UR UR42, R88 ;  /* 0x00000000582a72ca */ /* 0x000fe200000e0000 */
[----:B------:R-:W-:Y:S01]  /*1c060*/  IMAD.MOV.U32 R21, RZ, RZ, 0x40000040 ;  /* 0x40000040ff157424 */ /* 0x000fe200078e00ff */
[----:B------:R-:W-:Y:S02]  /*1c070*/  R2UR UR43, R89 ;  /* 0x00000000592b72ca */ /* 0x000fe400000e0000 */
[----:B------:R-:W-:Y:S02]  /*1c080*/  R2UR UR38, R90 ;  /* 0x000000005a2672ca */ /* 0x000fe400000e0000 */
[----:B------:R-:W-:Y:S02]  /*1c090*/  R2UR UR39, R91 ;  /* 0x000000005b2772ca */ /* 0x000fe400000e0000 */
[----:B------:R-:W-:Y:S01]  /*1c0a0*/  WARPGROUP.ARRIVE ;  /* 0x00000000000079c5 */ /* 0x000fe20000000000 */
[----:B------:R-:W-:-:S02]  /*1c0b0*/  R2UR UR19, R5 ;  /* 0x00000000051372ca */ /* 0x000fc400000e0000 */
[----:B------:R-:W3:Y:S03]  /*1c0c0*/  LDL.64 R4, [R1+0x20] ;  /* 0x0000200001047983 */ /* 0x000ee60000100a00 */
[----:B------:R-:W-:Y:S03]  /*1c0d0*/  HGMMA.64x96x16.F32 R88, gdesc[UR52], RZ, !UPT, gsb0 ;  /* 0x01600000345879f0 */ /* 0x000fe6000c0008ff */
[----:B------:R-:W-:Y:S02]  /*1c0e0*/  WARPGROUP.DEPBAR.LE gsb0, 0x0 ;  /* 0x00008000000079c5 */ /* 0x000fe40000010000 */
[----:B------:R-:W-:-:S06]  /*1c0f0*/  WARPGROUP.ARRIVE ;  /* 0x00000000000079c5 */ /* 0x000fcc0000000000 */
[----:B------:R-:W-:Y:S03]  /*1c100*/  HGMMA.64x96x16.F32 R88, gdesc[UR48], R88, gsb0 ;  /* 0x01600000305879f0 */ /* 0x000fe60008000858 */
[----:B------:R-:W-:Y:S02]  /*1c110*/  WARPGROUP.DEPBAR.LE gsb0, 0x0 ;  /* 0x00008000000079c5 */ /* 0x000fe40000010000 */
[----:B------:R-:W-:Y:S01]  /*1c120*/  WARPGROUP.ARRIVE ;  /* 0x00000000000079c5 */ /* 0x000fe20000000000 */
[----:B-----5:R-:W-:Y:S02]  /*1c130*/  R2UR UR32, R14 ;  /* 0x000000000e2072ca */ /* 0x020fe400000e0000 */
[----:B------:R-:W-:-:S13]  /*1c140*/  R2UR UR33, R15 ;  /* 0x000000000f2172ca */ /* 0x000fda00000e0000 */
[----:B------:R-:W-:Y:S01]  /*1c150*/  HGMMA.64x96x16.F32 R88, gdesc[UR32], R88, gsb0 ;  /* 0x01600000205879f0 */ /* 0x000fe20008000858 */
[----:B--2---:R-:W-:Y:S02]  /*1c160*/  R2UR UR28, R10 ;  /* 0x000000000a1c72ca */ /* 0x004fe400000e0000 */
[----:B------:R-:W-:Y:S01]  /*1c170*/  R2UR UR29, R11 ;  /* 0x000000000b1d72ca */ /* 0x000fe200000e0000 */
[----:B------:R-:W-:Y:S02]  /*1c180*/  WARPGROUP.DEPBAR.LE gsb0, 0x0 ;  /* 0x00008000000079c5 */ /* 0x000fe40000010000 */
[----:B------:R-:W-:-:S10]  /*1c190*/  WARPGROUP.ARRIVE ;  /* 0x00000000000079c5 */ /* 0x000fd40000000000 */
[----:B------:R-:W-:Y:S01]  /*1c1a0*/  HGMMA.64x96x16.F32 R88, gdesc[UR28], R88, gsb0 ;  /* 0x016000001c5879f0 */ /* 0x000fe20008000858 */
[----:B---3--:R-:W-:Y:S02]  /*1c1b0*/  R2UR UR24, R4 ;  /* 0x00000000041872ca */ /* 0x008fe400000e0000 */
        /* <DEDUP_REMOVED lines=36> */
[----:B------:R-:W-:Y:S01]  /*1c400*/  HGMMA.64x96x16.F32 R88, gdesc[UR36], R88, gsb0 ;  /* 0x01600000245879f0 */ /* 0x000fe20008000858 */
        /* <DEDUP_REMOVED lines=33> */
[----:B------:R-:W-:Y:S05]  /*1c620*/  @!P0 BRA `(.L_x_1697) ;  /* 0x0000000000048947 */ /* 0x000fea0003800000 */
[----:B------:R-:W-:Y:S01]  /*1c630*/  BPT.TRAP 0x1 ;  /* 0x000000040000795c */ /* 0x000fe20000300000 */
.L_x_1697:
[----:B------:R-:W-:Y:S01]  /*1c640*/  SHF.L.U32 R4, R205, 0x1f, RZ ;  /* 0x0000001fcd047819 */ /* 0x000fe200000006ff */
[----:B------:R-:W-:-:S04]  /*1c650*/  IMAD R14, R207, 0x8, R2 ;  /* 0x00000008cf0e7824 */ /* 0x000fc800078e0202 */
[----:B------:R0:W1:Y:S01]  /*1c660*/  SYNCS.PHASECHK.TRANS64.TRYWAIT P2, [R14+URZ+0x2a850], R4 ;  /* 0x02a850040e0075a7 */ /* 0x000062000804017f */
[----:B------:R-:W-:Y:S05]  /*1c670*/  @!P0 BRA `(.L_x_1698) ;  /* 0x0000000000048947 */ /* 0x000fea0003800000 */
[----:B------:R-:W-:Y:S01]  /*1c680*/  BPT.TRAP 0x1 ;  /* 0x000000040000795c */ /* 0x000fe20000300000 */
.L_x_1698:
[----:B------:R-:W-:Y:S04]  /*1c690*/  BSSY B1, `(.L_x_1699) ;  /* 0x0000004000017945 */ /* 0x000fe80003800000 */
[----:B-1----:R-:W-:Y:S05]  /*1c6a0*/  @P2 BRA `(.L_x_1700) ;  /* 0x0000000000082947 */ /* 0x002fea0003800000 */
[----:B------:R-:W1:Y:S02]  /*1c6b0*/  SYNCS.PHASECHK.TRANS64.TRYWAIT P2, [R14+URZ+0x2a850], R4 ;  /* 0x02a850040e0075a7 */ /* 0x000e64000804017f */
[----:B-1----:R-:W-:Y:S05]  /*1c6c0*/  @!P2 BRA `(.L_x_1701) ;  /* 0x0000010000aca947 */ /* 0x002fea0003800000 */
.L_x_1700:
[----:B------:R-:W-:Y:S05]  /*1c6d0*/  BSYNC B1 ;  /* 0x0000000000017941 */ /* 0x000fea0003800000 */
.L_x_1699:
[----:B01----:R-:W-:Y:S01]  /*1c6e0*/  IADD3 R4, R2, 0x400, RZ ;  /* 0x0000040002047810 */ /* 0x003fe20007ffe0ff */
[----:B------:R-:W-:Y:S01]  /*1c6f0*/  IMAD.MOV.U32 R5, RZ, RZ, 0x40000040 ;  /* 0x40000040ff057424 */ /* 0x000fe200078e00ff */
[----:B------:R-:W-:Y:S01]  /*1c700*/  WARPGROUP.ARRIVE ;  /* 0x00000000000079c5 */ /* 0x000fe20000000000 */
[----:B------:R-:W-:Y:S01]  /*1c710*/  IMAD.MOV.U32 R11, RZ, RZ, 0x40000040 ;  /* 0x40000040ff0b7424 */ /* 0x000fe200078e00ff */
[----:B------:R-:W-:Y:S01]  /*1c720*/  SHF.R.U32.HI R4, RZ, 0x4, R4 ;  /* 0x00000004ff047819 */ /* 0x000fe20000011604 */
[----:B------:R-:W2:Y:S01]  /*1c730*/  LDL R7, [R1+0x38] ;  /* 0x0000380001077983 */ /* 0x000ea20000100800 */
        /* <DEDUP_REMOVED lines=11> */
[----:B------:R-:W-:-:S02]  /*1c7f0*/  IMAD R4, R207, 0x600, R4 ;  /* 0x00000600cf047824 */ /* 0x000fc400078e0204 */
[----:B------:R-:W-:Y:S01]  /*1c800*/  FMUL.FTZ R121, R125, UR58 ;  /* 0x0000003a7d797c20 */ /* 0x000fe20008410000 */
[----:B------:R-:W-:Y:S01]  /*1c810*/  FMUL.FTZ R125, R129, UR58 ;  /* 0x0000003a817d7c20 */ /* 0x000fe20008410000 */
[----:B------:R-:W-:Y:S02]  /*1c820*/  IMAD.IADD R129, R181, 0x1, R178 ;  /* 0x00000001b5817824 */ /* 0x000fe400078e02b2 */
[----:B------:R-:W-:Y:S01]  /*1c830*/  FMUL.FTZ R21, R89, UR58 ;  /* 0x0000003a59157c20 */ /* 0x000fe20008410000 */
[C---:B------:R-:W-:Y:S01]  /*1c840*/  R2UR UR6, R4.reuse ;  /* 0x00000000040672ca */ /* 0x040fe200000e0000 */
[----:B------:R-:W-:Y:S02]  /*1c850*/  VIADD R10, R4, 0x80 ;  /* 0x00000080040a7836 */ /* 0x000fe40000000000 */
        /* <DEDUP_REMOVED lines=19> */
[----:B------:R-:W-:Y:S01]  /*1c990*/  FMUL.FTZ R117, R123, UR58 ;  /* 0x0000003a7b757c20 */ /* 0x000fe20008410000 */
[----:B------:R-:W-:Y:S01]  /*1c9a0*/  FMUL.FTZ R112, R119, UR58 ;  /* 0x0000003a77707c20 */ /* 0x000fe20008410000 */
[----:B------:R-:W-:Y:S01]  /*1c9b0*/  FMUL.FTZ R123, R131, UR58 ;  /* 0x0000003a837b7c20 */ /* 0x000fe20008410000 */
[----:B------:R-:W-:Y:S01]  /*1c9c0*/  FMUL.FTZ R119, R127, UR58 ;  /* 0x0000003a7f777c20 */ /* 0x000fe20008410000 */
[----:B------:R-:W-:Y:S01]  /*1c9d0*/  IMAD R131, R8, -0x60, RZ ;  /* 0xffffffa008837824 */ /* 0x000fe200078e02ff */
[----:B------:R-:W0:Y:S01]  /*1c9e0*/  MUFU.TANH R20, R20 ;  /* 0x0000001400147308 */ /* 0x000e220000002400 */
[----:B------:R-:W-:Y:S02]  /*1c9f0*/  ULDC UR5, c[0x0][0x9e0] ;  /* 0x0002780000057ab9 */ /* 0x000fe40000000800 */
[----:B------:R-:W-:-:S05]  /*1ca00*/  IMAD.IADD R127, R131, 0x1, -R174 ;  /* 0x00000001837f7824 */ /* 0x000fca00078e0aae */
        /* <DEDUP_REMOVED lines=22> */
[----:B------:R-:W-:Y:S02]  /*1cb70*/  R2UR UR7, R11 ;  /* 0x000000000b0772ca */ /* 0x000fe400000e0000 */
[----:B------:R-:W-:Y:S02]  /*1cb80*/  MOV R11, 0x40000040 ;  /* 0x40000040000b7802 */ /* 0x000fe40000000f00 */
        /* <DEDUP_REMOVED lines=19> */
[----:B------:R-:W2:Y:S08]  /*1ccc0*/  MUFU.TANH R7, R7 ;  /* 0x0000000700077308 */ /* 0x000eb00000002400 */
        /* <DEDUP_REMOVED lines=8> */
[----:B------:R-:W-:-:S03]  /*1cd50*/  IMAD.MOV.U32 R11, RZ, RZ, 0x40000040 ;  /* 0x40000040ff0b7424 */ /* 0x000fc600078e00ff */
[----:B------:R-:W0:Y:S01]  /*1cd60*/  MUFU.TANH R98, R98 ;  /* 0x0000006200627308 */ /* 0x000e220000002400 */
[----:B------:R-:W-:-:S07]  /*1cd70*/  VIADD R4, R4, 0x280 ;  /* 0x0000028004047836 */ /* 0x000fce0000000000 */
        /* <DEDUP_REMOVED lines=40> */
[----:B-----5:R-:W-:Y:S01]  /*1d000*/  @P2 SHF.R.U32.HI R129, RZ, R4, R5 ;  /* 0x00000004ff812219 */ /* 0x020fe20000011605 */
[----:B------:R-:W-:Y:S02]  /*1d010*/  @!P1 IMAD R4, R13, 0x8, R2 ;  /* 0x000000080d049824 */ /* 0x000fe400078e0202 */
[----:B------:R-:W-:Y:S01]  /*1d020*/  FMUL.FTZ R13, R134, UR58 ;  /* 0x0000003a860d7c20 */ /* 0x000fe20008410000 */
[----:B------:R-:W-:Y:S02]  /*1d030*/  ISETP.GE.AND P2, PT, R210, 0x1, PT ;  /* 0x00000001d200780c */ /* 0x000fe40003f46270 */
[----:B------:R-:W-:-:S03]  /*1d040*/  @!P1 IADD3 R4, R4, 0x2a840, RZ ;  /* 0x0002a84004049810 */ /* 0x000fc60007ffe0ff */
[----:B------:R-:W1:Y:S01]  /*1d050*/  MUFU.TANH R13, R13 ;  /* 0x0000000d000d7308 */ /* 0x000e620000002400 */
[----:B------:R-:W-:Y:S01]  /*1d060*/  @!P1 PRMT R4, RZ, 0x654, R4 ;  /* 0x00000654ff049816 */ /* 0x000fe20000000004 */
[----:B------:R-:W-:Y:S02]  /*1d070*/  WARPGROUP.DEPBAR.LE gsb0, 0x0 ;  /* 0x00008000000079c5 */ /* 0x000fe40000010000 */
[----:B------:R-:W-:-:S06]  /*1d080*/  WARPGROUP.ARRIVE ;  /* 0x00000000000079c5 */ /* 0x000fcc0000000000 */
[----:B------:R-:W-:Y:S03]  /*1d090*/  HGMMA.64x128x16.F32 R24, R136, gdesc[UR4].tnspB, R24, gsb0 ;  /* 0x41e0000488187df0 */ /* 0x000fe60008000818 */
[----:B------:R-:W-:Y:S02]  /*1d0a0*/  WARPGROUP.DEPBAR.LE gsb0, 0x0 ;  /* 0x00008000000079c5 */ /* 0x000fe40000010000 */
[----:B------:R-:W5:Y:S01]  /*1d0b0*/  SHFL.IDX PT, R136, R129, RZ, 0x1c1f ;  /* 0x001c1fff81887589 */ /* 0x000f6200000e0000 */
[----:B------:R3:W-:Y:S02]  /*1d0c0*/  @!P1 SYNCS.ARRIVE.TRANS64.RED.A1T0 RZ, [R4+URZ], RZ ;  /* 0x000000ff04ff99a7 */ /* 0x0007e4000810043f */
[----:B---3--:R-:W-:-:S04]  /*1d0d0*/  IADD3 R4, -R174, 0x1, R131 ;  /* 0x00000001ae047810 */ /* 0x008fc80007ffe183 */
[----:B------:R-:W-:-:S05]  /*1d0e0*/  IADD3 R4, -R163, R4, R164 ;  /* 0x00000004a3047210 */ /* 0x000fca0007ffe1a4 */
[C---:B------:R-:W-:Y:S02]  /*1d0f0*/  VIADD R135, R4.reuse, UR5 ;  /* 0x0000000504877c36 */ /* 0x040fe40008000000 */
[----:B------:R-:W-:Y:S02]  /*1d100*/  VIADD R134, R4, UR4 ;  /* 0x0000000404867c36 */ /* 0x000fe40008000000 */
[--C-:B-----5:R-:W-:Y:S02]  /*1d110*/  IMAD.IADD R133, R135, 0x1, R136.reuse ;  /* 0x0000000187857824 */ /* 0x120fe400078e0288 */
        /* <DEDUP_REMOVED lines=15> */
.L_x_1704:
[----:B------:R-:W-:Y:S02]  /*1d210*/  ULDC UR4, c[0x0][0x9e4] ;  /* 0x0002790000047ab9 */ /* 0x000fe40000000800 */
[----:B------:R-:W-:-:S04]  /*1d220*/  MOV R137, UR4 ;  /* 0x0000000400897c02 */ /* 0x000fc80008000f00 */
[----:B------:R-:W-:-:S13]  /*1d230*/  ISETP.NE.AND P2, PT, R137, 0x1, PT ;  /* 0x000000018900780c */ /* 0x000fda0003f45270 */
[----:B------:R-:W0:Y:S02]  /*1d240*/  @P2 LDC.64 R4, c[0x0][0x9e8] ;  /* 0x00027a00ff042b82 */ /* 0x000e240000000a00 */
[----:B0-----:R-:W-:-:S05]  /*1d250*/  @P2 IMAD.HI.U32 R4, R136, R4, RZ ;  /* 0x0000000488042227 */ /* 0x001fca00078e00ff */
[----:B------:R-:W-:-:S07]  /*1d260*/  @P2 SHF.R.U32.HI R136, RZ, R5, R4 ;  /* 0x00000005ff882219 */ /* 0x000fce0000011604 */
.L_x_1705:
[----:B------:R-:W-:Y:S05]  /*1d270*/  BSYNC B1 ;  /* 0x0000000000017941 */ /* 0x000fea0003800000 */
.L_x_1703:
[----:B------:R-:W-:-:S05]  /*1d280*/  IMAD R136, R136, R137, R127 ;  /* 0x0000008988887224 */ /* 0x000fca00078e027f */
[----:B------:R-:W-:Y:S02]  /*1d290*/  VIADDMNMX R133, R136, R137, R133, PT ;  /* 0x0000008988857246 */ /* 0x000fe40003800185 */
[----:B------:R-:W-:-:S07]  /*1d2a0*/  VIMNMX R132, R132, R136, !PT ;  /* 0x0000008884847248 */ /* 0x000fce0007fe0100 */
.L_x_1702:
        /* <DEDUP_REMOVED lines=154> */
.L_x_1708:
[----:B------:R-:W-:Y:S02]  /*1dc50*/  ULDC UR4, c[0x0][0x9e4] ;  /* 0x0002790000047ab9 */ /* 0x000fe40000000800 */
[----:B------:R-:W-:-:S05]  /*1dc60*/  IMAD.U32 R131, RZ, RZ, UR4 ;  /* 0x00000004ff837e24 */ /* 0x000fca000f8e00ff */
[----:B------:R-:W-:-:S13]  /*1dc70*/  ISETP.NE.AND P6, PT, R131, 0x1, PT ;  /* 0x000000018300780c */ /* 0x000fda0003fc5270 */
[----:B------:R-:W0:Y:S02]  /*1dc80*/  @P6 LDC.64 R4, c[0x0][0x9e8] ;  /* 0x00027a00ff046b82 */ /* 0x000e240000000a00 */
[----:B0-----:R-:W-:-:S05]  /*1dc90*/  @P6 IMAD.HI.U32 R4, R129, R4, RZ ;  /* 0x0000000481046227 */ /* 0x001fca00078e00ff */
[----:B------:R-:W-:-:S07]  /*1dca0*/  @P6 SHF.R.U32.HI R129, RZ, R5, R4 ;  /* 0x00000005ff816219 */ /* 0x000fce0000011604 */
.L_x_1709:
[----:B------:R-:W-:Y:S05]  /*1dcb0*/  BSYNC B1 ;  /* 0x0000000000017941 */ /* 0x000fea0003800000 */
.L_x_1707:
[----:B------:R-:W-:-:S05]  /*1dcc0*/  IMAD R4, R129, R131, R127 ;  /* 0x0000008381047224 */ /* 0x000fca00078e027f */
[----:B------:R-:W-:Y:S02]  /*1dcd0*/  VIADDMNMX R135, R4, R131, R135, PT ;  /* 0x0000008304877246 */ /* 0x000fe40003800187 */
[----:B------:R-:W-:-:S07]  /*1dce0*/  VIMNMX R134, R134, R4, !PT ;  /* 0x0000000486867248 */ /* 0x000fce0007fe0100 */
.L_x_1706:
[C---:B------:R-:W-:Y:S01]  /*1dcf0*/  ISETP.GT.AND P2, PT, R134.reuse, 0x1, !P2 ;  /* 0x000000018600780c */ /* 0x040fe20005744270 */
[----:B------:R-:W-:Y:S01]  /*1dd00*/  ULDC UR4, c[0x0][0x988] ;  /* 0x0002620000047ab9 */ /* 0x000fe20000000800 */
[----:B------:R-:W-:Y:S01]  /*1dd10*/  ISETP.GT.AND P3, PT, R134, 0x8, !P3 ;  /* 0x000000088600780c */ /* 0x000fe20005f64270 */
[----:B------:R-:W-:Y:S01]  /*1dd20*/  @!P1 VIADD R14, R14, 0x2a860 ;  /* 0x0002a8600e0e9836 */ /* 0x000fe20000000000 */
[C---:B------:R-:W-:Y:S01]  /*1dd30*/  ISETP.LT.OR P2, PT, R135.reuse, 0x2, P2 ;  /* 0x000000028700780c */ /* 0x040fe20001741670 */
[----:B------:R-:W-:Y:S01]  /*1dd40*/  IMAD.MOV.U32 R205, RZ, RZ, R23 ;  /* 0x000000ffffcd7224 */ /* 0x000fe200078e0017 */
[----:B------:R-:W-:Y:S01]  /*1dd50*/  ISETP.LT.OR P3, PT, R135, 0x9, P3 ;  /* 0x000000098700780c */ /* 0x000fe20001f61670 */
[----:B------:R-:W-:Y:S01]  /*1dd60*/  IMAD.MOV.U32 R207, RZ, RZ, R22 ;  /* 0x000000ffffcf7224 */ /* 0x000fe200078e0016 */
[----:B------:R-:W-:Y:S02]  /*1dd70*/  FSEL R15, R15, -INF , !P2 ;  /* 0xff8000000f0f7808 */ /* 0x000fe40005000000 */
[----:B------:R-:W-:-:S02]  /*1dd80*/  LOP3.LUT P2, RZ, R17, 0x4, RZ, 0xc0, !PT ;  /* 0x0000000411ff7812 */ /* 0x000fc4000784c0ff */
[----:B------:R-:W-:Y:S02]  /*1dd90*/  FSEL R127, R88, -INF , !P3 ;  /* 0xff800000587f7808 */ /* 0x000fe40005800000 */
[----:B------:R-:W-:Y:S02]  /*1dda0*/  ISETP.GT.AND P2, PT, R134, 0x9, !P2 ;  /* 0x000000098600780c */ /* 0x000fe40005744270 */
[----:B------:R-:W-:Y:S02]  /*1ddb0*/  LOP3.LUT P3, RZ, R17, 0x10000, RZ, 0xc0, !PT ;  /* 0x0001000011ff7812 */ /* 0x000fe4000786c0ff */
        /* <DEDUP_REMOVED lines=23> */
[----:B------:R-:W-:Y:S01]  /*1df30*/  FSEL R129, R10, -INF , !P2 ;  /* 0xff8000000a817808 */ /* 0x000fe20005000000 */
[----:B------:R-:W-:Y:S01]  /*1df40*/  IMAD.U32 R10, RZ, RZ, UR4 ;  /* 0x00000004ff0a7e24 */ /* 0x000fe2000f8e00ff */
        /* <DEDUP_REMOVED lines=34> */
[----:B------:R-:W-:Y:S02]  /*1e170*/  FMNMX.FTZ R4, R130, R5, !PT ;  /* 0x0000000582047209 */ /* 0x000fe40007810000 */
        /* <DEDUP_REMOVED lines=21> */
[----:B------:R-:W-:-:S04]  /*1e2d0*/  ISETP.GT.AND P2, PT, R134, 0x39, !P2 ;  /* 0x000000398600780c */ /* 0x000fc80005744270 */
        /* <DEDUP_REMOVED lines=23> */
[C---:B------:R-:W-:Y:S02]  /*1e450*/  ISETP.GT.AND P2, PT, R134.reuse, RZ, !P6 ;  /* 0x000000ff8600720c */ /* 0x040fe40007744270 */
[----:B------:R-:W-:Y:S02]  /*1e460*/  LOP3.LUT P6, RZ, R17, 0x1, RZ, 0xc0, !PT ;  /* 0x0000000111ff7812 */ /* 0x000fe400078cc0ff */
[----:B------:R-:W-:Y:S02]  /*1e470*/  ISETP.LT.OR P2, PT, R135, 0x1, P2 ;  /* 0x000000018700780c */ /* 0x000fe40001741670 */
[----:B------:R-:W-:Y:S02]  /*1e480*/  ISETP.GT.AND P3, PT, R134, 0x59, !P6 ;  /* 0x000000598600780c */ /* 0x000fe40007764270 */
[----:B------:R-:W-:-:S02]  /*1e490*/  FSEL R7, R7, -INF , !P2 ;  /* 0xff80000007077808 */ /* 0x000fc40005000000 */
[----:B------:R-:W-:Y:S02]  /*1e4a0*/  FSETP.NEU.FTZ.AND P2, PT, R5, -INF , PT ;  /* 0xff8000000500780b */ /* 0x000fe40003f5d000 */
[----:B------:R-:W-:Y:S02]  /*1e4b0*/  FMNMX.FTZ R4, R7, R9, !PT ;  /* 0x0000000907047209 */ /* 0x000fe40007810000 */
[----:B------:R-:W-:Y:S02]  /*1e4c0*/  FSEL R131, R131, RZ, P2 ;  /* 0x000000ff83837208 */ /* 0x000fe40001000000 */
[----:B------:R-:W-:Y:S02]  /*1e4d0*/  FMNMX.FTZ R4, R15, R4, !PT ;  /* 0x000000040f047209 */ /* 0x000fe40007810000 */
[----:B------:R-:W-:Y:S01]  /*1e4e0*/  ISETP.LT.OR P3, PT, R135, 0x5a, P3 ;  /* 0x0000005a8700780c */ /* 0x000fe20001f61670 */
[--C-:B------:R-:W-:Y:S01]  /*1e4f0*/  FFMA.FTZ R156, R20, R10, -R131.reuse ;  /* 0x0000000a149c7223 */ /* 0x100fe20000010883 */
[----:B------:R-:W-:Y:S01]  /*1e500*/  FMNMX.FTZ R4, R127, R4, !PT ;  /* 0x000000047f047209 */ /* 0x000fe20007810000 */
[-CC-:B------:R-:W-:Y:S01]  /*1e510*/  FFMA.FTZ R20, R21, R10.reuse, -R131.reuse ;  /* 0x0000000a15147223 */ /* 0x180fe20000010883 */
[-CC-:B------:R-:W-:Y:S01]  /*1e520*/  FFMA.FTZ R158, R90, R10.reuse, -R131.reuse ;  /* 0x0000000a5a9e7223 */ /* 0x180fe20000010883 */
[--C-:B------:R-:W-:Y:S01]  /*1e530*/  FFMA.FTZ R90, R95, R10, -R131.reuse ;  /* 0x0000000a5f5a7223 */ /* 0x100fe20000010883 */
[----:B------:R-:W-:Y:S01]  /*1e540*/  FMNMX.FTZ R21, R89, R4, !PT ;  /* 0x0000000459157209 */ /* 0x000fe20007810000 */
[-CC-:B------:R-:W-:Y:S01]  /*1e550*/  FFMA.FTZ R144, R108, R10.reuse, -R131.reuse ;  /* 0x0000000a6c907223 */ /* 0x180fe20000010883 */
[----:B------:R-:W-:Y:S01]  /*1e560*/  FSEL R126, R126, -INF , !P3 ;  /* 0xff8000007e7e7808 */ /* 0x000fe20005800000 */
        /* <DEDUP_REMOVED lines=26> */
[----:B------:R-:W-:-:S03]  /*1e710*/  FFMA.FTZ R130, R130, R10, -R131 ;  /* 0x0000000a82827223 */ /* 0x000fc60000010883 */
[----:B------:R-:W-:-:S03]  /*1e720*/  FMNMX.FTZ R91, R103, R4, !PT ;  /* 0x00000004675b7209 */ /* 0x000fc60007810000 */
[----:B------:R-:W-:Y:S01]  /*1e730*/  MUFU.EX2 R152, R152 ;  /* 0x0000009800987308 */ /* 0x000fe20000000800 */
[----:B------:R-:W-:Y:S01]  /*1e740*/  FMNMX.FTZ R4, R106, R91, !PT ;  /* 0x0000005b6a047209 */ /* 0x000fe20007810000 */
[-CC-:B------:R-:W-:Y:S01]  /*1e750*/  FFMA.FTZ R91, R97, R10.reuse, -R131.reuse ;  /* 0x0000000a615b7223 */ /* 0x180fe20000010883 */
[----:B------:R-:W-:Y:S01]  /*1e760*/  FSEL R97, R13, -INF , !P5 ;  /* 0xff8000000d617808 */ /* 0x000fe20006800000 */
[----:B------:R-:W-:Y:S01]  /*1e770*/  FFMA.FTZ R13, R105, R10, -R131 ;  /* 0x0000000a690d7223 */ /* 0x000fe20000010883 */
[----:B------:R-:W-:Y:S02]  /*1e780*/  FMNMX.FTZ R95, R107, R4, !PT ;  /* 0x000000046b5f7209 */ /* 0x000fe40007810000 */
[----:B------:R-:W-:Y:S01]  /*1e790*/  FSEL R105, R5, RZ, P2 ;  /* 0x000000ff05697208 */ /* 0x000fe20001000000 */
[----:B------:R-:W-:Y:S01]  /*1e7a0*/  MUFU.EX2 R90, R90 ;  /* 0x0000005a005a7308 */ /* 0x000fe20000000800 */
[----:B------:R-:W-:-:S03]  /*1e7b0*/  FMNMX.FTZ R95, R110, R95, !PT ;  /* 0x0000005f6e5f7209 */ /* 0x000fc60007810000 */
[----:B------:R-:W-:Y:S01]  /*1e7c0*/  FADD.FTZ R105, -R105, R12 ;  /* 0x0000000c69697221 */ /* 0x000fe20000010100 */
        /* <DEDUP_REMOVED lines=12> */
[----:B------:R-:W-:Y:S01]  /*1e890*/  FMNMX.FTZ R4, R126, R95, !PT ;  /* 0x0000005f7e047209 */ /* 0x000fe20007810000 */
[----:B------:R-:W-:Y:S02]  /*1e8a0*/  FFMA.FTZ R95, R109, R10, -R131 ;  /* 0x0000000a6d5f7223 */ /* 0x000fe40000010883 */
        /* <DEDUP_REMOVED lines=22> */
[-C--:B------:R-:W-:Y:S01]  /*1ea10*/  FFMA.FTZ R89, R89, R10.reuse, -R105 ;  /* 0x0000000a59597223 */ /* 0x080fe20000010869 */
[----:B------:R-:W-:Y:S01]  /*1ea20*/  FADD.FTZ R7, -R98, R9 ;  /* 0x0000000962077221 */ /* 0x000fe20000010100 */
[-CC-:B------:R-:W-:Y:S01]  /*1ea30*/  FFMA.FTZ R151, R102, R10.reuse, -R105.reuse ;  /* 0x0000000a66977223 */ /* 0x180fe20000010869 */
[----:B------:R-:W-:Y:S01]  /*1ea40*/  MUFU.EX2 R157, R157 ;  /* 0x0000009d009d7308 */ /* 0x000fe20000000800 */
[-CC-:B------:R-:W-:Y:S01]  /*1ea50*/  FFMA.FTZ R153, R92, R10.reuse, -R105.reuse ;  /* 0x0000000a5c997223 */ /* 0x180fe20000010869 */
[-C--:B------:R-:W-:Y:S01]  /*1ea60*/  FMUL.FTZ R7, R7, R10.reuse ;  /* 0x0000000a07077220 */ /* 0x080fe20000410000 */
[-CC-:B------:R-:W-:Y:S01]  /*1ea70*/  FFMA.FTZ R92, R93, R10.reuse, -R105.reuse ;  /* 0x0000000a5d5c7223 */ /* 0x180fe20000010869 */
[-CC-:B------:R-:W-:Y:S01]  /*1ea80*/  FFMA.FTZ R155, R129, R10.reuse, -R105.reuse ;  /* 0x0000000a819b7223 */ /* 0x180fe20000010869 */
[----:B0-----:R-:W-:Y:S01]  /*1ea90*/  FFMA.FTZ R3, R88, R3, R156 ;  /* 0x0000000358037223 */ /* 0x001fe2000001009c */
[-CC-:B------:R-:W-:Y:S01]  /*1eaa0*/  FFMA.FTZ R11, R11, R10.reuse, -R105.reuse ;  /* 0x0000000a0b0b7223 */ /* 0x180fe20000010869 */
[-C--:B------:R-:W-:Y:S01]  /*1eab0*/  FFMA.FTZ R145, R106, R10.reuse, -R105 ;  /* 0x0000000a6a917223 */ /* 0x080fe20000010869 */
[----:B------:R-:W0:Y:S01]  /*1eac0*/  MUFU.EX2 R7, R7 ;  /* 0x0000000700077308 */ /* 0x000e220000000800 */
[----:B------:R-:W-:Y:S01]  /*1ead0*/  FADD.FTZ R3, R20, R3 ;  /* 0x0000000314037221 */ /* 0x000fe20000010000 */
[-CC-:B------:R-:W-:Y:S01]  /*1eae0*/  FFMA.FTZ R93, R99, R10.reuse, -R105.reuse ;  /* 0x0000000a635d7223 */ /* 0x180fe20000010869 */
[-CC-:B------:R-:W-:Y:S01]  /*1eaf0*/  FFMA.FTZ R103, R103, R10.reuse, -R105.reuse ;  /* 0x0000000a67677223 */ /* 0x180fe20000010869 */
[-C--:B------:R-:W-:Y:S01]  /*1eb00*/  FFMA.FTZ R98, R107, R10.reuse, -R105 ;  /* 0x0000000a6b627223 */ /* 0x080fe20000010869 */
[----:B------:R-:W-:Y:S01]  /*1eb10*/  FADD.FTZ R102, R158, R3 ;  /* 0x000000039e667221 */ /* 0x000fe20000010000 */
[-CC-:B------:R-:W-:Y:S01]  /*1eb20*/  FFMA.FTZ R147, R110, R10.reuse, -R105.reuse ;  /* 0x0000000a6e937223 */ /* 0x180fe20000010869 */
[--C-:B------:R-:W-:Y:S01]  /*1eb30*/  FFMA.FTZ R141, R116, R10, -R105.reuse ;  /* 0x0000000a748d7223 */ /* 0x100fe20000010869 */
[----:B------:R-:W1:Y:S01]  /*1eb40*/  MUFU.EX2 R15, R15 ;  /* 0x0000000f000f7308 */ /* 0x000e620000000800 */
[C---:B------:R-:W-:Y:S01]  /*1eb50*/  FADD.FTZ R3, R21.reuse, R102 ;  /* 0x0000006615037221 */ /* 0x040fe20000010000 */
[----:B------:R-:W-:Y:S01]  /*1eb60*/  F2FP.F16.F32.PACK_AB R158, R21, R158 ;  /* 0x0000009e159e723e */ /* 0x000fe200000000ff */
[----:B------:R-:W-:Y:S01]  /*1eb70*/  FFMA.FTZ R143, R118, R10, -R105 ;  /* 0x0000000a768f7223 */ /* 0x000fe20000010869 */
[----:B------:R-:W-:Y:S01]  /*1eb80*/  F2FP.F16.F32.PACK_AB R156, R20, R156 ;  /* 0x0000009c149c723e */ /* 0x000fe200000000ff */
[----:B------:R-:W-:Y:S01]  /*1eb90*/  FADD.FTZ R3, R152, R3 ;  /* 0x0000000398037221 */ /* 0x000fe20000010000 */
[-CC-:B------:R-:W-:Y:S01]  /*1eba0*/  FFMA.FTZ R119, R119, R10.reuse, -R105.reuse ;  /* 0x0000000a77777223 */ /* 0x180fe20000010869 */
[----:B------:R-:W-:Y:S01]  /*1ebb0*/  FFMA.FTZ R137, R122, R10, -R105 ;  /* 0x0000000a7a897223 */ /* 0x000fe20000010869 */
[----:B------:R-:W2:Y:S01]  /*1ebc0*/  MUFU.EX2 R159, R159 ;  /* 0x0000009f009f7308 */ /* 0x000ea20000000800 */
[----:B0-----:R-:W-:Y:S01]  /*1ebd0*/  FFMA.FTZ R0, R7, R0, R157 ;  /* 0x0000000007007223 */ /* 0x001fe2000001009d */
[C---:B------:R-:W-:Y:S01]  /*1ebe0*/  FADD.FTZ R3, R90.reuse, R3 ;  /* 0x000000035a037221 */ /* 0x040fe20000010000 */
[----:B------:R-:W-:Y:S01]  /*1ebf0*/  FFMA.FTZ R123, R123, R10, -R105 ;  /* 0x0000000a7b7b7223 */ /* 0x000fe20000010869 */
[----:B------:R-:W-:-:S02]  /*1ec00*/  F2FP.F16.F32.PACK_AB R152, R90, R152 ;  /* 0x000000985a98723e */ /* 0x000fc400000000ff */
[----:B------:R-:W-:Y:S01]  /*1ec10*/  FADD.FTZ R106, R154, R3 ;  /* 0x000000039a6a7221 */ /* 0x000fe20000010000 */
[----:B------:R-:W-:Y:S01]  /*1ec20*/  F2FP.F16.F32.PACK_AB R154, R91, R154 ;  /* 0x0000009a5b9a723e */ /* 0x000fe200000000ff */
[----:B------:R-:W0:Y:S01]  /*1ec30*/  MUFU.EX2 R89, R89 ;  /* 0x0000005900597308 */ /* 0x000e220000000800 */
[----:B-1----:R-:W-:Y:S01]  /*1ec40*/  FADD.FTZ R102, R15, R0 ;  /* 0x000000000f667221 */ /* 0x002fe20000010000 */
[----:B------:R-:W-:Y:S01]  /*1ec50*/  FADD.FTZ R3, R91, R106 ;  /* 0x0000006a5b037221 */ /* 0x000fe20000010000 */
[----:B------:R-:W-:Y:S01]  /*1ec60*/  FFMA.FTZ R0, R112, R10, -R105 ;  /* 0x0000000a70007223 */ /* 0x000fe20000010869 */
[----:B------:R-:W-:Y:S02]  /*1ec70*/  ISETP.GT.AND P2, PT, R8, R180, PT ;  /* 0x000000b40800720c */ /* 0x000fe40003f44270 */
[----:B------:R-:W-:Y:S01]  /*1ec80*/  FADD.FTZ R99, R148, R3 ;  /* 0x0000000394637221 */ /* 0x000fe20000010000 */
[C---:B------:R-:W-:Y:S01]  /*1ec90*/  F2FP.F16.F32.PACK_AB R148, R94.reuse, R148 ;  /* 0x000000945e94723e */ /* 0x040fe200000000ff */
[----:B------:R-:W1:Y:S01]  /*1eca0*/  MUFU.EX2 R153, R153 ;  /* 0x0000009900997308 */ /* 0x000e620000000800 */
[----:B--2---:R-:W-:Y:S01]  /*1ecb0*/  FADD.FTZ R102, R159, R102 ;  /* 0x000000669f667221 */ /* 0x004fe20000010000 */
[----:B------:R-:W-:Y:S01]  /*1ecc0*/  FADD.FTZ R99, R94, R99 ;  /* 0x000000635e637221 */ /* 0x000fe20000010000 */
[----:B------:R-:W-:-:S02]  /*1ecd0*/  F2FP.F16.F32.PACK_AB R157, R15, R157 ;  /* 0x0000009d0f9d723e */ /* 0x000fc400000000ff */
[----:B------:R-:W-:Y:S01]  /*1ece0*/  IADD3 R8, R8, -0x1, RZ ;  /* 0xffffffff08087810 */ /* 0x000fe20007ffe0ff */
[----:B------:R-:W-:Y:S01]  /*1ecf0*/  FADD.FTZ R106, R150, R99 ;  /* 0x00000063966a7221 */ /* 0x000fe20000010000 */
[----:B------:R-:W-:Y:S01]  /*1ed00*/  @!P1 PRMT R99, RZ, 0x654, R14 ;  /* 0x00000654ff639816 */ /* 0x000fe2000000000e */
[----:B------:R-:W2:Y:S01]  /*1ed10*/  MUFU.EX2 R92, R92 ;  /* 0x0000005c005c7308 */ /* 0x000ea20000000800 */
[----:B0-----:R-:W-:Y:S01]  /*1ed20*/  FADD.FTZ R102, R89, R102 ;  /* 0x0000006659667221 */ /* 0x001fe20000010000 */
[----:B------:R-:W-:Y:S01]  /*1ed30*/  FFMA.FTZ R14, R117, R10, -R105 ;  /* 0x0000000a750e7223 */ /* 0x000fe20000010869 */
[----:B------:R0:W-:Y:S01]  /*1ed40*/  @!P1 SYNCS.ARRIVE.TRANS64.RED.A1T0 RZ, [R99+URZ], RZ ;  /* 0x000000ff63ff99a7 */ /* 0x0001e2000810043f */
[----:B------:R-:W-:Y:S02]  /*1ed50*/  F2FP.F16.F32.PACK_AB R150, R13, R150 ;  /* 0x000000960d96723e */ /* 0x000fe400000000ff */
[----:B------:R-:W-:Y:S02]  /*1ed60*/  F2FP.F16.F32.PACK_AB R159, R89, R159 ;  /* 0x0000009f599f723e */ /* 0x000fe400000000ff */
[----:B------:R-:W3:Y:S01]  /*1ed70*/  MUFU.EX2 R155, R155 ;  /* 0x0000009b009b7308 */ /* 0x000ee20000000800 */
        /* <DEDUP_REMOVED lines=8> */
[----:B---3--:R-:W-:Y:S01]  /*1ee00*/  FADD.FTZ R102, R155, R102 ;  /* 0x000000669b667221 */ /* 0x008fe20000010000 */
[----:B------:R-:W-:-:S04]  /*1ee10*/  FADD.FTZ R3, R95, R106 ;  /* 0x0000006a5f037221 */ /* 0x000fc80000010000 */
[----:B0-----:R-:W-:Y:S01]  /*1ee20*/  FADD.FTZ R99, R146, R3 ;  /* 0x0000000392637221 */ /* 0x001fe20000010000 */
[-C--:B------:R-:W-:Y:S01]  /*1ee30*/  FFMA.FTZ R3, R97, R10.reuse, -R105 ;  /* 0x0000000a61037223 */ /* 0x080fe20000010869 */
[----:B------:R-:W0:Y:S01]  /*1ee40*/  MUFU.EX2 R93, R93 ;  /* 0x0000005d005d7308 */ /* 0x000e220000000800 */
[----:B-1----:R-:W-:Y:S01]  /*1ee50*/  FADD.FTZ R102, R11, R102 ;  /* 0x000000660b667221 */ /* 0x002fe20000010000 */
[----:B------:R-:W-:Y:S01]  /*1ee60*/  FADD.FTZ R99, R96, R99 ;  /* 0x0000006360637221 */ /* 0x000fe20000010000 */
[----:B------:R-:W-:Y:S01]  /*1ee70*/  FFMA.FTZ R105, R126, R10, -R105 ;  /* 0x0000000a7e697223 */ /* 0x000fe20000010869 */
[----:B------:R-:W-:Y:S02]  /*1ee80*/  F2FP.F16.F32.PACK_AB R146, R96, R146 ;  /* 0x000000926092723e */ /* 0x000fe400000000ff */
[----:B------:R-:W-:Y:S01]  /*1ee90*/  FADD.FTZ R99, R140, R99 ;  /* 0x000000638c637221 */ /* 0x000fe20000010000 */
[C---:B------:R-:W-:Y:S01]  /*1eea0*/  F2FP.F16.F32.PACK_AB R140, R100.reuse, R140 ;  /* 0x0000008c648c723e */ /* 0x040fe200000000ff */
[----:B------:R-:W1:Y:S01]  /*1eeb0*/  MUFU.EX2 R151, R151 ;  /* 0x0000009700977308 */ /* 0x000e620000000800 */
[----:B--2---:R-:W-:Y:S01]  /*1eec0*/  FADD.FTZ R102, R149, R102 ;  /* 0x0000006695667221 */ /* 0x004fe20000010000 */
[----:B------:R-:W-:Y:S01]  /*1eed0*/  FADD.FTZ R99, R100, R99 ;  /* 0x0000006364637221 */ /* 0x000fe20000010000 */
[----:B------:R-:W-:-:S05]  /*1eee0*/  F2FP.F16.F32.PACK_AB R155, R11, R155 ;  /* 0x0000009b0b9b723e */ /* 0x000fca00000000ff */
[----:B------:R-:W2:Y:S01]  /*1eef0*/  MUFU.EX2 R9, R103 ;  /* 0x0000006700097308 */ /* 0x000ea20000000800 */
[C---:B0-----:R-:W-:Y:S01]  /*1ef00*/  FADD.FTZ R102, R93.reuse, R102 ;  /* 0x000000665d667221 */ /* 0x041fe20000010000 */
[----:B------:R-:W-:-:S06]  /*1ef10*/  F2FP.F16.F32.PACK_AB R149, R93, R149 ;  /* 0x000000955d95723e */ /* 0x000fcc00000000ff */
[----:B------:R-:W0:Y:S01]  /*1ef20*/  MUFU.EX2 R145, R145 ;  /* 0x0000009100917308 */ /* 0x000e220000000800 */
[----:B-1----:R-:W-:-:S07]  /*1ef30*/  FADD.FTZ R102, R151, R102 ;  /* 0x0000006697667221 */ /* 0x002fce0000010000 */
[----:B------:R-:W1:Y:S01]  /*1ef40*/  MUFU.EX2 R98, R98 ;  /* 0x0000006200627308 */ /* 0x000e620000000800 */
[C---:B--2---:R-:W-:Y:S01]  /*1ef50*/  FADD.FTZ R102, R9.reuse, R102 ;  /* 0x0000006609667221 */ /* 0x044fe20000010000 */
[----:B------:R-:W-:Y:S01]  /*1ef60*/  F2FP.F16.F32.PACK_AB R151, R9, R151 ;  /* 0x000000970997723e */ /* 0x000fe200000000ff */
[----:B------:R-:W-:-:S05]  /*1ef70*/  IMAD.MOV.U32 R9, RZ, RZ, R4 ;  /* 0x000000ffff097224 */ /* 0x000fca00078e0004 */
        /* <DEDUP_REMOVED lines=38> */
[----:B0-----:R-:W-:Y:S01]  /*1f1e0*/  FADD.FTZ R20, R139, R20 ;  /* 0x000000148b147221 */ /* 0x001fe20000010000 */
[C---:B-1----:R-:W-:Y:S01]  /*1f1f0*/  FADD.FTZ R3, R12.reuse, R91 ;  /* 0x0000005b0c037221 */ /* 0x042fe20000010000 */
[----:B------:R-:W-:Y:S01]  /*1f200*/  F2FP.F16.F32.PACK_AB R138, R12, R138 ;  /* 0x0000008a0c8a723e */ /* 0x000fe200000000ff */
[----:B------:R-:W-:Y:S02]  /*1f210*/  IMAD.MOV.U32 R12, RZ, RZ, R5 ;  /* 0x000000ffff0c7224 */ /* 0x000fe400078e0005 */
[C---:B--2---:R-:W-:Y:S01]  /*1f220*/  FADD.FTZ R0, R105.reuse, R20 ;  /* 0x0000001469007221 */ /* 0x044fe20000010000 */
[----:B------:R-:W-:Y:S01]  /*1f230*/  F2FP.F16.F32.PACK_AB R139, R105, R139 ;  /* 0x0000008b698b723e */ /* 0x000fe200000000ff */
[----:B------:R-:W-:Y:S06]  /*1f240*/  @P2 BRA `(.L_x_1710) ;  /* 0xffffffc800142947 */ /* 0x000fec000383ffff */
.L_x_1691:
[----:B------:R-:W-:Y:S05]  /*1f250*/  BSYNC B0 ;  /* 0x0000000000007941 */ /* 0x000fea0003800000 */
.L_x_1690:
        /* <DEDUP_REMOVED lines=67> */
.L_x_1711:
[----:B------:R-:W-:Y:S01]  /*1f690*/  IMAD R13, R22, 0x8, R2 ;  /* 0x00000008160d7824 */ /* 0x000fe200078e0202 */
[----:B------:R-:W-:-:S04]  /*1f6a0*/  SHF.L.U32 R6, R23, 0x1f, RZ ;  /* 0x0000001f17067819 */ /* 0x000fc800000006ff */
[----:B------:R0:W1:Y:S01]  /*1f6b0*/  SYNCS.PHASECHK.TRANS64.TRYWAIT P2, [R13+URZ+0x2a850], R6 ;  /* 0x02a850060d0075a7 */ /* 0x000062000804017f */
[----:B------:R-:W-:Y:S05]  /*1f6c0*/  @!P0 BRA `(.L_x_1712) ;  /* 0x0000000000048947 */ /* 0x000fea0003800000 */
[----:B------:R-:W-:Y:S01]  /*1f6d0*/  BPT.TRAP 0x1 ;  /* 0x000000040000795c */ /* 0x000fe20000300000 */
.L_x_1712:
[----:B------:R-:W-:Y:S01]  /*1f6e0*/  VIADD R2, R2, 0x400 ;  /* 0x0000040002027836 */ /* 0x000fe20000000000 */
[----:B------:R-:W-:Y:S04]  /*1f6f0*/  BSSY B0, `(.L_x_1713) ;  /* 0x0000008000007945 */ /* 0x000fe80003800000 */
[----:B------:R-:W-:-:S04]  /*1f700*/  SHF.R.U32.HI R2, RZ, 0x4, R2 ;  /* 0x00000004ff027819 */ /* 0x000fc80000011602 */
[----:B------:R-:W-:-:S04]  /*1f710*/  LOP3.LUT R2, R2, 0x3fff, RZ, 0xc0, !PT ;  /* 0x00003fff02027812 */ /* 0x000fc800078ec0ff */
[----:B------:R-:W-:-:S05]  /*1f720*/  LOP3.LUT R7, R2, 0x3000000, RZ, 0xfc, !PT ;  /* 0x0300000002077812 */ /* 0x000fca00078efcff */
[----:B------:R-:W-:Y:S01]  /*1f730*/  IMAD R2, R22, 0x600, R7 ;  /* 0x0000060016027824 */ /* 0x000fe200078e0207 */
[----:B-1----:R-:W-:Y:S06]  /*1f740*/  @P2 BRA `(.L_x_1714) ;  /* 0x0000000000082947 */ /* 0x002fec0003800000 */
[----:B------:R-:W1:Y:S02]  /*1f750*/  SYNCS.PHASECHK.TRANS64.TRYWAIT P0, [R13+URZ+0x2a850], R6 ;  /* 0x02a850060d0075a7 */ /* 0x000e64000800017f */
[----:B-1----:R-:W-:Y:S05]  /*1f760*/  @!P0 BRA `(.L_x_1715) ;  /* 0x000000d000988947 */ /* 0x002fea0003800000 */
.L_x_1714:
[----:B------:R-:W-:Y:S05]  /*1f770*/  BSYNC B0 ;  /* 0x0000000000007941 */ /* 0x000fea0003800000 */
.L_x_1713:
[----:B------:R-:W-:Y:S01]  /*1f780*/  IMAD.MOV.U32 R7, RZ, RZ, 0x40000040 ;  /* 0x40000040ff077424 */ /* 0x000fe200078e00ff */
[----:B01----:R-:W-:Y:S01]  /*1f790*/  MOV R6, R2 ;  /* 0x0000000200067202 */ /* 0x003fe20000000f00 */
[----:B------:R-:W-:Y:S01]  /*1f7a0*/  WARPGROUP.ARRIVE ;  /* 0x00000000000079c5 */ /* 0x000fe20000000000 */
[----:B------:R-:W-:Y:S01]  /*1f7b0*/  @!P1 IADD3 R12, R13, 0x2a860, RZ ;  /* 0x0002a8600d0c9810 */ /* 0x000fe20007ffe0ff */
[----:B------:R-:W-:Y:S01]  /*1f7c0*/  VIADD R22, R22, 0x1 ;  /* 0x0000000116167836 */ /* 0x000fe20000000000 */
[----:B------:R-:W-:Y:S01]  /*1f7d0*/  R2UR UR6, R6 ;  /* 0x00000000060672ca */ /* 0x000fe200000e0000 */
[----:B------:R-:W-:Y:S01]  /*1f7e0*/  VIADD R6, R2, 0x80 ;  /* 0x0000008002067836 */ /* 0x000fe20000000000 */
[----:B------:R-:W-:Y:S01]  /*1f7f0*/  R2UR UR7, R7 ;  /* 0x00000000070772ca */ /* 0x000fe200000e0000 */
[----:B------:R-:W-:Y:S01]  /*1f800*/  IMAD.MOV.U32 R7, RZ, RZ, 0x40000040 ;  /* 0x40000040ff077424 */ /* 0x000fe200078e00ff */
[----:B------:R-:W-:Y:S01]  /*1f810*/  @!P1 PRMT R12, RZ, 0x654, R12 ;  /* 0x00000654ff0c9816 */ /* 0x000fe2000000000c */
[----:B------:R-:W-:Y:S01]  /*1f820*/  VIADD R188, R188, 0x1 ;  /* 0x00000001bcbc7836 */ /* 0x000fe20000000000 */
[----:B------:R-:W-:-:S04]  /*1f830*/  ISETP.NE.AND P2, PT, R22, 0x2, PT ;  /* 0x000000021600780c */ /* 0x000fc80003f45270 */
[----:B------:R-:W-:-:S05]  /*1f840*/  SEL R22, R22, RZ, P2 ;  /* 0x000000ff16167207 */ /* 0x000fca0001000000 */
        /* <DEDUP_REMOVED lines=26> */
[----:B------:R-:W0:Y:S02]  /*1f9f0*/  SHFL.BFLY PT, R2, R3, 0x2, 0x1f ;  /* 0x0c401f0003027f89 */ /* 0x000e2400000e0000 */
[----:B0-----:R-:W-:Y:S01]  /*1fa00*/  FADD.FTZ R2, R2, R3 ;  /* 0x0000000302027221 */ /* 0x001fe20000010000 */
[----:B------:R-:W-:Y:S01]  /*1fa10*/  IMAD.MOV.U32 R3, RZ, RZ, -0x800000 ;  /* 0xff800000ff037424 */ /* 0x000fe200078e00ff */
[----:B------:R-:W-:Y:S02]  /*1fa20*/  WARPGROUP.DEPBAR.LE gsb0, 0x0 ;  /* 0x00008000000079c5 */ /* 0x000fe40000010000 */
[----:B------:R-:W-:-:S06]  /*1fa30*/  WARPGROUP.ARRIVE ;  /* 0x00000000000079c5 */ /* 0x000fcc0000000000 */
[----:B------:R-:W-:Y:S01]  /*1fa40*/  HGMMA.64x128x16.F32 R24, R140, gdesc[UR4].tnspB, R24, gsb0 ;  /* 0x41e000048c187df0 */ /* 0x000fe20008000818 */
[----:B------:R-:W-:Y:S02]  /*1fa50*/  R2UR UR6, R6 ;  /* 0x00000000060672ca */ /* 0x000fe400000e0000 */
[----:B------:R-:W-:Y:S02]  /*1fa60*/  R2UR UR7, R7 ;  /* 0x00000000070772ca */ /* 0x000fe400000e0000 */
[----:B------:R-:W0:Y:S02]  /*1fa70*/  SHFL.BFLY PT, R7, R0, 0x2, 0x1f ;  /* 0x0c401f0000077f89 */ /* 0x000e2400000e0000 */
[----:B0-----:R-:W-:Y:S01]  /*1fa80*/  FADD.FTZ R6, R7, R0 ;  /* 0x0000000007067221 */ /* 0x001fe20000010000 */
[----:B------:R-:W-:Y:S01]  /*1fa90*/  SEL R0, RZ, 0x1, P2 ;  /* 0x00000001ff007807 */ /* 0x000fe20001000000 */
[----:B------:R-:W0:Y:S03]  /*1faa0*/  SHFL.BFLY PT, R7, R2, 0x1, 0x1f ;  /* 0x0c201f0002077f89 */ /* 0x000e2600000e0000 */
[----:B------:R-:W-:Y:S01]  /*1fab0*/  LOP3.LUT R23, R23, R0, RZ, 0x3c, !PT ;  /* 0x0000000017177212 */ /* 0x000fe200078e3cff */
[----:B------:R-:W1:Y:S01]  /*1fac0*/  SHFL.BFLY PT, R9, R6, 0x1, 0x1f ;  /* 0x0c201f0006097f89 */ /* 0x000e6200000e0000 */
[----:B------:R-:W-:-:S02]  /*1fad0*/  IMAD.MOV.U32 R0, RZ, RZ, -0x800000 ;  /* 0xff800000ff007424 */ /* 0x000fc400078e00ff */
[----:B0-----:R-:W-:Y:S01]  /*1fae0*/  FADD.FTZ R14, R2, R7 ;  /* 0x00000007020e7221 */ /* 0x001fe20000010000 */
[----:B------:R-:W-:Y:S02]  /*1faf0*/  IMAD.MOV.U32 R7, RZ, RZ, RZ ;  /* 0x000000ffff077224 */ /* 0x000fe400078e00ff */
        /* <DEDUP_REMOVED lines=84> */
.L_x_1576:
[----:B------:R-:W0:Y:S08]  /*20040*/  S2UR UR5, SR_CgaCtaId ;  /* 0x00000000000579c3 */ /* 0x000e300000008800 */
[----:B------:R-:W-:Y:S06]  /*20050*/  BAR.SYNC.DEFER_BLOCKING 0x5, 0x180 ;  /* 0x0146000000007b1d */ /* 0x000fec0000010000 */
[----:B------:R-:W-:Y:S01]  /*20060*/  UMOV UR4, 0x400 ;  /* 0x0000040000047882 */ /* 0x000fe20000000000 */
[----:B------:R-:W-:Y:S01]  /*20070*/  BSSY B0, `(.L_x_1716) ;  /* 0x00002d3000007945 */ /* 0x000fe20003800000 */
[----:B0-----:R-:W-:-:S06]  /*20080*/  ULEA UR4, UR5, UR4, 0x18 ;  /* 0x0000000405047291 */ /* 0x001fcc000f8ec03f */
[----:B------:R-:W-:-:S05]  /*20090*/  IMAD.U32 R2, RZ, RZ, UR4 ;  /* 0x00000004ff027e24 */ /* 0x000fca000f8e00ff */
[----:B------:R0:W1:Y:S01]  /*200a0*/  LDS.128 R28, [R2+0x2a8d0] ;  /* 0x02a8d000021c7984 */ /* 0x0000620000000c00 */
[----:B------:R-:W-:Y:S06]  /*200b0*/  BAR.ARV 0x4, 0x180 ;  /* 0x0106000000007b1d */ /* 0x000fec0000002000 */
[----:B------:R-:W-:Y:S05]  /*200c0*/  @P0 BRA `(.L_x_1717) ;  /* 0x00000020004c0947 */ /* 0x000fea0003800000 */
[----:B------:R-:W2:Y:S01]  /*200d0*/  LDL R4, [R1+0x88] ;  /* 0x0000880001047983 */ /* 0x000ea20000100800 */
[----:B------:R-:W-:Y:S01]  /*200e0*/  ULDC.64 UR4, c[0x0][0xc00] ;  /* 0x0003000000047ab9 */ /* 0x000fe20000000a00 */
[----:B------:R-:W-:Y:S01]  /*200f0*/  ULDC.64 UR6, c[0x0][0xc08] ;  /* 0x0003020000067ab9 */ /* 0x000fe20000000a00 */
[----:B------:R-:W3:Y:S01]  /*20100*/  S2R R5, SR_SWINHI ;  /* 0x0000000000057919 */ /* 0x000ee20000002f00 */
[----:B------:R-:W-:Y:S02]  /*20110*/  MOV R72, R2 ;  /* 0x0000000200487202 */ /* 0x000fe40000000f00 */
[----:B---3--:R-:W-:Y:S01]  /*20120*/  MOV R73, R5 ;  /* 0x0000000500497202 */ /* 0x008fe20000000f00 */
[----:B------:R-:W-:Y:S02]  /*20130*/  BAR.SYNC.DEFER_BLOCKING 0x1, 0x100 ;  /* 0x0044000000007b1d */ /* 0x000fe40000010000 */
[----:B--2---:R-:W-:-:S03]  /*20140*/  IMAD.WIDE R4, R4, 0x2, R72 ;  /* 0x0000000204047825 */ /* 0x004fc600078e0248 */
[C---:B------:R-:W-:Y:S02]  /*20150*/  LOP3.LUT R7, R4.reuse, 0x380, RZ, 0xc0, !PT ;  /* 0x0000038004077812 */ /* 0x040fe400078ec0ff */
[C---:B------:R-:W-:Y:S02]  /*20160*/  IADD3 R35, P6, R4.reuse, 0x20, RZ ;  /* 0x0000002004237810 */ /* 0x040fe40007fde0ff */
[----:B------:R-:W-:Y:S02]  /*20170*/  SHF.R.U64 R7, R7, 0x3, RZ ;  /* 0x0000000307077819 */ /* 0x000fe400000012ff */
[C---:B------:R-:W-:Y:S01]  /*20180*/  IADD3 R10, P5, R4.reuse, 0x40, RZ ;  /* 0x00000040040a7810 */ /* 0x040fe20007fbe0ff */
[----:B------:R-:W-:Y:S01]  /*20190*/  IMAD.X R9, RZ, RZ, R5, P6 ;  /* 0x000000ffff097224 */ /* 0x000fe200030e0605 */
[C---:B------:R-:W-:Y:S02]  /*201a0*/  IADD3 R101, P4, R4.reuse, 0x60, RZ ;  /* 0x0000006004657810 */ /* 0x040fe40007f9e0ff */
[----:B------:R-:W-:-:S02]  /*201b0*/  IADD3 R103, P3, R4, 0x4000, RZ ;  /* 0x0000400004677810 */ /* 0x000fc40007f7e0ff */
[C---:B------:R-:W-:Y:S01]  /*201c0*/  IADD3 R105, P2, R4.reuse, 0x4020, RZ ;  /* 0x0000402004697810 */ /* 0x040fe20007f5e0ff */
[--C-:B------:R-:W-:Y:S01]  /*201d0*/  IMAD.X R13, RZ, RZ, R5.reuse, P4 ;  /* 0x000000ffff0d7224 */ /* 0x100fe200020e0605 */
[C---:B------:R-:W-:Y:S01]  /*201e0*/  IADD3 R107, P1, R4.reuse, 0x4040, RZ ;  /* 0x00004040046b7810 */ /* 0x040fe20007f3e0ff */
[--C-:B------:R-:W-:Y:S01]  /*201f0*/  IMAD.X R15, RZ, RZ, R5.reuse, P3 ;  /* 0x000000ffff0f7224 */ /* 0x100fe200018e0605 */
[----:B------:R-:W-:Y:S01]  /*20200*/  IADD3 R109, P0, R4, 0x4060, RZ ;  /* 0x00004060046d7810 */ /* 0x000fe20007f1e0ff */
[--C-:B------:R-:W-:Y:S01]  /*20210*/  IMAD.X R25, RZ, RZ, R5.reuse, P2 ;  /* 0x000000ffff197224 */ /* 0x100fe200010e0605 */
[----:B------:R-:W-:Y:S01]  /*20220*/  LOP3.LUT R4, R7, R4, RZ, 0x3c, !PT ;  /* 0x0000000407047212 */ /* 0x000fe200078e3cff */
[--C-:B------:R-:W-:Y:S01]  /*20230*/  IMAD.X R27, RZ, RZ, R5.reuse, P1 ;  /* 0x000000ffff1b7224 */ /* 0x100fe200008e0605 */
[----:B------:R-:W-:Y:S01]  /*20240*/  LOP3.LUT R6, R35, 0x380, RZ, 0xc0, !PT ;  /* 0x0000038023067812 */ /* 0x000fe200078ec0ff */
[----:B------:R-:W-:Y:S01]  /*20250*/  IMAD.X R33, RZ, RZ, R5, P0 ;  /* 0x000000ffff217224 */ /* 0x000fe200000e0605 */
[----:B------:R-:W-:-:S02]  /*20260*/  LOP3.LUT R7, R10, 0x380, RZ, 0xc0, !PT ;  /* 0x000003800a077812 */ /* 0x000fc400078ec0ff */
[----:B------:R-:W-:Y:S02]  /*20270*/  SHF.R.U64 R6, R6, 0x3, RZ ;  /* 0x0000000306067819 */ /* 0x000fe400000012ff */
[----:B------:R-:W-:Y:S02]  /*20280*/  SHF.R.U64 R7, R7, 0x3, RZ ;  /* 0x0000000307077819 */ /* 0x000fe400000012ff */
[----:B------:R-:W-:Y:S02]  /*20290*/  LOP3.LUT R12, R101, 0x380, RZ, 0xc0, !PT ;  /* 0x00000380650c7812 */ /* 0x000fe400078ec0ff */
[----:B------:R-:W-:Y:S02]  /*202a0*/  LOP3.LUT R14, R103, 0x380, RZ, 0xc0, !PT ;  /* 0x00000380670e7812 */ /* 0x000fe400078ec0ff */
[----:B------:R-:W-:Y:S02]  /*202b0*/  LOP3.LUT R24, R105, 0x380, RZ, 0xc0, !PT ;  /* 0x0000038069187812 */ /* 0x000fe400078ec0ff */
[----:B------:R-:W-:-:S02]  /*202c0*/  LOP3.LUT R26, R107, 0x380, RZ, 0xc0, !PT ;  /* 0x000003806b1a7812 */ /* 0x000fc400078ec0ff */
[----:B-1----:R-:W-:Y:S02]  /*202d0*/  LOP3.LUT R28, R109, 0x380, RZ, 0xc0, !PT ;  /* 0x000003806d1c7812 */ /* 0x002fe400078ec0ff */
[----:B------:R-:W-:Y:S02]  /*202e0*/  IADD3.X R11, RZ, R5, RZ, P5, !PT ;  /* 0x00000005ff0b7210 */ /* 0x000fe40002ffe4ff */
[----:B------:R-:W-:Y:S02]  /*202f0*/  LOP3.LUT R8, R6, R35, RZ, 0x3c, !PT ;  /* 0x0000002306087212 */ /* 0x000fe400078e3cff */
[----:B------:R-:W-:Y:S02]  /*20300*/  LOP3.LUT R10, R7, R10, RZ, 0x3c, !PT ;  /* 0x0000000a070a7212 */ /* 0x000fe400078e3cff */
[----:B------:R-:W-:Y:S02]  /*20310*/  MOV R34, R4 ;  /* 0x0000000400227202 */ /* 0x000fe40000000f00 */
[----:B------:R-:W-:-:S02]  /*20320*/  SHF.R.U64 R12, R12, 0x3, RZ ;  /* 0x000000030c0c7819 */ /* 0x000fc400000012ff */
[----:B------:R-:W-:Y:S02]  /*20330*/  SHF.R.U64 R14, R14, 0x3, RZ ;  /* 0x000000030e0e7819 */ /* 0x000fe400000012ff */
[----:B------:R-:W-:Y:S02]  /*20340*/  F2FP.F16.F32.PACK_AB R4, R21, R20 ;  /* 0x000000141504723e */ /* 0x000fe400000000ff */
[----:B------:R-:W-:Y:S02]  /*20350*/  F2FP.F16.F32.PACK_AB R5, R95, R94 ;  /* 0x0000005e5f05723e */ /* 0x000fe400000000ff */
[----:B------:R-:W-:Y:S02]  /*20360*/  F2FP.F16.F32.PACK_AB R6, R89, R88 ;  /* 0x000000585906723e */ /* 0x000fe400000000ff */
[----:B------:R-:W-:Y:S02]  /*20370*/  F2FP.F16.F32.PACK_AB R7, R97, R96 ;  /* 0x000000606107723e */ /* 0x000fe400000000ff */
[----:B------:R-:W-:-:S02]  /*20380*/  SHF.R.U64 R24, R24, 0x3, RZ ;  /* 0x0000000318187819 */ /* 0x000fc400000012ff */
[----:B------:R-:W-:Y:S01]  /*20390*/  SHF.R.U64 R26, R26, 0x3, RZ ;  /* 0x000000031a1a7819 */ /* 0x000fe200000012ff */
[----:B------:R1:W-:Y:S01]  /*203a0*/  STSM.16.M88.4 [R34], R4 ;  /* 0x0000000422007844 */ /* 0x0003e20000000200 */
[----:B------:R-:W-:Y:S02]  /*203b0*/  SHF.R.U64 R28, R28, 0x3, RZ ;  /* 0x000000031c1c7819 */ /* 0x000fe400000012ff */
[----:B------:R-:W-:Y:S02]  /*203c0*/  LOP3.LUT R12, R12, R101, RZ, 0x3c, !PT ;  /* 0x000000650c0c7212 */ /* 0x000fe400078e3cff */
[----:B------:R-:W-:Y:S01]  /*203d0*/  LOP3.LUT R14, R14, R103, RZ, 0x3c, !PT ;  /* 0x000000670e0e7212 */ /* 0x000fe200078e3cff */
[----:B------:R-:W2:Y:S01]  /*203e0*/  LDC.64 R100, c[0x0][0xc00] ;  /* 0x00030000ff647b82 */ /* 0x000ea20000000a00 */
[----:B------:R-:W-:Y:S02]  /*203f0*/  LOP3.LUT R24, R24, R105, RZ, 0x3c, !PT ;  /* 0x0000006918187212 */ /* 0x000fe400078e3cff */
[----:B------:R-:W-:-:S02]  /*20400*/  LOP3.LUT R26, R26, R107, RZ, 0x3c, !PT ;  /* 0x0000006b1a1a7212 */ /* 0x000fc400078e3cff */
[----:B------:R-:W-:Y:S02]  /*20410*/  LOP3.LUT R32, R28, R109, RZ, 0x3c, !PT ;  /* 0x0000006d1c207212 */ /* 0x000fe400078e3cff */
[----:B------:R-:W-:Y:S02]  /*20420*/  MOV R107, R8 ;  /* 0x00000008006b7202 */ /* 0x000fe40000000f00 */
[----:B------:R-:W-:Y:S02]  /*20430*/  MOV R106, R10 ;  /* 0x0000000a006a7202 */ /* 0x000fe40000000f00 */
[----:B-1----:R-:W-:Y:S02]  /*20440*/  F2FP.F16.F32.PACK_AB R4, R91, R90 ;  /* 0x0000005a5b04723e */ /* 0x002fe400000000ff */
[----:B------:R-:W-:Y:S02]  /*20450*/  F2FP.F16.F32.PACK_AB R5, R99, R98 ;  /* 0x000000626305723e */ /* 0x000fe400000000ff */
[----:B------:R-:W-:-:S02]  /*20460*/  F2FP.F16.F32.PACK_AB R6, R37, R36 ;  /* 0x000000242506723e */ /* 0x000fc400000000ff */
[----:B------:R-:W-:Y:S02]  /*20470*/  F2FP.F16.F32.PACK_AB R7, R39, R38 ;  /* 0x000000262707723e */ /* 0x000fe400000000ff */
[----:B------:R-:W-:Y:S02]  /*20480*/  F2FP.F16.F32.PACK_AB R8, R41, R40 ;  /* 0x000000282908723e */ /* 0x000fe400000000ff */
[----:B------:R-:W-:Y:S01]  /*20490*/  F2FP.F16.F32.PACK_AB R9, R43, R42 ;  /* 0x0000002a2b09723e */ /* 0x000fe200000000ff */
[----:B------:R1:W-:Y:S01]  /*204a0*/  STSM.16.M88.4 [R107], R4 ;  /* 0x000000046b007844 */ /* 0x0003e20000000200 */
[----:B------:R-:W-:Y:S02]  /*204b0*/  F2FP.F16.F32.PACK_AB R10, R45, R44 ;  /* 0x0000002c2d0a723e */ /* 0x000fe400000000ff */
[----:B------:R-:W-:Y:S02]  /*204c0*/  F2FP.F16.F32.PACK_AB R11, R47, R46 ;  /* 0x0000002e2f0b723e */ /* 0x000fe400000000ff */
[----:B------:R-:W-:-:S02]  /*204d0*/  MOV R105, R12 ;  /* 0x0000000c00697202 */ /* 0x000fc40000000f00 */
[----:B------:R-:W-:Y:S01]  /*204e0*/  MOV R28, R14 ;  /* 0x0000000e001c7202 */ /* 0x000fe20000000f00 */
[----:B------:R-:W-:Y:S01]  /*204f0*/  STSM.16.M88.4 [R106], R8 ;  /* 0x000000086a007844 */ /* 0x000fe20000000200 */
[----:B------:R-:W-:Y:S02]  /*20500*/  MOV R104, R24 ;  /* 0x0000001800687202 */ /* 0x000fe40000000f00 */
[----:B------:R-:W-:Y:S02]  /*20510*/  MOV R103, R26 ;  /* 0x0000001a00677202 */ /* 0x000fe40000000f00 */
[----:B------:R-:W-:Y:S02]  /*20520*/  F2FP.F16.F32.PACK_AB R12, R49, R48 ;  /* 0x00000030310c723e */ /* 0x000fe400000000ff */
        /* <DEDUP_REMOVED lines=9> */
[----:B------:R-:W-:Y:S01]  /*205c0*/  F2FP.F16.F32.PACK_AB R32, R65, R64 ;  /* 0x000000404120723e */ /* 0x000fe200000000ff */
[----:B------:R3:W-:Y:S01]  /*205d0*/  STSM.16.M88.4 [R28], R24 ;  /* 0x000000181c007844 */ /* 0x0007e20000000200 */
[----:B------:R-:W-:Y:S02]  /*205e0*/  F2FP.F16.F32.PACK_AB R33, R67, R66 ;  /* 0x000000424321723e */ /* 0x000fe400000000ff */
[----:B------:R-:W-:Y:S02]  /*205f0*/  F2FP.F16.F32.PACK_AB R34, R69, R68 ;  /* 0x000000444522723e */ /* 0x000fe400000000ff */
[----:B------:R-:W-:Y:S02]  /*20600*/  F2FP.F16.F32.PACK_AB R35, R71, R70 ;  /* 0x000000464723723e */ /* 0x000fe400000000ff */
[----:B-1----:R-:W-:Y:S01]  /*20610*/  F2FP.F16.F32.PACK_AB R4, R93, R92 ;  /* 0x0000005c5d04723e */ /* 0x002fe200000000ff */
[----:B--2---:R-:W-:Y:S01]  /*20620*/  IMAD.WIDE R12, R187, 0x4, R100 ;  /* 0x00000004bb0c7825 */ /* 0x004fe200078e0264 */
[----:B------:R-:W-:Y:S01]  /*20630*/  F2FP.F16.F32.PACK_AB R5, R75, R74 ;  /* 0x0000004a4b05723e */ /* 0x000fe200000000ff */
[----:B------:R-:W-:Y:S01]  /*20640*/  STSM.16.M88.4 [R104], R32 ;  /* 0x0000002068007844 */ /* 0x000fe20000000200 */
[----:B------:R-:W-:Y:S01]  /*20650*/  F2FP.F16.F32.PACK_AB R6, R77, R76 ;  /* 0x0000004c4d06723e */ /* 0x000fe200000000ff */
[----:B------:R-:W1:Y:S01]  /*20660*/  LDC R101, c[0x0][0xbe8] ;  /* 0x0002fa00ff657b82 */ /* 0x000e620000000800 */
[----:B------:R-:W-:-:S02]  /*20670*/  F2FP.F16.F32.PACK_AB R7, R79, R78 ;  /* 0x0000004e4f07723e */ /* 0x000fc400000000ff */
[----:B------:R-:W-:Y:S01]  /*20680*/  F2FP.F16.F32.PACK_AB R8, R81, R80 ;  /* 0x000000505108723e */ /* 0x000fe200000000ff */
[----:B---3--:R-:W-:Y:S01]  /*20690*/  IMAD.MOV.U32 R28, RZ, RZ, RZ ;  /* 0x000000ffff1c7224 */ /* 0x008fe200078e00ff */
[----:B------:R-:W-:Y:S01]  /*206a0*/  F2FP.F16.F32.PACK_AB R9, R83, R82 ;  /* 0x000000525309723e */ /* 0x000fe200000000ff */
[----:B------:R2:W-:Y:S01]  /*206b0*/  STSM.16.M88.4 [R103], R4 ;  /* 0x0000000467007844 */ /* 0x0005e20000000200 */
[----:B------:R-:W-:Y:S02]  /*206c0*/  F2FP.F16.F32.PACK_AB R10, R85, R84 ;  /* 0x00000054550a723e */ /* 0x000fe400000000ff */
[----:B------:R-:W-:Y:S01]  /*206d0*/  F2FP.F16.F32.PACK_AB R11, R87, R86 ;  /* 0x00000056570b723e */ /* 0x000fe200000000ff */
[----:B------:R-:W3:Y:S01]  /*206e0*/  LDC.64 R14, c[0x0][0xba8] ;  /* 0x0002ea00ff0e7b82 */ /* 0x000ee20000000a00 */
[----:B------:R-:W-:-:S03]  /*206f0*/  ISETP.NE.U32.AND P0, PT, RZ, UR4, PT ;  /* 0x00000004ff007c0c */ /* 0x000fc6000bf05070 */
[----:B------:R4:W-:Y:S04]  /*20700*/  STSM.16.M88.4 [R102], R8 ;  /* 0x0000000866007844 */ /* 0x0009e80000000200 */
[----:B------:R-:W-:Y:S01]  /*20710*/  BAR.SYNC.DEFER_BLOCKING 0x1, 0x100 ;  /* 0x0044000000007b1d */ /* 0x000fe20000010000 */
[----:B------:R-:W-:-:S13]  /*20720*/  ISETP.NE.AND.EX P0, PT, RZ, UR5, PT, P0 ;  /* 0x00000005ff007c0c */ /* 0x000fda000bf05300 */
[----:B------:R-:W3:Y:S01]  /*20730*/  @P0 LDG.E R28, desc[UR46][R12.64] ;  /* 0x0000002e0c1c0981 */ /* 0x000ee2000c1e1900 */
[----:B------:R-:W-:Y:S01]  /*20740*/  ISETP.NE.U32.AND P1, PT, RZ, UR6, PT ;  /* 0x00000006ff007c0c */ /* 0x000fe2000bf25070 */
[----:B------:R-:W-:Y:S01]  /*20750*/  ULDC UR6, c[0x0][0xa88] ;  /* 0x0002a20000067ab9 */ /* 0x000fe20000000800 */
[C---:B------:R-:W-:Y:S02]  /*20760*/  ISETP.NE.AND P2, PT, R186.reuse, RZ, PT ;  /* 0x000000ffba00720c */ /* 0x040fe40003f45270 */
[----:B------:R-:W-:Y:S01]  /*20770*/  MOV R100, UR6 ;  /* 0x0000000600647c02 */ /* 0x000fe20008000f00 */
[----:B------:R-:W-:Y:S01]  /*20780*/  ULDC UR6, c[0x0][0xad4] ;  /* 0x0002b50000067ab9 */ /* 0x000fe20000000800 */
[----:B------:R-:W-:Y:S02]  /*20790*/  ISETP.NE.AND.EX P1, PT, RZ, UR7, PT, P1 ;  /* 0x00000007ff007c0c */ /* 0x000fe4000bf25310 */
[----:B------:R-:W-:Y:S01]  /*207a0*/  SEL R186, R186, UR6, P2 ;  /* 0x00000006baba7c07 */ /* 0x000fe20009000000 */
[----:B------:R-:W-:-:S03]  /*207b0*/  IMAD.MOV.U32 R26, RZ, RZ, 0x9b8 ;  /* 0x000009b8ff1a7424 */ /* 0x000fc600078e00ff */
[----:B------:R-:W-:-:S04]  /*207c0*/  ISETP.GT.AND P3, PT, R186, 0x1, PT ;  /* 0x00000001ba00780c */ /* 0x000fc80003f64270 */
[----:B------:R-:W-:-:S03]  /*207d0*/  SEL R26, R26, 0x978, P3 ;  /* 0x000009781a1a7807 */ /* 0x000fc60001800000 */
[----:B--2---:R-:W2:Y:S08]  /*207e0*/  @P1 LDC.64 R4, c[0x0][0xc08] ;  /* 0x00030200ff041b82 */ /* 0x004eb00000000a00 */
[----:B------:R-:W0:Y:S08]  /*207f0*/  LDC.64 R6, c[0x0][R26+0x220] ;  /* 0x000088001a067b82 */ /* 0x000e300000000a00 */
[----:B----4-:R-:W4:Y:S01]  /*20800*/  LDC.64 R8, c[0x0][R26+0x218] ;  /* 0x000086001a087b82 */ /* 0x010f220000000a00 */
[----:B-1----:R-:W-:-:S07]  /*20810*/  ISETP.NE.AND P4, PT, R101, 0x1, PT ;  /* 0x000000016500780c */ /* 0x002fce0003f85270 */
[----:B------:R-:W1:Y:S01]  /*20820*/  LDC.64 R10, c[0x0][R26+0x228] ;  /* 0x00008a001a0a7b82 */ /* 0x000e620000000a00 */
[----:B--2---:R-:W-:-:S05]  /*20830*/  @P1 IMAD.WIDE R4, R187, 0x4, R4 ;  /* 0x00000004bb041825 */ /* 0x004fca00078e0204 */
[----:B------:R2:W5:Y:S01]  /*20840*/  @P1 LDG.E R100, desc[UR46][R4.64] ;  /* 0x0000002e04641981 */ /* 0x000562000c1e1900 */
[----:B------:R-:W-:Y:S01]  /*20850*/  ISETP.NE.U32.AND P2, PT, RZ, UR4, PT ;  /* 0x00000004ff007c0c */ /* 0x000fe2000bf45070 */
[----:B------:R-:W1:Y:S01]  /*20860*/  @P4 LDC R35, c[0x0][0xbec] ;  /* 0x0002fb00ff234b82 */ /* 0x000e620000000800 */
[----:B------:R-:W-:Y:S02]  /*20870*/  SHF.R.S32.HI R24, RZ, 0x1f, R187 ;  /* 0x0000001fff187819 */ /* 0x000fe400000114bb */
[----:B------:R-:W-:-:S04]  /*20880*/  ISETP.NE.AND.EX P2, PT, RZ, UR5, PT, P2 ;  /* 0x00000005ff007c0c */ /* 0x000fc8000bf45320 */
[----:B------:R-:W-:Y:S01]  /*20890*/  SEL R102, R187, RZ, !P2 ;  /* 0x000000ffbb667207 */ /* 0x000fe20005000000 */
[----:B--2---:R-:W2:Y:S01]  /*208a0*/  LDC.64 R4, c[0x0][R26+0x210] ;  /* 0x000084001a047b82 */ /* 0x004ea20000000a00 */
[----:B------:R-:W-:Y:S01]  /*208b0*/  SEL R25, R24, RZ, !P2 ;  /* 0x000000ff18197207 */ /* 0x000fe20005000000 */
[----:B------:R-:W-:-:S06]  /*208c0*/  IMAD.IADD R24, R181, 0x1, R178 ;  /* 0x00000001b5187824 */ /* 0x000fcc00078e02b2 */
[----:B------:R-:W2:Y:S01]  /*208d0*/  @P4 LDC R105, c[0x0][0xbf0] ;  /* 0x0002fc00ff694b82 */ /* 0x000ea20000000800 */
[----:B0-----:R-:W-:-:S07]  /*208e0*/  IMAD R7, R7, R102, RZ ;  /* 0x0000006607077224 */ /* 0x001fce00078e02ff */
[----:B---3--:R-:W0:Y:S01]  /*208f0*/  @!P3 LDC R14, c[0x0][0xb50] ;  /* 0x0002d400ff0ebb82 */ /* 0x008e220000000800 */
[----:B------:R-:W-:Y:S01]  /*20900*/  IMAD R33, R6, R25, R7 ;  /* 0x0000001906217224 */ /* 0x000fe200078e0207 */
[----:B------:R-:W-:Y:S01]  /*20910*/  SEL R25, R190, RZ, P3 ;  /* 0x000000ffbe197207 */ /* 0x000fe20001800000 */
[----:B------:R-:W-:-:S05]  /*20920*/  IMAD.WIDE.U32 R6, R6, R102, RZ ;  /* 0x0000006606067225 */ /* 0x000fca00078e00ff */
[----:B------:R-:W3:Y:S01]  /*20930*/  @!P3 LDC R15, c[0x0][0xb54] ;  /* 0x0002d500ff0fbb82 */ /* 0x000ee20000000800 */
[-C--:B----4-:R-:W-:Y:S02]  /*20940*/  IMAD R27, R9, R183.reuse, RZ ;  /* 0x000000b7091b7224 */ /* 0x090fe400078e02ff */
[----:B------:R-:W-:-:S04]  /*20950*/  IMAD.WIDE.U32 R8, R8, R183, RZ ;  /* 0x000000b708087225 */ /* 0x000fc800078e00ff */
[----:B------:R-:W-:Y:S02]  /*20960*/  IMAD.IADD R32, R9, 0x1, R27 ;  /* 0x0000000109207824 */ /* 0x000fe400078e021b */
[----:B------:R-:W-:Y:S02]  /*20970*/  IMAD.IADD R9, R7, 0x1, R33 ;  /* 0x0000000107097824 */ /* 0x000fe400078e0221 */
[----:B------:R-:W-:Y:S02]  /*20980*/  IMAD.MOV.U32 R7, RZ, RZ, R24 ;  /* 0x000000ffff077224 */ /* 0x000fe400078e0018 */
[-C--:B-1----:R-:W-:Y:S02]  /*20990*/  IMAD R27, R11, R25.reuse, RZ ;  /* 0x000000190b1b7224 */ /* 0x082fe400078e02ff */
[----:B------:R-:W-:-:S05]  /*209a0*/  IMAD.WIDE.U32 R10, R10, R25, RZ ;  /* 0x000000190a0a7225 */ /* 0x000fca00078e00ff */
[----:B------:R-:W-:Y:S02]  /*209b0*/  IADD3 R27, R11, R27, RZ ;  /* 0x0000001b0b1b7210 */ /* 0x000fe40007ffe0ff */
[--C-:B------:R-:W-:Y:S01]  /*209c0*/  IADD3 R8, P2, P5, R6, R8, R28.reuse ;  /* 0x0000000806087210 */ /* 0x100fe20007d5e01c */
[----:B------:R-:W-:Y:S01]  /*209d0*/  @P4 IMAD.HI.U32 R6, R24, R35, RZ ;  /* 0x0000002318064227 */ /* 0x000fe200078e00ff */
[----:B------:R-:W-:-:S04]  /*209e0*/  SHF.R.S32.HI R103, RZ, 0x1f, R28 ;  /* 0x0000001fff677819 */ /* 0x000fc8000001141c */
[----:B--2---:R-:W-:Y:S02]  /*209f0*/  @P4 SHF.R.U32.HI R7, RZ, R105, R6 ;  /* 0x00000069ff074219 */ /* 0x004fe40000011606 */
[----:B------:R-:W-:Y:S02]  /*20a00*/  IADD3.X R9, R9, R32, R103, P2, P5 ;  /* 0x0000002009097210 */ /* 0x000fe400017ea467 */
[----:B------:R-:W-:Y:S01]  /*20a10*/  IADD3 R10, P2, P5, R7, R8, R10 ;  /* 0x00000008070a7210 */ /* 0x000fe20007d5e00a */
[--C-:B------:R-:W-:Y:S01]  /*20a20*/  IMAD.MOV R25, RZ, RZ, -R7.reuse ;  /* 0x000000ffff197224 */ /* 0x100fe200078e0a07 */
[----:B------:R-:W-:-:S03]  /*20a30*/  SHF.R.S32.HI R6, RZ, 0x1f, R7 ;  /* 0x0000001fff067819 */ /* 0x000fc60000011407 */
[----:B------:R-:W-:Y:S01]  /*20a40*/  IMAD R7, R101, R25, R24 ;  /* 0x0000001965077224 */ /* 0x000fe200078e0218 */
[----:B------:R-:W-:-:S03]  /*20a50*/  IADD3.X R11, R6, R9, R27, P2, P5 ;  /* 0x00000009060b7210 */ /* 0x000fc600017ea41b */
[-C--:B------:R-:W-:Y:S01]  /*20a60*/  IMAD R5, R5, R7.reuse, RZ ;  /* 0x0000000705057224 */ /* 0x080fe200078e02ff */
[----:B------:R-:W-:Y:S01]  /*20a70*/  SHF.R.S32.HI R9, RZ, 0x1f, R7 ;  /* 0x0000001fff097819 */ /* 0x000fe20000011407 */
[----:B------:R-:W-:-:S04]  /*20a80*/  IMAD.WIDE.U32 R10, R4, R7, R10 ;  /* 0x00000007040a7225 */ /* 0x000fc800078e000a */
[----:B------:R-:W-:Y:S01]  /*20a90*/  IMAD R5, R4, R9, R5 ;  /* 0x0000000904057224 */ /* 0x000fe200078e0205 */
[----:B0-----:R-:W-:-:S03]  /*20aa0*/  LEA R14, P2, R10, R14, 0x2 ;  /* 0x0000000e0a0e7211 */ /* 0x001fc600078410ff */
[----:B------:R-:W-:-:S05]  /*20ab0*/  IMAD.IADD R4, R11, 0x1, R5 ;  /* 0x000000010b047824 */ /* 0x000fca00078e0205 */
[----:B---3--:R-:W-:Y:S01]  /*20ac0*/  LEA.HI.X R15, R10, R15, R4, 0x2, P2 ;  /* 0x0000000f0a0f7211 */ /* 0x008fe200010f1404 */
[----:B------:R-:W-:Y:S06]  /*20ad0*/  @P1 BRA `(.L_x_1718) ;  /* 0x0000000000101947 */ /* 0x000fec0003800000 */
[----:B------:R-:W-:Y:S05]  /*20ae0*/  @!P0 BRA `(.L_x_1718) ;  /* 0x00000000000c8947 */ /* 0x000fea0003800000 */
[----:B------:R-:W2:Y:S04]  /*20af0*/  LDG.E R5, desc[UR46][R12.64] ;  /* 0x0000002e0c057981 */ /* 0x000ea8000c1e1900 */
[----:B-----5:R-:W2:Y:S02]  /*20b00*/  LDG.E R100, desc[UR46][R12.64+0x4] ;  /* 0x0000042e0c647981 */ /* 0x020ea4000c1e1900 */
[----:B--2---:R-:W-:-:S07]  /*20b10*/  IMAD.IADD R100, R100, 0x1, -R5 ;  /* 0x0000000164647824 */ /* 0x004fce00078e0a05 */
.L_x_1718:
[----:B------:R-:W2:Y:S01]  /*20b20*/  LDL R8, [R1+0x84] ;  /* 0x0000840001087983 */ /* 0x000ea20000100800 */
[----:B-----5:R-:W-:Y:S01]  /*20b30*/  IMAD R100, R100, R101, RZ ;  /* 0x0000006564647224 */ /* 0x020fe200078e02ff */
[----:B------:R-:W-:Y:S02]  /*20b40*/  LOP3.LUT P0, RZ, R230, 0x3, RZ, 0xc0, !PT ;  /* 0x00000003e6ff7812 */ /* 0x000fe4000780c0ff */
[----:B------:R-:W-:Y:S04]  /*20b50*/  SHFL.IDX PT, R4, R14, RZ, 0x1c1f ;  /* 0x001c1fff0e047589 */ /* 0x000fe800000e0000 */
[----:B------:R-:W0:Y:S04]  /*20b60*/  SHFL.IDX PT, R5, R15, RZ, 0x1c1f ;  /* 0x001c1fff0f057589 */ /* 0x000e2800000e0000 */
[----:B------:R-:W-:Y:S04]  /*20b70*/  SHFL.IDX PT, R6, R14, 0x1, 0x1c1f ;  /* 0x003c1f000e067f89 */ /* 0x000fe800000e0000 */
[----:B------:R-:W1:Y:S01]  /*20b80*/  SHFL.IDX PT, R7, R15, 0x1, 0x1c1f ;  /* 0x003c1f000f077f89 */ /* 0x000e6200000e0000 */
[----:B--2---:R-:W-:-:S04]  /*20b90*/  IMAD.IADD R9, R8, 0x1, R178 ;  /* 0x0000000108097824 */ /* 0x004fc800078e02b2 */
[C---:B------:R-:W-:Y:S01]  /*20ba0*/  VIADD R12, R9.reuse, 0x8 ;  /* 0x00000008090c7836 */ /* 0x040fe20000000000 */
[----:B------:R-:W-:-:S04]  /*20bb0*/  ISETP.GE.OR P1, PT, R9, R100, P0 ;  /* 0x000000640900720c */ /* 0x000fc80000726670 */
[----:B------:R-:W-:-:S09]  /*20bc0*/  ISETP.GE.OR P0, PT, R12, R100, P0 ;  /* 0x000000640c00720c */ /* 0x000fd20000706670 */
        /* <DEDUP_REMOVED lines=16> */
[----:B------:R-:W-:Y:S01]  /*20cd0*/  IADD3 R33, P2, R72, 0x4000, RZ ;  /* 0x0000400048217810 */ /* 0x000fe20007f5e0ff */
[----:B------:R-:W-:Y:S01]  /*20ce0*/  ULDC.64 UR4, c[0x0][0xae8] ;  /* 0x0002ba0000047ab9 */ /* 0x000fe20000000a00 */
[----:B------:R-:W-:Y:S01]  /*20cf0*/  LOP3.LUT R8, R8, R9, RZ, 0x3c, !PT ;  /* 0x0000000908087212 */ /* 0x000fe200078e3cff */
[----:B------:R-:W-:Y:S01]  /*20d00*/  IMAD.X R9, RZ, RZ, R73, P6 ;  /* 0x000000ffff097224 */ /* 0x000fe200030e0649 */
[C---:B------:R-:W-:Y:S01]  /*20d10*/  IADD3 R3, P6, R72.reuse, 0x7000, RZ ;  /* 0x0000700048037810 */ /* 0x040fe20007fde0ff */
[----:B------:R-:W-:Y:S01]  /*20d20*/  IMAD.IADD R21, R21, 0x1, R103 ;  /* 0x0000000115157824 */ /* 0x000fe200078e0267 */
[----:B------:R-:W-:-:S02]  /*20d30*/  IADD3 R37, P1, R72, 0x5000, RZ ;  /* 0x0000500048257810 */ /* 0x000fc40007f3e0ff */
[----:B------:R-:W-:Y:S02]  /*20d40*/  LOP3.LUT R0, R3, 0x380, RZ, 0xc0, !PT ;  /* 0x0000038003007812 */ /* 0x000fe400078ec0ff */
[----:B------:R-:W-:Y:S01]  /*20d50*/  IADD3 R41, P0, R72, 0x6000, RZ ;  /* 0x0000600048297810 */ /* 0x000fe20007f1e0ff */
[----:B------:R-:W-:Y:S01]  /*20d60*/  IMAD.X R45, RZ, RZ, R73, P6 ;  /* 0x000000ffff2d7224 */ /* 0x000fe200030e0649 */
[----:B------:R-:W-:Y:S01]  /*20d70*/  SHF.R.U64 R0, R0, 0x3, RZ ;  /* 0x0000000300007819 */ /* 0x000fe200000012ff */
[----:B------:R-:W-:Y:S01]  /*20d80*/  IMAD.WIDE.U32 R20, R183, UR4, R20 ;  /* 0x00000004b7147c25 */ /* 0x000fe2000f8e0014 */
[----:B------:R-:W-:Y:S01]  /*20d90*/  LOP3.LUT R12, R13, 0x380, RZ, 0xc0, !PT ;  /* 0x000003800d0c7812 */ /* 0x000fe200078ec0ff */
[----:B------:R-:W5:Y:S01]  /*20da0*/  LD.E.128 R8, desc[UR46][R8.64] ;  /* 0x0000002e08087980 */ /* 0x000f62000c101d00 */
[----:B------:R-:W-:Y:S02]  /*20db0*/  LOP3.LUT R44, R0, R3, RZ, 0x3c, !PT ;  /* 0x00000003002c7212 */ /* 0x000fe400078e3cff */
[----:B------:R-:W-:-:S02]  /*20dc0*/  LEA R3, R185, R209, 0x5 ;  /* 0x000000d1b9037211 */ /* 0x000fc400078e28ff */
[----:B------:R-:W-:Y:S02]  /*20dd0*/  LOP3.LUT R24, R25, 0x380, RZ, 0xc0, !PT ;  /* 0x0000038019187812 */ /* 0x000fe400078ec0ff */
[----:B------:R-:W-:Y:S01]  /*20de0*/  LOP3.LUT R32, R33, 0x380, RZ, 0xc0, !PT ;  /* 0x0000038021207812 */ /* 0x000fe200078ec0ff */
[----:B------:R-:W-:Y:S01]  /*20df0*/  IMAD.IADD R48, R178, 0x1, R3 ;  /* 0x00000001b2307824 */ /* 0x000fe200078e0203 */
[----:B------:R-:W-:Y:S02]  /*20e00*/  LOP3.LUT R36, R37, 0x380, RZ, 0xc0, !PT ;  /* 0x0000038025247812 */ /* 0x000fe400078ec0ff */
[----:B------:R-:W-:Y:S01]  /*20e10*/  LOP3.LUT R40, R41, 0x380, RZ, 0xc0, !PT ;  /* 0x0000038029287812 */ /* 0x000fe200078ec0ff */
[----:B0-----:R-:W-:Y:S01]  /*20e20*/  @P4 IMAD.HI.U32 R0, R48, R51, RZ ;  /* 0x0000003330004227 */ /* 0x001fe200078e00ff */
[----:B------:R-:W-:Y:S01]  /*20e30*/  SHF.R.S32.HI R49, RZ, 0x1f, R102 ;  /* 0x0000001fff317819 */ /* 0x000fe20000011466 */
[----:B------:R-:W5:Y:S01]  /*20e40*/  LD.E.128 R44, desc[UR46][R44.64] ;  /* 0x0000002e2c2c7980 */ /* 0x000f62000c101d00 */
[----:B------:R-:W-:Y:S01]  /*20e50*/  LOP3.LUT R5, R72, 0x380, RZ, 0xc0, !PT ;  /* 0x0000038048057812 */ /* 0x000fe200078ec0ff */
[----:B------:R-:W-:Y:S01]  /*20e60*/  IMAD R21, R183, UR5, R21 ;  /* 0x00000005b7157c24 */ /* 0x000fe2000f8e0215 */
[----:B------:R-:W-:Y:S01]  /*20e70*/  ULDC.64 UR4, c[0x0][0xaf0] ;  /* 0x0002bc0000047ab9 */ /* 0x000fe20000000a00 */
[----:B------:R-:W-:Y:S01]  /*20e80*/  IMAD.MOV.U32 R3, RZ, RZ, R48 ;  /* 0x000000ffff037224 */ /* 0x000fe200078e0030 */
[----:B-1----:R-:W-:Y:S01]  /*20e90*/  @P4 SHF.R.U32.HI R3, RZ, R53, R0 ;  /* 0x00000035ff034219 */ /* 0x002fe20000011600 */
[----:B------:R-:W-:Y:S01]  /*20ea0*/  IMAD R49, R49, UR4, RZ ;  /* 0x0000000431317c24 */ /* 0x000fe2000f8e02ff */
[----:B------:R-:W-:-:S02]  /*20eb0*/  SHF.R.U64 R12, R12, 0x3, RZ ;  /* 0x000000030c0c7819 */ /* 0x000fc400000012ff */
[----:B------:R-:W-:Y:S02]  /*20ec0*/  SHF.R.U64 R24, R24, 0x3, RZ ;  /* 0x0000000318187819 */ /* 0x000fe400000012ff */
[----:B------:R-:W-:Y:S02]  /*20ed0*/  SHF.R.U64 R32, R32, 0x3, RZ ;  /* 0x0000000320207819 */ /* 0x000fe400000012ff */
[----:B------:R-:W-:Y:S02]  /*20ee0*/  SHF.R.U64 R36, R36, 0x3, RZ ;  /* 0x0000000324247819 */ /* 0x000fe400000012ff */
[----:B------:R-:W-:Y:S02]  /*20ef0*/  SHF.R.U64 R40, R40, 0x3, RZ ;  /* 0x0000000328287819 */ /* 0x000fe400000012ff */
[----:B------:R-:W-:Y:S01]  /*20f00*/  SHF.R.U64 R5, R5, 0x3, RZ ;  /* 0x0000000305057819 */ /* 0x000fe200000012ff */
[--C-:B------:R-:W-:Y:S01]  /*20f10*/  IMAD.MOV R28, RZ, RZ, -R3.reuse ;  /* 0x000000ffff1c7224 */ /* 0x100fe200078e0a03 */
[----:B------:R-:W-:Y:S01]  /*20f20*/  SHF.R.S32.HI R0, RZ, 0x1f, R3 ;  /* 0x0000001fff007819 */ /* 0x000fe20000011403 */
[----:B------:R-:W-:Y:S01]  /*20f30*/  IMAD R49, R102, UR5, R49 ;  /* 0x0000000566317c24 */ /* 0x000fe2000f8e0231 */
[----:B------:R-:W-:Y:S01]  /*20f40*/  LOP3.LUT R12, R12, R13, RZ, 0x3c, !PT ;  /* 0x0000000d0c0c7212 */ /* 0x000fe200078e3cff */
[----:B------:R-:W-:Y:S01]  /*20f50*/  IMAD.WIDE.U32 R20, R102, UR4, R20 ;  /* 0x0000000466147c25 */ /* 0x000fe2000f8e0014 */
[----:B------:R-:W-:Y:S01]  /*20f60*/  LOP3.LUT R24, R24, R25, RZ, 0x3c, !PT ;  /* 0x0000001918187212 */ /* 0x000fe200078e3cff */
[----:B------:R-:W-:Y:S01]  /*20f70*/  ULDC.64 UR4, c[0x0][0xae0] ;  /* 0x0002b80000047ab9 */ /* 0x000fe20000000a00 */
[----:B------:R-:W-:Y:S01]  /*20f80*/  LOP3.LUT R32, R32, R33, RZ, 0x3c, !PT ;  /* 0x0000002120207212 */ /* 0x000fe200078e3cff */
[--C-:B------:R-:W-:Y:S01]  /*20f90*/  IMAD.X R25, RZ, RZ, R73.reuse, P3 ;  /* 0x000000ffff197224 */ /* 0x100fe200018e0649 */
[----:B------:R-:W-:Y:S01]  /*20fa0*/  LOP3.LUT R36, R36, R37, RZ, 0x3c, !PT ;  /* 0x0000002524247212 */ /* 0x000fe200078e3cff */
[--C-:B------:R-:W-:Y:S01]  /*20fb0*/  IMAD.X R33, RZ, RZ, R73.reuse, P2 ;  /* 0x000000ffff217224 */ /* 0x100fe200010e0649 */
[----:B------:R-:W-:Y:S01]  /*20fc0*/  LOP3.LUT R40, R40, R41, RZ, 0x3c, !PT ;  /* 0x0000002928287212 */ /* 0x000fe200078e3cff */
[--C-:B------:R-:W-:Y:S01]  /*20fd0*/  IMAD.X R37, RZ, RZ, R73.reuse, P1 ;  /* 0x000000ffff257224 */ /* 0x100fe200008e0649 */
[----:B------:R-:W-:Y:S01]  /*20fe0*/  IADD3.X R13, RZ, R73, RZ, P5, !PT ;  /* 0x00000049ff0d7210 */ /* 0x000fe20002ffe4ff */
[----:B------:R-:W-:Y:S01]  /*20ff0*/  IMAD.X R41, RZ, RZ, R73, P0 ;  /* 0x000000ffff297224 */ /* 0x000fe200000e0649 */
[----:B------:R-:W-:Y:S01]  /*21000*/  LOP3.LUT R72, R5, R72, RZ, 0x3c, !PT ;  /* 0x0000004805487212 */ /* 0x000fe200078e3cff */
[----:B------:R-:W-:Y:S01]  /*21010*/  IMAD R0, R0, UR4, RZ ;  /* 0x0000000400007c24 */ /* 0x000fe2000f8e02ff */
[----:B------:R-:W5:Y:S01]  /*21020*/  LD.E.128 R24, desc[UR46][R24.64] ;  /* 0x0000002e18187980 */ /* 0x000f62000c101d00 */
[----:B------:R-:W-:-:S02]  /*21030*/  IMAD R101, R101, R28, R48 ;  /* 0x0000001c65657224 */ /* 0x000fc400078e0230 */
[----:B------:R-:W-:Y:S01]  /*21040*/  IMAD.IADD R21, R21, 0x1, R49 ;  /* 0x0000000115157824 */ /* 0x000fe200078e0231 */
[----:B------:R0:W5:Y:S01]  /*21050*/  LD.E.128 R4, desc[UR46][R72.64] ;  /* 0x0000002e48047980 */ /* 0x000162000c101d00 */
[C---:B------:R-:W-:Y:S01]  /*21060*/  IMAD R49, R3.reuse, UR5, R0 ;  /* 0x0000000503317c24 */ /* 0x040fe2000f8e0200 */
[----:B------:R-:W-:Y:S02]  /*21070*/  SHF.R.S32.HI R0, RZ, 0x1f, R101 ;  /* 0x0000001fff007819 */ /* 0x000fe40000011465 */
        /* <DEDUP_REMOVED lines=14> */
[----:B------:R-:W-:Y:S02]  /*21160*/  IMAD.IADD R51, R209, 0x1, R178 ;  /* 0x00000001d1337824 */ /* 0x000fe400078e02b2 */
[C---:B------:R-:W-:Y:S02]  /*21170*/  IMAD R49, R101.reuse, UR5, R0 ;  /* 0x0000000565317c24 */ /* 0x040fe4000f8e0200 */
[----:B------:R-:W-:Y:S01]  /*21180*/  IMAD.WIDE.U32 R20, R101, UR4, R20 ;  /* 0x0000000465147c25 */ /* 0x000fe2000f8e0014 */
[CC--:B------:R-:W-:Y:S01]  /*21190*/  ISETP.GE.AND P2, PT, R51.reuse, R100.reuse, PT ;  /* 0x000000643300720c */ /* 0x0c0fe20003f46270 */
[----:B------:R-:W-:Y:S01]  /*211a0*/  ULDC.64 UR4, c[0x0][0xa80] ;  /* 0x0002a00000047ab9 */ /* 0x000fe20000000a00 */
[----:B------:R-:W-:Y:S01]  /*211b0*/  IADD3 R3, R51, 0x20, RZ ;  /* 0x0000002033037810 */ /* 0x000fe20007ffe0ff */
[----:B------:R-:W-:Y:S01]  /*211c0*/  IMAD.IADD R21, R21, 0x1, R49 ;  /* 0x0000000115157824 */ /* 0x000fe200078e0231 */
[----:B------:R-:W-:Y:S01]  /*211d0*/  LEA R28, P3, R20, UR4, 0x1 ;  /* 0x00000004141c7c11 */ /* 0x000fe2000f8608ff */
[----:B------:R-:W-:Y:S01]  /*211e0*/  VIADD R0, R2, 0x2a820 ;  /* 0x0002a82002007836 */ /* 0x000fe20000000000 */
[----:B------:R-:W-:Y:S01]  /*211f0*/  ISETP.GE.AND P0, PT, R3, R100, PT ;  /* 0x000000640300720c */ /* 0x000fe20003f06270 */
[----:B------:R-:W-:Y:S01]  /*21200*/  VIADD R3, R51, 0x40 ;  /* 0x0000004033037836 */ /* 0x000fe20000000000 */
[----:B------:R-:W-:-:S02]  /*21210*/  LEA.HI.X R50, R20, UR5, R21, 0x1, P3 ;  /* 0x0000000514327c11 */ /* 0x000fc400098f0c15 */
[----:B------:R-:W-:Y:S01]  /*21220*/  PRMT R0, RZ, 0x654, R0 ;  /* 0x00000654ff007816 */ /* 0x000fe20000000000 */
[----:B-1----:R0:W1:Y:S01]  /*21230*/  SHFL.IDX PT, R49, R28, RZ, 0x181f ;  /* 0x00181fff1c317589 */ /* 0x00206200000e0000 */
[----:B------:R-:W-:Y:S01]  /*21240*/  ISETP.GE.AND P1, PT, R3, R100, PT ;  /* 0x000000640300720c */ /* 0x000fe20003f26270 */
[----:B------:R-:W-:Y:S01]  /*21250*/  BSSY B1, `(.L_x_1720) ;  /* 0x000000f000017945 */ /* 0x000fe20003800000 */
[----:B------:R0:W-:Y:S01]  /*21260*/  SYNCS.ARRIVE.TRANS64.RED.A1T0 RZ, [R0+URZ], RZ ;  /* 0x000000ff00ff79a7 */ /* 0x0001e2000810043f */
[----:B------:R0:W2:Y:S01]  /*21270*/  SHFL.IDX PT, R3, R50, RZ, 0x181f ;  /* 0x00181fff32037589 */ /* 0x0000a200000e0000 */
[----:B------:R-:W-:Y:S02]  /*21280*/  SHF.R.S32.HI R104, RZ, 0x1f, R184 ;  /* 0x0000001fff687819 */ /* 0x000fe400000114b8 */
        /* <DEDUP_REMOVED lines=11> */
.L_x_1721:
[----:B------:R-:W-:Y:S05]  /*21340*/  BSYNC B1 ;  /* 0x0000000000017941 */ /* 0x000fea0003800000 */
.L_x_1720:
        /* <DEDUP_REMOVED lines=13> */
.L_x_1723:
[----:B------:R-:W-:Y:S05]  /*21420*/  BSYNC B1 ;  /* 0x0000000000017941 */ /* 0x000fea0003800000 */
.L_x_1722:
        /* <DEDUP_REMOVED lines=13> */
.L_x_1725:
[----:B------:R-:W-:Y:S05]  /*21500*/  BSYNC B1 ;  /* 0x0000000000017941 */ /* 0x000fea0003800000 */
.L_x_1724:
[----:B0-----:R-:W-:Y:S01]  /*21510*/  VIADD R3, R51, 0x60 ;  /* 0x0000006033037836 */ /* 0x001fe20000000000 */
[----:B---3--:R0:W3:Y:S04]  /*21520*/  SHFL.IDX PT, R7, R50, 0x3, 0x181f ;  /* 0x00781f0032077f89 */ /* 0x0080e800000e0000 */
[----:B------:R-:W-:Y:S01]  /*21530*/  ISETP.GE.AND P0, PT, R3, R100, PT ;  /* 0x000000640300720c */ /* 0x000fe20003f06270 */
[----:B------:R0:W0:-:S12]  /*21540*/  SHFL.IDX PT, R9, R28, 0x3, 0x181f ;  /* 0x00781f001c097f89 */ /* 0x00001800000e0000 */
[----:B------:R-:W-:Y:S05]  /*21550*/  @P0 BRA `(.L_x_1726) ;  /* 0x0000001800100947 */ /* 0x000fea0003800000 */
[----:B------:R-:W-:Y:S02]  /*21560*/  ULDC UR4, c[0x0][0xac8] ;  /* 0x0002b20000047ab9 */ /* 0x000fe40000000800 */
[----:B------:R-:W-:-:S13]  /*21570*/  ISETP.GE.AND P1, PT, R182, UR4, PT ;  /* 0x00000004b6007c0c */ /* 0x000fda000bf26270 */
[----:B0-----:R-:W-:-:S04]  /*21580*/  @!P1 LEA R4, P0, R182, R9, 0x1 ;  /* 0x00000009b6049211 */ /* 0x001fc800078008ff */
[----:B---3--:R-:W-:Y:S02]  /*21590*/  @!P1 LEA.HI.X R5, R182, R7, R105, 0x1, P0 ;  /* 0x00000007b6059211 */ /* 0x008fe400000f0c69 */
[----:B------:R-:W-:-:S03]  /*215a0*/  ISETP.GE.AND P0, PT, R184, UR4, PT ;  /* 0x00000004b8007c0c */ /* 0x000fc6000bf06270 */
[----:B------:R0:W-:Y:S10]  /*215b0*/  @!P1 ST.E.128 desc[UR46][R4.64], R24 ;  /* 0x0000001804009985 */ /* 0x0001f4000c101d2e */
[----:B------:R-:W-:Y:S05]  /*215c0*/  @P0 BRA `(.L_x_1726) ;  /* 0x0000001400f40947 */ /* 0x000fea0003800000 */
[----:B0-----:R-:W-:-:S04]  /*215d0*/  LEA R4, P0, R184, R9, 0x1 ;  /* 0x00000009b8047211 */ /* 0x001fc800078008ff */
[----:B------:R-:W-:-:S05]  /*215e0*/  LEA.HI.X R5, R184, R7, R104, 0x1, P0 ;  /* 0x00000007b8057211 */ /* 0x000fca00000f0c68 */
[----:B------:R0:W-:Y:S01]  /*215f0*/  ST.E.128 desc[UR46][R4.64], R44 ;  /* 0x0000002c04007985 */ /* 0x0001e2000c101d2e */
[----:B------:R-:W-:Y:S05]  /*21600*/  BRA `(.L_x_1726) ;  /* 0x0000001400e47947 */ /* 0x000fea0003800000 */
.L_x_1719:
[----:B------:R-:W1:Y:S01]  /*21610*/  @P4 LDC R11, c[0x0][0xbec] ;  /* 0x0002fb00ff0b4b82 */ /* 0x000e620000000800 */
[----:B------:R-:W-:Y:S01]  /*21620*/  ULDC.64 UR4, c[0x0][0xb08] ;  /* 0x0002c20000047ab9 */ /* 0x000fe20000000a00 */
[----:B0-----:R-:W-:Y:S01]  /*21630*/  SHF.R.S32.HI R3, RZ, 0x1f, R102 ;  /* 0x0000001fff037819 */ /* 0x001fe20000011466 */
[----:B------:R-:W-:Y:S01]  /*21640*/  IMAD R103, R103, UR4, RZ ;  /* 0x0000000467677c24 */ /* 0x000fe2000f8e02ff */
[----:B------:R-:W-:Y:S01]  /*21650*/  ULDC.64 UR6, c[0x0][0xb30] ;  /* 0x0002cc0000067ab9 */ /* 0x000fe20000000a00 */
[C---:B------:R-:W-:Y:S01]  /*21660*/  IMAD.WIDE.U32 R4, R28.reuse, UR4, RZ ;  /* 0x000000041c047c25 */ /* 0x040fe2000f8e00ff */
[----:B------:R-:W-:Y:S01]  /*21670*/  ISETP.GE.AND P0, PT, R9, R100, PT ;  /* 0x000000640900720c */ /* 0x000fe20003f06270 */
[----:B------:R-:W-:Y:S01]  /*21680*/  BSSY B1, `(.L_x_1727) ;  /* 0x0000071000017945 */ /* 0x000fe20003800000 */
[----:B------:R-:W0:Y:S01]  /*21690*/  @P4 LDC R0, c[0x0][0xbf0] ;  /* 0x0002fc00ff004b82 */ /* 0x000e220000000800 */
[----:B------:R-:W-:Y:S01]  /*216a0*/  IMAD R103, R28, UR5, R103 ;  /* 0x000000051c677c24 */ /* 0x000fe2000f8e0267 */
[----:B------:R-:W-:Y:S01]  /*216b0*/  ULDC.64 UR4, c[0x0][0xb38] ;  /* 0x0002ce0000047ab9 */ /* 0x000fe20000000a00 */
[----:B------:R-:W-:-:S02]  /*216c0*/  SHF.R.S32.HI R25, RZ, 0x1f, R198 ;  /* 0x0000001fff197819 */ /* 0x000fc400000114c6 */
[----:B------:R-:W-:Y:S01]  /*216d0*/  IMAD.IADD R5, R5, 0x1, R103 ;  /* 0x0000000105057824 */ /* 0x000fe200078e0267 */
[----:B------:R-:W-:Y:S02]  /*216e0*/  SHF.R.S32.HI R26, RZ, 0x1f, R199 ;  /* 0x0000001fff1a7819 */ /* 0x000fe400000114c7 */
        /* <DEDUP_REMOVED lines=9> */
[----:B-1----:R-:W-:Y:S01]  /*21780*/  @P4 IMAD.HI.U32 R11, R24, R11, RZ ;  /* 0x0000000b180b4227 */ /* 0x002fe200078e00ff */
[----:B------:R-:W-:-:S02]  /*21790*/  SHF.R.S32.HI R13, RZ, 0x1f, R206 ;  /* 0x0000001fff0d7819 */ /* 0x000fc400000114ce */
[----:B------:R-:W-:Y:S01]  /*217a0*/  SHF.R.S32.HI R14, RZ, 0x1f, R208 ;  /* 0x0000001fff0e7819 */ /* 0x000fe200000114d0 */
[C---:B------:R-:W-:Y:S02]  /*217b0*/  IMAD R7, R102.reuse, UR5, R3 ;  /* 0x0000000566077c24 */ /* 0x040fe4000f8e0203 */
[----:B------:R-:W-:Y:S01]  /*217c0*/  IMAD.WIDE.U32 R4, R102, UR4, R4 ;  /* 0x0000000466047c25 */ /* 0x000fe2000f8e0004 */
[----:B------:R-:W-:-:S03]  /*217d0*/  ULDC.64 UR4, c[0x0][0xb48] ;  /* 0x0002d20000047ab9 */ /* 0x000fc60000000a00 */
[----:B------:R-:W-:Y:S01]  /*217e0*/  IMAD.MOV.U32 R3, RZ, RZ, R24 ;  /* 0x000000ffff037224 */ /* 0x000fe200078e0018 */
[----:B0-----:R-:W-:Y:S02]  /*217f0*/  @P4 SHF.R.U32.HI R3, RZ, R0, R11 ;  /* 0x00000000ff034219 */ /* 0x001fe4000001160b */
[----:B------:R-:W-:Y:S02]  /*21800*/  IADD3 R5, R5, R7, RZ ;  /* 0x0000000705057210 */ /* 0x000fe40007ffe0ff */
        /* <DEDUP_REMOVED lines=16> */
[----:B------:R-:W-:Y:S01]  /*21910*/  LEA R0, P1, R4, UR4, 0x2 ;  /* 0x0000000404007c11 */ /* 0x000fe2000f8210ff */
[----:B------:R-:W-:-:S03]  /*21920*/  VIADD R6, R2, 0x2a820 ;  /* 0x0002a82002067836 */ /* 0x000fc60000000000 */
[----:B------:R-:W-:Y:S02]  /*21930*/  LEA.HI.X R3, R4, UR5, R3, 0x2, P1 ;  /* 0x0000000504037c11 */ /* 0x000fe400088f1403 */
[----:B------:R-:W-:Y:S01]  /*21940*/  PRMT R6, RZ, 0x654, R6 ;  /* 0x00000654ff067816 */ /* 0x000fe20000000006 */
[----:B------:R0:W1:Y:S03]  /*21950*/  SHFL.IDX PT, R4, R0, RZ, 0x1c1f ;  /* 0x001c1fff00047589 */ /* 0x00006600000e0000 */
[----:B------:R0:W-:Y:S01]  /*21960*/  SYNCS.ARRIVE.TRANS64.RED.A1T0 RZ, [R6+URZ], RZ ;  /* 0x000000ff06ff79a7 */ /* 0x0001e2000810043f */
        /* <DEDUP_REMOVED lines=9> */
[CC--:B------:R-:W-:Y:S01]  /*21a00*/  @!P1 LEA R8, P5, R206.reuse, R4.reuse, 0x2 ;  /* 0x00000004ce089211 */ /* 0x0c0fe200078a10ff */
        /* <DEDUP_REMOVED lines=31> */
[----:B------:R-:W-:Y:S02]  /*21c00*/  @!P0 LEA.HI.X R11, R198, R5, R25, 0x2, P6 ;  /* 0x00000005c60b8211 */ /* 0x000fe400030f1419 */
[----:B------:R-:W-:Y:S01]  /*21c10*/  ISETP.GE.AND P2, PT, R195, UR4, PT ;  /* 0x00000004c3007c0c */ /* 0x000fe2000bf46270 */
[----:B------:R1:W-:Y:S01]  /*21c20*/  @!P1 ST.E.64 desc[UR46][R8.64], R56 ;  /* 0x0000003808009985 */ /* 0x0003e2000c101b2e */
[----:B------:R-:W-:-:S03]  /*21c30*/  ISETP.GE.AND P1, PT, R194, UR4, PT ;  /* 0x00000004c2007c0c */ /* 0x000fc6000bf26270 */
[----:B------:R2:W-:Y:S01]  /*21c40*/  @!P0 ST.E.64 desc[UR46][R10.64], R60 ;  /* 0x0000003c0a008985 */ /* 0x0005e2000c101b2e */
[----:B------:R-:W-:Y:S02]  /*21c50*/  ISETP.GE.AND P0, PT, R193, UR4, PT ;  /* 0x00000004c1007c0c */ /* 0x000fe4000bf06270 */
[----:B0-----:R-:W-:-:S04]  /*21c60*/  @!P3 LEA R6, P5, R197, R4, 0x2 ;  /* 0x00000004c506b211 */ /* 0x001fc800078a10ff */
[-C--:B------:R-:W-:Y:S02]  /*21c70*/  @!P3 LEA.HI.X R7, R197, R5.reuse, R237, 0x2, P5 ;  /* 0x00000005c507b211 */ /* 0x080fe400028f14ed */
[----:B------:R-:W-:Y:S02]  /*21c80*/  ISETP.GE.AND P5, PT, R192, UR4, PT ;  /* 0x00000004c0007c0c */ /* 0x000fe4000bfa6270 */
[CC--:B-1----:R-:W-:Y:S01]  /*21c90*/  @!P4 LEA R8, P6, R196.reuse, R4.reuse, 0x2 ;  /* 0x00000004c408c211 */ /* 0x0c2fe200078c10ff */
[----:B------:R0:W-:Y:S03]  /*21ca0*/  @!P3 ST.E.64 desc[UR46][R6.64], R64 ;  /* 0x000000400600b985 */ /* 0x0001e6000c101b2e */
[----:B------:R-:W-:Y:S02]  /*21cb0*/  @!P4 LEA.HI.X R9, R196, R5, R236, 0x2, P6 ;  /* 0x00000005c409c211 */ /* 0x000fe400030f14ec */
[----:B--2---:R-:W-:-:S03]  /*21cc0*/  @!P1 LEA R10, P6, R194, R4, 0x2 ;  /* 0x00000004c20a9211 */ /* 0x004fc600078c10ff */
[----:B------:R1:W-:Y:S01]  /*21cd0*/  @!P4 ST.E.64 desc[UR46][R8.64], R68 ;  /* 0x000000440800c985 */ /* 0x0003e2000c101b2e */
[----:B------:R-:W-:Y:S02]  /*21ce0*/  @!P1 LEA.HI.X R11, R194, R5, R234, 0x2, P6 ;  /* 0x00000005c20b9211 */ /* 0x000fe400030f14ea */
[----:B0-----:R-:W-:-:S04]  /*21cf0*/  @!P2 LEA R6, P3, R195, R4, 0x2 ;  /* 0x00000004c306a211 */ /* 0x001fc800078610ff */
[----:B------:R-:W-:Y:S02]  /*21d00*/  @!P2 LEA.HI.X R7, R195, R5, R235, 0x2, P3 ;  /* 0x00000005c307a211 */ /* 0x000fe400018f14eb */
[----:B-1----:R-:W-:-:S03]  /*21d10*/  @!P0 LEA R8, P4, R193, R4, 0x2 ;  /* 0x00000004c1088211 */ /* 0x002fc600078810ff */
[----:B------:R3:W-:Y:S01]  /*21d20*/  @!P2 ST.E.64 desc[UR46][R6.64], R92 ;  /* 0x0000005c0600a985 */ /* 0x0007e2000c101b2e */
[C---:B------:R-:W-:Y:S02]  /*21d30*/  @!P5 LEA R4, P3, R192.reuse, R4, 0x2 ;  /* 0x00000004c004d211 */ /* 0x040fe400078610ff */
[-C--:B------:R-:W-:Y:S01]  /*21d40*/  @!P0 LEA.HI.X R9, R193, R5.reuse, R233, 0x2, P4 ;  /* 0x00000005c1098211 */ /* 0x080fe200020f14e9 */
[----:B------:R3:W-:Y:S01]  /*21d50*/  @!P1 ST.E.64 desc[UR46][R10.64], R76 ;  /* 0x0000004c0a009985 */ /* 0x0007e2000c101b2e */
[----:B------:R-:W-:-:S03]  /*21d60*/  @!P5 LEA.HI.X R5, R192, R5, R231, 0x2, P3 ;  /* 0x00000005c005d211 */ /* 0x000fc600018f14e7 */
[----:B------:R3:W-:Y:S04]  /*21d70*/  @!P0 ST.E.64 desc[UR46][R8.64], R80 ;  /* 0x0000005008008985 */ /* 0x0007e8000c101b2e */
[----:B------:R3:W-:Y:S02]  /*21d80*/  @!P5 ST.E.64 desc[UR46][R4.64], R84 ;  /* 0x000000540400d985 */ /* 0x0007e4000c101b2e */
.L_x_1728:
[----:B------:R-:W-:Y:S05]  /*21d90*/  BSYNC B1 ;  /* 0x0000000000017941 */ /* 0x000fea0003800000 */
.L_x_1727:
        /* <DEDUP_REMOVED lines=70> */
.L_x_1717:
[----:B------:R-:W-:Y:S01]  /*22200*/  ULDC.64 UR4, c[0x0][0xc08] ;  /* 0x0003020000047ab9 */ /* 0x000fe20000000a00 */
[----:B------:R-:W2:Y:S01]  /*22210*/  LDC.64 R4, c[0x0][0xc00] ;  /* 0x00030000ff047b82 */ /* 0x000ea20000000a00 */
[----:B------:R-:W-:Y:S01]  /*22220*/  ISETP.NE.U32.AND P0, PT, RZ, UR4, PT ;  /* 0x00000004ff007c0c */ /* 0x000fe2000bf05070 */
[----:B------:R-:W-:-:S03]  /*22230*/  IMAD.MOV.U32 R3, RZ, RZ, RZ ;  /* 0x000000ffff037224 */ /* 0x000fc600078e00ff */
[----:B------:R-:W-:Y:S01]  /*22240*/  ISETP.NE.AND.EX P1, PT, RZ, UR5, PT, P0 ;  /* 0x00000005ff007c0c */ /* 0x000fe2000bf25300 */
[----:B------:R-:W-:Y:S02]  /*22250*/  ULDC.64 UR4, c[0x0][0xc00] ;  /* 0x0003000000047ab9 */ /* 0x000fe40000000a00 */
[----:B------:R-:W-:-:S04]  /*22260*/  ISETP.NE.U32.AND P0, PT, RZ, UR4, PT ;  /* 0x00000004ff007c0c */ /* 0x000fc8000bf05070 */
[----:B------:R-:W-:-:S06]  /*22270*/  ISETP.NE.AND.EX P0, PT, RZ, UR5, PT, P0 ;  /* 0x00000005ff007c0c */ /* 0x000fcc000bf05300 */
[----:B------:R-:W3:Y:S01]  /*22280*/  @P1 LDC.64 R6, c[0x0][0xc08] ;  /* 0x00030200ff061b82 */ /* 0x000ee20000000a00 */
[----:B------:R-:W-:Y:S02]  /*22290*/  ULDC UR4, c[0x0][0xa88] ;  /* 0x0002a20000047ab9 */ /* 0x000fe40000000800 */
[----:B------:R-:W-:Y:S02]  /*222a0*/  IMAD.U32 R0, RZ, RZ, UR4 ;  /* 0x00000004ff007e24 */ /* 0x000fe4000f8e00ff */
[----:B--2---:R-:W-:-:S05]  /*222b0*/  IMAD.WIDE R4, R187, 0x4, R4 ;  /* 0x00000004bb047825 */ /* 0x004fca00078e0204 */
[----:B------:R2:W5:Y:S01]  /*222c0*/  @P0 LDG.E R3, desc[UR46][R4.64] ;  /* 0x0000002e04030981 */ /* 0x000562000c1e1900 */
[----:B---3--:R-:W-:-:S05]  /*222d0*/  @P1 IMAD.WIDE R6, R187, 0x4, R6 ;  /* 0x00000004bb061825 */ /* 0x008fca00078e0206 */
[----:B------:R2:W5:Y:S01]  /*222e0*/  @P1 LDG.E R0, desc[UR46][R6.64] ;  /* 0x0000002e06001981 */ /* 0x000562000c1e1900 */
[----:B------:R-:W-:Y:S02]  /*222f0*/  ISETP.NE.AND P2, PT, R186, RZ, PT ;  /* 0x000000ffba00720c */ /* 0x000fe40003f45270 */
[----:B-1----:R-:W-:Y:S01]  /*22300*/  SHF.R.S32.HI R28, RZ, 0x1f, R187 ;  /* 0x0000001fff1c7819 */ /* 0x002fe200000114bb */
[----:B------:R-:W1:Y:S10]  /*22310*/  S2R R35, SR_TID.X ;  /* 0x0000000000237919 */ /* 0x000e740000002100 */
[----:B------:R-:W3:Y:S01]  /*22320*/  @!P2 LDC R186, c[0x0][0xad4] ;  /* 0x0002b500ffbaab82 */ /* 0x000ee20000000800 */
[----:B-1----:R-:W-:-:S02]  /*22330*/  IADD3 R8, R35, -0x80, RZ ;  /* 0xffffff8023087810 */ /* 0x002fc40007ffe0ff */
[----:B---3--:R-:W-:Y:S02]  /*22340*/  ISETP.GT.AND P2, PT, R186, 0x1, PT ;  /* 0x00000001ba00780c */ /* 0x008fe40003f44270 */
[----:B------:R-:W-:Y:S01]  /*22350*/  ISETP.GT.AND P3, PT, R8, 0x7f, PT ;  /* 0x0000007f0800780c */ /* 0x000fe20003f64270 */
[----:B--2---:R-:W-:-:S12]  /*22360*/  @P1 BRA `(.L_x_1729) ;  /* 0x0000000000101947 */ /* 0x004fd80003800000 */
[----:B------:R-:W-:Y:S05]  /*22370*/  @!P0 BRA `(.L_x_1729) ;  /* 0x00000000000c8947 */ /* 0x000fea0003800000 */
[----:B------:R-:W2:Y:S04]  /*22380*/  LDG.E R7, desc[UR46][R4.64] ;  /* 0x0000002e04077981 */ /* 0x000ea8000c1e1900 */
[----:B-----5:R-:W2:Y:S02]  /*22390*/  LDG.E R0, desc[UR46][R4.64+0x4] ;  /* 0x0000042e04007981 */ /* 0x020ea4000c1e1900 */
[----:B--2---:R-:W-:-:S07]  /*223a0*/  IMAD.IADD R0, R0, 0x1, -R7 ;  /* 0x0000000100007824 */ /* 0x004fce00078e0a07 */
.L_x_1729:
[----:B------:R-:W-:Y:S01]  /*223b0*/  BSSY B1, `(.L_x_1730) ;  /* 0x0000035000017945 */ /* 0x000fe20003800000 */
[----:B------:R-:W-:Y:S02]  /*223c0*/  SEL R33, R187, RZ, !P0 ;  /* 0x000000ffbb217207 */ /* 0x000fe40004000000 */
[----:B------:R-:W-:Y:S02]  /*223d0*/  SEL R28, R28, RZ, !P0 ;  /* 0x000000ff1c1c7207 */ /* 0x000fe40004000000 */
[----:B-----5:R-:W-:Y:S01]  /*223e0*/  SHF.R.S32.HI R26, RZ, 0x1f, R3 ;  /* 0x0000001fff1a7819 */ /* 0x020fe20000011403 */
[----:B------:R-:W-:Y:S06]  /*223f0*/  @P3 BRA `(.L_x_1731) ;  /* 0x0000000000c03947 */ /* 0x000fec0003800000 */
[----:B------:R-:W1:Y:S01]  /*22400*/  LDC R37, c[0x0][0xbe8] ;  /* 0x0002fa00ff257b82 */ /* 0x000e620000000800 */
[----:B------:R-:W-:Y:S01]  /*22410*/  IADD3 R35, R178, -0x80, R35 ;  /* 0xffffff80b2237810 */ /* 0x000fe20007ffe023 */
[----:B-1----:R-:W-:-:S05]  /*22420*/  IMAD R4, R0, R37, RZ ;  /* 0x0000002500047224 */ /* 0x002fca00078e02ff */
[----:B------:R-:W-:-:S13]  /*22430*/  ISETP.GE.AND P0, PT, R35, R4, PT ;  /* 0x000000042300720c */ /* 0x000fda0003f06270 */
[----:B------:R-:W-:Y:S05]  /*22440*/  @P0 BRA `(.L_x_1731) ;  /* 0x0000000000ac0947 */ /* 0x000fea0003800000 */
[----:B------:R-:W-:Y:S01]  /*22450*/  IMAD.MOV.U32 R24, RZ, RZ, 0x9b8 ;  /* 0x000009b8ff187424 */ /* 0x000fe200078e00ff */
[----:B------:R-:W-:Y:S01]  /*22460*/  ISETP.GT.AND P0, PT, R186, 0x1, PT ;  /* 0x00000001ba00780c */ /* 0x000fe20003f04270 */
[----:B------:R-:W1:Y:S01]  /*22470*/  LDC.64 R4, c[0x0][0xba8] ;  /* 0x0002ea00ff047b82 */ /* 0x000e620000000a00 */
[----:B------:R-:W-:Y:S01]  /*22480*/  ISETP.NE.AND P1, PT, R37, 0x1, PT ;  /* 0x000000012500780c */ /* 0x000fe20003f25270 */
[----:B------:R-:W-:Y:S01]  /*22490*/  IMAD.MOV.U32 R21, RZ, RZ, R35 ;  /* 0x000000ffff157224 */ /* 0x000fe200078e0023 */
[----:B------:R-:W-:-:S05]  /*224a0*/  SEL R24, R24, 0x978, P0 ;  /* 0x0000097818187807 */ /* 0x000fca0000000000 */
[----:B------:R-:W2:Y:S08]  /*224b0*/  LDC.64 R12, c[0x0][R24+0x220] ;  /* 0x00008800180c7b82 */ /* 0x000eb00000000a00 */
[----:B------:R-:W3:Y:S08]  /*224c0*/  LDC.64 R10, c[0x0][R24+0x218] ;  /* 0x00008600180a7b82 */ /* 0x000ef00000000a00 */
[----:B------:R-:W4:Y:S08]  /*224d0*/  LDC.64 R8, c[0x0][R24+0x228] ;  /* 0x00008a0018087b82 */ /* 0x000f300000000a00 */
[----:B------:R-:W5:Y:S08]  /*224e0*/  LDC.64 R6, c[0x0][R24+0x210] ;  /* 0x0000840018067b82 */ /* 0x000f700000000a00 */
[----:B------:R-:W0:Y:S08]  /*224f0*/  @P1 LDC R20, c[0x0][0xbec] ;  /* 0x0002fb00ff141b82 */ /* 0x000e300000000800 */
[----:B------:R-:W4:Y:S01]  /*22500*/  @P1 LDC R27, c[0x0][0xbf0] ;  /* 0x0002fc00ff1b1b82 */ /* 0x000f220000000800 */
[----:B--2---:R-:W-:-:S07]  /*22510*/  IMAD R13, R13, R33, RZ ;  /* 0x000000210d0d7224 */ /* 0x004fce00078e02ff */
[----:B-1----:R-:W1:Y:S01]  /*22520*/  @!P0 LDC R4, c[0x0][0xb50] ;  /* 0x0002d400ff048b82 */ /* 0x002e620000000800 */
[----:B0-----:R-:W-:-:S07]  /*22530*/  @P1 IMAD.HI.U32 R20, R35, R20, RZ ;  /* 0x0000001423141227 */ /* 0x001fce00078e00ff */
[----:B------:R-:W0:Y:S01]  /*22540*/  @!P0 LDC R5, c[0x0][0xb54] ;  /* 0x0002d500ff058b82 */ /* 0x000e220000000800 */
[-C--:B---3--:R-:W-:Y:S02]  /*22550*/  IMAD R25, R11, R183.reuse, RZ ;  /* 0x000000b70b197224 */ /* 0x088fe400078e02ff */
[----:B------:R-:W-:Y:S01]  /*22560*/  IMAD.WIDE.U32 R14, R10, R183, RZ ;  /* 0x000000b70a0e7225 */ /* 0x000fe200078e00ff */
[----:B----4-:R-:W-:-:S03]  /*22570*/  @P1 SHF.R.U32.HI R21, RZ, R27, R20 ;  /* 0x0000001bff151219 */ /* 0x010fc60000011614 */
[----:B------:R-:W-:-:S04]  /*22580*/  IMAD.WIDE.U32 R10, R12, R33, RZ ;  /* 0x000000210c0a7225 */ /* 0x000fc800078e00ff */
[----:B------:R-:W-:Y:S01]  /*22590*/  IMAD R27, R12, R28, R13 ;  /* 0x0000001c0c1b7224 */ /* 0x000fe200078e020d */
[----:B------:R-:W-:Y:S01]  /*225a0*/  SEL R13, R190, RZ, P0 ;  /* 0x000000ffbe0d7207 */ /* 0x000fe20000000000 */
[----:B------:R-:W-:Y:S01]  /*225b0*/  IMAD.IADD R25, R15, 0x1, R25 ;  /* 0x000000010f197824 */ /* 0x000fe200078e0219 */
[----:B------:R-:W-:Y:S01]  /*225c0*/  IADD3 R14, P1, P3, R10, R14, R3 ;  /* 0x0000000e0a0e7210 */ /* 0x000fe20007b3e003 */
[----:B------:R-:W-:Y:S02]  /*225d0*/  IMAD.MOV R10, RZ, RZ, -R21 ;  /* 0x000000ffff0a7224 */ /* 0x000fe400078e0a15 */
[----:B------:R-:W-:Y:S02]  /*225e0*/  IMAD.IADD R27, R11, 0x1, R27 ;  /* 0x000000010b1b7824 */ /* 0x000fe400078e021b */
[-C--:B------:R-:W-:Y:S02]  /*225f0*/  IMAD R15, R9, R13.reuse, RZ ;  /* 0x0000000d090f7224 */ /* 0x080fe400078e02ff */
[----:B------:R-:W-:-:S04]  /*22600*/  IMAD.WIDE.U32 R8, R8, R13, RZ ;  /* 0x0000000d08087225 */ /* 0x000fc800078e00ff */
[----:B------:R-:W-:Y:S01]  /*22610*/  IMAD R11, R37, R10, R35 ;  /* 0x0000000a250b7224 */ /* 0x000fe200078e0223 */
[----:B------:R-:W-:Y:S02]  /*22620*/  IADD3.X R10, R27, R25, R26, P1, P3 ;  /* 0x000000191b0a7210 */ /* 0x000fe40000fe641a */
[----:B------:R-:W-:Y:S01]  /*22630*/  IADD3 R8, P0, P1, R21, R14, R8 ;  /* 0x0000000e15087210 */ /* 0x000fe2000791e008 */
[----:B-----5:R-:W-:Y:S01]  /*22640*/  IMAD R7, R7, R11, RZ ;  /* 0x0000000b07077224 */ /* 0x020fe200078e02ff */
[----:B------:R-:W-:Y:S02]  /*22650*/  IADD3 R15, R9, R15, RZ ;  /* 0x0000000f090f7210 */ /* 0x000fe40007ffe0ff */
[----:B------:R-:W-:Y:S02]  /*22660*/  SHF.R.S32.HI R21, RZ, 0x1f, R21 ;  /* 0x0000001fff157819 */ /* 0x000fe40000011415 */
[----:B------:R-:W-:Y:S02]  /*22670*/  SHF.R.S32.HI R13, RZ, 0x1f, R11 ;  /* 0x0000001fff0d7819 */ /* 0x000fe4000001140b */
[----:B------:R-:W-:-:S03]  /*22680*/  IADD3.X R9, R21, R10, R15, P0, P1 ;  /* 0x0000000a15097210 */ /* 0x000fc600007e240f */
[C---:B------:R-:W-:Y:S02]  /*22690*/  IMAD R13, R6.reuse, R13, R7 ;  /* 0x0000000d060d7224 */ /* 0x040fe400078e0207 */
[----:B------:R-:W-:-:S04]  /*226a0*/  IMAD.WIDE.U32 R6, R6, R11, R8 ;  /* 0x0000000b06067225 */ /* 0x000fc800078e0008 */
[----:B------:R-:W-:Y:S01]  /*226b0*/  IMAD.IADD R7, R7, 0x1, R13 ;  /* 0x0000000107077824 */ /* 0x000fe200078e020d */
[----:B-1----:R-:W-:-:S04]  /*226c0*/  LEA R4, P0, R6, R4, 0x2 ;  /* 0x0000000406047211 */ /* 0x002fc800078010ff */
[----:B0-----:R-:W-:Y:S01]  /*226d0*/  LEA.HI.X R5, R6, R5, R7, 0x2, P0 ;  /* 0x0000000506057211 */ /* 0x001fe200000f1407 */
[----:B------:R-:W-:-:S05]  /*226e0*/  IMAD.MOV.U32 R7, RZ, RZ, -0x800000 ;  /* 0xff800000ff077424 */ /* 0x000fca00078e00ff */
[----:B------:R1:W-:Y:S03]  /*226f0*/  STG.E desc[UR46][R4.64], R7 ;  /* 0x0000000704007986 */ /* 0x0003e6000c10192e */
.L_x_1731:
[----:B------:R-:W-:Y:S05]  /*22700*/  BSYNC B1 ;  /* 0x0000000000017941 */ /* 0x000fea0003800000 */
.L_x_1730:
[----:B------:R-:W-:Y:S05]  /*22710*/  @P2 BRA `(.L_x_1726) ;  /* 0x0000000400a02947 */ /* 0x000fea0003800000 */
[----:B------:R-:W2:Y:S01]  /*22720*/  LDC R11, c[0x0][0xbe8] ;  /* 0x0002fa00ff0b7b82 */ /* 0x000ea20000000800 */
[----:B------:R-:W-:Y:S01]  /*22730*/  ULDC.64 UR4, c[0x0][0xaa0] ;  /* 0x0002a80000047ab9 */ /* 0x000fe20000000a00 */
[----:B------:R-:W-:Y:S01]  /*22740*/  ULDC.64 UR6, c[0x0][0xaf0] ;  /* 0x0002bc0000067ab9 */ /* 0x000fe20000000a00 */
[----:B-1----:R-:W-:Y:S01]  /*22750*/  IMAD R4, R26, UR4, RZ ;  /* 0x000000041a047c24 */ /* 0x002fe2000f8e02ff */
[----:B------:R-:W-:Y:S01]  /*22760*/  BSSY B1, `(.L_x_1732) ;  /* 0x0000039000017945 */ /* 0x000fe20003800000 */
[----:B------:R-:W-:Y:S02]  /*22770*/  SHF.R.S32.HI R10, RZ, 0x1f, R184 ;  /* 0x0000001fff0a7819 */ /* 0x000fe400000114b8 */
[C---:B------:R-:W-:Y:S01]  /*22780*/  IMAD R7, R3.reuse, UR5, R4 ;  /* 0x0000000503077c24 */ /* 0x040fe2000f8e0204 */
[----:B------:R-:W-:Y:S01]  /*22790*/  SHF.R.S32.HI R12, RZ, 0x1f, R182 ;  /* 0x0000001fff0c7819 */ /* 0x000fe200000114b6 */
[----:B------:R-:W-:Y:S01]  /*227a0*/  IMAD.WIDE.U32 R4, R3, UR4, RZ ;  /* 0x0000000403047c25 */ /* 0x000fe2000f8e00ff */
[----:B------:R-:W-:-:S03]  /*227b0*/  ULDC.64 UR4, c[0x0][0xae8] ;  /* 0x0002ba0000047ab9 */ /* 0x000fc60000000a00 */
[----:B------:R-:W-:Y:S02]  /*227c0*/  IMAD R3, R185, 0x20, R209 ;  /* 0x00000020b9037824 */ /* 0x000fe400078e02d1 */
[----:B------:R-:W-:Y:S02]  /*227d0*/  IMAD.IADD R5, R5, 0x1, R7 ;  /* 0x0000000105057824 */ /* 0x000fe400078e0207 */
[----:B------:R-:W-:Y:S02]  /*227e0*/  IMAD.IADD R9, R178, 0x1, R3 ;  /* 0x00000001b2097824 */ /* 0x000fe400078e0203 */
[----:B------:R-:W-:-:S04]  /*227f0*/  IMAD.WIDE.U32 R4, R183, UR4, R4 ;  /* 0x00000004b7047c25 */ /* 0x000fc8000f8e0004 */
[----:B------:R-:W-:Y:S01]  /*22800*/  IMAD.MOV.U32 R3, RZ, RZ, R9 ;  /* 0x000000ffff037224 */ /* 0x000fe200078e0009 */
[----:B--2---:R-:W-:Y:S01]  /*22810*/  ISETP.NE.AND P0, PT, R11, 0x1, PT ;  /* 0x000000010b00780c */ /* 0x004fe20003f05270 */
[----:B------:R-:W-:Y:S02]  /*22820*/  IMAD R7, R28, UR6, RZ ;  /* 0x000000061c077c24 */ /* 0x000fe4000f8e02ff */
[----:B------:R-:W-:Y:S01]  /*22830*/  IMAD R5, R183, UR5, R5 ;  /* 0x00000005b7057c24 */ /* 0x000fe2000f8e0205 */
[----:B------:R-:W-:Y:S01]  /*22840*/  ULDC.64 UR4, c[0x0][0xae0] ;  /* 0x0002b80000047ab9 */ /* 0x000fe20000000a00 */
[C---:B------:R-:W-:Y:S02]  /*22850*/  IMAD R7, R33.reuse, UR7, R7 ;  /* 0x0000000721077c24 */ /* 0x040fe4000f8e0207 */
[----:B------:R-:W-:-:S04]  /*22860*/  IMAD.WIDE.U32 R4, R33, UR6, R4 ;  /* 0x0000000621047c25 */ /* 0x000fc8000f8e0004 */
[----:B------:R-:W-:Y:S02]  /*22870*/  IMAD.IADD R5, R5, 0x1, R7 ;  /* 0x0000000105057824 */ /* 0x000fe400078e0207 */
[----:B------:R-:W1:Y:S01]  /*22880*/  @P0 LDC R6, c[0x0][0xbec] ;  /* 0x0002fb00ff060b82 */ /* 0x000e620000000800 */
[----:B------:R-:W-:-:S07]  /*22890*/  IMAD.IADD R178, R209, 0x1, R178 ;  /* 0x00000001d1b27824 */ /* 0x000fce00078e02b2 */
[----:B------:R-:W2:Y:S01]  /*228a0*/  @P0 LDC R13, c[0x0][0xbf0] ;  /* 0x0002fc00ff0d0b82 */ /* 0x000ea20000000800 */
[----:B-1----:R-:W-:-:S05]  /*228b0*/  @P0 IMAD.HI.U32 R6, R9, R6, RZ ;  /* 0x0000000609060227 */ /* 0x002fca00078e00ff */
[----:B--2---:R-:W-:-:S04]  /*228c0*/  @P0 SHF.R.U32.HI R3, RZ, R13, R6 ;  /* 0x0000000dff030219 */ /* 0x004fc80000011606 */
[----:B------:R-:W-:Y:S01]  /*228d0*/  SHF.R.S32.HI R6, RZ, 0x1f, R3 ;  /* 0x0000001fff067819 */ /* 0x000fe20000011403 */
[C---:B------:R-:W-:Y:S01]  /*228e0*/  IMAD.WIDE.U32 R4, R3.reuse, UR4, R4 ;  /* 0x0000000403047c25 */ /* 0x040fe2000f8e0004 */
[----:B------:R-:W-:-:S03]  /*228f0*/  IADD3 R8, -R3, RZ, RZ ;  /* 0x000000ff03087210 */ /* 0x000fc60007ffe1ff */
[----:B------:R-:W-:Y:S02]  /*22900*/  IMAD R6, R6, UR4, RZ ;  /* 0x0000000406067c24 */ /* 0x000fe4000f8e02ff */
[----:B------:R-:W-:Y:S02]  /*22910*/  IMAD R7, R11, R8, R9 ;  /* 0x000000080b077224 */ /* 0x000fe400078e0209 */
[----:B------:R-:W-:Y:S01]  /*22920*/  IMAD R9, R3, UR5, R6 ;  /* 0x0000000503097c24 */ /* 0x000fe2000f8e0206 */
[----:B------:R-:W-:Y:S01]  /*22930*/  ULDC.64 UR4, c[0x0][0xad8] ;  /* 0x0002b60000047ab9 */ /* 0x000fe20000000a00 */
[----:B------:R-:W-:Y:S01]  /*22940*/  IMAD R11, R0, R11, RZ ;  /* 0x0000000b000b7224 */ /* 0x000fe200078e02ff */
[----:B------:R-:W-:Y:S01]  /*22950*/  SHF.R.S32.HI R3, RZ, 0x1f, R7 ;  /* 0x0000001fff037819 */ /* 0x000fe20000011407 */
[----:B------:R-:W-:Y:S02]  /*22960*/  IMAD.IADD R5, R5, 0x1, R9 ;  /* 0x0000000105057824 */ /* 0x000fe400078e0209 */
[C---:B------:R-:W-:Y:S01]  /*22970*/  VIADD R0, R178.reuse, 0x20 ;  /* 0x00000020b2007836 */ /* 0x040fe20000000000 */
[----:B------:R-:W-:Y:S01]  /*22980*/  ISETP.GE.AND P2, PT, R178, R11, PT ;  /* 0x0000000bb200720c */ /* 0x000fe20003f46270 */
[----:B------:R-:W-:-:S02]  /*22990*/  IMAD R6, R3, UR4, RZ ;  /* 0x0000000403067c24 */ /* 0x000fc4000f8e02ff */
[----:B------:R-:W-:Y:S01]  /*229a0*/  IMAD.WIDE.U32 R4, R7, UR4, R4 ;  /* 0x0000000407047c25 */ /* 0x000fe2000f8e0004 */
[----:B------:R-:W-:-:S03]  /*229b0*/  ISETP.GE.AND P1, PT, R0, R11, PT ;  /* 0x0000000b0000720c */ /* 0x000fc60003f26270 */
[----:B------:R-:W-:Y:S01]  /*229c0*/  IMAD R3, R7, UR5, R6 ;  /* 0x0000000507037c24 */ /* 0x000fe2000f8e0206 */
[----:B------:R-:W-:Y:S01]  /*229d0*/  ULDC.64 UR4, c[0x0][0xa80] ;  /* 0x0002a00000047ab9 */ /* 0x000fe20000000a00 */
[----:B------:R-:W-:Y:S01]  /*229e0*/  VIADD R0, R178, 0x40 ;  /* 0x00000040b2007836 */ /* 0x000fe20000000000 */
[----:B------:R-:W-:Y:S01]  /*229f0*/  LEA R6, P3, R4, UR4, 0x1 ;  /* 0x0000000404067c11 */ /* 0x000fe2000f8608ff */
[----:B------:R-:W-:-:S03]  /*22a00*/  IMAD.IADD R3, R5, 0x1, R3 ;  /* 0x0000000105037824 */ /* 0x000fc600078e0203 */
[----:B------:R-:W-:Y:S01]  /*22a10*/  ISETP.GE.AND P0, PT, R0, R11, PT ;  /* 0x0000000b0000720c */ /* 0x000fe20003f06270 */
[----:B------:R1:W2:Y:S01]  /*22a20*/  SHFL.IDX PT, R7, R6, RZ, 0x181f ;  /* 0x00181fff06077589 */ /* 0x0002a200000e0000 */
[----:B------:R-:W-:-:S05]  /*22a30*/  LEA.HI.X R3, R4, UR5, R3, 0x1, P3 ;  /* 0x0000000504037c11 */ /* 0x000fca00098f0c03 */
[----:B------:R1:W3:Y:S01]  /*22a40*/  SHFL.IDX PT, R5, R3, RZ, 0x181f ;  /* 0x00181fff03057589 */ /* 0x0002e200000e0000 */
[----:B------:R-:W-:Y:S05]  /*22a50*/  @P2 BRA `(.L_x_1733) ;  /* 0x0000000000242947 */ /* 0x000fea0003800000 */
[----:B------:R-:W-:Y:S02]  /*22a60*/  ULDC UR4, c[0x0][0xac8] ;  /* 0x0002b20000047ab9 */ /* 0x000fe40000000800 */
[----:B------:R-:W-:Y:S02]  /*22a70*/  ISETP.GE.AND P4, PT, R182, UR4, PT ;  /* 0x00000004b6007c0c */ /* 0x000fe4000bf86270 */
[----:B------:R-:W-:-:S11]  /*22a80*/  ISETP.GE.AND P5, PT, R184, UR4, PT ;  /* 0x00000004b8007c0c */ /* 0x000fd6000bfa6270 */
[-C--:B--2---:R-:W-:Y:S02]  /*22a90*/  @!P4 LEA R8, P2, R182, R7.reuse, 0x1 ;  /* 0x00000007b608c211 */ /* 0x084fe400078408ff */
[----:B------:R-:W-:Y:S02]  /*22aa0*/  @!P5 LEA R4, P3, R184, R7, 0x1 ;  /* 0x00000007b804d211 */ /* 0x000fe400078608ff */
[-C--:B---3--:R-:W-:Y:S02]  /*22ab0*/  @!P4 LEA.HI.X R9, R182, R5.reuse, R12, 0x1, P2 ;  /* 0x00000005b609c211 */ /* 0x088fe400010f0c0c */
[----:B------:R-:W-:-:S03]  /*22ac0*/  @!P5 LEA.HI.X R5, R184, R5, R10, 0x1, P3 ;  /* 0x00000005b805d211 */ /* 0x000fc600018f0c0a */
[----:B------:R4:W-:Y:S04]  /*22ad0*/  @!P4 ST.E.128 desc[UR46][R8.64], RZ ;  /* 0x000000ff0800c985 */ /* 0x0009e8000c101d2e */
[----:B------:R4:W-:Y:S02]  /*22ae0*/  @!P5 ST.E.128 desc[UR46][R4.64], RZ ;  /* 0x000000ff0400d985 */ /* 0x0009e4000c101d2e */
.L_x_1733:
[----:B------:R-:W-:Y:S05]  /*22af0*/  BSYNC B1 ;  /* 0x0000000000017941 */ /* 0x000fea0003800000 */
.L_x_1732:
[----:B---34-:R3:W4:Y:S01]  /*22b00*/  SHFL.IDX PT, R5, R3, 0x1, 0x181f ;  /* 0x00381f0003057f89 */ /* 0x01872200000e0000 */
[----:B------:R-:W-:Y:S03]  /*22b10*/  BSSY B1, `(.L_x_1734) ;  /* 0x000000c000017945 */ /* 0x000fe60003800000 */
[----:B--2---:R3:W2:Y:S01]  /*22b20*/  SHFL.IDX PT, R7, R6, 0x1, 0x181f ;  /* 0x00381f0006077f89 */ /* 0x0046a200000e0000 */
[----:B------:R-:W-:Y:S05]  /*22b30*/  @P1 BRA `(.L_x_1735) ;  /* 0x0000000000241947 */ /* 0x000fea0003800000 */
[----:B------:R-:W-:Y:S02]  /*22b40*/  ULDC UR4, c[0x0][0xac8] ;  /* 0x0002b20000047ab9 */ /* 0x000fe40000000800 */
[----:B------:R-:W-:Y:S02]  /*22b50*/  ISETP.GE.AND P3, PT, R182, UR4, PT ;  /* 0x00000004b6007c0c */ /* 0x000fe4000bf66270 */
[----:B------:R-:W-:-:S11]  /*22b60*/  ISETP.GE.AND P4, PT, R184, UR4, PT ;  /* 0x00000004b8007c0c */ /* 0x000fd6000bf86270 */
[-C--:B--2---:R-:W-:Y:S02]  /*22b70*/  @!P3 LEA R8, P1, R182, R7.reuse, 0x1 ;  /* 0x00000007b608b211 */ /* 0x084fe400078208ff */
[----:B------:R-:W-:Y:S02]  /*22b80*/  @!P4 LEA R4, P2, R184, R7, 0x1 ;  /* 0x00000007b804c211 */ /* 0x000fe400078408ff */
[-C--:B----4-:R-:W-:Y:S02]  /*22b90*/  @!P3 LEA.HI.X R9, R182, R5.reuse, R12, 0x1, P1 ;  /* 0x00000005b609b211 */ /* 0x090fe400008f0c0c */
[----:B------:R-:W-:-:S03]  /*22ba0*/  @!P4 LEA.HI.X R5, R184, R5, R10, 0x1, P2 ;  /* 0x00000005b805c211 */ /* 0x000fc600010f0c0a */
[----:B------:R2:W-:Y:S04]  /*22bb0*/  @!P3 ST.E.128 desc[UR46][R8.64], RZ ;  /* 0x000000ff0800b985 */ /* 0x0005e8000c101d2e */
[----:B------:R2:W-:Y:S02]  /*22bc0*/  @!P4 ST.E.128 desc[UR46][R4.64], RZ ;  /* 0x000000ff0400c985 */ /* 0x0005e4000c101d2e */
.L_x_1735:
[----:B------:R-:W-:Y:S05]  /*22bd0*/  BSYNC B1 ;  /* 0x0000000000017941 */ /* 0x000fea0003800000 */
.L_x_1734:
[----:B--2-4-:R2:W4:Y:S01]  /*22be0*/  SHFL.IDX PT, R5, R3, 0x2, 0x181f ;  /* 0x00581f0003057f89 */ /* 0x01452200000e0000 */
        /* <DEDUP_REMOVED lines=12> */
.L_x_1737:
[----:B------:R-:W-:Y:S05]  /*22cb0*/  BSYNC B1 ;  /* 0x0000000000017941 */ /* 0x000fea0003800000 */
.L_x_1736:
[----:B------:R-:W-:Y:S01]  /*22cc0*/  IADD3 R0, R178, 0x60, RZ ;  /* 0x00000060b2007810 */ /* 0x000fe20007ffe0ff */
[----:B-123--:R-:W2:Y:S03]  /*22cd0*/  SHFL.IDX PT, R3, R3, 0x3, 0x181f ;  /* 0x00781f0003037f89 */ /* 0x00eea600000e0000 */
[----:B------:R-:W-:Y:S01]  /*22ce0*/  ISETP.GE.AND P0, PT, R0, R11, PT ;  /* 0x0000000b0000720c */ /* 0x000fe20003f06270 */
[----:B0---4-:R3:W4:-:S12]  /*22cf0*/  SHFL.IDX PT, R5, R6, 0x3, 0x181f ;  /* 0x00781f0006057f89 */ /* 0x01171800000e0000 */
[----:B---3--:R-:W-:Y:S05]  /*22d00*/  @P0 BRA `(.L_x_1726) ;  /* 0x0000000000240947 */ /* 0x008fea0003800000 */
[----:B------:R-:W-:Y:S02]  /*22d10*/  ULDC UR4, c[0x0][0xac8] ;  /* 0x0002b20000047ab9 */ /* 0x000fe40000000800 */
        /* <DEDUP_REMOVED lines=8> */
.L_x_1726:
[----:B------:R-:W-:Y:S05]  /*22da0*/  BSYNC B0 ;  /* 0x0000000000007941 */ /* 0x000fea0003800000 */
.L_x_1716:
[----:B------:R-:W-:Y:S02]  /*22db0*/  ULDC UR4, c[0x0][0xc3c] ;  /* 0x00030f0000047ab9 */ /* 0x000fe40000000800 */
[----:B------:R-:W-:-:S13]  /*22dc0*/  ISETP.GE.AND P0, PT, R31, UR4, PT ;  /* 0x000000041f007c0c */ /* 0x000fda000bf06270 */
[----:B------:R-:W-:Y:S05]  /*22dd0*/  @!P0 BRA `(.L_x_1738) ;  /* 0xfffffde400d08947 */ /* 0x000fea000383ffff */
[----:B------:R-:W-:Y:S05]  /*22de0*/  BRA `(.L_x_1445) ;  /* 0x0000009000207947 */ /* 0x000fea0003800000 */
.L_x_1443:
[----:B------:R-:W-:-:S08]  /*22df0*/  NOP ;  /* 0x0000000000007918 */ /* 0x000fd00000000000 */
[----:B0-----:R-:W0:-:S00]  /*22e00*/  USETMAXREG.DEALLOC.CTAPOOL 0x18 ;  /* 0x00000018000079c8 */ /* 0x001e0000080e0500 */
[----:B0-----:R-:W-:Y:S01]  /*22e10*/  LOP3.LUT R0, R0, 0x3, RZ, 0xc0, !PT ;  /* 0x0000000300007812 */ /* 0x001fe200078ec0ff */
[----:B------:R-:W-:Y:S01]  /*22e20*/  IMAD.MOV.U32 R7, RZ, RZ, RZ ;  /* 0x000000ffff077224 */ /* 0x000fe200078e00ff */
[----:B------:R-:W-:-:S04]  /*22e30*/  LOP3.LUT R17, R17, 0xfffffffd, RZ, 0xc0, !PT ;  /* 0xfffffffd11117812 */ /* 0x000fc800078ec0ff */
[----:B------:R-:W0:Y:S02]  /*22e40*/  SHFL.IDX PT, R0, R0, RZ, 0x1f ;  /* 0x00001fff00007589 */ /* 0x000e2400000e0000 */
[----:B0-----:R-:W-:-:S13]  /*22e50*/  ISETP.NE.AND P0, PT, R0, RZ, PT ;  /* 0x000000ff0000720c */ /* 0x001fda0003f05270 */
[----:B------:R-:W-:Y:S01]  /*22e60*/  @P0 LOP3.LUT R17, R17, 0x2, RZ, 0xfc, !PT ;  /* 0x0000000211110812 */ /* 0x000fe200078efcff */
[----:B------:R-:W-:Y:S06]  /*22e70*/  @!P0 BRA `(.L_x_1739) ;  /* 0x0000000000248947 */ /* 0x000fec0003800000 */
[----:B------:R-:W0:Y:S08]  /*22e80*/  S2UR UR5, SR_CgaCtaId ;  /* 0x00000000000579c3 */ /* 0x000e300000008800 */
[----:B------:R-:W-:Y:S06]  /*22e90*/  BAR.SYNC.DEFER_BLOCKING 0x5, 0x180 ;  /* 0x0146000000007b1d */ /* 0x000fec0000010000 */
[----:B------:R-:W-:-:S02]  /*22ea0*/  UMOV UR4, 0x400 ;  /* 0x0000040000047882 */ /* 0x000fc40000000000 */
[----:B0-----:R-:W-:-:S09]  /*22eb0*/  ULEA UR4, UR5, UR4, 0x18 ;  /* 0x0000000405047291 */ /* 0x001fd2000f8ec03f */
[----:B------:R-:W0:Y:S04]  /*22ec0*/  LDS.128 R8, [UR4+0x2a8d0] ;  /* 0x02a8d004ff087984 */ /* 0x000e280008000c00 */
[----:B0-----:R3:W-:Y:S04]  /*22ed0*/  STL.64 [R1], R8 ;  /* 0x0000000801007387 */ /* 0x0017e80000100a00 */
[----:B------:R3:W-:Y:S01]  /*22ee0*/  STL.64 [R1+0x8], R10 ;  /* 0x0000080a01007387 */ /* 0x0007e20000100a00 */
[----:B------:R-:W-:Y:S06]  /*22ef0*/  BAR.ARV 0x4, 0x180 ;  /* 0x0106000000007b1d */ /* 0x000fec0000002000 */
[----:B------:R-:W-:Y:S05]  /*22f00*/  BRA `(.L_x_1740) ;  /* 0x0000000c00b07947 */ /* 0x000fea0003800000 */
.L_x_1739:
[----:B------:R-:W-:Y:S01]  /*22f10*/  LOP3.LUT R0, R6, 0x1f, RZ, 0xc0, !PT ;  /* 0x0000001f06007812 */ /* 0x000fe200078ec0ff */
[----:B------:R-:W-:Y:S01]  /*22f20*/  ULDC UR4, c[0x0][0xc3c] ;  /* 0x00030f0000047ab9 */ /* 0x000fe20000000800 */
[----:B------:R-:W-:Y:S01]  /*22f30*/  IMAD.MOV.U32 R8, RZ, RZ, RZ ;  /* 0x000000ffff087224 */ /* 0x000fe200078e00ff */
[----:B------:R-:W0:Y:S01]  /*22f40*/  S2UR UR6, SR_CTAID.X ;  /* 0x00000000000679c3 */ /* 0x000e220000002500 */
[----:B------:R-:W-:Y:S01]  /*22f50*/  ISETP.NE.AND P0, PT, R0, 0x1f, PT ;  /* 0x0000001f0000780c */ /* 0x000fe20003f05270 */
[----:B------:R-:W-:-:S03]  /*22f60*/  ULDC UR5, c[0x0][0xc38] ;  /* 0x00030e0000057ab9 */ /* 0x000fc60000000800 */
[----:B------:R-:W-:-:S13]  /*22f70*/  ISETP.GE.OR P1, PT, R0, UR4, !P0 ;  /* 0x0000000400007c0c */ /* 0x000fda000c726670 */
[----:B------:R-:W1:Y:S08]  /*22f80*/  @!P1 LDC.64 R2, c[0x0][0xc80] ;  /* 0x00032000ff029b82 */ /* 0x000e700000000a00 */
[----:B------:R-:W2:Y:S01]  /*22f90*/  @!P1 LDC.64 R4, c[0x0][0xc78] ;  /* 0x00031e00ff049b82 */ /* 0x000ea20000000a00 */
[----:B-1----:R-:W-:-:S05]  /*22fa0*/  @!P1 IMAD.WIDE.U32 R2, R0, 0x4, R2 ;  /* 0x0000000400029825 */ /* 0x002fca00078e0002 */
        /* <DEDUP_REMOVED lines=33> */
.L_x_1743:
        /* <DEDUP_REMOVED lines=39> */
.L_x_1741:
[----:B------:R-:W-:Y:S01]  /*23430*/  IADD3 R10, -R4, R9, RZ ;  /* 0x00000009040a7210 */ /* 0x000fe20007ffe1ff */
[----:B------:R-:W-:-:S04]  /*23440*/  IMAD.MOV.U32 R3, RZ, RZ, RZ ;  /* 0x000000ffff037224 */ /* 0x000fc800078e00ff */
        /* <DEDUP_REMOVED lines=10> */
.L_x_1744:
        /* <DEDUP_REMOVED lines=20> */
[----:B------:R-:W0:Y:S03]  /*23630*/  MUFU.RCP R2, R13 ;  /* 0x0000000d00027308 */ /* 0x000e260000001000 */
[----:B------:R-:W-:Y:S01]  /*23640*/  IADD3 R3, RZ, -R3, RZ ;  /* 0x80000003ff037210 */ /* 0x000fe20007ffe0ff */
        /* <DEDUP_REMOVED lines=18> */
[----:B------:R-:W-:Y:S02]  /*23770*/  @!P2 IADD3 R10, -R10, RZ, RZ ;  /* 0x000000ff0a0aa210 */ /* 0x000fe40007ffe1ff */
        /* <DEDUP_REMOVED lines=15> */
[----:B------:R-:W-:-:S04]  /*23870*/  @!P1 LOP3.LUT R7, RZ, R8, RZ, 0x33, !PT ;  /* 0x00000008ff079212 */ /* 0x000fc800078e33ff */
[----:B------:R-:W-:Y:S01]  /*23880*/  IADD3 R3, -R7, RZ, RZ ;  /* 0x000000ff07037210 */ /* 0x000fe20007ffe1ff */
[----:B------:R-:W-:-:S04]  /*23890*/  IMAD R7, R8, 0x1000000, R7 ;  /* 0x0100000008077824 */ /* 0x000fc800078e0207 */
[----:B------:R-:W-:-:S04]  /*238a0*/  IMAD R8, R8, R3, R10 ;  /* 0x0000000308087224 */ /* 0x000fc800078e020a */
[----:B------:R-:W-:-:S05]  /*238b0*/  IMAD R3, R8, 0x10000, R7 ;  /* 0x0001000008037824 */ /* 0x000fca00078e0207 */
[----:B------:R0:W-:Y:S01]  /*238c0*/  STL [R1+0x8], R3 ;  /* 0x0000080301007387 */ /* 0x0001e20000100800 */
[----:B------:R-:W-:Y:S05]  /*238d0*/  BRA `(.L_x_1746) ;  /* 0x0000000000f47947 */ /* 0x000fea0003800000 */
.L_x_1745:
[----:B-1----:R-:W1:Y:S02]  /*238e0*/  LDC.64 R2, c[0x0][0xc90] ;  /* 0x00032400ff027b82 */ /* 0x002e640000000a00 */
[----:B-1----:R-:W-:-:S05]  /*238f0*/  IMAD.WIDE R2, R14, 0x4, R2 ;  /* 0x000000040e027825 */ /* 0x002fca00078e0202 */
[----:B0-----:R0:W2:Y:S02]  /*23900*/  LDG.E R7, desc[UR46][R2.64] ;  /* 0x0000002e02077981 */ /* 0x0010a4000c1e1900 */
[----:B0-----:R-:W-:Y:S01]  /*23910*/  MOV R2, RZ ;  /* 0x000000ff00027202 */ /* 0x001fe20000000f00 */
        /* <DEDUP_REMOVED lines=25> */
[----:B------:R-:W-:-:S03]  /*23ab0*/  IMAD.MOV R2, RZ, RZ, -R2 ;  /* 0x000000ffff027224 */ /* 0x000fc600078e0a02 */
[C---:B------:R-:W-:Y:S01]  /*23ac0*/  IADD3 R10, -R9.reuse, RZ, RZ ;  /* 0x000000ff090a7210 */ /* 0x040fe20007ffe1ff */
[----:B------:R-:W-:Y:S02]  /*23ad0*/  IMAD R8, R8, R2, R5 ;  /* 0x0000000208087224 */ /* 0x000fe400078e0205 */
[----:B------:R-:W-:Y:S01]  /*23ae0*/  IMAD.MOV.U32 R2, RZ, RZ, RZ ;  /* 0x000000ffff027224 */ /* 0x000fe200078e00ff */
[----:B------:R-:W-:Y:S02]  /*23af0*/  VIADDMNMX R7, R10, UR5, R7, PT ;  /* 0x000000050a077c46 */ /* 0x000fe4000b800107 */
[----:B------:R-:W-:Y:S02]  /*23b00*/  IADD3 R9, R9, 0x1000000, R8 ;  /* 0x0100000009097810 */ /* 0x000fe40007ffe008 */
        /* <DEDUP_REMOVED lines=14> */
[-C--:B------:R-:W-:Y:S01]  /*23bf0*/  @!P1 IADD3 R3, R3, -R10.reuse, RZ ;  /* 0x8000000a03039210 */ /* 0x080fe20007ffe0ff */
        /* <DEDUP_REMOVED lines=11> */
.L_x_1746:
[----:B01----:R-:W-:-:S05]  /*23cb0*/  LOP3.LUT R3, RZ, R2, RZ, 0x33, !PT ;  /* 0x00000002ff037212 */ /* 0x003fca00078e33ff */
[----:B------:R-:W-:-:S05]  /*23cc0*/  IMAD.IADD R2, R4, 0x1, R3 ;  /* 0x0000000104027824 */ /* 0x000fca00078e0203 */
[----:B------:R1:W-:Y:S01]  /*23cd0*/  STL [R1+0x4], R2 ;  /* 0x0000040201007387 */ /* 0x0003e20000100800 */
[----:B------:R-:W-:Y:S05]  /*23ce0*/  BRA `(.L_x_1747) ;  /* 0x0000000000107947 */ /* 0x000fea0003800000 */
.L_x_1742:
[----:B------:R-:W-:Y:S01]  /*23cf0*/  MOV R2, UR6 ;  /* 0x0000000600027c02 */ /* 0x000fe20008000f00 */
[----:B------:R0:W-:Y:S04]  /*23d00*/  STL [R1+0x4], RZ ;  /* 0x000004ff01007387 */ /* 0x0001e80000100800 */
[----:B------:R0:W-:Y:S04]  /*23d10*/  STL [R1+0x8], RZ ;  /* 0x000008ff01007387 */ /* 0x0001e80000100800 */
[----:B------:R0:W-:Y:S02]  /*23d20*/  STL [R1], R2 ;  /* 0x0000000201007387 */ /* 0x0001e40000100800 */
.L_x_1747:
        /* <DEDUP_REMOVED lines=10> */
.L_x_1740:
[----:B--2---:R-:W2:Y:S01]  /*23dd0*/  LDL R0, [R1+0xc] ;  /* 0x00000c0001007983 */ /* 0x004ea20000100800 */
[----:B------:R-:W-:-:S03]  /*23de0*/  ULDC UR4, c[0x0][0xc3c] ;  /* 0x00030f0000047ab9 */ /* 0x000fc60000000800 */
[----:B------:R4:W-:Y:S01]  /*23df0*/  STL [R1+0x10], RZ ;  /* 0x000010ff01007387 */ /* 0x0009e20000100800 */
[----:B--2---:R-:W-:Y:S01]  /*23e00*/  ISETP.GE.AND P0, PT, R0, UR4, PT ;  /* 0x0000000400007c0c */ /* 0x004fe2000bf06270 */
[----:B------:R-:W-:-:S05]  /*23e10*/  IMAD.MOV.U32 R0, RZ, RZ, 0x1 ;  /* 0x00000001ff007424 */ /* 0x000fca00078e00ff */
[----:B------:R4:W-:Y:S04]  /*23e20*/  STL [R1+0x18], R0 ;  /* 0x0000180001007387 */ /* 0x0009e80000100800 */
[----:B------:R4:W-:Y:S03]  /*23e30*/  STL [R1+0x58], RZ ;  /* 0x000058ff01007387 */ /* 0x0009e60000100800 */
[----:B------:R-:W-:Y:S05]  /*23e40*/  @P0 BRA `(.L_x_1748) ;  /* 0x0000007c00180947 */ /* 0x000fea0003800000 */
[----:B------:R-:W2:Y:S01]  /*23e50*/  S2UR UR5, SR_CgaCtaId ;  /* 0x00000000000579c3 */ /* 0x000ea20000008800 */
[C---:B----4-:R-:W-:Y:S01]  /*23e60*/  IMAD.SHL.U32 R0, R6.reuse, 0x8, RZ ;  /* 0x0000000806007824 */ /* 0x050fe200078e00ff */
[----:B------:R-:W-:Y:S01]  /*23e70*/  LOP3.LUT R4, R6, 0x7f, RZ, 0xc0, !PT ;  /* 0x0000007f06047812 */ /* 0x000fe200078ec0ff */
[----:B------:R-:W-:Y:S01]  /*23e80*/  UMOV UR4, 0x400 ;  /* 0x0000040000047882 */ /* 0x000fe20000000000 */
[----:B------:R-:W-:Y:S01]  /*23e90*/  BSSY B8, `(.L_x_1748) ;  /* 0x00007c1000087945 */ /* 0x000fe20003800000 */
[----:B------:R-:W-:Y:S01]  /*23ea0*/  ULDC.64 UR36, c[0x0][0x198] ;  /* 0x0000660000247ab9 */ /* 0x000fe20000000a00 */
[----:B------:R-:W-:Y:S01]  /*23eb0*/  LOP3.LUT R3, R0, 0x1f8, RZ, 0xc0, !PT ;  /* 0x000001f800037812 */ /* 0x000fe200078ec0ff */
[----:B01----:R-:W-:Y:S01]  /*23ec0*/  IMAD.SHL.U32 R2, R4, 0x8, RZ ;  /* 0x0000000804027824 */ /* 0x003fe200078e00ff */
[----:B------:R-:W-:Y:S01]  /*23ed0*/  LOP3.LUT R0, R0, 0x38, RZ, 0xc0, !PT ;  /* 0x0000003800007812 */ /* 0x000fe200078ec0ff */
[----:B------:R-:W-:Y:S01]  /*23ee0*/  ULDC UR38, c[0x0][0xc] ;  /* 0x0000030000267ab9 */ /* 0x000fe20000000800 */
[----:B------:R-:W-:Y:S01]  /*23ef0*/  LOP3.LUT R3, R3, 0x38, R6, 0x78, !PT ;  /* 0x0000003803037812 */ /* 0x000fe200078e7806 */
[----:B------:R-:W-:-:S03]  /*23f00*/  IMAD.SHL.U32 R6, R6, 0x10, RZ ;  /* 0x0000001006067824 */ /* 0x000fc600078e00ff */
[----:B------:R-:W-:Y:S02]  /*23f10*/  LOP3.LUT R2, R3, 0x200, R2, 0xf8, !PT ;  /* 0x0000020003027812 */ /* 0x000fe400078ef802 */
[----:B------:R-:W-:-:S04]  /*23f20*/  SHF.R.U32.HI R3, RZ, 0x3, R4 ;  /* 0x00000003ff037819 */ /* 0x000fc80000011604 */
[----:B------:R-:W-:Y:S01]  /*23f30*/  LOP3.LUT R4, R3, 0x70, R6, 0xf8, !PT ;  /* 0x0000007003047812 */ /* 0x000fe200078ef806 */
[----:B--2---:R-:W-:-:S06]  /*23f40*/  ULEA UR4, UR5, UR4, 0x18 ;  /* 0x0000000405047291 */ /* 0x004fcc000f8ec03f */
[----:B------:R-:W-:-:S05]  /*23f50*/  IMAD.U32 R19, RZ, RZ, UR4 ;  /* 0x00000004ff137e24 */ /* 0x000fca000f8e00ff */
[----:B------:R-:W-:Y:S01]  /*23f60*/  LEA R3, R2, R19, 0x1 ;  /* 0x0000001302037211 */ /* 0x000fe200078e08ff */
[----:B------:R-:W-:-:S04]  /*23f70*/  IMAD.MOV.U32 R2, RZ, RZ, 0x1 ;  /* 0x00000001ff027424 */ /* 0x000fc800078e00ff */
[----:B------:R0:W-:Y:S04]  /*23f80*/  STL [R1+0x28], R3 ;  /* 0x0000280301007387 */ /* 0x0001e80000100800 */
[----:B------:R-:W-:Y:S04]  /*23f90*/  STL [R1+0x58], RZ ;  /* 0x000058ff01007387 */ /* 0x000fe80000100800 */
[----:B------:R1:W-:Y:S01]  /*23fa0*/  STL [R1+0x20], R2 ;  /* 0x0000200201007387 */ /* 0x0003e20000100800 */
[----:B0-----:R-:W-:-:S03]  /*23fb0*/  IMAD.MOV.U32 R3, RZ, RZ, 0x1 ;  /* 0x00000001ff037424 */ /* 0x001fc600078e00ff */
[----:B------:R0:W-:Y:S04]  /*23fc0*/  STL [R1+0x14], RZ ;  /* 0x000014ff01007387 */ /* 0x0001e80000100800 */
[----:B------:R0:W-:Y:S01]  /*23fd0*/  STL [R1+0x10], RZ ;  /* 0x000010ff01007387 */ /* 0x0001e20000100800 */
[----:B-1----:R-:W-:-:S03]  /*23fe0*/  LOP3.LUT R2, R0, 0x40, RZ, 0xfc, !PT ;  /* 0x0000004000027812 */ /* 0x002fc600078efcff */
[----:B------:R0:W-:Y:S01]  /*23ff0*/  STL [R1+0x18], R3 ;  /* 0x0000180301007387 */ /* 0x0001e20000100800 */
[----:B------:R-:W-:-:S07]  /*24000*/  LOP3.LUT R0, R0, 0x80, RZ, 0xfc, !PT ;  /* 0x0000008000007812 */ /* 0x000fce00078efcff */
.L_x_1908:
[----:B------:R-:W2:Y:S01]  /*24010*/  LDL R14, [R1+0xc] ;  /* 0x00000c00010e7983 */ /* 0x000ea20000100800 */
[----:B------:R-:W-:Y:S05]  /*24020*/  YIELD ;  /* 0x0000000000007946 */ /* 0x000fea0003800000 */
[----:B------:R-:W-:Y:S01]  /*24030*/  ULDC.64 UR4, c[0x0][0xa28] ;  /* 0x00028a0000047ab9 */ /* 0x000fe20000000a00 */
[----:B0--3--:R-:W-:Y:S02]  /*24040*/  CS2R R6, SRZ ;  /* 0x0000000000067805 */ /* 0x009fe4000001ff00 */
[----:B------:R-:W-:Y:S01]  /*24050*/  ISETP.NE.U32.AND P0, PT, RZ, UR4, PT ;  /* 0x00000004ff007c0c */ /* 0x000fe2000bf05070 */
[----:B-1----:R-:W1:Y:S01]  /*24060*/  LDC.64 R12, c[0x0][0xa00] ;  /* 0x00028000ff0c7b82 */ /* 0x002e620000000a00 */
[----:B------:R-:W-:Y:S01]  /*24070*/  ULDC.64 UR6, c[0x0][0xa08] ;  /* 0x0002820000067ab9 */ /* 0x000fe20000000a00 */
[----:B------:R-:W-:Y:S01]  /*24080*/  ULDC.64 UR8, c[0x0][0xa10] ;  /* 0x0002840000087ab9 */ /* 0x000fe20000000a00 */
[----:B------:R-:W-:Y:S01]  /*24090*/  ISETP.NE.AND.EX P0, PT, RZ, UR5, PT, P0 ;  /* 0x00000005ff007c0c */ /* 0x000fe2000bf05300 */
[----:B------:R-:W-:-:S04]  /*240a0*/  ULDC.64 UR4, c[0x0][0xa18] ;  /* 0x0002860000047ab9 */ /* 0x000fc80000000a00 */
[----:B------:R-:W4:Y:S08]  /*240b0*/  LDC.64 R4, c[0x0][0xa08] ;  /* 0x00028200ff047b82 */ /* 0x000f300000000a00 */
[----:B0-----:R-:W2:Y:S02]  /*240c0*/  @P0 LDC.64 R2, c[0x0][0xa28] ;  /* 0x00028a00ff020b82 */ /* 0x001ea40000000a00 */
[----:B--2---:R-:W-:-:S05]  /*240d0*/  @P0 IMAD.WIDE R2, R14, 0x4, R2 ;  /* 0x000000040e020825 */ /* 0x004fca00078e0202 */
[----:B------:R0:W5:Y:S01]  /*240e0*/  @P0 LDG.E R6, desc[UR46][R2.64] ;  /* 0x0000002e02060981 */ /* 0x000162000c1e1900 */
[----:B------:R-:W-:Y:S01]  /*240f0*/  ISETP.NE.U32.AND P0, PT, RZ, UR4, PT ;  /* 0x00000004ff007c0c */ /* 0x000fe2000bf05070 */
[----:B-1----:R-:W-:Y:S01]  /*24100*/  IMAD.WIDE R12, R14, 0x4, R12 ;  /* 0x000000040e0c7825 */ /* 0x002fe200078e020c */
[----:B------:R-:W-:Y:S02]  /*24110*/  ISETP.NE.U32.AND P2, PT, RZ, UR6, PT ;  /* 0x00000006ff007c0c */ /* 0x000fe4000bf45070 */
[----:B------:R-:W-:Y:S01]  /*24120*/  ISETP.NE.AND.EX P0, PT, RZ, UR5, PT, P0 ;  /* 0x00000005ff007c0c */ /* 0x000fe2000bf05300 */
[----:B------:R-:W-:Y:S01]  /*24130*/  ULDC.64 UR4, c[0x0][0xa00] ;  /* 0x0002800000047ab9 */ /* 0x000fe20000000a00 */
[----:B------:R-:W-:Y:S01]  /*24140*/  ISETP.NE.U32.AND P4, PT, RZ, UR8, PT ;  /* 0x00000008ff007c0c */ /* 0x000fe2000bf85070 */
[----:B---3--:R-:W-:Y:S01]  /*24150*/  IMAD.MOV.U32 R8, RZ, RZ, RZ ;  /* 0x000000ffff087224 */ /* 0x008fe200078e00ff */
[----:B------:R-:W-:Y:S01]  /*24160*/  ISETP.NE.U32.AND P1, PT, RZ, UR4, PT ;  /* 0x00000004ff007c0c */ /* 0x000fe2000bf25070 */
[----:B0-----:R-:W0:Y:S01]  /*24170*/  LDC.64 R2, c[0x0][0xa10] ;  /* 0x00028400ff027b82 */ /* 0x001e220000000a00 */
[----:B------:R-:W-:-:S02]  /*24180*/  IMAD.MOV.U32 R0, RZ, RZ, RZ ;  /* 0x000000ffff007224 */ /* 0x000fc400078e00ff */
[----:B------:R-:W-:Y:S01]  /*24190*/  ISETP.NE.AND.EX P3, PT, RZ, UR5, PT, P1 ;  /* 0x00000005ff007c0c */ /* 0x000fe2000bf65310 */
[----:B----4-:R-:W-:-:S04]  /*241a0*/  IMAD.WIDE R4, R14, 0x4, R4 ;  /* 0x000000040e047825 */ /* 0x010fc800078e0204 */
[----:B------:R-:W1:Y:S01]  /*241b0*/  @P0 LDC.64 R10, c[0x0][0xa18] ;  /* 0x00028600ff0a0b82 */ /* 0x000e620000000a00 */
[----:B------:R-:W-:Y:S01]  /*241c0*/  ULDC UR4, c[0x0][0x288] ;  /* 0x0000a20000047ab9 */ /* 0x000fe20000000800 */
[----:B------:R-:W-:Y:S02]  /*241d0*/  ISETP.NE.AND.EX P1, PT, RZ, UR7, PT, P2 ;  /* 0x00000007ff007c0c */ /* 0x000fe4000bf25320 */
[----:B------:R-:W-:-:S04]  /*241e0*/  ISETP.NE.AND.EX P2, PT, RZ, UR9, PT, P4 ;  /* 0x00000009ff007c0c */ /* 0x000fc8000bf45340 */
[----:B------:R-:W2:Y:S07]  /*241f0*/  @P3 LDG.E R7, desc[UR46][R12.64] ;  /* 0x0000002e0c073981 */ /* 0x000eae000c1e1900 */
[----:B------:R3:W5:Y:S01]  /*24200*/  @P1 LDG.E R8, desc[UR46][R4.64] ;  /* 0x0000002e04081981 */ /* 0x000762000c1e1900 */
[----:B0-----:R-:W-:-:S05]  /*24210*/  IMAD.WIDE R2, R14, 0x4, R2 ;  /* 0x000000040e027825 */ /* 0x001fca00078e0202 */
[----:B------:R3:W5:Y:S01]  /*24220*/  @P2 LDG.E R0, desc[UR46][R2.64] ;  /* 0x0000002e02002981 */ /* 0x000762000c1e1900 */
[----:B-1----:R-:W-:-:S03]  /*24230*/  @P0 IMAD.WIDE R10, R14, 0x4, R10 ;  /* 0x000000040e0a0825 */ /* 0x002fc600078e020a */
[----:B--2---:R0:W-:Y:S02]  /*24240*/  STL [R1+0x48], R7 ;  /* 0x0000480701007387 */ /* 0x0041e40000100800 */
[----:B0-----:R-:W-:Y:S01]  /*24250*/  IMAD.U32 R7, RZ, RZ, UR4 ;  /* 0x00000004ff077e24 */ /* 0x001fe2000f8e00ff */
[----:B------:R-:W-:-:S05]  /*24260*/  ULDC.64 UR4, c[0x0][0x418] ;  /* 0x0001060000047ab9 */ /* 0x000fca0000000a00 */
[----:B------:R-:W2:Y:S01]  /*24270*/  @P0 LDG.E R7, desc[UR46][R10.64] ;  /* 0x0000002e0a070981 */ /* 0x000ea2000c1e1900 */
[----:B------:R-:W-:-:S03]  /*24280*/  UISETP.NE.U32.AND UP0, UPT, UR4, URZ, UPT ;  /* 0x0000003f0400728c */ /* 0x000fc6000bf05070 */
[----:B------:R-:W-:Y:S01]  /*24290*/  ULDC UR4, c[0x0][0x424] ;  /* 0x0001090000047ab9 */ /* 0x000fe20000000800 */
[----:B------:R-:W-:-:S03]  /*242a0*/  UISETP.NE.AND.EX UP0, UPT, UR5, URZ, UPT, UP0 ;  /* 0x0000003f0500728c */ /* 0x000fc6000bf05300 */
[----:B------:R-:W-:Y:S01]  /*242b0*/  ULDC UR5, c[0x0][0x2f0] ;  /* 0x0000bc0000057ab9 */ /* 0x000fe20000000800 */
[----:B------:R-:W-:Y:S01]  /*242c0*/  USEL UR4, UR4, 0x1, UP0 ;  /* 0x0000000104047887 */ /* 0x000fe20008000000 */
[----:B--2---:R0:W-:Y:S04]  /*242d0*/  STL [R1+0x38], R7 ;  /* 0x0000380701007387 */ /* 0x0041e80000100800 */
[----:B------:R3:W5:Y:S01]  /*242e0*/  LDL R15, [R1+0x38] ;  /* 0x00003800010f7983 */ /* 0x0007620000100800 */
[----:B------:R-:W-:-:S03]  /*242f0*/  UIMAD UR4, UR4, UR5, URZ ;  /* 0x00000005040472a4 */ /* 0x000fc6000f8e023f */
[----:B------:R-:W-:Y:S02]  /*24300*/  ULDC UR5, c[0x0][0x348] ;  /* 0x0000d20000057ab9 */ /* 0x000fe40000000800 */
[----:B------:R-:W-:Y:S01]  /*24310*/  MOV R10, UR5 ;  /* 0x00000005000a7c02 */ /* 0x000fe20008000f00 */
[----:B0-----:R-:W-:Y:S01]  /*24320*/  IMAD.U32 R7, RZ, RZ, UR4 ;  /* 0x00000004ff077e24 */ /* 0x001fe2000f8e00ff */
[----:B---3--:R-:W-:Y:S06]  /*24330*/  @P0 BRA `(.L_x_1749) ;  /* 0x0000000000140947 */ /* 0x008fec0003800000 */
[----:B------:R-:W-:Y:S05]  /*24340*/  @!P3 BRA `(.L_x_1749) ;  /* 0x000000000010b947 */ /* 0x000fea0003800000 */
[----:B------:R-:W2:Y:S04]  /*24350*/  LDG.E R9, desc[UR46][R12.64] ;  /* 0x0000002e0c097981 */ /* 0x000ea8000c1e1900 */
[----:B------:R-:W2:Y:S02]  /*24360*/  LDG.E R12, desc[UR46][R12.64+0x4] ;  /* 0x0000042e0c0c7981 */ /* 0x000ea4000c1e1900 */
[----:B--2--5:R-:W-:-:S05]  /*24370*/  IMAD.IADD R15, R12, 0x1, -R9 ;  /* 0x000000010c0f7824 */ /* 0x024fca00078e0a09 */
[----:B------:R0:W-:Y:S02]  /*24380*/  STL [R1+0x38], R15 ;  /* 0x0000380f01007387 */ /* 0x0001e40000100800 */
.L_x_1749:
[----:B------:R-:W2:Y:S01]  /*24390*/  LDL.LU R11, [R1+0x8] ;  /* 0x00000800010b7983 */ /* 0x000ea20000300800 */
[----:B-----5:R-:W-:Y:S01]  /*243a0*/  IMAD.IADD R8, R8, 0x1, R6 ;  /* 0x0000000108087824 */ /* 0x020fe200078e0206 */
[----:B------:R-:W-:Y:S02]  /*243b0*/  ULDC.64 UR4, c[0x0][0xa20] ;  /* 0x0002880000047ab9 */ /* 0x000fe40000000a00 */
[----:B------:R-:W-:Y:S02]  /*243c0*/  ISETP.NE.U32.AND P0, PT, RZ, UR4, PT ;  /* 0x00000004ff007c0c */ /* 0x000fe4000bf05070 */
[----:B------:R1:W-:Y:S02]  /*243d0*/  STL [R1+0x1c], R8 ;  /* 0x00001c0801007387 */ /* 0x0003e40000100800 */
[----:B------:R-:W-:Y:S02]  /*243e0*/  ISETP.NE.AND.EX P0, PT, RZ, UR5, PT, P0 ;  /* 0x00000005ff007c0c */ /* 0x000fe4000bf05300 */
[----:B--2---:R-:W-:-:S02]  /*243f0*/  LOP3.LUT R18, R11, 0xff000000, RZ, 0xc0, !PT ;  /* 0xff0000000b127812 */ /* 0x004fc400078ec0ff */
[C---:B------:R-:W-:Y:S02]  /*24400*/  LOP3.LUT R9, R11.reuse, 0xff0000, RZ, 0xc0, !PT ;  /* 0x00ff00000b097812 */ /* 0x040fe400078ec0ff */
[----:B------:R-:W-:Y:S02]  /*24410*/  SHF.R.U32.HI R18, RZ, 0x8, R18 ;  /* 0x00000008ff127819 */ /* 0x000fe40000011612 */
[----:B------:R-:W-:Y:S02]  /*24420*/  LOP3.LUT R16, R11, 0xffff, RZ, 0xc0, !PT ;  /* 0x0000ffff0b107812 */ /* 0x000fe400078ec0ff */
[----:B------:R-:W-:-:S03]  /*24430*/  LEA.HI R18, R9, R18, RZ, 0x10 ;  /* 0x0000001209127211 */ /* 0x000fc600078f80ff */
[----:B-1----:R-:W-:Y:S05]  /*24440*/  @!P0 BRA `(.L_x_1750) ;  /* 0x0000000000108947 */ /* 0x002fea0003800000 */
[----:B------:R-:W1:Y:S02]  /*24450*/  LDC.64 R4, c[0x0][0xa20] ;  /* 0x00028800ff047b82 */ /* 0x000e640000000a00 */
[----:B-1----:R-:W-:-:S05]  /*24460*/  IMAD.WIDE R4, R14, 0x4, R4 ;  /* 0x000000040e047825 */ /* 0x002fca00078e0204 */
[----:B------:R1:W5:Y:S01]  /*24470*/  LDG.E R7, desc[UR46][R4.64] ;  /* 0x0000002e04077981 */ /* 0x000362000c1e1900 */
[----:B------:R-:W-:Y:S05]  /*24480*/  BRA `(.L_x_1751) ;  /* 0x0000000000107947 */ /* 0x000fea0003800000 */
.L_x_1750:
[----:B------:R-:W-:Y:S05]  /*24490*/  @!P1 BRA `(.L_x_1751) ;  /* 0x00000000000c9947 */ /* 0x000fea0003800000 */
[----:B------:R-:W2:Y:S04]  /*244a0*/  LDG.E R7, desc[UR46][R4.64] ;  /* 0x0000002e04077981 */ /* 0x000ea8000c1e1900 */
[----:B------:R-:W2:Y:S02]  /*244b0*/  LDG.E R4, desc[UR46][R4.64+0x4] ;  /* 0x0000042e04047981 */ /* 0x000ea4000c1e1900 */
[----:B--2---:R-:W-:-:S07]  /*244c0*/  IMAD.IADD R7, R4, 0x1, -R7 ;  /* 0x0000000104077824 */ /* 0x004fce00078e0a07 */
.L_x_1751:
[----:B------:R-:W2:Y:S04]  /*244d0*/  LDL.LU R8, [R1+0x4] ;  /* 0x0000040001087983 */ /* 0x000ea80000300800 */
[----:B-1----:R-:W3:Y:S04]  /*244e0*/  @P2 LDG.E R4, desc[UR46][R2.64] ;  /* 0x0000002e02042981 */ /* 0x002ee8000c1e1900 */
[----:B------:R1:W3:Y:S01]  /*244f0*/  @P2 LDG.E R2, desc[UR46][R2.64+0x4] ;  /* 0x0000042e02022981 */ /* 0x0002e2000c1e1900 */
[----:B-----5:R-:W-:Y:S01]  /*24500*/  IMAD.IADD R9, R7, 0x1, -R6 ;  /* 0x0000000107097824 */ /* 0x020fe200078e0a06 */
[----:B-1----:R-:W1:Y:S02]  /*24510*/  LDC R3, c[0x0][0x448] ;  /* 0x00011200ff037b82 */ /* 0x002e640000000800 */
[----:B-1----:R-:W-:-:S13]  /*24520*/  ISETP.NE.AND P1, PT, R3, 0x1, PT ;  /* 0x000000010300780c */ /* 0x002fda0003f25270 */
[----:B------:R-:W1:Y:S08]  /*24530*/  @P1 LDC R3, c[0x0][0x44c] ;  /* 0x00011300ff031b82 */ /* 0x000e700000000800 */
[----:B------:R-:W4:Y:S01]  /*24540*/  @P1 LDC R5, c[0x0][0x450] ;  /* 0x00011400ff051b82 */ /* 0x000f220000000800 */
[----:B--2---:R-:W-:-:S05]  /*24550*/  SHF.L.U32 R12, R8, 0x7, RZ ;  /* 0x00000007080c7819 */ /* 0x004fca00000006ff */
[----:B------:R-:W-:Y:S01]  /*24560*/  VIADD R7, R12, 0x7f ;  /* 0x0000007f0c077836 */ /* 0x000fe20000000000 */
[----:B------:R2:W-:Y:S01]  /*24570*/  STL [R1+0x30], R12 ;  /* 0x0000300c01007387 */ /* 0x0005e20000100800 */
[----:B---3--:R-:W-:Y:S02]  /*24580*/  @P2 IMAD.IADD R10, R2, 0x1, -R4 ;  /* 0x00000001020a2824 */ /* 0x008fe400078e0a04 */
[----:B-1----:R-:W-:-:S04]  /*24590*/  @P1 IMAD.HI.U32 R2, R7, R3, RZ ;  /* 0x0000000307021227 */ /* 0x002fc800078e00ff */
[----:B------:R-:W-:Y:S01]  /*245a0*/  IMAD.IADD R6, R9, 0x1, R10 ;  /* 0x0000000109067824 */ /* 0x000fe200078e020a */
[----:B----4-:R-:W-:-:S03]  /*245b0*/  @P1 SHF.R.U32.HI R7, RZ, R5, R2 ;  /* 0x00000005ff071219 */ /* 0x010fc60000011602 */
[C---:B------:R-:W-:Y:S01]  /*245c0*/  VIADD R2, R6.reuse, 0x5f ;  /* 0x0000005f06027836 */ /* 0x040fe20000000000 */
[----:B------:R-:W-:-:S03]  /*245d0*/  IADD3 R21, R6, 0x1, -R15 ;  /* 0x0000000106157810 */ /* 0x000fc60007ffe80f */
[----:B------:R-:W-:-:S04]  /*245e0*/  IMAD.HI R2, R2, 0x2aaaaaab, RZ ;  /* 0x2aaaaaab02027827 */ /* 0x000fc800078e02ff */
[----:B------:R-:W-:Y:S01]  /*245f0*/  IMAD.IADD R7, R21, 0x1, R7 ;  /* 0x0000000115077824 */ /* 0x000fe200078e0207 */
[----:B------:R-:W-:-:S04]  /*24600*/  SHF.R.U32.HI R3, RZ, 0x1f, R2 ;  /* 0x0000001fff037819 */ /* 0x000fc80000011602 */
[----:B------:R-:W-:Y:S02]  /*24610*/  LEA.HI.SX32 R11, R2, R3, 0x1c ;  /* 0x00000003020b7211 */ /* 0x000fe400078fe2ff */
[----:B------:R-:W1:Y:S03]  /*24620*/  LDC.64 R2, c[0x0][0x9e0] ;  /* 0x00027800ff027b82 */ /* 0x000e660000000a00 */
[----:B------:R2:W-:Y:S01]  /*24630*/  STL [R1+0x5c], R11 ;  /* 0x00005c0b01007387 */ /* 0x0005e20000100800 */
[----:B-1----:R-:W-:Y:S02]  /*24640*/  ISETP.GE.AND P3, PT, R3, 0x1, PT ;  /* 0x000000010300780c */ /* 0x002fe40003f66270 */
[----:B------:R-:W-:-:S11]  /*24650*/  IADD3 R8, R7, R2, RZ ;  /* 0x0000000207087210 */ /* 0x000fd60007ffe0ff */
[----:B--2---:R-:W-:Y:S05]  /*24660*/  @!P3 BRA `(.L_x_1752) ;  /* 0x000000000048b947 */ /* 0x004fea0003800000 */
[C---:B------:R-:W-:Y:S01]  /*24670*/  ISETP.GT.AND P0, PT, R7.reuse, RZ, PT ;  /* 0x000000ff0700720c */ /* 0x040fe20003f04270 */
[----:B------:R-:W-:Y:S01]  /*24680*/  BSSY B0, `(.L_x_1753) ;  /* 0x000000e000007945 */ /* 0x000fe20003800000 */
[----:B------:R-:W-:-:S11]  /*24690*/  VIADD R2, R7, 0xffffffff ;  /* 0xffffffff07027836 */ /* 0x000fd60000000000 */
[----:B------:R-:W-:Y:S05]  /*246a0*/  @P0 BRA `(.L_x_1754) ;  /* 0x00000000001c0947 */ /* 0x000fea0003800000 */
[----:B------:R-:W-:Y:S01]  /*246b0*/  ISETP.NE.AND P0, PT, R3, 0x1, PT ;  /* 0x000000010300780c */ /* 0x000fe20003f05270 */
[----:B------:R-:W-:-:S12]  /*246c0*/  IMAD.MOV R2, RZ, RZ, -R7 ;  /* 0x000000ffff027224 */ /* 0x000fd800078e0a07 */
[----:B------:R-:W1:Y:S02]  /*246d0*/  @P0 LDC.64 R4, c[0x0][0x9e8] ;  /* 0x00027a00ff040b82 */ /* 0x000e640000000a00 */
[----:B-1----:R-:W-:-:S05]  /*246e0*/  @P0 IMAD.HI.U32 R4, R2, R4, RZ ;  /* 0x0000000402040227 */ /* 0x002fca00078e00ff */
[----:B------:R-:W-:-:S04]  /*246f0*/  @P0 SHF.R.U32.HI R2, RZ, R5, R4 ;  /* 0x00000005ff020219 */ /* 0x000fc80000011604 */
[----:B------:R-:W-:Y:S01]  /*24700*/  LOP3.LUT R2, RZ, R2, RZ, 0x33, !PT ;  /* 0x00000002ff027212 */ /* 0x000fe200078e33ff */
[----:B------:R-:W-:Y:S06]  /*24710*/  BRA `(.L_x_1755) ;  /* 0x0000000000107947 */ /* 0x000fec0003800000 */
.L_x_1754:
[----:B------:R-:W-:-:S13]  /*24720*/  ISETP.NE.AND P0, PT, R3, 0x1, PT ;  /* 0x000000010300780c */ /* 0x000fda0003f05270 */
[----:B------:R-:W1:Y:S02]  /*24730*/  @P0 LDC.64 R4, c[0x0][0x9e8] ;  /* 0x00027a00ff040b82 */ /* 0x000e640000000a00 */
[----:B-1----:R-:W-:-:S05]  /*24740*/  @P0 IMAD.HI.U32 R4, R2, R4, RZ ;  /* 0x0000000402040227 */ /* 0x002fca00078e00ff */
[----:B------:R-:W-:-:S07]  /*24750*/  @P0 SHF.R.U32.HI R2, RZ, R5, R4 ;  /* 0x00000005ff020219 */ /* 0x000fce0000011604 */
.L_x_1755:
[----:B------:R-:W-:Y:S05]  /*24760*/  BSYNC B0 ;  /* 0x0000000000007941 */ /* 0x000fea0003800000 */
.L_x_1753:
[----:B------:R-:W-:-:S05]  /*24770*/  IMAD R2, R2, R3, R3 ;  /* 0x0000000302027224 */ /* 0x000fca00078e0203 */
[----:B------:R-:W-:-:S07]  /*24780*/  VIMNMX R8, R8, R2, PT ;  /* 0x0000000208087248 */ /* 0x000fce0003fe0100 */
.L_x_1752:
[----:B------:R-:W1:Y:S01]  /*24790*/  @P1 LDC R4, c[0x0][0x44c] ;  /* 0x00011300ff041b82 */ /* 0x000e620000000800 */
[----:B------:R-:W-:Y:S01]  /*247a0*/  VIADD R8, R8, 0x5f ;  /* 0x0000005f08087836 */ /* 0x000fe20000000000 */
[----:B------:R-:W-:Y:S01]  /*247b0*/  ULDC UR4, c[0x0][0x9dc] ;  /* 0x0002770000047ab9 */ /* 0x000fe20000000800 */
[----:B------:R-:W-:Y:S02]  /*247c0*/  IMAD.MOV.U32 R2, RZ, RZ, R12 ;  /* 0x000000ffff027224 */ /* 0x000fe400078e000c */
[----:B------:R-:W-:-:S03]  /*247d0*/  IMAD.HI R8, R8, 0x2aaaaaab, RZ ;  /* 0x2aaaaaab08087827 */ /* 0x000fc600078e02ff */
[----:B------:R-:W2:Y:S01]  /*247e0*/  @P1 LDC R5, c[0x0][0x450] ;  /* 0x00011400ff051b82 */ /* 0x000ea20000000800 */
[----:B------:R-:W-:Y:S01]  /*247f0*/  IMAD.IADD R20, R6, 0x1, -R15 ;  /* 0x0000000106147824 */ /* 0x000fe200078e0a0f */
[----:B------:R-:W-:-:S04]  /*24800*/  SHF.R.U32.HI R7, RZ, 0x1f, R8 ;  /* 0x0000001fff077819 */ /* 0x000fc80000011608 */
[----:B------:R-:W-:-:S04]  /*24810*/  LEA.HI.SX32 R7, R8, R7, 0x1c ;  /* 0x0000000708077211 */ /* 0x000fc800078fe2ff */
[----:B------:R-:W-:Y:S01]  /*24820*/  VIMNMX R7, R11, R7, PT ;  /* 0x000000070b077248 */ /* 0x000fe20003fe0100 */
[----:B-1----:R-:W-:-:S05]  /*24830*/  @P1 IMAD.HI.U32 R4, R12, R4, RZ ;  /* 0x000000040c041227 */ /* 0x002fca00078e00ff */
[----:B--2---:R-:W-:-:S04]  /*24840*/  @P1 SHF.R.U32.HI R2, RZ, R5, R4 ;  /* 0x00000005ff021219 */ /* 0x004fc80000011604 */
[----:B------:R-:W-:-:S05]  /*24850*/  IADD3 R2, R20, R2, RZ ;  /* 0x0000000214027210 */ /* 0x000fca0007ffe0ff */
        /* <DEDUP_REMOVED lines=12> */
.L_x_1758:
[----:B------:R-:W-:-:S13]  /*24920*/  ISETP.NE.AND P0, PT, R3, 0x1, PT ;  /* 0x000000010300780c */ /* 0x000fda0003f05270 */
[----:B------:R-:W1:Y:S02]  /*24930*/  @P0 LDC.64 R4, c[0x0][0x9e8] ;  /* 0x00027a00ff040b82 */ /* 0x000e640000000a00 */
[----:B-1----:R-:W-:-:S05]  /*24940*/  @P0 IMAD.HI.U32 R4, R2, R4, RZ ;  /* 0x0000000402040227 */ /* 0x002fca00078e00ff */
[----:B------:R-:W-:-:S07]  /*24950*/  @P0 SHF.R.U32.HI R2, RZ, R5, R4 ;  /* 0x00000005ff020219 */ /* 0x000fce0000011604 */
.L_x_1759:
[----:B------:R-:W-:Y:S05]  /*24960*/  BSYNC B0 ;  /* 0x0000000000007941 */ /* 0x000fea0003800000 */
.L_x_1757:
[----:B------:R-:W-:-:S05]  /*24970*/  IMAD R2, R2, R3, RZ ;  /* 0x0000000302027224 */ /* 0x000fca00078e02ff */
[----:B------:R-:W-:-:S07]  /*24980*/  VIMNMX R6, R6, R2, !PT ;  /* 0x0000000206067248 */ /* 0x000fce0007fe0100 */
.L_x_1756:
[----:B------:R-:W-:Y:S01]  /*24990*/  IMAD.HI R6, R6, 0x2aaaaaab, RZ ;  /* 0x2aaaaaab06067827 */ /* 0x000fe200078e02ff */
[----:B------:R-:W-:Y:S01]  /*249a0*/  LOP3.LUT R12, R18, 0xff, RZ, 0xc0, !PT ;  /* 0x000000ff120c7812 */ /* 0x000fe200078ec0ff */
[----:B------:R-:W-:Y:S01]  /*249b0*/  BSSY B0, `(.L_x_1760) ;  /* 0x0000027000007945 */ /* 0x000fe20003800000 */
[----:B------:R-:W-:Y:S01]  /*249c0*/  SHF.R.U32.HI R18, RZ, 0x10, R18 ;  /* 0x00000010ff127819 */ /* 0x000fe20000011612 */
[----:B------:R-:W-:Y:S01]  /*249d0*/  IMAD.MOV.U32 R2, RZ, RZ, RZ ;  /* 0x000000ffff027224 */ /* 0x000fe200078e00ff */
[----:B------:R-:W-:Y:S01]  /*249e0*/  SHF.R.U32.HI R4, RZ, 0x1f, R6 ;  /* 0x0000001fff047819 */ /* 0x000fe20000011606 */
[----:B------:R1:W-:Y:S03]  /*249f0*/  STL [R1+0x50], R12 ;  /* 0x0000500c01007387 */ /* 0x0003e60000100800 */
[----:B------:R-:W-:-:S04]  /*24a00*/  LEA.HI.SX32 R4, R6, R4, 0x1c ;  /* 0x0000000406047211 */ /* 0x000fc800078fe2ff */
[----:B------:R-:W-:-:S04]  /*24a10*/  VIMNMX R4, RZ, R4, !PT ;  /* 0x00000004ff047248 */ /* 0x000fc80007fe0100 */
[----:B------:R-:W-:-:S13]  /*24a20*/  ISETP.GT.AND P0, PT, R7, R4, PT ;  /* 0x000000040700720c */ /* 0x000fda0003f04270 */
[----:B-1----:R-:W-:Y:S05]  /*24a30*/  @!P0 BRA `(.L_x_1761) ;  /* 0x0000000000788947 */ /* 0x002fea0003800000 */
[----:B------:R-:W-:Y:S01]  /*24a40*/  ISETP.NE.AND P0, PT, R18, RZ, PT ;  /* 0x000000ff1200720c */ /* 0x000fe20003f05270 */
[----:B------:R-:W-:-:S03]  /*24a50*/  ULDC UR4, c[0x0][0x9f0] ;  /* 0x00027c0000047ab9 */ /* 0x000fc60000000800 */
[----:B------:R-:W-:-:S04]  /*24a60*/  SEL R5, R18, UR4, P0 ;  /* 0x0000000412057c07 */ /* 0x000fc80008000000 */
[----:B------:R-:W-:Y:S02]  /*24a70*/  IABS R6, R5 ;  /* 0x0000000500067213 */ /* 0x000fe40000000000 */
[----:B------:R-:W-:Y:S02]  /*24a80*/  IADD3 R8, R5, -0x1, R7 ;  /* 0xffffffff05087810 */ /* 0x000fe40007ffe007 */
[----:B------:R-:W1:Y:S03]  /*24a90*/  I2F.RP R2, R6 ;  /* 0x0000000600027306 */ /* 0x000e660000209400 */
[----:B------:R-:W-:-:S05]  /*24aa0*/  IMAD.IADD R8, R8, 0x1, -R4 ;  /* 0x0000000108087824 */ /* 0x000fca00078e0a04 */
[----:B-1----:R-:W1:Y:S02]  /*24ab0*/  MUFU.RCP R2, R2 ;  /* 0x0000000200027308 */ /* 0x002e640000001000 */
[----:B-1----:R-:W-:-:S06]  /*24ac0*/  VIADD R2, R2, 0xffffffe ;  /* 0x0ffffffe02027836 */ /* 0x002fcc0000000000 */
[----:B------:R1:W2:Y:S02]  /*24ad0*/  F2I.FTZ.U32.TRUNC.NTZ R3, R2 ;  /* 0x0000000200037305 */ /* 0x0002a4000021f000 */
[----:B-1----:R-:W-:-:S04]  /*24ae0*/  LOP3.LUT R2, R8, R5, RZ, 0x3c, !PT ;  /* 0x0000000508027212 */ /* 0x002fc800078e3cff */
[----:B------:R-:W-:Y:S01]  /*24af0*/  ISETP.GE.AND P3, PT, R2, RZ, PT ;  /* 0x000000ff0200720c */ /* 0x000fe20003f66270 */
[----:B--2---:R-:W-:-:S04]  /*24b00*/  IMAD.MOV R2, RZ, RZ, -R3 ;  /* 0x000000ffff027224 */ /* 0x004fc800078e0a03 */
[----:B------:R-:W-:Y:S01]  /*24b10*/  IMAD R11, R2, R6, RZ ;  /* 0x00000006020b7224 */ /* 0x000fe200078e02ff */
[----:B------:R-:W-:-:S05]  /*24b20*/  MOV R2, RZ ;  /* 0x000000ff00027202 */ /* 0x000fca0000000f00 */
[----:B------:R-:W-:Y:S01]  /*24b30*/  IMAD.HI.U32 R11, R3, R11, R2 ;  /* 0x0000000b030b7227 */ /* 0x000fe200078e0002 */
[----:B------:R-:W-:Y:S02]  /*24b40*/  IABS R2, R5 ;  /* 0x0000000500027213 */ /* 0x000fe40000000000 */
[----:B------:R-:W-:-:S03]  /*24b50*/  IABS R3, R8 ;  /* 0x0000000800037213 */ /* 0x000fc60000000000 */
[----:B------:R-:W-:-:S04]  /*24b60*/  IMAD.MOV R2, RZ, RZ, -R2 ;  /* 0x000000ffff027224 */ /* 0x000fc800078e0a02 */
[----:B------:R-:W-:Y:S02]  /*24b70*/  IMAD.MOV.U32 R8, RZ, RZ, R2 ;  /* 0x000000ffff087224 */ /* 0x000fe400078e0002 */
[----:B------:R-:W-:-:S04]  /*24b80*/  IMAD.HI.U32 R2, R11, R3, RZ ;  /* 0x000000030b027227 */ /* 0x000fc800078e00ff */
[----:B------:R-:W-:-:S05]  /*24b90*/  IMAD R3, R2, R8, R3 ;  /* 0x0000000802037224 */ /* 0x000fca00078e0203 */
[----:B------:R-:W-:-:S13]  /*24ba0*/  ISETP.GT.U32.AND P1, PT, R6, R3, PT ;  /* 0x000000030600720c */ /* 0x000fda0003f24070 */
[----:B------:R-:W-:Y:S02]  /*24bb0*/  @!P1 IMAD.IADD R3, R3, 0x1, -R6 ;  /* 0x0000000103039824 */ /* 0x000fe400078e0a06 */
[----:B------:R-:W-:Y:S01]  /*24bc0*/  @!P1 VIADD R2, R2, 0x1 ;  /* 0x0000000102029836 */ /* 0x000fe20000000000 */
[----:B------:R-:W-:Y:S02]  /*24bd0*/  ISETP.NE.AND P1, PT, R5, RZ, PT ;  /* 0x000000ff0500720c */ /* 0x000fe40003f25270 */
[----:B------:R-:W-:-:S13]  /*24be0*/  ISETP.GE.U32.AND P0, PT, R3, R6, PT ;  /* 0x000000060300720c */ /* 0x000fda0003f06070 */
[----:B------:R-:W-:-:S05]  /*24bf0*/  @P0 VIADD R2, R2, 0x1 ;  /* 0x0000000102020836 */ /* 0x000fca0000000000 */
[----:B------:R-:W-:Y:S02]  /*24c00*/  @!P3 IADD3 R2, -R2, RZ, RZ ;  /* 0x000000ff0202b210 */ /* 0x000fe40007ffe1ff */
[----:B------:R-:W-:-:S07]  /*24c10*/  @!P1 LOP3.LUT R2, RZ, R5, RZ, 0x33, !PT ;  /* 0x00000005ff029212 */ /* 0x000fce00078e33ff */
.L_x_1761:
[----:B------:R-:W-:Y:S05]  /*24c20*/  BSYNC B0 ;  /* 0x0000000000007941 */ /* 0x000fea0003800000 */
.L_x_1760:
[-C--:B------:R-:W-:Y:S01]  /*24c30*/  IMAD R4, R12, R2.reuse, R4 ;  /* 0x000000020c047224 */ /* 0x080fe200078e0204 */
[----:B------:R-:W-:Y:S04]  /*24c40*/  BSSY B0, `(.L_x_1762) ;  /* 0x0000143000007945 */ /* 0x000fe80003800000 */
        /* <DEDUP_REMOVED lines=12> */
[----:B------:R-:W-:Y:S02]  /*24d10*/  @P0 LEA.HI.SX32 R4, R2, R5, 0x1c ;  /* 0x0000000502040211 */ /* 0x000fe400078fe2ff */
        /* <DEDUP_REMOVED lines=10> */
.L_x_1951:
[----:B--2---:R-:W-:Y:S02]  /*24dc0*/  ISETP.NE.AND P0, PT, R14, RZ, PT ;  /* 0x000000ff0e00720c */ /* 0x004fe40003f05270 */
[----:B------:R-:W-:-:S11]  /*24dd0*/  PLOP3.LUT P6, PT, PT, PT, PT, 0x8, 0x0 ;  /* 0x000000000000781c */ /* 0x000fd60003fce170 */
[----:B------:R-:W-:Y:S05]  /*24de0*/  @P0 BRA `(.L_x_1765) ;  /* 0x00000000000c0947 */ /* 0x000fea0003800000 */
[----:B------:R-:W-:-:S03]  /*24df0*/  UMOV UR4, 0xffffffff ;  /* 0xffffffff00047882 */ /* 0x000fc60000000000 */
[----:B------:R-:W-:Y:S05]  /*24e00*/  BRA.DIV UR4, `(.L_x_1766) ;  /* 0x0000007e04387947 */ /* 0x000fea000b800000 */
[----:B------:R-:W-:-:S13]  /*24e10*/  ELECT P6, URZ, PT ;  /* 0x00000000003f782f */ /* 0x000fda00038c0000 */
.L_x_1765:
        /* <DEDUP_REMOVED lines=9> */
.L_x_1954:
[----:B------:R-:W-:Y:S05]  /*24eb0*/  BSYNC B1 ;  /* 0x0000000000017941 */ /* 0x000fea0003800000 */
.L_x_1767:
[----:B------:R-:W-:Y:S04]  /*24ec0*/  BSSY B1, `(.L_x_1769) ;  /* 0x0000080000017945 */ /* 0x000fe80003800000 */
[----:B------:R-:W-:Y:S05]  /*24ed0*/  @!P6 BRA `(.L_x_1770) ;  /* 0x0000000400f8e947 */ /* 0x000fea0003800000 */
[----:B------:R-:W2:Y:S04]  /*24ee0*/  LDL R7, [R1+0x14] ;  /* 0x0000140001077983 */ /* 0x000ea80000100800 */
[----:B------:R-:W3:Y:S01]  /*24ef0*/  LDL R8, [R1+0x20] ;  /* 0x0000200001087983 */ /* 0x000ee20000100800 */
[----:B------:R-:W-:Y:S01]  /*24f00*/  BSSY B2, `(.L_x_1771) ;  /* 0x0000008000027945 */ /* 0x000fe20003800000 */
[----:B------:R-:W4:Y:S02]  /*24f10*/  S2R R6, SR_TID.X ;  /* 0x0000000000067919 */ /* 0x000f240000002100 */
[----:B----4-:R-:W-:-:S04]  /*24f20*/  LOP3.LUT R6, R6, 0x7f, RZ, 0xc0, !PT ;  /* 0x0000007f06067812 */ /* 0x010fc800078ec0ff */
[----:B------:R-:W-:Y:S01]  /*24f30*/  ISETP.NE.AND P1, PT, R6, RZ, PT ;  /* 0x000000ff0600720c */ /* 0x000fe20003f25270 */
[----:B--2---:R-:W-:Y:S01]  /*24f40*/  IMAD R7, R7, 0x8, R19 ;  /* 0x0000000807077824 */ /* 0x004fe200078e0213 */
[----:B---3--:R-:W-:-:S04]  /*24f50*/  SHF.L.U32 R10, R8, 0x1f, RZ ;  /* 0x0000001f080a7819 */ /* 0x008fc800000006ff */
[----:B------:R-:W2:Y:S02]  /*24f60*/  SYNCS.PHASECHK.TRANS64.TRYWAIT P0, [R7+URZ+0x2a8a0], R10 ;  /* 0x02a8a00a070075a7 */ /* 0x000ea4000800017f */
[----:B--2---:R-:W-:Y:S05]  /*24f70*/  @!P0 BRA `(.L_x_1772) ;  /* 0x0000007c00108947 */ /* 0x004fea0003800000 */
.L_x_1955:
[----:B------:R-:W-:Y:S05]  /*24f80*/  BSYNC B2 ;  /* 0x0000000000027941 */ /* 0x000fea0003800000 */
.L_x_1771:
[----:B------:R-:W-:Y:S04]  /*24f90*/  BSSY B2, `(.L_x_1773) ;  /* 0x0000009000027945 */ /* 0x000fe80003800000 */
[----:B------:R-:W-:Y:S05]  /*24fa0*/  @P1 BRA `(.L_x_1774) ;  /* 0x00000000001c1947 */ /* 0x000fea0003800000 */
[----:B------:R-:W3:Y:S01]  /*24fb0*/  S2R R6, SR_TID.X ;  /* 0x0000000000067919 */ /* 0x000ee20000002100 */
[----:B-1----:R-:W-:-:S04]  /*24fc0*/  MOV R5, 0x9000 ;  /* 0x0000900000057802 */ /* 0x002fc80000000f00 */
[----:B------:R4:W-:Y:S01]  /*24fd0*/  SYNCS.ARRIVE.TRANS64 RZ, [R7+URZ+0x2a890], R5 ;  /* 0x02a8900507ff79a7 */ /* 0x0009e2000800003f */
[----:B---3--:R-:W-:-:S04]  /*24fe0*/  LOP3.LUT R6, R6, 0x1f, RZ, 0xc0, !PT ;  /* 0x0000001f06067812 */ /* 0x008fc800078ec0ff */
[----:B------:R-:W-:-:S13]  /*24ff0*/  ISETP.NE.AND P0, PT, R6, RZ, PT ;  /* 0x000000ff0600720c */ /* 0x000fda0003f05270 */
[----:B----4-:R-:W-:Y:S05]  /*25000*/  @!P0 BRA `(.L_x_1774) ;  /* 0x0000000000048947 */ /* 0x010fea0003800000 */
[----:B------:R-:W-:Y:S01]  /*25010*/  BPT.TRAP 0x1 ;  /* 0x000000040000795c */ /* 0x000fe20000300000 */
.L_x_1774:
[----:B------:R-:W-:Y:S05]  /*25020*/  BSYNC B2 ;  /* 0x0000000000027941 */ /* 0x000fea0003800000 */
.L_x_1773:
[----:B-1----:R-:W3:Y:S01]  /*25030*/  LDL R5, [R1+0x14] ;  /* 0x0000140001057983 */ /* 0x002ee20000100800 */
[----:B------:R-:W-:Y:S01]  /*25040*/  IMAD.MOV.U32 R12, RZ, RZ, RZ ;  /* 0x000000ffff0c7224 */ /* 0x000fe200078e00ff */
[----:B------:R-:W-:Y:S01]  /*25050*/  UIADD3 UR4, UP0, UR36, 0x570, URZ ;  /* 0x0000057024047890 */ /* 0x000fe2000ff1e03f */
[----:B------:R-:W-:Y:S01]  /*25060*/  IMAD R6, R4, 0x60, R0 ;  /* 0x0000006004067824 */ /* 0x000fe200078e0200 */
[----:B------:R-:W-:Y:S01]  /*25070*/  PLOP3.LUT P0, PT, PT, PT, PT, 0x80, 0x0 ;  /* 0x000000000000781c */ /* 0x000fe20003f0f070 */
[----:B------:R-:W-:Y:S01]  /*25080*/  UMOV UR6, 0x0 ;  /* 0x0000000000067882 */ /* 0x000fe20000000000 */
[----:B------:R-:W-:Y:S01]  /*25090*/  R2UR UR10, R12 ;  /* 0x000000000c0a72ca */ /* 0x000fe200000e0000 */
[----:B------:R-:W-:Y:S01]  /*250a0*/  VIADD R6, R6, 0xffffffa0 ;  /* 0xffffffa006067836 */ /* 0x000fe20000000000 */
[----:B------:R-:W-:Y:S01]  /*250b0*/  UIADD3.X UR5, URZ, UR37, URZ, UP0, !UPT ;  /* 0x000000253f057290 */ /* 0x000fe200087fe43f */
[----:B------:R-:W-:Y:S01]  /*250c0*/  UMOV UR7, 0x12f00000 ;  /* 0x12f0000000077882 */ /* 0x000fe20000000000 */
[----:B---3--:R-:W-:-:S02]  /*250d0*/  IMAD R9, R5, 0x9000, R19 ;  /* 0x0000900005097824 */ /* 0x008fc400078e0213 */
[----:B------:R-:W-:Y:S02]  /*250e0*/  VIADD R5, R7, 0x2a890 ;  /* 0x0002a89007057836 */ /* 0x000fe40000000000 */
[----:B------:R-:W-:-:S07]  /*250f0*/  VIADD R8, R9, 0x18400 ;  /* 0x0001840009087836 */ /* 0x000fce0000000000 */
.L_x_1775:
        /* <DEDUP_REMOVED lines=12> */
[----:B------:R-:W-:Y:S01]  /*251c0*/  UMOV UR6, 0x0 ;  /* 0x0000000000067882 */ /* 0x000fe20000000000 */
[----:B------:R-:W-:Y:S01]  /*251d0*/  IADD3 R8, R9, 0x1b400, RZ ;  /* 0x0001b40009087810 */ /* 0x000fe20007ffe0ff */
[----:B------:R-:W-:Y:S01]  /*251e0*/  UMOV UR7, 0x12f00000 ;  /* 0x12f0000000077882 */ /* 0x000fe20000000000 */
[----:B------:R-:W-:-:S15]  /*251f0*/  R2UR UR10, R13 ;  /* 0x000000000d0a72ca */ /* 0x000fde00000e0000 */
.L_x_1776:
        /* <DEDUP_REMOVED lines=15> */
.L_x_1777:
        /* <DEDUP_REMOVED lines=10> */
[----:B------:R-:W1:Y:S01]  /*25390*/  SYNCS.PHASECHK.TRANS64.TRYWAIT P0, [R7+URZ+0x2a8c0], R10 ;  /* 0x02a8c00a070075a7 */ /* 0x000e62000800017f */
[----:B------:R-:W-:Y:S04]  /*253a0*/  BSSY B2, `(.L_x_1778) ;  /* 0x0000002000027945 */ /* 0x000fe80003800000 */
[----:B-1----:R-:W-:Y:S05]  /*253b0*/  @!P0 BRA `(.L_x_1779) ;  /* 0x0000007800148947 */ /* 0x002fea0003800000 */
.L_x_1956:
[----:B------:R-:W-:Y:S05]  /*253c0*/  BSYNC B2 ;  /* 0x0000000000027941 */ /* 0x000fea0003800000 */
.L_x_1778:
[----:B------:R-:W-:Y:S01]  /*253d0*/  BSSY B2, `(.L_x_1780) ;  /* 0x000000b000027945 */ /* 0x000fe20003800000 */
[----:B-12---:R-:W-:Y:S02]  /*253e0*/  IMAD.MOV.U32 R10, RZ, RZ, 0x0 ;  /* 0x00000000ff0a7424 */ /* 0x006fe400078e00ff */
        /* <DEDUP_REMOVED lines=9> */
.L_x_1781:
[----:B------:R-:W-:Y:S05]  /*25480*/  BSYNC B2 ;  /* 0x0000000000027941 */ /* 0x000fea0003800000 */
.L_x_1780:
[----:B------:R-:W2:Y:S01]  /*25490*/  LDL R5, [R1+0x14] ;  /* 0x0000140001057983 */ /* 0x000ea20000100800 */
[----:B------:R-:W-:Y:S01]  /*254a0*/  R2UR UR10, R12 ;  /* 0x000000000c0a72ca */ /* 0x000fe200000e0000 */
[----:B------:R-:W-:Y:S01]  /*254b0*/  UIADD3 UR4, UP0, UR36, 0x670, URZ ;  /* 0x0000067024047890 */ /* 0x000fe2000ff1e03f */
[----:B------:R-:W-:Y:S01]  /*254c0*/  R2UR UR6, R10 ;  /* 0x000000000a0672ca */ /* 0x000fe200000e0000 */
[----:B------:R-:W-:Y:S01]  /*254d0*/  VIADD R7, R7, 0x2a8b0 ;  /* 0x0002a8b007077836 */ /* 0x000fe20000000000 */
[----:B------:R-:W-:Y:S01]  /*254e0*/  R2UR UR7, R11 ;  /* 0x000000000b0772ca */ /* 0x000fe200000e0000 */
[----:B------:R-:W-:Y:S01]  /*254f0*/  UIADD3.X UR5, URZ, UR37, URZ, UP0, !UPT ;  /* 0x000000253f057290 */ /* 0x000fe200087fe43f */
[----:B------:R-:W-:Y:S01]  /*25500*/  PLOP3.LUT P0, PT, PT, PT, PT, 0x80, 0x0 ;  /* 0x000000000000781c */ /* 0x000fe20003f0f070 */
[----:B--2---:R-:W-:-:S05]  /*25510*/  IMAD R8, R5, 0x6000, R19 ;  /* 0x0000600005087824 */ /* 0x004fca00078e0213 */
[----:B------:R-:W-:-:S07]  /*25520*/  IADD3 R5, R8, 0x400, RZ ;  /* 0x0000040008057810 */ /* 0x000fce0007ffe0ff */
.L_x_1782:
        /* <DEDUP_REMOVED lines=10> */
[----:B------:R-:W-:Y:S01]  /*255d0*/  R2UR UR10, R13 ;  /* 0x000000000d0a72ca */ /* 0x000fe200000e0000 */
[----:B------:R-:W-:Y:S01]  /*255e0*/  VIADD R5, R8, 0x3400 ;  /* 0x0000340008057836 */ /* 0x000fe20000000000 */
[----:B------:R-:W-:Y:S02]  /*255f0*/  R2UR UR6, R10 ;  /* 0x000000000a0672ca */ /* 0x000fe400000e0000 */
[----:B------:R-:W-:Y:S02]  /*25600*/  R2UR UR7, R11 ;  /* 0x000000000b0772ca */ /* 0x000fe400000e0000 */
[----:B------:R-:W-:-:S13]  /*25610*/  PLOP3.LUT P0, PT, PT, PT, PT, 0x80, 0x0 ;  /* 0x000000000000781c */ /* 0x000fda0003f0f070 */
.L_x_1783:
        /* <DEDUP_REMOVED lines=10> */
.L_x_1770:
[----:B------:R-:W-:Y:S05]  /*256c0*/  BSYNC B1 ;  /* 0x0000000000017941 */ /* 0x000fea0003800000 */
.L_x_1769:
[----:B------:R-:W1:Y:S04]  /*256d0*/  LDL.LU R9, [R1+0x14] ;  /* 0x0000140001097983 */ /* 0x000e680000300800 */
[----:B------:R-:W2:Y:S01]  /*256e0*/  LDL.LU R8, [R1+0x20] ;  /* 0x0000200001087983 */ /* 0x000ea20000300800 */
[----:B------:R-:W-:Y:S01]  /*256f0*/  PLOP3.LUT P0, PT, PT, PT, PT, 0x8, 0x0 ;  /* 0x000000000000781c */ /* 0x000fe20003f0e170 */
[----:B-1----:R-:W-:Y:S02]  /*25700*/  VIADD R5, R9, 0x1 ;  /* 0x0000000109057836 */ /* 0x002fe40000000000 */
[----:B------:R-:W-:-:S03]  /*25710*/  VIADD R9, R4, 0xfffffffe ;  /* 0xfffffffe04097836 */ /* 0x000fc60000000000 */
[----:B------:R-:W-:Y:S02]  /*25720*/  ISETP.NE.AND P1, PT, R5, 0x2, PT ;  /* 0x000000020500780c */ /* 0x000fe40003f25270 */
[----:B------:R-:W-:Y:S02]  /*25730*/  ISETP.GE.AND P2, PT, R9, R3, PT ;  /* 0x000000030900720c */ /* 0x000fe40003f46270 */
[----:B------:R-:W-:-:S04]  /*25740*/  SEL R4, RZ, 0x1, P1 ;  /* 0x00000001ff047807 */ /* 0x000fc80000800000 */
[----:B--2---:R-:W-:Y:S02]  /*25750*/  LOP3.LUT R8, R8, R4, RZ, 0x3c, !PT ;  /* 0x0000000408087212 */ /* 0x004fe400078e3cff */
[----:B------:R-:W-:-:S05]  /*25760*/  SEL R4, R5, RZ, P1 ;  /* 0x000000ff05047207 */ /* 0x000fca0000800000 */
[----:B------:R1:W-:Y:S04]  /*25770*/  STL [R1+0x14], R4 ;  /* 0x0000140401007387 */ /* 0x0003e80000100800 */
[----:B------:R1:W-:Y:S01]  /*25780*/  STL [R1+0x20], R8 ;  /* 0x0000200801007387 */ /* 0x0003e20000100800 */
[----:B------:R-:W-:Y:S05]  /*25790*/  @!P2 BRA `(.L_x_1763) ;  /* 0x000000080034a947 */ /* 0x000fea0003800000 */
.L_x_1799:
        /* <DEDUP_REMOVED lines=13> */
.L_x_1957:
[----:B------:R-:W-:Y:S05]  /*25870*/  BSYNC B2 ;  /* 0x0000000000027941 */ /* 0x000fea0003800000 */
.L_x_1786:
[----:B------:R-:W-:Y:S04]  /*25880*/  BSSY B2, `(.L_x_1788) ;  /* 0x0000009000027945 */ /* 0x000fe80003800000 */
        /* <DEDUP_REMOVED lines=8> */
.L_x_1789:
[----:B------:R-:W-:Y:S05]  /*25910*/  BSYNC B2 ;  /* 0x0000000000027941 */ /* 0x000fea0003800000 */
.L_x_1788:
[----:B------:R-:W2:Y:S01]  /*25920*/  LDL R4, [R1+0x14] ;  /* 0x0000140001047983 */ /* 0x000ea20000100800 */
[----:B------:R-:W-:Y:S01]  /*25930*/  MOV R12, RZ ;  /* 0x000000ff000c7202 */ /* 0x000fe20000000f00 */
[----:B------:R-:W-:Y:S01]  /*25940*/  UIADD3 UR4, UP0, UR36, 0x570, URZ ;  /* 0x0000057024047890 */ /* 0x000fe2000ff1e03f */
[----:B------:R-:W-:Y:S01]  /*25950*/  PLOP3.LUT P1, PT, PT, PT, PT, 0x80, 0x0 ;  /* 0x000000000000781c */ /* 0x000fe20003f2f070 */
[----:B------:R-:W-:Y:S01]  /*25960*/  IMAD R5, R9, 0x60, R0 ;  /* 0x0000006009057824 */ /* 0x000fe200078e0200 */
[----:B------:R-:W-:Y:S01]  /*25970*/  R2UR UR10, R12 ;  /* 0x000000000c0a72ca */ /* 0x000fe200000e0000 */
[----:B------:R-:W-:Y:S01]  /*25980*/  UIADD3.X UR5, URZ, UR37, URZ, UP0, !UPT ;  /* 0x000000253f057290 */ /* 0x000fe200087fe43f */
[----:B------:R-:W-:Y:S01]  /*25990*/  UMOV UR6, 0x0 ;  /* 0x0000000000067882 */ /* 0x000fe20000000000 */
[----:B------:R-:W-:Y:S01]  /*259a0*/  UMOV UR7, 0x12f00000 ;  /* 0x12f0000000077882 */ /* 0x000fe20000000000 */
[----:B--2---:R-:W-:Y:S02]  /*259b0*/  IMAD R6, R4, 0x9000, R19 ;  /* 0x0000900004067824 */ /* 0x004fe400078e0213 */
[----:B------:R-:W-:-:S02]  /*259c0*/  VIADD R4, R8, 0x2a890 ;  /* 0x0002a89008047836 */ /* 0x000fc40000000000 */
[----:B------:R-:W-:-:S07]  /*259d0*/  VIADD R10, R6, 0x18400 ;  /* 0x00018400060a7836 */ /* 0x000fce0000000000 */
.L_x_1790:
        /* <DEDUP_REMOVED lines=10> */
[----:B------:R-:W-:Y:S01]  /*25a80*/  IMAD.MOV.U32 R13, RZ, RZ, 0x40 ;  /* 0x00000040ff0d7424 */ /* 0x000fe200078e00ff */
[----:B------:R-:W-:Y:S01]  /*25a90*/  PLOP3.LUT P1, PT, PT, PT, PT, 0x80, 0x0 ;  /* 0x000000000000781c */ /* 0x000fe20003f2f070 */
[----:B------:R-:W-:Y:S01]  /*25aa0*/  VIADD R10, R6, 0x1b400 ;  /* 0x0001b400060a7836 */ /* 0x000fe20000000000 */
[----:B------:R-:W-:Y:S01]  /*25ab0*/  UMOV UR6, 0x0 ;  /* 0x0000000000067882 */ /* 0x000fe20000000000 */
[----:B------:R-:W-:Y:S01]  /*25ac0*/  UMOV UR7, 0x12f00000 ;  /* 0x12f0000000077882 */ /* 0x000fe20000000000 */
[----:B------:R-:W-:-:S15]  /*25ad0*/  R2UR UR10, R13 ;  /* 0x000000000d0a72ca */ /* 0x000fde00000e0000 */
.L_x_1791:
        /* <DEDUP_REMOVED lines=15> */
.L_x_1792:
        /* <DEDUP_REMOVED lines=10> */
[----:B------:R-:W2:Y:S01]  /*25c70*/  SYNCS.PHASECHK.TRANS64.TRYWAIT P1, [R8+URZ+0x2a8c0], R7 ;  /* 0x02a8c007080075a7 */ /* 0x000ea2000802017f */
[----:B------:R-:W-:Y:S04]  /*25c80*/  BSSY B2, `(.L_x_1793) ;  /* 0x0000002000027945 */ /* 0x000fe80003800000 */
[----:B--2---:R-:W-:Y:S05]  /*25c90*/  @!P1 BRA `(.L_x_1794) ;  /* 0x0000007000049947 */ /* 0x004fea0003800000 */
.L_x_1958:
[----:B------:R-:W-:Y:S05]  /*25ca0*/  BSYNC B2 ;  /* 0x0000000000027941 */ /* 0x000fea0003800000 */
.L_x_1793:
[----:B------:R-:W-:Y:S01]  /*25cb0*/  BSSY B2, `(.L_x_1795) ;  /* 0x000000b000027945 */ /* 0x000fe20003800000 */
[----:B------:R-:W-:Y:S01]  /*25cc0*/  MOV R10, 0x0 ;  /* 0x00000000000a7802 */ /* 0x000fe20000000f00 */
[----:B------:R-:W-:Y:S02]  /*25cd0*/  IMAD.MOV.U32 R11, RZ, RZ, 0x12f00000 ;  /* 0x12f00000ff0b7424 */ /* 0x000fe400078e00ff */
[----:B------:R-:W-:Y:S05]  /*25ce0*/  @P2 BRA `(.L_x_1796) ;  /* 0x00000000001c2947 */ /* 0x000fea0003800000 */
[----:B------:R-:W3:Y:S01]  /*25cf0*/  S2R R6, SR_TID.X ;  /* 0x0000000000067919 */ /* 0x000ee20000002100 */
[----:B------:R-:W-:-:S04]  /*25d00*/  IMAD.MOV.U32 R4, RZ, RZ, 0x6000 ;  /* 0x00006000ff047424 */ /* 0x000fc800078e00ff */
[----:B------:R4:W-:Y:S01]  /*25d10*/  SYNCS.ARRIVE.TRANS64 RZ, [R8+URZ+0x2a8b0], R4 ;  /* 0x02a8b00408ff79a7 */ /* 0x0009e2000800003f */
[----:B---3--:R-:W-:-:S04]  /*25d20*/  LOP3.LUT R6, R6, 0x1f, RZ, 0xc0, !PT ;  /* 0x0000001f06067812 */ /* 0x008fc800078ec0ff */
[----:B------:R-:W-:-:S13]  /*25d30*/  ISETP.NE.AND P1, PT, R6, RZ, PT ;  /* 0x000000ff0600720c */ /* 0x000fda0003f25270 */
[----:B----4-:R-:W-:Y:S05]  /*25d40*/  @!P1 BRA `(.L_x_1796) ;  /* 0x0000000000049947 */ /* 0x010fea0003800000 */
[----:B------:R-:W-:Y:S01]  /*25d50*/  BPT.TRAP 0x1 ;  /* 0x000000040000795c */ /* 0x000fe20000300000 */
.L_x_1796:
[----:B------:R-:W-:Y:S05]  /*25d60*/  BSYNC B2 ;  /* 0x0000000000027941 */ /* 0x000fea0003800000 */
.L_x_1795:
[----:B------:R-:W3:Y:S01]  /*25d70*/  LDL R4, [R1+0x14] ;  /* 0x0000140001047983 */ /* 0x000ee20000100800 */
[----:B------:R-:W-:Y:S01]  /*25d80*/  R2UR UR10, R12 ;  /* 0x000000000c0a72ca */ /* 0x000fe200000e0000 */
[----:B------:R-:W-:Y:S01]  /*25d90*/  UIADD3 UR4, UP0, UR36, 0x670, URZ ;  /* 0x0000067024047890 */ /* 0x000fe2000ff1e03f */
[----:B------:R-:W-:Y:S01]  /*25da0*/  R2UR UR6, R10 ;  /* 0x000000000a0672ca */ /* 0x000fe200000e0000 */
[----:B-12---:R-:W-:Y:S01]  /*25db0*/  VIADD R8, R8, 0x2a8b0 ;  /* 0x0002a8b008087836 */ /* 0x006fe20000000000 */
[----:B------:R-:W-:Y:S01]  /*25dc0*/  R2UR UR7, R11 ;  /* 0x000000000b0772ca */ /* 0x000fe200000e0000 */
[----:B------:R-:W-:Y:S01]  /*25dd0*/  UIADD3.X UR5, URZ, UR37, URZ, UP0, !UPT ;  /* 0x000000253f057290 */ /* 0x000fe200087fe43f */
[----:B------:R-:W-:Y:S01]  /*25de0*/  PLOP3.LUT P1, PT, PT, PT, PT, 0x80, 0x0 ;  /* 0x000000000000781c */ /* 0x000fe20003f2f070 */
[----:B---3--:R-:W-:-:S04]  /*25df0*/  IMAD R4, R4, 0x6000, R19 ;  /* 0x0000600004047824 */ /* 0x008fc800078e0213 */
[----:B------:R-:W-:-:S08]  /*25e00*/  VIADD R6, R4, 0x400 ;  /* 0x0000040004067836 */ /* 0x000fd00000000000 */
.L_x_1797:
        /* <DEDUP_REMOVED lines=15> */
.L_x_1798:
        /* <DEDUP_REMOVED lines=10> */
.L_x_1785:
[----:B------:R-:W-:Y:S05]  /*25fa0*/  BSYNC B1 ;  /* 0x0000000000017941 */ /* 0x000fea0003800000 */
.L_x_1784:
[----:B------:R-:W1:Y:S04]  /*25fb0*/  LDL.LU R7, [R1+0x14] ;  /* 0x0000140001077983 */ /* 0x000e680000300800 */
[----:B------:R-:W2:Y:S01]  /*25fc0*/  LDL.LU R6, [R1+0x20] ;  /* 0x0000200001067983 */ /* 0x000ea20000300800 */
[C---:B------:R-:W-:Y:S01]  /*25fd0*/  ISETP.GT.AND P2, PT, R9.reuse, R3, PT ;  /* 0x000000030900720c */ /* 0x040fe20003f44270 */
[----:B------:R-:W-:Y:S01]  /*25fe0*/  VIADD R9, R9, 0xffffffff ;  /* 0xffffffff09097836 */ /* 0x000fe20000000000 */
[----:B-1----:R-:W-:-:S04]  /*25ff0*/  IADD3 R4, R7, 0x1, RZ ;  /* 0x0000000107047810 */ /* 0x002fc80007ffe0ff */
[----:B------:R-:W-:-:S04]  /*26000*/  ISETP.NE.AND P1, PT, R4, 0x2, PT ;  /* 0x000000020400780c */ /* 0x000fc80003f25270 */
[----:B------:R-:W-:Y:S02]  /*26010*/  SEL R5, RZ, 0x1, P1 ;  /* 0x00000001ff057807 */ /* 0x000fe40000800000 */
[----:B------:R-:W-:Y:S02]  /*26020*/  SEL R4, R4, RZ, P1 ;  /* 0x000000ff04047207 */ /* 0x000fe40000800000 */
[----:B--2---:R-:W-:-:S05]  /*26030*/  LOP3.LUT R6, R6, R5, RZ, 0x3c, !PT ;  /* 0x0000000506067212 */ /* 0x004fca00078e3cff */
[----:B------:R2:W-:Y:S04]  /*26040*/  STL [R1+0x20], R6 ;  /* 0x0000200601007387 */ /* 0x0005e80000100800 */
[----:B------:R2:W-:Y:S01]  /*26050*/  STL [R1+0x14], R4 ;  /* 0x0000140401007387 */ /* 0x0005e20000100800 */
[----:B------:R-:W-:Y:S05]  /*26060*/  @P2 BRA `(.L_x_1799) ;  /* 0xfffffff400cc2947 */ /* 0x000fea000383ffff */
.L_x_1763:
[----:B------:R-:W-:Y:S05]  /*26070*/  BSYNC B0 ;  /* 0x0000000000007941 */ /* 0x000fea0003800000 */
.L_x_1762:
[----:B------:R-:W3:Y:S01]  /*26080*/  LDL R7, [R1+0x30] ;  /* 0x0000300001077983 */ /* 0x000ee20000100800 */
[----:B------:R-:W4:Y:S01]  /*26090*/  LDC R0, c[0x0][0x448] ;  /* 0x00011200ff007b82 */ /* 0x000f220000000800 */
[----:B------:R-:W-:Y:S07]  /*260a0*/  @!P0 WARPSYNC.ALL ;  /* 0x0000000000008948 */ /* 0x000fee0003800000 */
[----:B------:R-:W-:Y:S01]  /*260b0*/  @!P0 BAR.SYNC.DEFER_BLOCKING 0xc, 0x180 ;  /* 0x0306000000008b1d */ /* 0x000fe20000010000 */
[----:B----4-:R-:W-:-:S13]  /*260c0*/  ISETP.NE.AND P1, PT, R0, 0x1, PT ;  /* 0x000000010000780c */ /* 0x010fda0003f25270 */
[----:B------:R-:W4:Y:S08]  /*260d0*/  @P1 LDC R0, c[0x0][0x44c] ;  /* 0x00011300ff001b82 */ /* 0x000f300000000800 */
[----:B------:R-:W5:Y:S01]  /*260e0*/  @P1 LDC R3, c[0x0][0x450] ;  /* 0x00011400ff031b82 */ /* 0x000f620000000800 */
[----:B---3--:R-:W-:-:S04]  /*260f0*/  VIADD R2, R7, 0x7f ;  /* 0x0000007f07027836 */ /* 0x008fc80000000000 */
[----:B----4-:R-:W-:-:S05]  /*26100*/  @P1 IMAD.HI.U32 R0, R2, R0, RZ ;  /* 0x0000000002001227 */ /* 0x010fca00078e00ff */
[----:B-----5:R-:W-:-:S05]  /*26110*/  @P1 SHF.R.U32.HI R2, RZ, R3, R0 ;  /* 0x00000003ff021219 */ /* 0x020fca0000011600 */
[----:B------:R-:W-:Y:S02]  /*26120*/  IMAD.IADD R0, R21, 0x1, R2 ;  /* 0x0000000115007824 */ /* 0x000fe400078e0202 */
[----:B------:R-:W3:Y:S02]  /*26130*/  LDC.64 R2, c[0x0][0x9e0] ;  /* 0x00027800ff027b82 */ /* 0x000ee40000000a00 */
[----:B---3--:R-:W-:Y:S01]  /*26140*/  ISETP.GE.AND P2, PT, R3, 0x1, PT ;  /* 0x000000010300780c */ /* 0x008fe20003f46270 */
[----:B------:R-:W-:-:S12]  /*26150*/  IMAD.IADD R2, R0, 0x1, R2 ;  /* 0x0000000100027824 */ /* 0x000fd800078e0202 */
[----:B------:R-:W-:Y:S05]  /*26160*/  @!P2 BRA `(.L_x_1800) ;  /* 0x000000000048a947 */ /* 0x000fea0003800000 */
[C---:B------:R-:W-:Y:S01]  /*26170*/  ISETP.GT.AND P0, PT, R0.reuse, RZ, PT ;  /* 0x000000ff0000720c */ /* 0x040fe20003f04270 */
[----:B------:R-:W-:Y:S01]  /*26180*/  BSSY B0, `(.L_x_1801) ;  /* 0x000000e000007945 */ /* 0x000fe20003800000 */
[----:B--2---:R-:W-:-:S11]  /*26190*/  VIADD R6, R0, 0xffffffff ;  /* 0xffffffff00067836 */ /* 0x004fd60000000000 */
[----:B------:R-:W-:Y:S05]  /*261a0*/  @P0 BRA `(.L_x_1802) ;  /* 0x00000000001c0947 */ /* 0x000fea0003800000 */
[----:B------:R-:W-:Y:S02]  /*261b0*/  ISETP.NE.AND P0, PT, R3, 0x1, PT ;  /* 0x000000010300780c */ /* 0x000fe40003f05270 */
[----:B------:R-:W-:-:S11]  /*261c0*/  IADD3 R0, -R0, RZ, RZ ;  /* 0x000000ff00007210 */ /* 0x000fd60007ffe1ff */
[----:B-1----:R-:W1:Y:S02]  /*261d0*/  @P0 LDC.64 R4, c[0x0][0x9e8] ;  /* 0x00027a00ff040b82 */ /* 0x002e640000000a00 */
[----:B-1----:R-:W-:-:S05]  /*261e0*/  @P0 IMAD.HI.U32 R4, R0, R4, RZ ;  /* 0x0000000400040227 */ /* 0x002fca00078e00ff */
[----:B------:R-:W-:-:S04]  /*261f0*/  @P0 SHF.R.U32.HI R0, RZ, R5, R4 ;  /* 0x00000005ff000219 */ /* 0x000fc80000011604 */
[----:B------:R-:W-:Y:S01]  /*26200*/  LOP3.LUT R6, RZ, R0, RZ, 0x33, !PT ;  /* 0x00000000ff067212 */ /* 0x000fe200078e33ff */
[----:B------:R-:W-:Y:S06]  /*26210*/  BRA `(.L_x_1803) ;  /* 0x0000000000107947 */ /* 0x000fec0003800000 */
.L_x_1802:
[----:B------:R-:W-:-:S13]  /*26220*/  ISETP.NE.AND P0, PT, R3, 0x1, PT ;  /* 0x000000010300780c */ /* 0x000fda0003f05270 */
[----:B-1----:R-:W1:Y:S02]  /*26230*/  @P0 LDC.64 R4, c[0x0][0x9e8] ;  /* 0x00027a00ff040b82 */ /* 0x002e640000000a00 */
[----:B-1----:R-:W-:-:S05]  /*26240*/  @P0 IMAD.HI.U32 R4, R6, R4, RZ ;  /* 0x0000000406040227 */ /* 0x002fca00078e00ff */
[----:B------:R-:W-:-:S07]  /*26250*/  @P0 SHF.R.U32.HI R6, RZ, R5, R4 ;  /* 0x00000005ff060219 */ /* 0x000fce0000011604 */
.L_x_1803:
[----:B------:R-:W-:Y:S05]  /*26260*/  BSYNC B0 ;  /* 0x0000000000007941 */ /* 0x000fea0003800000 */
.L_x_1801:
[----:B------:R-:W-:-:S05]  /*26270*/  IMAD R6, R6, R3, R3 ;  /* 0x0000000306067224 */ /* 0x000fca00078e0203 */
[----:B------:R-:W-:-:S07]  /*26280*/  VIMNMX R2, R2, R6, PT ;  /* 0x0000000602027248 */ /* 0x000fce0003fe0100 */
.L_x_1800:
[----:B--2---:R-:W2:Y:S01]  /*26290*/  LDL R6, [R1+0x5c] ;  /* 0x00005c0001067983 */ /* 0x004ea20000100800 */
[----:B------:R-:W3:Y:S01]  /*262a0*/  @P1 LDC R0, c[0x0][0x44c] ;  /* 0x00011300ff001b82 */ /* 0x000ee20000000800 */
[----:B------:R-:W-:Y:S01]  /*262b0*/  VIADD R2, R2, 0x5f ;  /* 0x0000005f02027836 */ /* 0x000fe20000000000 */
[----:B------:R-:W-:Y:S01]  /*262c0*/  ULDC UR4, c[0x0][0x9dc] ;  /* 0x0002770000047ab9 */ /* 0x000fe20000000800 */
[----:B-1----:R-:W-:Y:S02]  /*262d0*/  IMAD.MOV.U32 R4, RZ, RZ, R7 ;  /* 0x000000ffff047224 */ /* 0x002fe400078e0007 */
[----:B------:R-:W-:-:S03]  /*262e0*/  IMAD.HI R2, R2, 0x2aaaaaab, RZ ;  /* 0x2aaaaaab02027827 */ /* 0x000fc600078e02ff */
[----:B------:R-:W1:Y:S01]  /*262f0*/  @P1 LDC R5, c[0x0][0x450] ;  /* 0x00011400ff051b82 */ /* 0x000e620000000800 */
[----:B---3--:R-:W-:-:S05]  /*26300*/  @P1 IMAD.HI.U32 R0, R7, R0, RZ ;  /* 0x0000000007001227 */ /* 0x008fca00078e00ff */
[----:B-1----:R-:W-:-:S05]  /*26310*/  @P1 SHF.R.U32.HI R4, RZ, R5, R0 ;  /* 0x00000005ff041219 */ /* 0x002fca0000011600 */
[----:B------:R-:W-:Y:S01]  /*26320*/  IMAD.IADD R0, R20, 0x1, R4 ;  /* 0x0000000114007824 */ /* 0x000fe200078e0204 */
[----:B------:R-:W-:-:S04]  /*26330*/  SHF.R.U32.HI R4, RZ, 0x1f, R2 ;  /* 0x0000001fff047819 */ /* 0x000fc80000011602 */
[----:B------:R-:W-:Y:S01]  /*26340*/  LEA.HI.SX32 R7, R2, R4, 0x1c ;  /* 0x0000000402077211 */ /* 0x000fe200078fe2ff */
[----:B------:R-:W-:-:S04]  /*26350*/  VIADD R2, R0, -UR4 ;  /* 0x8000000400027c36 */ /* 0x000fc80008000000 */
[----:B------:R1:W-:Y:S01]  /*26360*/  STL [R1+0x60], R7 ;  /* 0x0000600701007387 */ /* 0x0003e20000100800 */
[----:B--2---:R-:W-:Y:S01]  /*26370*/  VIMNMX R6, R6, R7, PT ;  /* 0x0000000706067248 */ /* 0x004fe20003fe0100 */
[----:B-1----:R-:W-:Y:S06]  /*26380*/  @!P2 BRA `(.L_x_1804) ;  /* 0x000000000044a947 */ /* 0x002fec0003800000 */
        /* <DEDUP_REMOVED lines=10> */
.L_x_1806:
[----:B------:R-:W-:-:S13]  /*26430*/  ISETP.NE.AND P0, PT, R3, 0x1, PT ;  /* 0x000000010300780c */ /* 0x000fda0003f05270 */
[----:B------:R-:W1:Y:S02]  /*26440*/  @P0 LDC.64 R4, c[0x0][0x9e8] ;  /* 0x00027a00ff040b82 */ /* 0x000e640000000a00 */
[----:B-1----:R-:W-:-:S05]  /*26450*/  @P0 IMAD.HI.U32 R4, R0, R4, RZ ;  /* 0x0000000400040227 */ /* 0x002fca00078e00ff */
[----:B------:R-:W-:-:S07]  /*26460*/  @P0 SHF.R.U32.HI R0, RZ, R5, R4 ;  /* 0x00000005ff000219 */ /* 0x000fce0000011604 */
.L_x_1807:
[----:B------:R-:W-:Y:S05]  /*26470*/  BSYNC B0 ;  /* 0x0000000000007941 */ /* 0x000fea0003800000 */
.L_x_1805:
[----:B------:R-:W-:-:S05]  /*26480*/  IMAD R0, R0, R3, RZ ;  /* 0x0000000300007224 */ /* 0x000fca00078e02ff */
[----:B------:R-:W-:-:S07]  /*26490*/  VIMNMX R2, R2, R0, !PT ;  /* 0x0000000002027248 */ /* 0x000fce0007fe0100 */
.L_x_1804:
[----:B------:R-:W-:Y:S01]  /*264a0*/  IMAD.HI R2, R2, 0x2aaaaaab, RZ ;  /* 0x2aaaaaab02027827 */ /* 0x000fe200078e02ff */
[----:B------:R-:W-:Y:S01]  /*264b0*/  ISETP.NE.AND P1, PT, R18, RZ, PT ;  /* 0x000000ff1200720c */ /* 0x000fe20003f25270 */
[----:B------:R-:W-:Y:S03]  /*264c0*/  BSSY B0, `(.L_x_1808) ;  /* 0x0000025000007945 */ /* 0x000fe60003800000 */
[----:B------:R-:W-:-:S04]  /*264d0*/  SHF.R.U32.HI R0, RZ, 0x1f, R2 ;  /* 0x0000001fff007819 */ /* 0x000fc80000011602 */
[----:B------:R-:W-:-:S04]  /*264e0*/  LEA.HI.SX32 R0, R2, R0, 0x1c ;  /* 0x0000000002007211 */ /* 0x000fc800078fe2ff */
[----:B------:R-:W-:Y:S01]  /*264f0*/  VIMNMX R8, RZ, R0, !PT ;  /* 0x00000000ff087248 */ /* 0x000fe20007fe0100 */
[----:B------:R-:W1:Y:S03]  /*26500*/  @!P1 LDC R18, c[0x0][0x9f0] ;  /* 0x00027c00ff129b82 */ /* 0x000e660000000800 */
[----:B------:R-:W-:Y:S01]  /*26510*/  ISETP.GT.AND P0, PT, R6, R8, PT ;  /* 0x000000080600720c */ /* 0x000fe20003f04270 */
[----:B------:R2:W-:Y:S04]  /*26520*/  STL [R1+0x3c], R8 ;  /* 0x00003c0801007387 */ /* 0x0005e80000100800 */
[----:B------:R2:W-:Y:S08]  /*26530*/  STL [R1+0x40], RZ ;  /* 0x000040ff01007387 */ /* 0x0005f00000100800 */
[----:B--2---:R-:W-:Y:S05]  /*26540*/  @!P0 BRA `(.L_x_1809) ;  /* 0x0000000000708947 */ /* 0x004fea0003800000 */
[----:B-1----:R-:W-:-:S04]  /*26550*/  IABS R0, R18 ;  /* 0x0000001200007213 */ /* 0x002fc80000000000 */
[----:B------:R-:W1:Y:S08]  /*26560*/  I2F.RP R2, R0 ;  /* 0x0000000000027306 */ /* 0x000e700000209400 */
[----:B-1----:R-:W1:Y:S02]  /*26570*/  MUFU.RCP R2, R2 ;  /* 0x0000000200027308 */ /* 0x002e640000001000 */
[----:B-1----:R-:W-:-:S06]  /*26580*/  VIADD R2, R2, 0xffffffe ;  /* 0x0ffffffe02027836 */ /* 0x002fcc0000000000 */
[----:B------:R-:W1:Y:S02]  /*26590*/  F2I.FTZ.U32.TRUNC.NTZ R3, R2 ;  /* 0x0000000200037305 */ /* 0x000e64000021f000 */
[----:B-1----:R-:W-:-:S05]  /*265a0*/  IADD3 R2, RZ, -R3, RZ ;  /* 0x80000003ff027210 */ /* 0x002fca0007ffe0ff */
[----:B------:R-:W-:Y:S02]  /*265b0*/  IMAD R4, R2, R0, RZ ;  /* 0x0000000002047224 */ /* 0x000fe400078e02ff */
[----:B------:R-:W-:-:S04]  /*265c0*/  IMAD.MOV.U32 R2, RZ, RZ, RZ ;  /* 0x000000ffff027224 */ /* 0x000fc800078e00ff */
[----:B------:R-:W-:Y:S01]  /*265d0*/  IMAD.HI.U32 R7, R3, R4, R2 ;  /* 0x0000000403077227 */ /* 0x000fe200078e0002 */
[----:B------:R-:W-:Y:S02]  /*265e0*/  IADD3 R4, R18, -0x1, R6 ;  /* 0xffffffff12047810 */ /* 0x000fe40007ffe006 */
[----:B------:R-:W-:-:S03]  /*265f0*/  IABS R2, R18 ;  /* 0x0000001200027213 */ /* 0x000fc60000000000 */
[----:B------:R-:W-:Y:S02]  /*26600*/  IMAD.IADD R4, R4, 0x1, -R8 ;  /* 0x0000000104047824 */ /* 0x000fe400078e0a08 */
[----:B------:R-:W-:-:S03]  /*26610*/  IMAD.MOV R2, RZ, RZ, -R2 ;  /* 0x000000ffff027224 */ /* 0x000fc600078e0a02 */
[----:B------:R-:W-:Y:S01]  /*26620*/  IABS R3, R4 ;  /* 0x0000000400037213 */ /* 0x000fe20000000000 */
[----:B------:R-:W-:Y:S01]  /*26630*/  IMAD.MOV.U32 R5, RZ, RZ, R2 ;  /* 0x000000ffff057224 */ /* 0x000fe200078e0002 */
[----:B------:R-:W-:-:S03]  /*26640*/  LOP3.LUT R4, R4, R18, RZ, 0x3c, !PT ;  /* 0x0000001204047212 */ /* 0x000fc600078e3cff */
[----:B------:R-:W-:Y:S01]  /*26650*/  IMAD.HI.U32 R2, R7, R3, RZ ;  /* 0x0000000307027227 */ /* 0x000fe200078e00ff */
[----:B------:R-:W-:-:S03]  /*26660*/  ISETP.GE.AND P2, PT, R4, RZ, PT ;  /* 0x000000ff0400720c */ /* 0x000fc60003f46270 */
        /* <DEDUP_REMOVED lines=8> */
[----:B------:R-:W-:-:S05]  /*266f0*/  @!P1 LOP3.LUT R2, RZ, R18, RZ, 0x33, !PT ;  /* 0x00000012ff029212 */ /* 0x000fca00078e33ff */
[----:B------:R2:W-:Y:S02]  /*26700*/  STL [R1+0x40], R2 ;  /* 0x0000400201007387 */ /* 0x0005e40000100800 */
.L_x_1809:
[----:B------:R-:W-:Y:S05]  /*26710*/  BSYNC B0 ;  /* 0x0000000000007941 */ /* 0x000fea0003800000 */
.L_x_1808:
[----:B------:R-:W3:Y:S04]  /*26720*/  LDL R0, [R1+0x40] ;  /* 0x0000400001007983 */ /* 0x000ee80000100800 */
[----:B--2---:R-:W3:Y:S01]  /*26730*/  LDL R2, [R1+0x50] ;  /* 0x0000500001027983 */ /* 0x004ee20000100800 */
[----:B------:R-:W-:Y:S01]  /*26740*/  BSSY B7, `(.L_x_1810) ;  /* 0x0000417000077945 */ /* 0x000fe20003800000 */
[----:B---3--:R-:W-:-:S05]  /*26750*/  IMAD R2, R2, R0, R8 ;  /* 0x0000000002027224 */ /* 0x008fca00078e0208 */
[----:B------:R-:W-:Y:S01]  /*26760*/  VIADDMNMX R0, R2, R0, R6, PT ;  /* 0x0000000002007246 */ /* 0x000fe20003800106 */
[----:B------:R2:W-:Y:S03]  /*26770*/  STL [R1+0x2c], R2 ;  /* 0x00002c0201007387 */ /* 0x0005e60000100800 */
[----:B------:R-:W-:Y:S01]  /*26780*/  ISETP.GT.AND P0, PT, R0, R2, PT ;  /* 0x000000020000720c */ /* 0x000fe20003f04270 */
[----:B------:R2:W-:-:S12]  /*26790*/  STL [R1+0x44], R0 ;  /* 0x0000440001007387 */ /* 0x0005d80000100800 */
[----:B--2---:R-:W-:Y:S05]  /*267a0*/  @P0 BRA `(.L_x_1811) ;  /* 0x0000000000480947 */ /* 0x004fea0003800000 */
[----:B------:R-:W2:Y:S02]  /*267b0*/  S2R R0, SR_TID.X ;  /* 0x0000000000007919 */ /* 0x000ea40000002100 */
[----:B--2---:R-:W-:-:S04]  /*267c0*/  LOP3.LUT R0, R0, 0x7f, RZ, 0xc0, !PT ;  /* 0x0000007f00007812 */ /* 0x004fc800078ec0ff */
[----:B------:R-:W-:-:S13]  /*267d0*/  ISETP.NE.AND P0, PT, R0, RZ, PT ;  /* 0x000000ff0000720c */ /* 0x000fda0003f05270 */
[----:B------:R-:W-:Y:S05]  /*267e0*/  @P0 BRA `(.L_x_1812) ;  /* 0x0000004000300947 */ /* 0x000fea0003800000 */
[----:B------:R-:W2:Y:S01]  /*267f0*/  S2R R3, SR_LANEID ;  /* 0x0000000000037919 */ /* 0x000ea20000000000 */
[----:B------:R-:W-:Y:S02]  /*26800*/  VOTEU.ANY UR4, UPT, PT ;  /* 0x0000000000047886 */ /* 0x000fe400038e0100 */
[----:B------:R-:W2:Y:S08]  /*26810*/  FLO.U32 R0, UR4 ;  /* 0x0000000400007d00 */ /* 0x000eb000080e0000 */
[----:B------:R-:W3:Y:S01]  /*26820*/  POPC R4, UR4 ;  /* 0x0000000400047d09 */ /* 0x000ee20008000000 */
[----:B--2---:R-:W-:-:S02]  /*26830*/  ISETP.EQ.U32.AND P0, PT, R0, R3, PT ;  /* 0x000000030000720c */ /* 0x004fc40003f02070 */
[----:B------:R-:W3:Y:S11]  /*26840*/  LDC.64 R2, c[0x0][0xc60] ;  /* 0x00031800ff027b82 */ /* 0x000ef60000000a00 */
[----:B---3--:R-:W2:Y:S01]  /*26850*/  @P0 ATOMG.E.ADD.STRONG.GPU PT, R3, desc[UR46][R2.64], R4 ;  /* 0x00000004020309a8 */ /* 0x008ea200081ee1ee */
[----:B------:R-:W3:Y:S02]  /*26860*/  S2R R5, SR_LTMASK ;  /* 0x0000000000057919 */ /* 0x000ee40000003900 */
[----:B---3--:R-:W-:-:S06]  /*26870*/  LOP3.LUT R5, R5, UR4, RZ, 0xc0, !PT ;  /* 0x0000000405057c12 */ /* 0x008fcc000f8ec0ff */
[----:B------:R-:W3:Y:S01]  /*26880*/  POPC R5, R5 ;  /* 0x0000000500057309 */ /* 0x000ee20000000000 */
[----:B--2---:R-:W3:Y:S02]  /*26890*/  SHFL.IDX PT, R0, R3, R0, 0x1f ;  /* 0x00001f0003007589 */ /* 0x004ee400000e0000 */
[----:B---3--:R-:W-:-:S05]  /*268a0*/  IADD3 R0, R0, UR38, R5 ;  /* 0x0000002600007c10 */ /* 0x008fca000fffe005 */
[----:B------:R2:W-:Y:S01]  /*268b0*/  STL [R1], R0 ;  /* 0x0000000001007387 */ /* 0x0005e20000100800 */
[----:B------:R-:W-:Y:S05]  /*268c0*/  BRA `(.L_x_1812) ;  /* 0x0000003c00f87947 */ /* 0x000fea0003800000 */
.L_x_1811:
        /* <DEDUP_REMOVED lines=8> */
[----:B------:R-:W-:Y:S01]  /*26950*/  IMAD.U32 R4, RZ, RZ, UR6 ;  /* 0x00000006ff047e24 */ /* 0x000fe2000f8e00ff */
[----:B------:R-:W-:Y:S01]  /*26960*/  MOV R6, UR8 ;  /* 0x0000000800067c02 */ /* 0x000fe20008000f00 */
[----:B------:R-:W2:Y:S01]  /*26970*/  LDC.64 R2, c[0x4][R2] ;  /* 0x0100000002027b82 */ /* 0x000ea20000000a00 */
[----:B------:R-:W-:Y:S01]  /*26980*/  IMAD.U32 R5, RZ, RZ, UR7 ;  /* 0x00000007ff057e24 */ /* 0x000fe2000f8e00ff */
[----:B------:R-:W-:Y:S01]  /*26990*/  MOV R13, RZ ;  /* 0x000000ff000d7202 */ /* 0x000fe20000000f00 */
[----:B------:R-:W-:Y:S02]  /*269a0*/  IMAD.U32 R7, RZ, RZ, UR9 ;  /* 0x00000009ff077e24 */ /* 0x000fe4000f8e00ff */
[----:B------:R-:W-:-:S02]  /*269b0*/  IMAD.U32 R10, RZ, RZ, UR4 ;  /* 0x00000004ff0a7e24 */ /* 0x000fc4000f8e00ff */
[----:B------:R-:W-:Y:S02]  /*269c0*/  IMAD.U32 R11, RZ, RZ, UR5 ;  /* 0x00000005ff0b7e24 */ /* 0x000fe4000f8e00ff */
[----:B------:R-:W-:Y:S02]  /*269d0*/  IMAD.MOV.U32 R8, RZ, RZ, 0x70 ;  /* 0x00000070ff087424 */ /* 0x000fe400078e00ff */
[----:B------:R-:W-:-:S07]  /*269e0*/  IMAD.MOV.U32 R12, RZ, RZ, 0x1 ;  /* 0x00000001ff0c7424 */ /* 0x000fce00078e00ff */
[----:B------:R-:W-:-:S07]  /*269f0*/  LEPC R20, `(.L_x_1814) ;  /* 0x000000001014794e */ /* 0x000fce0000000000 */
[----:B012---:R-:W-:Y:S05]  /*26a00*/  CALL.ABS.NOINC R2 ;  /* 0x0000000002007343 */ /* 0x007fea0003c00000 */
.L_x_1814:
[----:B------:R-:W-:Y:S05]  /*26a10*/  BSYNC B6 ;  /* 0x0000000000067941 */ /* 0x000fea0003800000 */
.L_x_1813:
[----:B------:R-:W-:Y:S01]  /*26a20*/  VIADD R0, R19, 0x400 ;  /* 0x0000040013007836 */ /* 0x000fe20000000000 */
[----:B------:R-:W-:Y:S04]  /*26a30*/  BSSY B6, `(.L_x_1815) ;  /* 0x0000022000067945 */ /* 0x000fe80003800000 */
[----:B------:R-:W-:-:S13]  /*26a40*/  LOP3.LUT P0, RZ, R0, 0x3ff, RZ, 0xc0, !PT ;  /* 0x000003ff00ff7812 */ /* 0x000fda000780c0ff */
[----:B------:R-:W-:Y:S05]  /*26a50*/  @!P0 BRA `(.L_x_1816) ;  /* 0x00000000007c8947 */ /* 0x000fea0003800000 */
[----:B-1----:R-:W-:Y:S01]  /*26a60*/  MOV R18, 0x0 ;  /* 0x0000000000127802 */ /* 0x002fe20000000f00 */
[----:B------:R-:W-:Y:S01]  /*26a70*/  ULDC.64 UR6, c[0x4][0xb8] ;  /* 0x01002e0000067ab9 */ /* 0x000fe20000000a00 */
[----:B------:R-:W-:Y:S01]  /*26a80*/  ULDC.64 UR8, c[0x4][0xc0] ;  /* 0x0100300000087ab9 */ /* 0x000fe20000000a00 */
[----:B------:R-:W-:Y:S01]  /*26a90*/  ULDC.64 UR4, c[0x4][0x40] ;  /* 0x0100100000047ab9 */ /* 0x000fe20000000a00 */
[----:B------:R1:W2:Y:S01]  /*26aa0*/  LDC.64 R2, c[0x4][R18] ;  /* 0x0100000012027b82 */ /* 0x0002a20000000a00 */
[----:B------:R-:W-:Y:S01]  /*26ab0*/  IMAD.U32 R4, RZ, RZ, UR6 ;  /* 0x00000006ff047e24 */ /* 0x000fe2000f8e00ff */
[----:B------:R-:W-:Y:S01]  /*26ac0*/  MOV R10, UR4 ;  /* 0x00000004000a7c02 */ /* 0x000fe20008000f00 */
[----:B------:R-:W-:Y:S02]  /*26ad0*/  IMAD.U32 R5, RZ, RZ, UR7 ;  /* 0x00000007ff057e24 */ /* 0x000fe4000f8e00ff */
[----:B------:R-:W-:Y:S02]  /*26ae0*/  IMAD.U32 R6, RZ, RZ, UR8 ;  /* 0x00000008ff067e24 */ /* 0x000fe4000f8e00ff */
[----:B------:R-:W-:-:S02]  /*26af0*/  IMAD.U32 R7, RZ, RZ, UR9 ;  /* 0x00000009ff077e24 */ /* 0x000fc4000f8e00ff */
[----:B------:R-:W-:Y:S02]  /*26b00*/  IMAD.U32 R11, RZ, RZ, UR5 ;  /* 0x00000005ff0b7e24 */ /* 0x000fe4000f8e00ff */
[----:B------:R-:W-:Y:S02]  /*26b10*/  IMAD.MOV.U32 R8, RZ, RZ, 0x70 ;  /* 0x00000070ff087424 */ /* 0x000fe400078e00ff */
[----:B------:R-:W-:Y:S02]  /*26b20*/  IMAD.MOV.U32 R12, RZ, RZ, 0x1 ;  /* 0x00000001ff0c7424 */ /* 0x000fe400078e00ff */
[----:B-1----:R-:W-:-:S07]  /*26b30*/  IMAD.MOV.U32 R13, RZ, RZ, RZ ;  /* 0x000000ffff0d7224 */ /* 0x002fce00078e00ff */
[----:B------:R-:W-:-:S07]  /*26b40*/  LEPC R20, `(.L_x_1817) ;  /* 0x000000001014794e */ /* 0x000fce0000000000 */
[----:B0-2---:R-:W-:Y:S05]  /*26b50*/  CALL.ABS.NOINC R2 ;  /* 0x0000000002007343 */ /* 0x005fea0003c00000 */
.L_x_1817:
[----:B------:R0:W1:Y:S01]  /*26b60*/  LDC.64 R2, c[0x4][R18] ;  /* 0x0100000012027b82 */ /* 0x0000620000000a00 */
[----:B------:R-:W-:Y:S01]  /*26b70*/  ULDC.64 UR4, c[0x4][0xb8] ;  /* 0x01002e0000047ab9 */ /* 0x000fe20000000a00 */
[----:B------:R-:W-:Y:S01]  /*26b80*/  ULDC.64 UR6, c[0x4][0xc0] ;  /* 0x0100300000067ab9 */ /* 0x000fe20000000a00 */
[----:B------:R-:W-:Y:S01]  /*26b90*/  ULDC.64 UR8, c[0x4][0x48] ;  /* 0x0100120000087ab9 */ /* 0x000fe20000000a00 */
[----:B------:R-:W-:Y:S01]  /*26ba0*/  IMAD.U32 R4, RZ, RZ, UR4 ;  /* 0x00000004ff047e24 */ /* 0x000fe2000f8e00ff */
[----:B------:R-:W-:Y:S01]  /*26bb0*/  MOV R5, UR5 ;  /* 0x0000000500057c02 */ /* 0x000fe20008000f00 */
[----:B------:R-:W-:Y:S01]  /*26bc0*/  IMAD.U32 R6, RZ, RZ, UR6 ;  /* 0x00000006ff067e24 */ /* 0x000fe2000f8e00ff */
[----:B------:R-:W-:Y:S01]  /*26bd0*/  MOV R12, 0x1 ;  /* 0x00000001000c7802 */ /* 0x000fe20000000f00 */
[----:B------:R-:W-:Y:S02]  /*26be0*/  IMAD.U32 R7, RZ, RZ, UR7 ;  /* 0x00000007ff077e24 */ /* 0x000fe4000f8e00ff */
[----:B------:R-:W-:-:S02]  /*26bf0*/  IMAD.U32 R10, RZ, RZ, UR8 ;  /* 0x00000008ff0a7e24 */ /* 0x000fc4000f8e00ff */
[----:B------:R-:W-:Y:S02]  /*26c00*/  IMAD.U32 R11, RZ, RZ, UR9 ;  /* 0x00000009ff0b7e24 */ /* 0x000fe4000f8e00ff */
[----:B------:R-:W-:Y:S02]  /*26c10*/  IMAD.MOV.U32 R8, RZ, RZ, 0x70 ;  /* 0x00000070ff087424 */ /* 0x000fe400078e00ff */
[----:B0-----:R-:W-:-:S07]  /*26c20*/  IMAD.MOV.U32 R13, RZ, RZ, RZ ;  /* 0x000000ffff0d7224 */ /* 0x001fce00078e00ff */
[----:B------:R-:W-:-:S07]  /*26c30*/  LEPC R20, `(.L_x_1816) ;  /* 0x000000001014794e */ /* 0x000fce0000000000 */
[----:B-1----:R-:W-:Y:S05]  /*26c40*/  CALL.ABS.NOINC R2 ;  /* 0x0000000002007343 */ /* 0x002fea0003c00000 */
.L_x_1816:
[----:B------:R-:W-:Y:S05]  /*26c50*/  BSYNC B6 ;  /* 0x0000000000067941 */ /* 0x000fea0003800000 */
.L_x_1815:
[----:B------:R-:W2:Y:S01]  /*26c60*/  LDL R0, [R1+0xc] ;  /* 0x00000c0001007983 */ /* 0x000ea20000100800 */
[----:B------:R-:W-:Y:S02]  /*26c70*/  ULDC.64 UR4, c[0x0][0x9f8] ;  /* 0x00027e0000047ab9 */ /* 0x000fe40000000a00 */
[----:B------:R-:W-:Y:S01]  /*26c80*/  ISETP.NE.U32.AND P0, PT, RZ, UR4, PT ;  /* 0x00000004ff007c0c */ /* 0x000fe2000bf05070 */
[----:B-1----:R-:W3:Y:S03]  /*26c90*/  LDL R18, [R1+0x44] ;  /* 0x0000440001127983 */ /* 0x002ee60000100800 */
[----:B------:R-:W-:Y:S01]  /*26ca0*/  ISETP.NE.AND.EX P0, PT, RZ, UR5, PT, P0 ;  /* 0x00000005ff007c0c */ /* 0x000fe2000bf05300 */
[----:B------:R-:W-:-:S12]  /*26cb0*/  ULDC.64 UR4, c[0x0][0xa08] ;  /* 0x0002820000047ab9 */ /* 0x000fd80000000a00 */
[----:B------:R-:W1:Y:S01]  /*26cc0*/  @P0 LDC.64 R2, c[0x0][0x9f8] ;  /* 0x00027e00ff020b82 */ /* 0x000e620000000a00 */
[----:B--2---:R-:W-:Y:S02]  /*26cd0*/  IMAD.MOV.U32 R7, RZ, RZ, R0 ;  /* 0x000000ffff077224 */ /* 0x004fe400078e0000 */
[----:B-1----:R-:W-:-:S05]  /*26ce0*/  @P0 IMAD.WIDE R2, R0, 0x4, R2 ;  /* 0x0000000400020825 */ /* 0x002fca00078e0202 */
[----:B------:R1:W2:Y:S01]  /*26cf0*/  @P0 LDG.E R7, desc[UR46][R2.64] ;  /* 0x0000002e02070981 */ /* 0x0002a2000c1e1900 */
[----:B---3--:R-:W-:Y:S01]  /*26d00*/  VIADD R0, R18, 0xffffffff ;  /* 0xffffffff12007836 */ /* 0x008fe20000000000 */
[----:B-1----:R-:W1:Y:S02]  /*26d10*/  LDC.64 R2, c[0x0][0x418] ;  /* 0x00010600ff027b82 */ /* 0x002e640000000a00 */
[----:B-1----:R-:W-:Y:S01]  /*26d20*/  LOP3.LUT P0, RZ, R2, UR4, RZ, 0xfc, !PT ;  /* 0x0000000402ff7c12 */ /* 0x002fe2000f80fcff */
[----:B------:R-:W-:-:S03]  /*26d30*/  UMOV UR4, 0xffffffff ;  /* 0xffffffff00047882 */ /* 0x000fc60000000000 */
[----:B------:R-:W-:Y:S02]  /*26d40*/  LOP3.LUT P0, RZ, R3, UR5, RZ, 0xfc, P0 ;  /* 0x0000000503ff7c12 */ /* 0x000fe4000800fcff */
[----:B--2---:R-:W-:Y:S01]  /*26d50*/  SHF.R.S32.HI R8, RZ, 0x1f, R7 ;  /* 0x0000001fff087819 */ /* 0x004fe20000011407 */
[----:B------:R1:W-:Y:S01]  /*26d60*/  STL [R1+0x8], R7 ;  /* 0x0000080701007387 */ /* 0x0003e20000100800 */
[----:B------:R-:W-:-:S03]  /*26d70*/  SEL R18, R7, RZ, !P0 ;  /* 0x000000ff07127207 */ /* 0x000fc60004000000 */
[----:B------:R1:W-:Y:S01]  /*26d80*/  STL [R1+0x24], R8 ;  /* 0x0000240801007387 */ /* 0x0003e20000100800 */
[----:B------:R-:W-:Y:S05]  /*26d90*/  BRA.DIV UR4, `(.L_x_1818) ;  /* 0x0000005e04d87947 */ /* 0x000fea000b800000 */
[----:B------:R-:W2:Y:S02]  /*26da0*/  S2R R4, SR_TID.X ;  /* 0x0000000000047919 */ /* 0x000ea40000002100 */
[----:B--2---:R-:W-:-:S04]  /*26db0*/  SHF.R.U32.HI R4, RZ, 0x5, R4 ;  /* 0x00000005ff047819 */ /* 0x004fc80000011604 */
[----:B------:R-:W-:-:S05]  /*26dc0*/  LOP3.LUT R4, R4, 0x3, RZ, 0xc0, !PT ;  /* 0x0000000304047812 */ /* 0x000fca00078ec0ff */
[----:B------:R2:W3:Y:S02]  /*26dd0*/  SHFL.IDX PT, R14, R4, RZ, 0x1f ;  /* 0x00001fff040e7589 */ /* 0x0004e400000e0000 */
.L_x_1961:
[----:B------:R4:W-:Y:S01]  /*26de0*/  STL [R1+0x4], R0 ;  /* 0x0000040001007387 */ /* 0x0009e20000100800 */
[----:B---3--:R-:W-:Y:S02]  /*26df0*/  ISETP.NE.AND P0, PT, R14, RZ, PT ;  /* 0x000000ff0e00720c */ /* 0x008fe40003f05270 */
[----:B------:R-:W-:Y:S02]  /*26e00*/  PLOP3.LUT P1, PT, PT, PT, PT, 0x8, 0x0 ;  /* 0x000000000000781c */ /* 0x000fe40003f2e170 */
[----:B------:R-:W-:-:S11]  /*26e10*/  LOP3.LUT R17, R17, 0xfffffffe, RZ, 0xc0, !PT ;  /* 0xfffffffe11117812 */ /* 0x000fd600078ec0ff */
[----:B------:R-:W-:Y:S01]  /*26e20*/  @P1 LOP3.LUT R17, R17, 0x1, RZ, 0xfc, !PT ;  /* 0x0000000111111812 */ /* 0x000fe200078efcff */
[----:B----4-:R-:W-:Y:S06]  /*26e30*/  @P0 BRA `(.L_x_1819) ;  /* 0x0000000400380947 */ /* 0x010fec0003800000 */
[----:B------:R-:W-:-:S03]  /*26e40*/  UMOV UR4, 0xffffffff ;  /* 0xffffffff00047882 */ /* 0x000fc60000000000 */
[----:B------:R-:W-:Y:S05]  /*26e50*/  BRA.DIV UR4, `(.L_x_1820) ;  /* 0x0000005e04dc7947 */ /* 0x000fea000b800000 */
[----:B------:R-:W-:-:S13]  /*26e60*/  ELECT P6, URZ, PT ;  /* 0x00000000003f782f */ /* 0x000fda00038c0000 */
.L_x_1964:
[----:B------:R-:W-:Y:S05]  /*26e70*/  @!P6 BRA `(.L_x_1819) ;  /* 0x000000040028e947 */ /* 0x000fea0003800000 */
[----:B------:R-:W-:-:S04]  /*26e80*/  ISETP.NE.U32.AND P0, PT, R2, RZ, PT ;  /* 0x000000ff0200720c */ /* 0x000fc80003f05070 */
[----:B------:R-:W-:-:S13]  /*26e90*/  ISETP.NE.AND.EX P0, PT, R3, RZ, PT, P0 ;  /* 0x000000ff0300720c */ /* 0x000fda0003f05300 */
[----:B------:R-:W-:Y:S05]  /*26ea0*/  @!P0 BRA `(.L_x_1821) ;  /* 0x0000000000508947 */ /* 0x000fea0003800000 */
[----:B------:R-:W3:Y:S01]  /*26eb0*/  LDC R6, c[0x0][0x43c] ;  /* 0x00010f00ff067b82 */ /* 0x000ee20000000800 */
[----:B------:R-:W-:Y:S01]  /*26ec0*/  IMAD.MOV.U32 R9, RZ, RZ, R0 ;  /* 0x000000ffff097224 */ /* 0x000fe200078e0000 */
[----:B------:R-:W-:-:S03]  /*26ed0*/  ULDC.64 UR4, c[0x0][0x428] ;  /* 0x00010a0000047ab9 */ /* 0x000fc60000000a00 */
[----:B------:R-:W-:Y:S01]  /*26ee0*/  IMAD.MOV.U32 R0, RZ, RZ, R9 ;  /* 0x000000ffff007224 */ /* 0x000fe200078e0009 */
[----:B---3--:R-:W-:-:S13]  /*26ef0*/  ISETP.NE.AND P0, PT, R6, 0x1, PT ;  /* 0x000000010600780c */ /* 0x008fda0003f05270 */
[----:B--2---:R-:W2:Y:S02]  /*26f00*/  @P0 LDC.64 R4, c[0x0][0x440] ;  /* 0x00011000ff040b82 */ /* 0x004ea40000000a00 */
[----:B--2---:R-:W-:-:S05]  /*26f10*/  @P0 IMAD.HI.U32 R4, R9, R4, RZ ;  /* 0x0000000409040227 */ /* 0x004fca00078e00ff */
[----:B------:R-:W-:-:S04]  /*26f20*/  @P0 SHF.R.U32.HI R0, RZ, R5, R4 ;  /* 0x00000005ff000219 */ /* 0x000fc80000011604 */
[----:B------:R-:W-:Y:S02]  /*26f30*/  IADD3 R4, -R0, RZ, RZ ;  /* 0x000000ff00047210 */ /* 0x000fe40007ffe1ff */
[----:B------:R-:W-:-:S03]  /*26f40*/  SHF.R.S32.HI R5, RZ, 0x1f, R0 ;  /* 0x0000001fff057819 */ /* 0x000fc60000011400 */
        /* <DEDUP_REMOVED lines=10> */
.L_x_1821:
[----:B------:R-:W4:Y:S04]  /*26ff0*/  LDL R0, [R1+0x10] ;  /* 0x0000100001007983 */ /* 0x000f280000100800 */
[----:B---3--:R-:W3:Y:S01]  /*27000*/  LDL R2, [R1+0x18] ;  /* 0x0000180001027983 */ /* 0x008ee20000100800 */
[----:B----4-:R-:W-:Y:S01]  /*27010*/  IMAD R0, R0, 0x8, R19 ;  /* 0x0000000800007824 */ /* 0x010fe200078e0213 */
[----:B---3--:R-:W-:-:S04]  /*27020*/  SHF.L.U32 R2, R2, 0x1f, RZ ;  /* 0x0000001f02027819 */ /* 0x008fc800000006ff */
[----:B------:R-:W3:Y:S02]  /*27030*/  SYNCS.PHASECHK.TRANS64.TRYWAIT P0, [R0+URZ+0x2a840], R2 ;  /* 0x02a84002000075a7 */ /* 0x000ee4000800017f */
[----:B---3--:R-:W-:Y:S05]  /*27040*/  @!P0 BRA `(.L_x_1822) ;  /* 0x0000005c00808947 */ /* 0x008fea0003800000 */
.L_x_1965:
[----:B------:R-:W4:Y:S02]  /*27050*/  S2R R3, SR_TID.X ;  /* 0x0000000000037919 */ /* 0x000f240000002100 */
[----:B----4-:R-:W-:-:S04]  /*27060*/  LOP3.LUT R3, R3, 0x7f, RZ, 0xc0, !PT ;  /* 0x0000007f03037812 */ /* 0x010fc800078ec0ff */
[----:B------:R-:W-:-:S13]  /*27070*/  ISETP.NE.AND P0, PT, R3, RZ, PT ;  /* 0x000000ff0300720c */ /* 0x000fda0003f05270 */
        /* <DEDUP_REMOVED lines=8> */
.L_x_1823:
[----:B--2---:R-:W2:Y:S04]  /*27100*/  LDL R4, [R1+0x10] ;  /* 0x0000100001047983 */ /* 0x004ea80000100800 */
[----:B------:R-:W4:Y:S04]  /*27110*/  LDL R3, [R1+0x4] ;  /* 0x0000040001037983 */ /* 0x000f280000100800 */
[----:B---3--:R-:W3:Y:S01]  /*27120*/  LDL R2, [R1+0x1c] ;  /* 0x00001c0001027983 */ /* 0x008ee20000100800 */
[----:B------:R-:W-:Y:S01]  /*27130*/  R2UR UR9, R0 ;  /* 0x00000000000972ca */ /* 0x000fe200000e0000 */
[----:B------:R-:W-:Y:S01]  /*27140*/  UIADD3 UR4, UP0, UR36, 0x370, URZ ;  /* 0x0000037024047890 */ /* 0x000fe2000ff1e03f */
[----:B------:R-:W-:Y:S01]  /*27150*/  R2UR UR12, R16 ;  /* 0x00000000100c72ca */ /* 0x000fe200000e0000 */
[----:B------:R-:W-:Y:S01]  /*27160*/  UMOV UR10, URZ ;  /* 0x0000003f000a7c82 */ /* 0x000fe20008000000 */
[----:B-----5:R-:W-:Y:S01]  /*27170*/  R2UR UR13, R18 ;  /* 0x00000000120d72ca */ /* 0x020fe200000e0000 */
[----:B------:R-:W-:Y:S01]  /*27180*/  UMOV UR6, 0x0 ;  /* 0x0000000000067882 */ /* 0x000fe20000000000 */
[----:B------:R-:W-:Y:S01]  /*27190*/  UMOV UR7, 0x14f00000 ;  /* 0x14f0000000077882 */ /* 0x000fe20000000000 */
[----:B------:R-:W-:Y:S01]  /*271a0*/  UMOV UR17, 0x40 ;  /* 0x0000004000117882 */ /* 0x000fe20000000000 */
[----:B------:R-:W-:-:S02]  /*271b0*/  PLOP3.LUT P0, PT, PT, PT, PT, 0x80, 0x0 ;  /* 0x000000000000781c */ /* 0x000fc40003f0f070 */
[----:B------:R-:W-:-:S03]  /*271c0*/  LOP3.LUT R17, R17, 0xfffffffe, RZ, 0xc0, !PT ;  /* 0xfffffffe11117812 */ /* 0x000fc600078ec0ff */
[----:B------:R-:W-:-:S08]  /*271d0*/  UIADD3 UR9, UR9, 0x2a830, URZ ;  /* 0x0002a83009097890 */ /* 0x000fd0000fffe03f */
[----:B------:R-:W-:Y:S01]  /*271e0*/  @P0 LOP3.LUT R17, R17, 0x1, RZ, 0xfc, !PT ;  /* 0x0000000111110812 */ /* 0x000fe200078efcff */
[----:B--2---:R-:W-:Y:S01]  /*271f0*/  IMAD R0, R4, 0x9000, R19 ;  /* 0x0000900004007824 */ /* 0x004fe200078e0213 */
[----:B----4-:R-:W-:-:S04]  /*27200*/  R2UR UR11, R3 ;  /* 0x00000000030b72ca */ /* 0x010fc800000e0000 */
[----:B------:R-:W-:Y:S02]  /*27210*/  R2UR UR8, R0 ;  /* 0x00000000000872ca */ /* 0x000fe400000e0000 */
[----:B---3--:R-:W-:-:S11]  /*27220*/  R2UR UR5, R2 ;  /* 0x00000000020572ca */ /* 0x008fd600000e0000 */
[----:B------:R-:W-:Y:S02]  /*27230*/  UIADD3 UR14, UR8, 0x18400, URZ ;  /* 0x00018400080e7890 */ /* 0x000fe4000fffe03f */
[----:B------:R-:W-:Y:S02]  /*27240*/  UIMAD UR11, UR11, 0x60, UR5 ;  /* 0x000000600b0b78a4 */ /* 0x000fe4000f8e0205 */
[----:B------:R-:W-:Y:S02]  /*27250*/  UIADD3.X UR5, URZ, UR37, URZ, UP0, !UPT ;  /* 0x000000253f057290 */ /* 0x000fe400087fe43f */
[----:B------:R-:W-:Y:S02]  /*27260*/  UIADD3 UR15, UR8, 0x1b400, URZ ;  /* 0x0001b400080f7890 */ /* 0x000fe4000fffe03f */
[----:B------:R-:W-:-:S03]  /*27270*/  UIADD3 UR16, UR8, 0x1e400, URZ ;  /* 0x0001e40008107890 */ /* 0x000fc6000fffe03f */
[----:B------:R-:W-:Y:S01]  /*27280*/  UMOV UR8, UR14 ;  /* 0x0000000e00087c82 */ /* 0x000fe20008000000 */
[----:B------:R-:W-:Y:S01]  /*27290*/  UMOV UR14, 0x80 ;  /* 0x00000080000e7882 */ /* 0x000fe20000000000 */
[----:B------:R2:W-:Y:S02]  /*272a0*/  UTMALDG.4D [UR8], [UR4], desc[UR6] ;  /* 0x00000608040075b4 */ /* 0x0005e40008019000 */
[----:B--2---:R-:W-:Y:S01]  /*272b0*/  UMOV UR8, UR15 ;  /* 0x0000000f00087c82 */ /* 0x004fe20008000000 */
[----:B------:R-:W-:Y:S02]  /*272c0*/  UMOV UR10, UR17 ;  /* 0x00000011000a7c82 */ /* 0x000fe40008000000 */
[----:B------:R2:W-:Y:S02]  /*272d0*/  UTMALDG.4D [UR8], [UR4], desc[UR6] ;  /* 0x00000608040075b4 */ /* 0x0005e40008019000 */
[----:B--2---:R-:W-:Y:S01]  /*272e0*/  UMOV UR8, UR16 ;  /* 0x0000001000087c82 */ /* 0x004fe20008000000 */
[----:B------:R-:W-:-:S02]  /*272f0*/  UMOV UR10, UR14 ;  /* 0x0000000e000a7c82 */ /* 0x000fc40008000000 */
[----:B------:R3:W-:Y:S02]  /*27300*/  UTMALDG.4D [UR8], [UR4], desc[UR6] ;  /* 0x00000608040075b4 */ /* 0x0007e40008019000 */
[----:B---3--:R-:W-:Y:S01]  /*27310*/  NOP ;  /* 0x0000000000007918 */ /* 0x008fe20000000000 */
.L_x_1819:
[----:B------:R-:W3:Y:S01]  /*27320*/  LDL.LU R3, [R1+0x48] ;  /* 0x0000480001037983 */ /* 0x000ee20000300800 */
[----:B------:R-:W-:Y:S05]  /*27330*/  WARPSYNC.ALL ;  /* 0x0000000000007948 */ /* 0x000fea0003800000 */
[----:B------:R-:W-:Y:S01]  /*27340*/  ULDC.64 UR4, c[0x0][0x298] ;  /* 0x0000a60000047ab9 */ /* 0x000fe20000000a00 */
[----:B------:R-:W-:Y:S01]  /*27350*/  BSSY B6, `(.L_x_1824) ;  /* 0x000001c000067945 */ /* 0x000fe20003800000 */
[----:B------:R-:W-:Y:S01]  /*27360*/  BAR.SYNC.DEFER_BLOCKING 0x8, 0x180 ;  /* 0x0206000000007b1d */ /* 0x000fe20000010000 */
[----:B---3--:R-:W-:Y:S01]  /*27370*/  SHF.R.S32.HI R0, RZ, 0x1f, R3 ;  /* 0x0000001fff007819 */ /* 0x008fe20000011403 */
[----:B--2---:R-:W-:-:S04]  /*27380*/  IMAD.WIDE.U32 R4, R3, UR4, RZ ;  /* 0x0000000403047c25 */ /* 0x004fc8000f8e00ff */
[----:B------:R-:W-:Y:S01]  /*27390*/  IMAD R2, R0, UR4, RZ ;  /* 0x0000000400027c24 */ /* 0x000fe2000f8e02ff */
[----:B------:R2:W-:Y:S01]  /*273a0*/  STL.64 [R1+0x48], R4 ;  /* 0x0000480401007387 */ /* 0x0005e20000100a00 */
[----:B------:R-:W-:Y:S02]  /*273b0*/  VIADD R0, R19, 0xc400 ;  /* 0x0000c40013007836 */ /* 0x000fe40000000000 */
[----:B------:R-:W-:-:S03]  /*273c0*/  IMAD R2, R3, UR5, R2 ;  /* 0x0000000503027c24 */ /* 0x000fc6000f8e0202 */
[----:B------:R-:W-:Y:S02]  /*273d0*/  LOP3.LUT P0, RZ, R0, 0x3ff, RZ, 0xc0, !PT ;  /* 0x000003ff00ff7812 */ /* 0x000fe4000780c0ff */
[----:B------:R-:W-:-:S05]  /*273e0*/  IADD3 R0, R5, R2, RZ ;  /* 0x0000000205007210 */ /* 0x000fca0007ffe0ff */
[----:B------:R2:W-:Y:S06]  /*273f0*/  STL [R1+0x54], R0 ;  /* 0x0000540001007387 */ /* 0x0005ec0000100800 */
[----:B------:R-:W-:Y:S05]  /*27400*/  @!P0 BRA `(.L_x_1825) ;  /* 0x0000000000408947 */ /* 0x000fea0003800000 */
[----:B------:R-:W-:Y:S01]  /*27410*/  MOV R2, 0x0 ;  /* 0x0000000000027802 */ /* 0x000fe20000000f00 */
[----:B------:R-:W-:Y:S01]  /*27420*/  ULDC.64 UR4, c[0x4][0xb8] ;  /* 0x01002e0000047ab9 */ /* 0x000fe20000000a00 */
[----:B------:R-:W-:Y:S01]  /*27430*/  ULDC.64 UR6, c[0x4][0xc0] ;  /* 0x0100300000067ab9 */ /* 0x000fe20000000a00 */
[----:B------:R-:W-:Y:S01]  /*27440*/  ULDC.64 UR8, c[0x4][0x20] ;  /* 0x0100080000087ab9 */ /* 0x000fe20000000a00 */
[----:B--2---:R-:W-:Y:S01]  /*27450*/  IMAD.U32 R4, RZ, RZ, UR4 ;  /* 0x00000004ff047e24 */ /* 0x004fe2000f8e00ff */
[----:B------:R-:W-:Y:S01]  /*27460*/  MOV R11, UR9 ;  /* 0x00000009000b7c02 */ /* 0x000fe20008000f00 */
[----:B------:R-:W2:Y:S01]  /*27470*/  LDC.64 R2, c[0x4][R2] ;  /* 0x0100000002027b82 */ /* 0x000ea20000000a00 */
[----:B------:R-:W-:Y:S02]  /*27480*/  IMAD.U32 R5, RZ, RZ, UR5 ;  /* 0x00000005ff057e24 */ /* 0x000fe4000f8e00ff */
[----:B------:R-:W-:Y:S02]  /*27490*/  IMAD.U32 R6, RZ, RZ, UR6 ;  /* 0x00000006ff067e24 */ /* 0x000fe4000f8e00ff */
[----:B-1----:R-:W-:-:S02]  /*274a0*/  IMAD.U32 R7, RZ, RZ, UR7 ;  /* 0x00000007ff077e24 */ /* 0x002fc4000f8e00ff */
[----:B------:R-:W-:Y:S02]  /*274b0*/  IMAD.U32 R10, RZ, RZ, UR8 ;  /* 0x00000008ff0a7e24 */ /* 0x000fe4000f8e00ff */
[----:B------:R-:W-:Y:S02]  /*274c0*/  IMAD.MOV.U32 R8, RZ, RZ, 0x70 ;  /* 0x00000070ff087424 */ /* 0x000fe400078e00ff */
[----:B------:R-:W-:Y:S02]  /*274d0*/  IMAD.MOV.U32 R12, RZ, RZ, 0x1 ;  /* 0x00000001ff0c7424 */ /* 0x000fe400078e00ff */
[----:B------:R-:W-:-:S07]  /*274e0*/  IMAD.MOV.U32 R13, RZ, RZ, RZ ;  /* 0x000000ffff0d7224 */ /* 0x000fce00078e00ff */
[----:B------:R-:W-:-:S07]  /*274f0*/  LEPC R20, `(.L_x_1825) ;  /* 0x000000001014794e */ /* 0x000fce0000000000 */
[----:B0-2---:R-:W-:Y:S05]  /*27500*/  CALL.ABS.NOINC R2 ;  /* 0x0000000002007343 */ /* 0x005fea0003c00000 */
.L_x_1825:
[----:B------:R-:W-:Y:S05]  /*27510*/  BSYNC B6 ;  /* 0x0000000000067941 */ /* 0x000fea0003800000 */
.L_x_1824:
[----:B--2---:R-:W2:Y:S01]  /*27520*/  LDL.LU R0, [R1+0x54] ;  /* 0x0000540001007983 */ /* 0x004ea20000300800 */
[----:B------:R-:W-:Y:S01]  /*27530*/  ULDC.64 UR6, c[0x0][0xa00] ;  /* 0x0002800000067ab9 */ /* 0x000fe20000000a00 */
[----:B-1----:R-:W1:Y:S01]  /*27540*/  LDC R7, c[0x0][0x448] ;  /* 0x00011200ff077b82 */ /* 0x002e620000000800 */
[----:B------:R-:W-:Y:S01]  /*27550*/  ULDC.64 UR4, c[0x0][0x2d8] ;  /* 0x0000b60000047ab9 */ /* 0x000fe20000000a00 */
[----:B------:R-:W2:Y:S04]  /*27560*/  LDL.LU.64 R2, [R1+0x48] ;  /* 0x0000480001027983 */ /* 0x000ea80000300a00 */
[----:B------:R-:W3:Y:S04]  /*27570*/  LDL R5, [R1+0xc] ;  /* 0x00000c0001057983 */ /* 0x000ee80000100800 */
[----:B------:R-:W4:Y:S01]  /*27580*/  LDL R9, [R1+0x30] ;  /* 0x0000300001097983 */ /* 0x000f220000100800 */
[----:B------:R-:W-:-:S04]  /*27590*/  ISETP.NE.U32.AND P0, PT, RZ, UR6, PT ;  /* 0x00000006ff007c0c */ /* 0x000fc8000bf05070 */
[----:B------:R-:W-:Y:S01]  /*275a0*/  ISETP.NE.AND.EX P0, PT, RZ, UR7, PT, P0 ;  /* 0x00000007ff007c0c */ /* 0x000fe2000bf05300 */
[----:B------:R-:W0:Y:S01]  /*275b0*/  S2R R8, SR_TID.X ;  /* 0x0000000000087919 */ /* 0x000e220000002100 */
[----:B------:R-:W-:Y:S01]  /*275c0*/  ULDC.64 UR6, c[0x0][0x280] ;  /* 0x0000a00000067ab9 */ /* 0x000fe20000000a00 */
[----:B------:R-:W1:Y:S01]  /*275d0*/  S2R R10, SR_TID.X ;  /* 0x00000000000a7919 */ /* 0x000e620000002100 */
[----:B0-----:R-:W-:Y:S02]  /*275e0*/  SHF.L.U32 R8, R8, 0x4, RZ ;  /* 0x0000000408087819 */ /* 0x001fe400000006ff */
[----:B-1----:R-:W-:-:S04]  /*275f0*/  SHF.L.U32 R10, R10, 0x3, RZ ;  /* 0x000000030a0a7819 */ /* 0x002fc800000006ff */
[----:B------:R-:W-:-:S04]  /*27600*/  LOP3.LUT R10, R10, 0x38, RZ, 0xc0, !PT ;  /* 0x000000380a0a7812 */ /* 0x000fc800078ec0ff */
[C---:B------:R-:W-:Y:S02]  /*27610*/  LOP3.LUT R11, R10.reuse, 0x40, RZ, 0xfc, !PT ;  /* 0x000000400a0b7812 */ /* 0x040fe400078efcff */
[----:B------:R-:W-:Y:S01]  /*27620*/  LOP3.LUT R10, R10, 0x80, RZ, 0xfc, !PT ;  /* 0x000000800a0a7812 */ /* 0x000fe200078efcff */
[----:B--2---:R-:W-:Y:S01]  /*27630*/  IMAD.MOV.U32 R3, RZ, RZ, R0 ;  /* 0x000000ffff037224 */ /* 0x004fe200078e0000 */
[----:B---3--:R-:W-:-:S04]  /*27640*/  SHF.R.S32.HI R0, RZ, 0x1f, R5 ;  /* 0x0000001fff007819 */ /* 0x008fc80000011405 */
[----:B------:R-:W-:Y:S02]  /*27650*/  SEL R4, R0, RZ, !P0 ;  /* 0x000000ff00047207 */ /* 0x000fe40004000000 */
[----:B------:R-:W-:Y:S02]  /*27660*/  SEL R0, R5, RZ, !P0 ;  /* 0x000000ff05007207 */ /* 0x000fe40004000000 */
[----:B------:R-:W0:Y:S01]  /*27670*/  S2R R5, SR_TID.X ;  /* 0x0000000000057919 */ /* 0x000e220000002100 */
[----:B------:R-:W-:Y:S01]  /*27680*/  ISETP.NE.AND P0, PT, R7, 0x1, PT ;  /* 0x000000010700780c */ /* 0x000fe20003f05270 */
[----:B------:R-:W-:-:S04]  /*27690*/  IMAD.WIDE.U32 R2, R16, UR4, R2 ;  /* 0x0000000410027c25 */ /* 0x000fc8000f8e0002 */
[----:B------:R-:W-:Y:S01]  /*276a0*/  IMAD R3, R16, UR5, R3 ;  /* 0x0000000510037c24 */ /* 0x000fe2000f8e0203 */
[----:B------:R-:W-:-:S07]  /*276b0*/  ULDC.64 UR4, c[0x0][0x2e0] ;  /* 0x0000b80000047ab9 */ /* 0x000fce0000000a00 */
[----:B------:R-:W1:Y:S01]  /*276c0*/  @P0 LDC R6, c[0x0][0x450] ;  /* 0x00011400ff060b82 */ /* 0x000e620000000800 */
[----:B0-----:R-:W-:-:S04]  /*276d0*/  LOP3.LUT R5, R5, 0x7f, RZ, 0xc0, !PT ;  /* 0x0000007f05057812 */ /* 0x001fc800078ec0ff */
[----:B------:R-:W-:-:S04]  /*276e0*/  SHF.R.U32.HI R5, RZ, 0x3, R5 ;  /* 0x00000003ff057819 */ /* 0x000fc80000011605 */
[----:B------:R-:W-:Y:S02]  /*276f0*/  LOP3.LUT R8, R5, 0x70, R8, 0xf8, !PT ;  /* 0x0000007005087812 */ /* 0x000fe400078ef808 */
[----:B------:R-:W0:Y:S01]  /*27700*/  @P0 LDC R5, c[0x0][0x44c] ;  /* 0x00011300ff050b82 */ /* 0x000e220000000800 */
[----:B------:R-:W-:Y:S02]  /*27710*/  IMAD R4, R4, UR4, RZ ;  /* 0x0000000404047c24 */ /* 0x000fe4000f8e02ff */
[----:B------:R-:W-:-:S04]  /*27720*/  IMAD.WIDE.U32 R2, R0, UR4, R2 ;  /* 0x0000000400027c25 */ /* 0x000fc8000f8e0002 */
[----:B------:R-:W-:Y:S01]  /*27730*/  IMAD R0, R0, UR5, R4 ;  /* 0x0000000500007c24 */ /* 0x000fe2000f8e0204 */
[----:B------:R-:W-:Y:S01]  /*27740*/  ULDC.64 UR4, c[0x0][0x2d0] ;  /* 0x0000b40000047ab9 */ /* 0x000fe20000000a00 */
[----:B----4-:R-:W-:Y:S02]  /*27750*/  IMAD.IADD R4, R8, 0x1, R9 ;  /* 0x0000000108047824 */ /* 0x010fe400078e0209 */
[----:B------:R-:W-:Y:S02]  /*27760*/  IMAD.IADD R3, R3, 0x1, R0 ;  /* 0x0000000103037824 */ /* 0x000fe400078e0200 */
[----:B------:R-:W-:Y:S02]  /*27770*/  IMAD.MOV.U32 R0, RZ, RZ, R4 ;  /* 0x000000ffff007224 */ /* 0x000fe400078e0004 */
[----:B0-----:R-:W-:-:S05]  /*27780*/  @P0 IMAD.HI.U32 R5, R4, R5, RZ ;  /* 0x0000000504050227 */ /* 0x001fca00078e00ff */
[----:B-1----:R-:W-:-:S05]  /*27790*/  @P0 SHF.R.U32.HI R0, RZ, R6, R5 ;  /* 0x00000006ff000219 */ /* 0x002fca0000011605 */
        /* <DEDUP_REMOVED lines=30> */
[----:B------:R-:W0:Y:S02]  /*27980*/  S2R R11, SR_TID.X ;  /* 0x00000000000b7919 */ /* 0x000e240000002100 */
        /* <DEDUP_REMOVED lines=16> */
[----:B------:R-:W-:Y:S02]  /*27a90*/  @!P4 LOP3.LUT R7, R7, R6, RZ, 0x3c, !PT ;  /* 0x000000060707c212 */ /* 0x000fe400078e3cff */
[----:B------:R-:W-:-:S03]  /*27aa0*/  @!P3 IADD3.X R5, RZ, R9, RZ, P5, !PT ;  /* 0x00000009ff05b210 */ /* 0x000fc60002ffe4ff */
        /* <DEDUP_REMOVED lines=60> */
[----:B------:R1:W2:Y:S04]  /*27e70*/  SHFL.IDX PT, R5, R3, 0x7, 0x181f ;  /* 0x00f81f0003057f89 */ /* 0x0002a800000e0000 */
[----:B------:R1:W-:Y:S04]  /*27e80*/  @!P4 LDGSTS.E.BYPASS.LTC128B.128 [R10+0xf400], desc[UR46][R6.64], !P2 ;  /* 0x0f400000060acfae */ /* 0x0003e8000d101d6e */
[----:B------:R1:W-:Y:S04]  /*27e90*/  @!P4 LDGSTS.E.BYPASS.LTC128B.128 [R10+0x13400], desc[UR46][R6.64+0x80], !P1 ;  /* 0x13400080060acfae */ /* 0x0003e8000c901d6e */
[----:B------:R1:W-:Y:S04]  /*27ea0*/  @!P4 LDGSTS.E.BYPASS.LTC128B.128 [R10+0x17400], desc[UR46][R6.64+0x100], !P0 ;  /* 0x17400100060acfae */ /* 0x0003e8000c101d6e */
[----:B------:R1:W3:Y:S02]  /*27eb0*/  SHFL.IDX PT, R3, R4, 0x7, 0x181f ;  /* 0x00f81f0004037f89 */ /* 0x0002e400000e0000 */
.L_x_1982:
        /* <DEDUP_REMOVED lines=15> */
.L_x_1828:
[----:B------:R-:W-:Y:S05]  /*27fb0*/  BSYNC B0 ;  /* 0x0000000000007941 */ /* 0x000fea0003800000 */
.L_x_1827:
[----:B------:R-:W-:Y:S01]  /*27fc0*/  NOP ;  /* 0x0000000000007918 */ /* 0x000fe20000000000 */
[----:B------:R-:W-:Y:S01]  /*27fd0*/  PLOP3.LUT P0, PT, PT, PT, PT, 0x80, 0x0 ;  /* 0x000000000000781c */ /* 0x000fe20003f0f070 */
[----:B------:R-:W-:-:S12]  /*27fe0*/  VIADD R11, R19, 0x2a800 ;  /* 0x0002a800130b7836 */ /* 0x000fd80000000000 */
.L_x_1829:
        /* <DEDUP_REMOVED lines=18> */
.L_x_1983:
[----:B------:R-:W-:Y:S05]  /*28110*/  BSYNC B0 ;  /* 0x0000000000007941 */ /* 0x000fea0003800000 */
.L_x_1830:
[----:B------:R-:W4:Y:S04]  /*28120*/  LDL R2, [R1+0x44] ;  /* 0x0000440001027983 */ /* 0x000f280000100800 */
[----:B-1----:R-:W5:Y:S01]  /*28130*/  LDL R4, [R1+0x2c] ;  /* 0x00002c0001047983 */ /* 0x002f620000100800 */
[----:B------:R-:W-:Y:S01]  /*28140*/  BSSY B0, `(.L_x_1832) ;  /* 0x000021d000007945 */ /* 0x000fe20003800000 */
[----:B----4-:R-:W-:-:S05]  /*28150*/  VIADD R0, R2, 0xfffffffe ;  /* 0xfffffffe02007836 */ /* 0x010fca0000000000 */
[----:B-----5:R-:W-:-:S13]  /*28160*/  ISETP.GE.AND P0, PT, R0, R4, PT ;  /* 0x000000040000720c */ /* 0x020fda0003f06270 */
[----:B------:R-:W-:Y:S05]  /*28170*/  @!P0 BRA `(.L_x_1833) ;  /* 0x0000002000648947 */ /* 0x000fea0003800000 */
[----:B---3--:R-:W3:Y:S04]  /*28180*/  LDL.LU R3, [R1+0x50] ;  /* 0x0000500001037983 */ /* 0x008ee80000300800 */
[----:B0-----:R-:W4:Y:S04]  /*28190*/  LDL.LU R7, [R1+0x40] ;  /* 0x0000400001077983 */ /* 0x001f280000300800 */
[----:B------:R-:W5:Y:S04]  /*281a0*/  LDL.LU R2, [R1+0x60] ;  /* 0x0000600001027983 */ /* 0x000f680000300800 */
[----:B------:R-:W5:Y:S04]  /*281b0*/  LDL.LU R6, [R1+0x3c] ;  /* 0x00003c0001067983 */ /* 0x000f680000300800 */
[----:B--2---:R-:W2:Y:S01]  /*281c0*/  LDL.LU R5, [R1+0x5c] ;  /* 0x00005c0001057983 */ /* 0x004ea20000300800 */
[----:B------:R-:W-:Y:S01]  /*281d0*/  LOP3.LUT R10, RZ, R4, RZ, 0x33, !PT ;  /* 0x00000004ff0a7212 */ /* 0x000fe200078e33ff */
[----:B------:R-:W-:Y:S01]  /*281e0*/  BSSY B2, `(.L_x_1834) ;  /* 0x00000bb000027945 */ /* 0x000fe20003800000 */
[----:B---3--:R-:W-:-:S05]  /*281f0*/  IADD3 R3, R3, 0x1, RZ ;  /* 0x0000000103037810 */ /* 0x008fca0007ffe0ff */
[----:B----4-:R-:W-:Y:S01]  /*28200*/  IMAD R3, R3, R7, RZ ;  /* 0x0000000703037224 */ /* 0x010fe200078e02ff */
[----:B-----5:R-:W-:-:S04]  /*28210*/  LOP3.LUT R2, RZ, R2, RZ, 0x33, !PT ;  /* 0x00000002ff027212 */ /* 0x020fc800078e33ff */
[----:B------:R-:W-:-:S04]  /*28220*/  LOP3.LUT R3, RZ, R3, RZ, 0x33, !PT ;  /* 0x00000003ff037212 */ /* 0x000fc800078e33ff */
[----:B------:R-:W-:Y:S02]  /*28230*/  VIADDMNMX R2, R3, -R6, R2, !PT ;  /* 0x8000000603027246 */ /* 0x000fe40007800102 */
[----:B--2---:R-:W-:-:S04]  /*28240*/  LOP3.LUT R7, RZ, R5, RZ, 0x33, !PT ;  /* 0x00000005ff077212 */ /* 0x004fc800078e33ff */
        /* <DEDUP_REMOVED lines=9> */
[----:B------:R-:W-:Y:S01]  /*282e0*/  LOP3.LUT P1, RZ, R17, 0x1, RZ, 0xc0, !PT ;  /* 0x0000000111ff7812 */ /* 0x000fe2000782c0ff */
[----:B------:R-:W-:Y:S01]  /*282f0*/  BSSY B1, `(.L_x_1836) ;  /* 0x00000a5000017945 */ /* 0x000fe20003800000 */
[----:B--2---:R-:W-:-:S05]  /*28300*/  VIADD R8, R5, 0x1 ;  /* 0x0000000105087836 */ /* 0x004fca0000000000 */
[----:B------:R-:W-:-:S04]  /*28310*/  ISETP.NE.AND P0, PT, R8, 0x2, PT ;  /* 0x000000020800780c */ /* 0x000fc80003f05270 */
[----:B------:R-:W-:Y:S02]  /*28320*/  SEL R9, RZ, 0x1, P0 ;  /* 0x00000001ff097807 */ /* 0x000fe40000000000 */
[----:B------:R-:W-:Y:S02]  /*28330*/  SEL R8, R8, RZ, P0 ;  /* 0x000000ff08087207 */ /* 0x000fe40000000000 */
[----:B---3--:R-:W-:Y:S01]  /*28340*/  LOP3.LUT R9, R4, R9, RZ, 0x3c, !PT ;  /* 0x0000000904097212 */ /* 0x008fe200078e3cff */
[----:B------:R-:W-:Y:S06]  /*28350*/  @!P1 BRA `(.L_x_1837) ;  /* 0x0000000800789947 */ /* 0x000fec0003800000 */
        /* <DEDUP_REMOVED lines=19> */
[----:B------:R-:W-:-:S05]  /*28490*/  IMAD.WIDE.U32 R2, R6, UR6, R2 ;  /* 0x0000000606027c25 */ /* 0x000fca000f8e0002 */
[----:B------:R-:W-:Y:S02]  /*284a0*/  IADD3 R3, R4, R3, RZ ;  /* 0x0000000304037210 */ /* 0x000fe40007ffe0ff */
[----:B------:R-:W-:-:S04]  /*284b0*/  LEA R4, P0, R2, UR4, 0x2 ;  /* 0x0000000402047c11 */ /* 0x000fc8000f8010ff */
[----:B------:R-:W-:-:S05]  /*284c0*/  LEA.HI.X R5, R2, UR5, R3, 0x2, P0 ;  /* 0x0000000502057c11 */ /* 0x000fca00080f1403 */
[----:B------:R0:W5:Y:S04]  /*284d0*/  LDG.E R4, desc[UR46][R4.64] ;  /* 0x0000002e04047981 */ /* 0x000168000c1e1900 */
.L_x_1838:
[----:B------:R-:W-:Y:S01]  /*284e0*/  IMAD R3, R8, 0x8, R19 ;  /* 0x0000000808037824 */ /* 0x000fe200078e0213 */
[----:B------:R-:W-:Y:S01]  /*284f0*/  SHF.L.U32 R2, R9, 0x1f, RZ ;  /* 0x0000001f09027819 */ /* 0x000fe200000006ff */
[----:B------:R-:W-:Y:S03]  /*28500*/  BSSY B3, `(.L_x_1839) ;  /* 0x0000003000037945 */ /* 0x000fe60003800000 */
[----:B------:R-:W1:Y:S02]  /*28510*/  SYNCS.PHASECHK.TRANS64.TRYWAIT P0, [R3+URZ+0x2a840], R2 ;  /* 0x02a84002030075a7 */ /* 0x000e64000800017f */
[----:B-1----:R-:W-:Y:S05]  /*28520*/  @!P0 BRA `(.L_x_1840) ;  /* 0x0000005400688947 */ /* 0x002fea0003800000 */
.L_x_1984:
[----:B------:R-:W-:Y:S05]  /*28530*/  BSYNC B3 ;  /* 0x0000000000037941 */ /* 0x000fea0003800000 */
.L_x_1839:
        /* <DEDUP_REMOVED lines=12> */
.L_x_1842:
[----:B------:R-:W-:Y:S05]  /*28600*/  BSYNC B3 ;  /* 0x0000000000037941 */ /* 0x000fea0003800000 */
.L_x_1841:
        /* <DEDUP_REMOVED lines=12> */
.L_x_1843:
        /* <DEDUP_REMOVED lines=16> */
.L_x_1844:
        /* <DEDUP_REMOVED lines=15> */
.L_x_1845:
        /* <DEDUP_REMOVED lines=10> */
[----:B------:R-:W2:Y:S04]  /*28960*/  LDL.LU R12, [R1+0x18] ;  /* 0x00001800010c7983 */ /* 0x000ea80000300800 */
[----:B------:R-:W3:Y:S01]  /*28970*/  LDL R6, [R1+0x10] ;  /* 0x0000100001067983 */ /* 0x000ee20000100800 */
[----:B------:R-:W-:Y:S01]  /*28980*/  BSSY B3, `(.L_x_1846) ;  /* 0x0000005000037945 */ /* 0x000fe20003800000 */
[----:B--2---:R-:W-:Y:S01]  /*28990*/  SHF.L.U32 R2, R12, 0x1f, RZ ;  /* 0x0000001f0c027819 */ /* 0x004fe200000006ff */
[----:B---3--:R-:W-:-:S04]  /*289a0*/  IMAD R3, R6, 0x8, R11 ;  /* 0x0000000806037824 */ /* 0x008fc800078e020b */
[----:B------:R-:W0:Y:S02]  /*289b0*/  SYNCS.PHASECHK.TRANS64.TRYWAIT P0, [R3+URZ+0x60], R2 ;  /* 0x00006002030075a7 */ /* 0x000e24000800017f */
[----:B0-----:R-:W-:Y:S05]  /*289c0*/  @!P0 BRA `(.L_x_1847) ;  /* 0x0000005000548947 */ /* 0x001fea0003800000 */
.L_x_1985:
[----:B------:R-:W-:Y:S05]  /*289d0*/  BSYNC B3 ;  /* 0x0000000000037941 */ /* 0x000fea0003800000 */
.L_x_1846:
[----:B------:R1:W5:Y:S01]  /*289e0*/  LDL R6, [R1+0x10] ;  /* 0x0000100001067983 */ /* 0x0003620000100800 */
[----:B------:R-:W-:Y:S01]  /*289f0*/  BSSY B3, `(.L_x_1848) ;  /* 0x000000c000037945 */ /* 0x000fe20003800000 */
[----:B------:R-:W-:Y:S02]  /*28a00*/  IMAD.MOV.U32 R12, RZ, RZ, 0x0 ;  /* 0x00000000ff0c7424 */ /* 0x000fe400078e00ff */
[----:B------:R-:W-:Y:S01]  /*28a10*/  IMAD.MOV.U32 R13, RZ, RZ, 0x14f00000 ;  /* 0x14f00000ff0d7424 */ /* 0x000fe200078e00ff */
[----:B------:R-:W-:Y:S06]  /*28a20*/  @P1 BRA `(.L_x_1849) ;  /* 0x0000000000201947 */ /* 0x000fec0003800000 */
[----:B------:R-:W2:Y:S01]  /*28a30*/  S2R R5, SR_TID.X ;  /* 0x0000000000057919 */ /* 0x000ea20000002100 */
[----:B0----5:R-:W-:Y:S01]  /*28a40*/  LEA R2, R6, R19, 0x3 ;  /* 0x0000001306027211 */ /* 0x021fe200078e18ff */
[----:B------:R-:W-:-:S04]  /*28a50*/  IMAD.MOV.U32 R3, RZ, RZ, 0x6000 ;  /* 0x00006000ff037424 */ /* 0x000fc800078e00ff */
[----:B------:R3:W-:Y:S01]  /*28a60*/  SYNCS.ARRIVE.TRANS64 RZ, [R2+URZ+0x2a850], R3 ;  /* 0x02a8500302ff79a7 */ /* 0x0007e2000800003f */
[----:B--2---:R-:W-:-:S04]  /*28a70*/  LOP3.LUT R5, R5, 0x1f, RZ, 0xc0, !PT ;  /* 0x0000001f05057812 */ /* 0x004fc800078ec0ff */
[----:B------:R-:W-:-:S13]  /*28a80*/  ISETP.NE.AND P0, PT, R5, RZ, PT ;  /* 0x000000ff0500720c */ /* 0x000fda0003f05270 */
[----:B---3--:R-:W-:Y:S05]  /*28a90*/  @!P0 BRA `(.L_x_1849) ;  /* 0x0000000000048947 */ /* 0x008fea0003800000 */
[----:B------:R-:W-:Y:S01]  /*28aa0*/  BPT.TRAP 0x1 ;  /* 0x000000040000795c */ /* 0x000fe20000300000 */
.L_x_1849:
[----:B------:R-:W-:Y:S05]  /*28ab0*/  BSYNC B3 ;  /* 0x0000000000037941 */ /* 0x000fea0003800000 */
.L_x_1848:
[----:B------:R-:W2:Y:S04]  /*28ac0*/  LDL R5, [R1+0x1c] ;  /* 0x00001c0001057983 */ /* 0x000ea80000100800 */
[----:B0-----:R-:W2:Y:S01]  /*28ad0*/  LDL.LU R3, [R1+0x4] ;  /* 0x0000040001037983 */ /* 0x001ea20000300800 */
[----:B------:R-:W-:Y:S01]  /*28ae0*/  R2UR UR10, R14 ;  /* 0x000000000e0a72ca */ /* 0x000fe200000e0000 */
[--C-:B-----5:R-:W-:Y:S01]  /*28af0*/  IMAD R2, R6, 0x8, R19.reuse ;  /* 0x0000000806027824 */ /* 0x120fe200078e0213 */
        /* <DEDUP_REMOVED lines=9> */
.L_x_1850:
        /* <DEDUP_REMOVED lines=15> */
.L_x_1851:
        /* <DEDUP_REMOVED lines=11> */
[----:B------:R-:W-:-:S07]  /*28d30*/  MOV R18, R4 ;  /* 0x0000000400127202 */ /* 0x000fce0000000f00 */
.L_x_1837:
[----:B------:R-:W-:Y:S05]  /*28d40*/  BSYNC B1 ;  /* 0x0000000000017941 */ /* 0x000fea0003800000 */
.L_x_1836:
[----:B0-----:R-:W2:Y:S04]  /*28d50*/  LDL.LU R0, [R1+0x44] ;  /* 0x0000440001007983 */ /* 0x001ea80000300800 */
[----:B------:R0:W-:Y:S04]  /*28d60*/  STL [R1+0x10], R8 ;  /* 0x0000100801007387 */ /* 0x0001e80000100800 */
[----:B------:R0:W-:Y:S02]  /*28d70*/  STL [R1+0x18], R9 ;  /* 0x0000180901007387 */ /* 0x0001e40000100800 */
[----:B0-2---:R-:W-:-:S07]  /*28d80*/  VIADD R0, R0, 0xfffffffd ;  /* 0xfffffffd00007836 */ /* 0x005fce0000000000 */
.L_x_1835:
[----:B------:R-:W-:Y:S05]  /*28d90*/  BSYNC B2 ;  /* 0x0000000000027941 */ /* 0x000fea0003800000 */
.L_x_1834:
[----:B------:R-:W-:-:S05]  /*28da0*/  VIADD R10, R10, 0xfffffffe ;  /* 0xfffffffe0a0a7836 */ /* 0x000fca0000000000 */
[----:B------:R-:W-:-:S13]  /*28db0*/  ISETP.NE.AND P0, PT, R10, R7, PT ;  /* 0x000000070a00720c */ /* 0x000fda0003f05270 */
[----:B------:R-:W-:Y:S05]  /*28dc0*/  @!P0 BRA `(.L_x_1833) ;  /* 0x0000001400508947 */ /* 0x000fea0003800000 */
[----:B------:R-:W-:-:S07]  /*28dd0*/  IMAD.MOV.U32 R9, RZ, RZ, R18 ;  /* 0x000000ffff097224 */ /* 0x000fce00078e0012 */
.L_x_1884:
[----:B--2---:R-:W2:Y:S04]  /*28de0*/  LDL R3, [R1+0x10] ;  /* 0x0000100001037983 */ /* 0x004ea80000100800 */
[----:B------:R-:W3:Y:S01]  /*28df0*/  LDL R2, [R1+0x18] ;  /* 0x0000180001027983 */ /* 0x000ee20000100800 */
[----:B------:R-:W-:Y:S01]  /*28e00*/  LOP3.LUT P1, RZ, R17, 0x1, RZ, 0xc0, !PT ;  /* 0x0000000111ff7812 */ /* 0x000fe2000782c0ff */
[----:B------:R-:W-:Y:S05]  /*28e10*/  YIELD ;  /* 0x0000000000007946 */ /* 0x000fea0003800000 */
[----:B------:R-:W-:Y:S01]  /*28e20*/  BSSY B1, `(.L_x_1852) ;  /* 0x00000a3000017945 */ /* 0x000fe20003800000 */
[----:B--2---:R-:W-:-:S05]  /*28e30*/  VIADD R4, R3, 0x1 ;  /* 0x0000000103047836 */ /* 0x004fca0000000000 */
[----:B------:R-:W-:-:S04]  /*28e40*/  ISETP.NE.AND P0, PT, R4, 0x2, PT ;  /* 0x000000020400780c */ /* 0x000fc80003f05270 */
[----:B------:R-:W-:Y:S02]  /*28e50*/  SEL R5, RZ, 0x1, P0 ;  /* 0x00000001ff057807 */ /* 0x000fe40000000000 */
[----:B------:R-:W-:Y:S02]  /*28e60*/  SEL R4, R4, RZ, P0 ;  /* 0x000000ff04047207 */ /* 0x000fe40000000000 */
[----:B---3--:R-:W-:Y:S01]  /*28e70*/  LOP3.LUT R5, R2, R5, RZ, 0x3c, !PT ;  /* 0x0000000502057212 */ /* 0x008fe200078e3cff */
[----:B0-----:R-:W-:Y:S06]  /*28e80*/  @!P1 BRA `(.L_x_1853) ;  /* 0x0000000800709947 */ /* 0x001fec0003800000 */
        /* <DEDUP_REMOVED lines=11> */
[----:B0-----:R-:W-:Y:S01]  /*28f40*/  @P0 IMAD.HI.U32 R6, R0, R2, RZ ;  /* 0x0000000200060227 */ /* 0x001fe200078e00ff */
        /* <DEDUP_REMOVED lines=12> */
.L_x_1854:
[----:B------:R-:W-:Y:S01]  /*29010*/  IMAD R3, R4, 0x8, R19 ;  /* 0x0000000804037824 */ /* 0x000fe200078e0213 */
[----:B------:R-:W-:Y:S01]  /*29020*/  SHF.L.U32 R2, R5, 0x1f, RZ ;  /* 0x0000001f05027819 */ /* 0x000fe200000006ff */
[----:B------:R-:W-:Y:S03]  /*29030*/  BSSY B2, `(.L_x_1855) ;  /* 0x0000003000027945 */ /* 0x000fe60003800000 */
[----:B------:R-:W2:Y:S02]  /*29040*/  SYNCS.PHASECHK.TRANS64.TRYWAIT P0, [R3+URZ+0x2a840], R2 ;  /* 0x02a84002030075a7 */ /* 0x000ea4000800017f */
[----:B--2---:R-:W-:Y:S05]  /*29050*/  @!P0 BRA `(.L_x_1856) ;  /* 0x0000004800c48947 */ /* 0x004fea0003800000 */
.L_x_1986:
[----:B------:R-:W-:Y:S05]  /*29060*/  BSYNC B2 ;  /* 0x0000000000027941 */ /* 0x000fea0003800000 */
.L_x_1855:
[----:B------:R-:W3:Y:S01]  /*29070*/  S2R R7, SR_TID.X ;  /* 0x0000000000077919 */ /* 0x000ee20000002100 */
[----:B------:R-:W-:Y:S01]  /*29080*/  BSSY B2, `(.L_x_1857) ;  /* 0x000000b000027945 */ /* 0x000fe20003800000 */
        /* <DEDUP_REMOVED lines=10> */
.L_x_1858:
[----:B------:R-:W-:Y:S05]  /*29130*/  BSYNC B2 ;  /* 0x0000000000027941 */ /* 0x000fea0003800000 */
.L_x_1857:
[----:B--2---:R-:W2:Y:S01]  /*29140*/  LDL R2, [R1+0x1c] ;  /* 0x00001c0001027983 */ /* 0x004ea20000100800 */
[----:B------:R-:W-:Y:S01]  /*29150*/  IMAD.MOV.U32 R10, RZ, RZ, RZ ;  /* 0x000000ffff0a7224 */ /* 0x000fe200078e00ff */
[----:B------:R-:W-:Y:S01]  /*29160*/  UIADD3 UR4, UP0, UR36, 0x370, URZ ;  /* 0x0000037024047890 */ /* 0x000fe2000ff1e03f */
[----:B------:R-:W-:Y:S01]  /*29170*/  IMAD R7, R4, 0x9000, R19 ;  /* 0x0000900004077824 */ /* 0x000fe200078e0213 */
[----:B------:R-:W-:Y:S01]  /*29180*/  PLOP3.LUT P0, PT, PT, PT, PT, 0x80, 0x0 ;  /* 0x000000000000781c */ /* 0x000fe20003f0f070 */
[----:B------:R-:W-:Y:S01]  /*29190*/  UMOV UR6, 0x0 ;  /* 0x0000000000067882 */ /* 0x000fe20000000000 */
[----:B------:R-:W-:Y:S01]  /*291a0*/  R2UR UR10, R10 ;  /* 0x000000000a0a72ca */ /* 0x000fe200000e0000 */
[----:B0-----:R-:W-:Y:S01]  /*291b0*/  VIADD R8, R7, 0x18400 ;  /* 0x0001840007087836 */ /* 0x001fe20000000000 */
[----:B------:R-:W-:Y:S01]  /*291c0*/  IADD3 R3, R3, 0x2a830, RZ ;  /* 0x0002a83003037810 */ /* 0x000fe20007ffe0ff */
[----:B------:R-:W-:Y:S01]  /*291d0*/  UIADD3.X UR5, URZ, UR37, URZ, UP0, !UPT ;  /* 0x000000253f057290 */ /* 0x000fe200087fe43f */
[----:B------:R-:W-:Y:S01]  /*291e0*/  UMOV UR7, 0x14f00000 ;  /* 0x14f0000000077882 */ /* 0x000fe20000000000 */
[----:B--2---:R-:W-:-:S10]  /*291f0*/  IMAD R2, R6, 0x60, R2 ;  /* 0x0000006006027824 */ /* 0x004fd400078e0202 */
.L_x_1859:
        /* <DEDUP_REMOVED lines=16> */
.L_x_1860:
        /* <DEDUP_REMOVED lines=15> */
.L_x_1861:
        /* <DEDUP_REMOVED lines=17> */
.L_x_1987:
[----:B------:R-:W-:Y:S05]  /*29500*/  BSYNC B2 ;  /* 0x0000000000027941 */ /* 0x000fea0003800000 */
.L_x_1862:
[----:B------:R-:W-:Y:S01]  /*29510*/  BSSY B2, `(.L_x_1864) ;  /* 0x000000b000027945 */ /* 0x000fe20003800000 */
[----:B------:R-:W-:Y:S01]  /*29520*/  MOV R12, 0x0 ;  /* 0x00000000000c7802 */ /* 0x000fe20000000f00 */
[----:B------:R-:W-:Y:S02]  /*29530*/  IMAD.MOV.U32 R13, RZ, RZ, 0x14f00000 ;  /* 0x14f00000ff0d7424 */ /* 0x000fe400078e00ff */
[----:B------:R-:W-:Y:S05]  /*29540*/  @P1 BRA `(.L_x_1865) ;  /* 0x00000000001c1947 */ /* 0x000fea0003800000 */
[----:B------:R-:W2:Y:S01]  /*29550*/  S2R R7, SR_TID.X ;  /* 0x0000000000077919 */ /* 0x000ea20000002100 */
[----:B0-----:R-:W-:-:S04]  /*29560*/  IMAD.MOV.U32 R3, RZ, RZ, 0x6000 ;  /* 0x00006000ff037424 */ /* 0x001fc800078e00ff */
[----:B------:R3:W-:Y:S01]  /*29570*/  SYNCS.ARRIVE.TRANS64 RZ, [R2+URZ+0x50], R3 ;  /* 0x0000500302ff79a7 */ /* 0x0007e2000800003f */
[----:B--2---:R-:W-:-:S04]  /*29580*/  LOP3.LUT R7, R7, 0x1f, RZ, 0xc0, !PT ;  /* 0x0000001f07077812 */ /* 0x004fc800078ec0ff */
[----:B------:R-:W-:-:S13]  /*29590*/  ISETP.NE.AND P0, PT, R7, RZ, PT ;  /* 0x000000ff0700720c */ /* 0x000fda0003f05270 */
[----:B---3--:R-:W-:Y:S05]  /*295a0*/  @!P0 BRA `(.L_x_1865) ;  /* 0x0000000000048947 */ /* 0x008fea0003800000 */
[----:B------:R-:W-:Y:S01]  /*295b0*/  BPT.TRAP 0x1 ;  /* 0x000000040000795c */ /* 0x000fe20000300000 */
.L_x_1865:
[----:B------:R-:W-:Y:S05]  /*295c0*/  BSYNC B2 ;  /* 0x0000000000027941 */ /* 0x000fea0003800000 */
.L_x_1864:
[----:B0-----:R-:W2:Y:S04]  /*295d0*/  LDL.LU R3, [R1+0x10] ;  /* 0x0000100001037983 */ /* 0x001ea80000300800 */
[----:B------:R-:W3:Y:S04]  /*295e0*/  LDL R8, [R1+0x1c] ;  /* 0x00001c0001087983 */ /* 0x000ee80000100800 */
[----:B------:R-:W3:Y:S01]  /*295f0*/  LDL.LU R7, [R1+0x4] ;  /* 0x0000040001077983 */ /* 0x000ee20000300800 */
[----:B------:R-:W-:Y:S01]  /*29600*/  R2UR UR10, R10 ;  /* 0x000000000a0a72ca */ /* 0x000fe200000e0000 */
[----:B------:R-:W-:Y:S01]  /*29610*/  UIADD3 UR4, UP0, UR36, 0x470, URZ ;  /* 0x0000047024047890 */ /* 0x000fe2000ff1e03f */
[----:B------:R-:W-:Y:S01]  /*29620*/  R2UR UR6, R12 ;  /* 0x000000000c0672ca */ /* 0x000fe200000e0000 */
[----:B------:R-:W-:Y:S01]  /*29630*/  VIADD R2, R2, 0x50 ;  /* 0x0000005002027836 */ /* 0x000fe20000000000 */
[----:B------:R-:W-:Y:S01]  /*29640*/  R2UR UR7, R13 ;  /* 0x000000000d0772ca */ /* 0x000fe200000e0000 */
[----:B------:R-:W-:Y:S01]  /*29650*/  UIADD3.X UR5, URZ, UR37, URZ, UP0, !UPT ;  /* 0x000000253f057290 */ /* 0x000fe200087fe43f */
[----:B------:R-:W-:Y:S01]  /*29660*/  PLOP3.LUT P0, PT, PT, PT, PT, 0x80, 0x0 ;  /* 0x000000000000781c */ /* 0x000fe20003f0f070 */
[----:B--2---:R-:W-:-:S02]  /*29670*/  IMAD R3, R3, 0x6000, R19 ;  /* 0x0000600003037824 */ /* 0x004fc400078e0213 */
[----:B---3--:R-:W-:Y:S02]  /*29680*/  IMAD R7, R7, 0x60, R8 ;  /* 0x0000006007077824 */ /* 0x008fe400078e0208 */
[----:B------:R-:W-:-:S08]  /*29690*/  VIADD R8, R3, 0x400 ;  /* 0x0000040003087836 */ /* 0x000fd00000000000 */
.L_x_1866:
        /* <DEDUP_REMOVED lines=15> */
.L_x_1867:
        /* <DEDUP_REMOVED lines=12> */
.L_x_1853:
[----:B------:R-:W-:Y:S05]  /*29850*/  BSYNC B1 ;  /* 0x0000000000017941 */ /* 0x000fea0003800000 */
.L_x_1852:
[----:B------:R-:W-:Y:S01]  /*29860*/  VIADD R3, R4, 0x1 ;  /* 0x0000000104037836 */ /* 0x000fe20000000000 */
[----:B------:R-:W-:Y:S01]  /*29870*/  LOP3.LUT P1, RZ, R17, 0x1, RZ, 0xc0, !PT ;  /* 0x0000000111ff7812 */ /* 0x000fe2000782c0ff */
[----:B------:R-:W-:Y:S01]  /*29880*/  BSSY B1, `(.L_x_1868) ;  /* 0x00000a4000017945 */ /* 0x000fe20003800000 */
[----:B0-----:R-:W-:Y:S02]  /*29890*/  VIADD R6, R0, 0xffffffff ;  /* 0xffffffff00067836 */ /* 0x001fe40000000000 */
[----:B------:R-:W-:-:S04]  /*298a0*/  ISETP.NE.AND P0, PT, R3, 0x2, PT ;  /* 0x000000020300780c */ /* 0x000fc80003f05270 */
[----:B------:R-:W-:Y:S02]  /*298b0*/  SEL R2, RZ, 0x1, P0 ;  /* 0x00000001ff027807 */ /* 0x000fe40000000000 */
[----:B------:R-:W-:Y:S02]  /*298c0*/  SEL R12, R3, RZ, P0 ;  /* 0x000000ff030c7207 */ /* 0x000fe40000000000 */
[----:B------:R-:W-:-:S05]  /*298d0*/  LOP3.LUT R10, R5, R2, RZ, 0x3c, !PT ;  /* 0x00000002050a7212 */ /* 0x000fca00078e3cff */
[----:B------:R0:W-:Y:S04]  /*298e0*/  STL [R1+0x18], R10 ;  /* 0x0000180a01007387 */ /* 0x0001e80000100800 */
[----:B------:R0:W-:Y:S01]  /*298f0*/  STL [R1+0x10], R12 ;  /* 0x0000100c01007387 */ /* 0x0001e20000100800 */
[----:B------:R-:W-:Y:S05]  /*29900*/  @!P1 BRA `(.L_x_1869) ;  /* 0x00000008006c9947 */ /* 0x000fea0003800000 */
[----:B------:R-:W-:Y:S01]  /*29910*/  ULDC.64 UR4, c[0x0][0x418] ;  /* 0x0001060000047ab9 */ /* 0x000fe20000000a00 */
[----:B------:R-:W-:Y:S01]  /*29920*/  IMAD.MOV.U32 R7, RZ, RZ, R6 ;  /* 0x000000ffff077224 */ /* 0x000fe200078e0006 */
[----:B------:R-:W-:-:S04]  /*29930*/  ISETP.NE.U32.AND P0, PT, RZ, UR4, PT ;  /* 0x00000004ff007c0c */ /* 0x000fc8000bf05070 */
[----:B------:R-:W-:-:S13]  /*29940*/  ISETP.NE.AND.EX P0, PT, RZ, UR5, PT, P0 ;  /* 0x00000005ff007c0c */ /* 0x000fda000bf05300 */
[----:B------:R-:W-:Y:S05]  /*29950*/  @!P0 BRA `(.L_x_1870) ;  /* 0x00000000004c8947 */ /* 0x000fea0003800000 */
[----:B------:R-:W2:Y:S01]  /*29960*/  LDL R14, [R1+0x24] ;  /* 0x00002400010e7983 */ /* 0x000ea20000100800 */
[----:B------:R-:W3:Y:S01]  /*29970*/  LDC R8, c[0x0][0x43c] ;  /* 0x00010f00ff087b82 */ /* 0x000ee20000000800 */
[----:B------:R-:W-:Y:S02]  /*29980*/  ULDC.64 UR6, c[0x0][0x428] ;  /* 0x00010a0000067ab9 */ /* 0x000fe40000000a00 */
[----:B------:R-:W4:Y:S01]  /*29990*/  LDL R13, [R1+0x8] ;  /* 0x00000800010d7983 */ /* 0x000f220000100800 */
[----:B---3--:R-:W-:-:S13]  /*299a0*/  ISETP.NE.AND P0, PT, R8, 0x1, PT ;  /* 0x000000010800780c */ /* 0x008fda0003f05270 */
[----:B------:R-:W3:Y:S02]  /*299b0*/  @P0 LDC.64 R2, c[0x0][0x440] ;  /* 0x00011000ff020b82 */ /* 0x000ee40000000a00 */
[----:B---3--:R-:W-:-:S04]  /*299c0*/  @P0 IMAD.HI.U32 R7, R6, R2, RZ ;  /* 0x0000000206070227 */ /* 0x008fc800078e00ff */
[----:B------:R-:W-:Y:S01]  /*299d0*/  IMAD.MOV.U32 R2, RZ, RZ, R6 ;  /* 0x000000ffff027224 */ /* 0x000fe200078e0006 */
[----:B------:R-:W-:-:S04]  /*299e0*/  @P0 SHF.R.U32.HI R2, RZ, R3, R7 ;  /* 0x00000003ff020219 */ /* 0x000fc80000011607 */
[--C-:B------:R-:W-:Y:S01]  /*299f0*/  SHF.R.S32.HI R3, RZ, 0x1f, R2.reuse ;  /* 0x0000001fff037819 */ /* 0x100fe20000011402 */
[----:B------:R-:W-:-:S04]  /*29a00*/  IMAD.MOV R7, RZ, RZ, -R2 ;  /* 0x000000ffff077224 */ /* 0x000fc800078e0a02 */
[----:B------:R-:W-:Y:S02]  /*29a10*/  IMAD R7, R8, R7, R6 ;  /* 0x0000000708077224 */ /* 0x000fe400078e0206 */
[----:B--2---:R-:W-:-:S04]  /*29a20*/  IMAD R8, R14, UR6, RZ ;  /* 0x000000060e087c24 */ /* 0x004fc8000f8e02ff */
[C---:B----4-:R-:W-:Y:S02]  /*29a30*/  IMAD R8, R13.reuse, UR7, R8 ;  /* 0x000000070d087c24 */ /* 0x050fe4000f8e0208 */
[----:B------:R-:W-:-:S05]  /*29a40*/  IMAD.WIDE.U32 R2, R13, UR6, R2 ;  /* 0x000000060d027c25 */ /* 0x000fca000f8e0002 */
[----:B------:R-:W-:Y:S02]  /*29a50*/  IADD3 R3, R8, R3, RZ ;  /* 0x0000000308037210 */ /* 0x000fe40007ffe0ff */
[----:B------:R-:W-:-:S04]  /*29a60*/  LEA R8, P0, R2, UR4, 0x2 ;  /* 0x0000000402087c11 */ /* 0x000fc8000f8010ff */
[----:B------:R-:W-:-:S06]  /*29a70*/  LEA.HI.X R9, R2, UR5, R3, 0x2, P0 ;  /* 0x0000000502097c11 */ /* 0x000fcc00080f1403 */
[----:B------:R2:W5:Y:S03]  /*29a80*/  LDG.E R9, desc[UR46][R8.64] ;  /* 0x0000002e08097981 */ /* 0x000566000c1e1900 */
.L_x_1870:
[----:B------:R-:W-:Y:S01]  /*29a90*/  IMAD R2, R12, 0x8, R19 ;  /* 0x000000080c027824 */ /* 0x000fe200078e0213 */
[----:B------:R-:W-:Y:S01]  /*29aa0*/  SHF.L.U32 R3, R10, 0x1f, RZ ;  /* 0x0000001f0a037819 */ /* 0x000fe200000006ff */
[----:B------:R-:W-:Y:S03]  /*29ab0*/  BSSY B2, `(.L_x_1871) ;  /* 0x0000003000027945 */ /* 0x000fe60003800000 */
[----:B------:R-:W3:Y:S02]  /*29ac0*/  SYNCS.PHASECHK.TRANS64.TRYWAIT P0, [R2+URZ+0x2a840], R3 ;  /* 0x02a84003020075a7 */ /* 0x000ee4000800017f */
[----:B---3--:R-:W-:Y:S05]  /*29ad0*/  @!P0 BRA `(.L_x_1872) ;  /* 0x00000040004c8947 */ /* 0x008fea0003800000 */
.L_x_1988:
[----:B------:R-:W-:Y:S05]  /*29ae0*/  BSYNC B2 ;  /* 0x0000000000027941 */ /* 0x000fea0003800000 */
.L_x_1871:
[----:B--2---:R-:W2:Y:S01]  /*29af0*/  S2R R8, SR_TID.X ;  /* 0x0000000000087919 */ /* 0x004ea20000002100 */
[----:B------:R-:W-:Y:S01]  /*29b00*/  BSSY B2, `(.L_x_1873) ;  /* 0x000000b000027945 */ /* 0x000fe20003800000 */
[----:B--2---:R-:W-:-:S04]  /*29b10*/  LOP3.LUT R8, R8, 0x7f, RZ, 0xc0, !PT ;  /* 0x0000007f08087812 */ /* 0x004fc800078ec0ff */
[----:B------:R-:W-:-:S13]  /*29b20*/  ISETP.NE.AND P1, PT, R8, RZ, PT ;  /* 0x000000ff0800720c */ /* 0x000fda0003f25270 */
[----:B------:R-:W-:Y:S05]  /*29b30*/  @P1 BRA `(.L_x_1874) ;  /* 0x00000000001c1947 */ /* 0x000fea0003800000 */
[----:B------:R-:W2:Y:S01]  /*29b40*/  S2R R8, SR_TID.X ;  /* 0x0000000000087919 */ /* 0x000ea20000002100 */
[----:B---3--:R-:W-:-:S04]  /*29b50*/  IMAD.MOV.U32 R3, RZ, RZ, 0x9000 ;  /* 0x00009000ff037424 */ /* 0x008fc800078e00ff */
[----:B------:R4:W-:Y:S01]  /*29b60*/  SYNCS.ARRIVE.TRANS64 RZ, [R2+URZ+0x2a830], R3 ;  /* 0x02a8300302ff79a7 */ /* 0x0009e2000800003f */
[----:B--2---:R-:W-:-:S04]  /*29b70*/  LOP3.LUT R8, R8, 0x1f, RZ, 0xc0, !PT ;  /* 0x0000001f08087812 */ /* 0x004fc800078ec0ff */
[----:B------:R-:W-:-:S13]  /*29b80*/  ISETP.NE.AND P0, PT, R8, RZ, PT ;  /* 0x000000ff0800720c */ /* 0x000fda0003f05270 */
[----:B----4-:R-:W-:Y:S05]  /*29b90*/  @!P0 BRA `(.L_x_1874) ;  /* 0x0000000000048947 */ /* 0x010fea0003800000 */
[----:B------:R-:W-:Y:S01]  /*29ba0*/  BPT.TRAP 0x1 ;  /* 0x000000040000795c */ /* 0x000fe20000300000 */
.L_x_1874:
[----:B------:R-:W-:Y:S05]  /*29bb0*/  BSYNC B2 ;  /* 0x0000000000027941 */ /* 0x000fea0003800000 */
.L_x_1873:
[----:B------:R-:W2:Y:S04]  /*29bc0*/  LDL R8, [R1+0x10] ;  /* 0x0000100001087983 */ /* 0x000ea80000100800 */
[----:B---3--:R-:W3:Y:S01]  /*29bd0*/  LDL R2, [R1+0x1c] ;  /* 0x00001c0001027983 */ /* 0x008ee20000100800 */
[----:B------:R-:W-:Y:S01]  /*29be0*/  IMAD.MOV.U32 R14, RZ, RZ, RZ ;  /* 0x000000ffff0e7224 */ /* 0x000fe200078e00ff */
[----:B------:R-:W-:Y:S01]  /*29bf0*/  UIADD3 UR4, UP0, UR36, 0x370, URZ ;  /* 0x0000037024047890 */ /* 0x000fe2000ff1e03f */
[----:B------:R-:W-:Y:S01]  /*29c00*/  PLOP3.LUT P0, PT, PT, PT, PT, 0x80, 0x0 ;  /* 0x000000000000781c */ /* 0x000fe20003f0f070 */
[----:B------:R-:W-:Y:S01]  /*29c10*/  UMOV UR6, 0x0 ;  /* 0x0000000000067882 */ /* 0x000fe20000000000 */
[----:B------:R-:W-:Y:S01]  /*29c20*/  UMOV UR7, 0x14f00000 ;  /* 0x14f0000000077882 */ /* 0x000fe20000000000 */
[----:B------:R-:W-:Y:S01]  /*29c30*/  R2UR UR10, R14 ;  /* 0x000000000e0a72ca */ /* 0x000fe200000e0000 */
[----:B------:R-:W-:Y:S01]  /*29c40*/  UIADD3.X UR5, URZ, UR37, URZ, UP0, !UPT ;  /* 0x000000253f057290 */ /* 0x000fe200087fe43f */
[----:B--2---:R-:W-:-:S02]  /*29c50*/  IMAD R3, R8, 0x8, R11 ;  /* 0x0000000808037824 */ /* 0x004fc400078e020b */
[----:B------:R-:W-:Y:S02]  /*29c60*/  IMAD R8, R8, 0x9000, R19 ;  /* 0x0000900008087824 */ /* 0x000fe400078e0213 */
[----:B------:R-:W-:Y:S02]  /*29c70*/  VIADD R3, R3, 0x30 ;  /* 0x0000003003037836 */ /* 0x000fe40000000000 */
[----:B---3--:R-:W-:Y:S01]  /*29c80*/  IMAD R2, R7, 0x60, R2 ;  /* 0x0000006007027824 */ /* 0x008fe200078e0202 */
[----:B0-----:R-:W-:-:S07]  /*29c90*/  IADD3 R10, R8, 0x18400, RZ ;  /* 0x00018400080a7810 */ /* 0x001fce0007ffe0ff */
.L_x_1875:
        /* <DEDUP_REMOVED lines=16> */
.L_x_1876:
        /* <DEDUP_REMOVED lines=15> */
.L_x_1877:
        /* <DEDUP_REMOVED lines=15> */
.L_x_1989:
[----:B------:R-:W-:Y:S05]  /*29f80*/  BSYNC B2 ;  /* 0x0000000000027941 */ /* 0x000fea0003800000 */
.L_x_1878:
        /* <DEDUP_REMOVED lines=11> */
.L_x_1881:
[----:B------:R-:W-:Y:S05]  /*2a040*/  BSYNC B2 ;  /* 0x0000000000027941 */ /* 0x000fea0003800000 */
.L_x_1880:
        /* <DEDUP_REMOVED lines=12> */
.L_x_1882:
        /* <DEDUP_REMOVED lines=15> */
.L_x_1883:
        /* <DEDUP_REMOVED lines=12> */
.L_x_1869:
[----:B------:R-:W-:Y:S05]  /*2a2c0*/  BSYNC B1 ;  /* 0x0000000000017941 */ /* 0x000fea0003800000 */
.L_x_1868:
[----:B------:R-:W3:Y:S01]  /*2a2d0*/  LDL R2, [R1+0x2c] ;  /* 0x00002c0001027983 */ /* 0x000ee20000100800 */
[----:B------:R-:W-:Y:S02]  /*2a2e0*/  IADD3 R0, R0, -0x2, RZ ;  /* 0xfffffffe00007810 */ /* 0x000fe40007ffe0ff */
[----:B---3--:R-:W-:-:S13]  /*2a2f0*/  ISETP.GT.AND P0, PT, R6, R2, PT ;  /* 0x000000020600720c */ /* 0x008fda0003f04270 */
[----:B------:R-:W-:Y:S05]  /*2a300*/  @P0 BRA `(.L_x_1884) ;  /* 0xffffffe800b40947 */ /* 0x000fea000383ffff */
.L_x_1833:
[----:B------:R-:W-:Y:S05]  /*2a310*/  BSYNC B0 ;  /* 0x0000000000007941 */ /* 0x000fea0003800000 */
.L_x_1832:
[----:B---3--:R-:W3:Y:S01]  /*2a320*/  S2R R3, SR_TID.X ;  /* 0x0000000000037919 */ /* 0x008ee20000002100 */
        /* <DEDUP_REMOVED lines=17> */
.L_x_1886:
[----:B------:R-:W-:Y:S05]  /*2a440*/  BSYNC B0 ;  /* 0x0000000000007941 */ /* 0x000fea0003800000 */
.L_x_1885:
[----:B------:R-:W-:Y:S01]  /*2a450*/  LOP3.LUT P0, RZ, R17, 0x1, RZ, 0xc0, !PT ;  /* 0x0000000111ff7812 */ /* 0x000fe2000780c0ff */
[----:B------:R-:W-:-:S12]  /*2a460*/  BSSY B0, `(.L_x_1887) ;  /* 0x000003b000007945 */ /* 0x000fd80003800000 */
[----:B------:R-:W-:Y:S05]  /*2a470*/  @!P0 BRA `(.L_x_1888) ;  /* 0x0000000000e48947 */ /* 0x000fea0003800000 */
[----:B---3--:R-:W3:Y:S04]  /*2a480*/  LDL R0, [R1+0x10] ;  /* 0x0000100001007983 */ /* 0x008ee80000100800 */
[----:B------:R-:W4:Y:S01]  /*2a490*/  LDL R2, [R1+0x18] ;  /* 0x0000180001027983 */ /* 0x000f220000100800 */
[----:B------:R-:W-:Y:S01]  /*2a4a0*/  BSSY B1, `(.L_x_1889) ;  /* 0x0000006000017945 */ /* 0x000fe20003800000 */
[----:B------:R-:W-:Y:S01]  /*2a4b0*/  ISETP.NE.AND P1, PT, R3, RZ, PT ;  /* 0x000000ff0300720c */ /* 0x000fe20003f25270 */
[----:B---3--:R-:W-:Y:S01]  /*2a4c0*/  IMAD R0, R0, 0x8, R19 ;  /* 0x0000000800007824 */ /* 0x008fe200078e0213 */
[----:B----4-:R-:W-:-:S04]  /*2a4d0*/  SHF.L.U32 R2, R2, 0x1f, RZ ;  /* 0x0000001f02027819 */ /* 0x010fc800000006ff */
[----:B------:R-:W3:Y:S02]  /*2a4e0*/  SYNCS.PHASECHK.TRANS64.TRYWAIT P0, [R0+URZ+0x2a860], R2 ;  /* 0x02a86002000075a7 */ /* 0x000ee4000800017f */
[----:B---3--:R-:W-:Y:S05]  /*2a4f0*/  @!P0 BRA `(.L_x_1890) ;  /* 0x0000003400ec8947 */ /* 0x008fea0003800000 */
.L_x_1990:
[----:B------:R-:W-:Y:S05]  /*2a500*/  BSYNC B1 ;  /* 0x0000000000017941 */ /* 0x000fea0003800000 */
.L_x_1889:
        /* <DEDUP_REMOVED lines=9> */
.L_x_1892:
[----:B------:R-:W-:Y:S05]  /*2a5a0*/  BSYNC B1 ;  /* 0x0000000000017941 */ /* 0x000fea0003800000 */
.L_x_1891:
[----:B------:R-:W4:Y:S04]  /*2a5b0*/  LDL.LU R4, [R1+0x1c] ;  /* 0x00001c0001047983 */ /* 0x000f280000300800 */
[----:B------:R-:W4:Y:S04]  /*2a5c0*/  LDL.LU R3, [R1+0x4] ;  /* 0x0000040001037983 */ /* 0x000f280000300800 */
[----:B---3--:R-:W3:Y:S01]  /*2a5d0*/  LDL R2, [R1+0x10] ;  /* 0x0000100001027983 */ /* 0x008ee20000100800 */
[----:B------:R-:W-:Y:S01]  /*2a5e0*/  UIADD3 UR4, UP0, UR36, 0x470, URZ ;  /* 0x0000047024047890 */ /* 0x000fe2000ff1e03f */
[----:B------:R-:W-:Y:S01]  /*2a5f0*/  PLOP3.LUT P0, PT, PT, PT, PT, 0x80, 0x0 ;  /* 0x000000000000781c */ /* 0x000fe20003f0f070 */
[----:B------:R-:W-:Y:S01]  /*2a600*/  VIADD R0, R0, 0x2a850 ;  /* 0x0002a85000007836 */ /* 0x000fe20000000000 */
[----:B------:R-:W-:Y:S01]  /*2a610*/  UMOV UR6, 0x0 ;  /* 0x0000000000067882 */ /* 0x000fe20000000000 */
[----:B------:R-:W-:Y:S01]  /*2a620*/  UIADD3.X UR5, URZ, UR37, URZ, UP0, !UPT ;  /* 0x000000253f057290 */ /* 0x000fe200087fe43f */
[----:B------:R-:W-:Y:S01]  /*2a630*/  UMOV UR7, 0x14f00000 ;  /* 0x14f0000000077882 */ /* 0x000fe20000000000 */
[----:B------:R-:W-:Y:S01]  /*2a640*/  UMOV UR10, URZ ;  /* 0x0000003f000a7c82 */ /* 0x000fe20008000000 */
[----:B----4-:R-:W-:-:S02]  /*2a650*/  IMAD R3, R3, 0x60, R4 ;  /* 0x0000006003037824 */ /* 0x010fc400078e0204 */
[----:B---3--:R-:W-:-:S04]  /*2a660*/  IMAD R2, R2, 0x6000, R19 ;  /* 0x0000600002027824 */ /* 0x008fc800078e0213 */
[----:B------:R-:W-:-:S07]  /*2a670*/  VIADD R4, R2, 0x400 ;  /* 0x0000040002047836 */ /* 0x000fce0000000000 */
.L_x_1893:
        /* <DEDUP_REMOVED lines=15> */
.L_x_1894:
        /* <DEDUP_REMOVED lines=9> */
[----:B----4-:R-:W-:Y:S05]  /*2a800*/  @P0 BRA.U.ANY `(.L_x_1894) ;  /* 0xfffffffd00d80947 */ /* 0x010fea000393ffff */
.L_x_1888:
[----:B------:R-:W-:Y:S05]  /*2a810*/  BSYNC B0 ;  /* 0x0000000000007941 */ /* 0x000fea0003800000 */
.L_x_1887:
[----:B--2---:R-:W3:Y:S04]  /*2a820*/  LDL.LU R5, [R1+0x10] ;  /* 0x0000100001057983 */ /* 0x004ee80000300800 */
[----:B------:R-:W2:Y:S01]  /*2a830*/  LDL.LU R4, [R1+0x18] ;  /* 0x0000180001047983 */ /* 0x000ea20000300800 */
[----:B---3--:R-:W-:-:S04]  /*2a840*/  IADD3 R0, R5, 0x1, RZ ;  /* 0x0000000105007810 */ /* 0x008fc80007ffe0ff */
[----:B------:R-:W-:-:S04]  /*2a850*/  ISETP.NE.AND P0, PT, R0, 0x2, PT ;  /* 0x000000020000780c */ /* 0x000fc80003f05270 */
[----:B------:R-:W-:Y:S02]  /*2a860*/  SEL R2, RZ, 0x1, P0 ;  /* 0x00000001ff027807 */ /* 0x000fe40000000000 */
[----:B------:R-:W-:Y:S02]  /*2a870*/  SEL R0, R0, RZ, P0 ;  /* 0x000000ff00007207 */ /* 0x000fe40000000000 */
[----:B--2---:R-:W-:-:S03]  /*2a880*/  LOP3.LUT R4, R4, R2, RZ, 0x3c, !PT ;  /* 0x0000000204047212 */ /* 0x004fc600078e3cff */
[----:B------:R3:W-:Y:S04]  /*2a890*/  STL [R1+0x10], R0 ;  /* 0x0000100001007387 */ /* 0x0007e80000100800 */
[----:B------:R3:W-:Y:S02]  /*2a8a0*/  STL [R1+0x18], R4 ;  /* 0x0000180401007387 */ /* 0x0007e40000100800 */
.L_x_1812:
[----:B------:R-:W-:Y:S05]  /*2a8b0*/  BSYNC B7 ;  /* 0x0000000000077941 */ /* 0x000fea0003800000 */
.L_x_1810:
[----:B------:R-:W-:-:S13]  /*2a8c0*/  LOP3.LUT P0, RZ, R17, 0x2, RZ, 0xc0, !PT ;  /* 0x0000000211ff7812 */ /* 0x000fda000780c0ff */
[----:B------:R-:W-:Y:S05]  /*2a8d0*/  @!P0 BRA `(.L_x_1895) ;  /* 0x00000000002c8947 */ /* 0x000fea0003800000 */
[----:B------:R-:W-:Y:S05]  /*2a8e0*/  WARPSYNC.ALL ;  /* 0x0000000000007948 */ /* 0x000fea0003800000 */
[----:B------:R-:W4:Y:S08]  /*2a8f0*/  S2UR UR5, SR_CgaCtaId ;  /* 0x00000000000579c3 */ /* 0x000f300000008800 */
[----:B------:R-:W-:Y:S06]  /*2a900*/  BAR.SYNC.DEFER_BLOCKING 0x5, 0x180 ;  /* 0x0146000000007b1d */ /* 0x000fec0000010000 */
[----:B------:R-:W-:-:S02]  /*2a910*/  UMOV UR4, 0x400 ;  /* 0x0000040000047882 */ /* 0x000fc40000000000 */
[----:B----4-:R-:W-:-:S06]  /*2a920*/  ULEA UR4, UR5, UR4, 0x18 ;  /* 0x0000000405047291 */ /* 0x010fcc000f8ec03f */
[----:B------:R-:W-:-:S05]  /*2a930*/  IMAD.U32 R19, RZ, RZ, UR4 ;  /* 0x00000004ff137e24 */ /* 0x000fca000f8e00ff */
[----:B0--3--:R-:W0:Y:S04]  /*2a940*/  LDS.128 R4, [R19+0x2a8d0] ;  /* 0x02a8d00013047984 */ /* 0x009e280000000c00 */
[----:B0-----:R3:W-:Y:S04]  /*2a950*/  STL.64 [R1], R4 ;  /* 0x0000000401007387 */ /* 0x0017e80000100a00 */
[----:B------:R3:W-:Y:S01]  /*2a960*/  STL.64 [R1+0x8], R6 ;  /* 0x0000080601007387 */ /* 0x0007e20000100a00 */
[----:B------:R-:W-:Y:S06]  /*2a970*/  BAR.ARV 0x4, 0x180 ;  /* 0x0106000000007b1d */ /* 0x000fec0000002000 */
[----:B------:R-:W-:Y:S05]  /*2a980*/  BRA `(.L_x_1896) ;  /* 0x0000001000347947 */ /* 0x000fea0003800000 */
.L_x_1895:
[----:B------:R-:W4:Y:S01]  /*2a990*/  S2R R16, SR_TID.X ;  /* 0x0000000000107919 */ /* 0x000f220000002100 */
[----:B------:R-:W-:Y:S01]  /*2a9a0*/  UMOV UR4, 0xffffffff ;  /* 0xffffffff00047882 */ /* 0x000fe20000000000 */
[----:B----4-:R-:W-:-:S04]  /*2a9b0*/  LOP3.LUT R16, R16, 0x1f, RZ, 0xc0, !PT ;  /* 0x0000001f10107812 */ /* 0x010fc800078ec0ff */
[----:B------:R-:W-:Y:S01]  /*2a9c0*/  ISETP.NE.AND P0, PT, R16, 0x1f, PT ;  /* 0x0000001f1000780c */ /* 0x000fe20003f05270 */
[----:B------:R-:W-:-:S12]  /*2a9d0*/  BRA.DIV UR4, `(.L_x_1897) ;  /* 0x0000003204c87947 */ /* 0x000fd8000b800000 */
[----:B------:R-:W0:Y:S01]  /*2a9e0*/  LDL.LU R2, [R1] ;  /* 0x0000000001027983 */ /* 0x000e220000300800 */
[----:B------:R-:W-:-:S03]  /*2a9f0*/  ULDC UR4, c[0x0][0xc3c] ;  /* 0x00030f0000047ab9 */ /* 0x000fc60000000800 */
[----:B------:R-:W2:Y:S01]  /*2aa00*/  LDL R3, [R1+0xc] ;  /* 0x00000c0001037983 */ /* 0x000ea20000100800 */
[----:B0-----:R-:W-:Y:S02]  /*2aa10*/  IMAD.MOV.U32 R10, RZ, RZ, R2 ;  /* 0x000000ffff0a7224 */ /* 0x001fe400078e0002 */
[----:B--23--:R-:W-:-:S05]  /*2aa20*/  IMAD.IADD R0, R3, 0x1, R16 ;  /* 0x0000000103007824 */ /* 0x00cfca00078e0210 */
[----:B------:R-:W-:-:S13]  /*2aa30*/  ISETP.GE.OR P1, PT, R0, UR4, !P0 ;  /* 0x0000000400007c0c */ /* 0x000fda000c726670 */
[----:B------:R-:W0:Y:S08]  /*2aa40*/  @!P1 LDC.64 R2, c[0x0][0xc80] ;  /* 0x00032000ff029b82 */ /* 0x000e300000000a00 */
[----:B------:R-:W2:Y:S01]  /*2aa50*/  @!P1 LDC.64 R6, c[0x0][0xc78] ;  /* 0x00031e00ff069b82 */ /* 0x000ea20000000a00 */
[----:B0-----:R-:W-:-:S05]  /*2aa60*/  @!P1 IMAD.WIDE R2, R0, 0x4, R2 ;  /* 0x0000000400029825 */ /* 0x001fca00078e0202 */
[----:B------:R2:W3:Y:S02]  /*2aa70*/  @!P1 LDG.E R8, desc[UR46][R2.64] ;  /* 0x0000002e02089981 */ /* 0x0004e4000c1e1900 */
[----:B--2---:R-:W-:-:S06]  /*2aa80*/  @!P1 IMAD.WIDE R2, R0, 0x4, R6 ;  /* 0x0000000400029825 */ /* 0x004fcc00078e0206 */
[----:B------:R-:W2:Y:S01]  /*2aa90*/  @!P1 LDG.E R2, desc[UR46][R2.64] ;  /* 0x0000002e02029981 */ /* 0x000ea2000c1e1900 */
[----:B------:R-:W-:Y:S01]  /*2aaa0*/  IMAD.MOV.U32 R4, RZ, RZ, RZ ;  /* 0x000000ffff047224 */ /* 0x000fe200078e00ff */
[----:B------:R-:W-:Y:S02]  /*2aab0*/  MOV R6, RZ ;  /* 0x000000ff00067202 */ /* 0x000fe40000000f00 */
[C---:B------:R-:W-:Y:S01]  /*2aac0*/  ISETP.GE.U32.AND P2, PT, R16.reuse, 0x2, PT ;  /* 0x000000021000780c */ /* 0x040fe20003f46070 */
[----:B------:R-:W-:Y:S01]  /*2aad0*/  SHFL.IDX PT, R5, R10, RZ, 0x1f ;  /* 0x00001fff0a057589 */ /* 0x000fe200000e0000 */
[C---:B------:R-:W-:Y:S02]  /*2aae0*/  ISETP.GE.U32.AND P3, PT, R16.reuse, 0x4, PT ;  /* 0x000000041000780c */ /* 0x040fe40003f66070 */
[C---:B------:R-:W-:Y:S01]  /*2aaf0*/  ISETP.GE.U32.AND P4, PT, R16.reuse, 0x8, PT ;  /* 0x000000081000780c */ /* 0x040fe20003f86070 */
[----:B------:R-:W-:Y:S01]  /*2ab00*/  SHFL.IDX PT, R0, R10, 0x1, 0x1f ;  /* 0x00201f000a007f89 */ /* 0x000fe200000e0000 */
[----:B------:R-:W-:Y:S01]  /*2ab10*/  ISETP.GE.U32.AND P5, PT, R16, 0x10, PT ;  /* 0x000000101000780c */ /* 0x000fe20003fa6070 */
[----:B---3--:R-:W-:-:S02]  /*2ab20*/  @!P1 IMAD.MOV.U32 R4, RZ, RZ, R8 ;  /* 0x000000ffff049224 */ /* 0x008fc400078e0008 */
[----:B------:R-:W-:Y:S02]  /*2ab30*/  IMAD.MOV.U32 R8, RZ, RZ, RZ ;  /* 0x000000ffff087224 */ /* 0x000fe400078e00ff */
[----:B--2---:R-:W-:Y:S01]  /*2ab40*/  @!P1 IMAD.MOV.U32 R6, RZ, RZ, R2 ;  /* 0x000000ffff069224 */ /* 0x004fe200078e0002 */
[----:B------:R-:W-:-:S03]  /*2ab50*/  ISETP.NE.AND P1, PT, R16, RZ, PT ;  /* 0x000000ff1000720c */ /* 0x000fc60003f25270 */
[----:B------:R-:W-:-:S05]  /*2ab60*/  IMAD R2, R6, R4, RZ ;  /* 0x0000000406027224 */ /* 0x000fca00078e02ff */
        /* <DEDUP_REMOVED lines=15> */
[----:B------:R0:W2:Y:S02]  /*2ac60*/  SHFL.IDX PT, R9, R7, 0x1f, 0x1f ;  /* 0x03e01f0007097f89 */ /* 0x0000a400000e0000 */
.L_x_2000:
[----:B------:R-:W-:Y:S02]  /*2ac70*/  ULDC UR4, c[0x0][0xc38] ;  /* 0x00030e0000047ab9 */ /* 0x000fe40000000800 */
[----:B------:R-:W-:-:S04]  /*2ac80*/  IMAD.U32 R2, RZ, RZ, UR4 ;  /* 0x00000004ff027e24 */ /* 0x000fc8000f8e00ff */
[----:B--2---:R-:W-:-:S04]  /*2ac90*/  IMAD R9, R9, R2, RZ ;  /* 0x0000000209097224 */ /* 0x004fc800078e02ff */
[----:B------:R-:W-:-:S05]  /*2aca0*/  IMAD.IADD R0, R0, 0x1, R9 ;  /* 0x0000000100007824 */ /* 0x000fca00078e0209 */
[----:B------:R-:W-:-:S13]  /*2acb0*/  ISETP.GT.AND P6, PT, R0, R5, PT ;  /* 0x000000050000720c */ /* 0x000fda0003fc4270 */
[----:B------:R-:W-:Y:S05]  /*2acc0*/  @P6 BRA `(.L_x_1898) ;  /* 0x0000000000ac6947 */ /* 0x000fea0003800000 */
.L_x_1901:
[----:B------:R-:W2:Y:S01]  /*2acd0*/  LDL.LU R3, [R1+0xc] ;  /* 0x00000c0001037983 */ /* 0x000ea20000300800 */
[----:B------:R-:W3:Y:S01]  /*2ace0*/  LDC R2, c[0x0][0xc3c] ;  /* 0x00030f00ff027b82 */ /* 0x000ee20000000800 */
[----:B--2---:R-:W-:-:S05]  /*2acf0*/  VIADD R3, R3, 0x1f ;  /* 0x0000001f03037836 */ /* 0x004fca0000000000 */
[----:B---3--:R-:W-:-:S13]  /*2ad00*/  ISETP.GE.AND P6, PT, R3, R2, PT ;  /* 0x000000020300720c */ /* 0x008fda0003fc6270 */
[----:B------:R-:W-:Y:S05]  /*2ad10*/  @P6 BRA `(.L_x_1899) ;  /* 0x0000000800e86947 */ /* 0x000fea0003800000 */
[----:B------:R-:W2:Y:S01]  /*2ad20*/  S2R R4, SR_TID.X ;  /* 0x0000000000047919 */ /* 0x000ea20000002100 */
[----:B------:R3:W-:Y:S01]  /*2ad30*/  STL [R1+0xc], R3 ;  /* 0x00000c0301007387 */ /* 0x0007e20000100800 */
[----:B--2---:R-:W-:-:S05]  /*2ad40*/  LOP3.LUT R4, R4, 0x1f, RZ, 0xc0, !PT ;  /* 0x0000001f04047812 */ /* 0x004fca00078ec0ff */
[----:B------:R-:W-:Y:S01]  /*2ad50*/  IMAD.IADD R6, R3, 0x1, R4 ;  /* 0x0000000103067824 */ /* 0x000fe200078e0204 */
[----:B------:R-:W-:-:S04]  /*2ad60*/  MOV R4, RZ ;  /* 0x000000ff00047202 */ /* 0x000fc80000000f00 */
[----:B------:R-:W-:-:S13]  /*2ad70*/  ISETP.GE.OR P6, PT, R6, R2, !P0 ;  /* 0x000000020600720c */ /* 0x000fda00047c6670 */
[----:B---3--:R-:W2:Y:S02]  /*2ad80*/  @!P6 LDC.64 R2, c[0x0][0xc80] ;  /* 0x00032000ff02eb82 */ /* 0x008ea40000000a00 */
[----:B--2---:R-:W-:-:S05]  /*2ad90*/  @!P6 IMAD.WIDE R2, R6, 0x4, R2 ;  /* 0x000000040602e825 */ /* 0x004fca00078e0202 */
[----:B------:R2:W3:Y:S02]  /*2ada0*/  @!P6 LDG.E R4, desc[UR46][R2.64] ;  /* 0x0000002e0204e981 */ /* 0x0004e4000c1e1900 */
[----:B--2---:R-:W2:Y:S02]  /*2adb0*/  @!P6 LDC.64 R2, c[0x0][0xc78] ;  /* 0x00031e00ff02eb82 */ /* 0x004ea40000000a00 */
[----:B--2---:R-:W-:-:S04]  /*2adc0*/  @!P6 IMAD.WIDE R2, R6, 0x4, R2 ;  /* 0x000000040602e825 */ /* 0x004fc800078e0202 */
[----:B------:R-:W-:-:S06]  /*2add0*/  IMAD.MOV.U32 R6, RZ, RZ, RZ ;  /* 0x000000ffff067224 */ /* 0x000fcc00078e00ff */
[----:B------:R-:W3:Y:S01]  /*2ade0*/  @!P6 LDG.E R6, desc[UR46][R2.64] ;  /* 0x0000002e0206e981 */ /* 0x000ee2000c1e1900 */
[----:B------:R-:W-:Y:S01]  /*2adf0*/  UMOV UR4, 0xffffffff ;  /* 0xffffffff00047882 */ /* 0x000fe20000000000 */
[----:B---3--:R-:W-:Y:S02]  /*2ae00*/  IMAD R2, R6, R4, RZ ;  /* 0x0000000406027224 */ /* 0x008fe400078e02ff */
[----:B------:R-:W-:Y:S05]  /*2ae10*/  BRA.DIV UR4, `(.L_x_1900) ;  /* 0x0000003604187947 */ /* 0x000fea000b800000 */
[----:B------:R-:W2:Y:S02]  /*2ae20*/  SHFL.UP PT, R3, R2, 0x1, RZ ;  /* 0x0420000002037989 */ /* 0x000ea400000e00ff */
[----:B--2---:R-:W-:-:S05]  /*2ae30*/  SEL R3, R3, RZ, P1 ;  /* 0x000000ff03037207 */ /* 0x004fca0000800000 */
[----:B------:R-:W-:-:S05]  /*2ae40*/  IMAD.IADD R2, R2, 0x1, R3 ;  /* 0x0000000102027824 */ /* 0x000fca00078e0203 */
        /* <DEDUP_REMOVED lines=10> */
[----:B--2---:R-:W-:-:S04]  /*2aef0*/  SEL R3, R3, RZ, P5 ;  /* 0x000000ff03037207 */ /* 0x004fc80002800000 */
[----:B0-----:R-:W-:-:S05]  /*2af00*/  IADD3 R7, R2, R3, RZ ;  /* 0x0000000302077210 */ /* 0x001fca0007ffe0ff */
[----:B------:R0:W2:Y:S02]  /*2af10*/  SHFL.IDX PT, R9, R7, 0x1f, 0x1f ;  /* 0x03e01f0007097f89 */ /* 0x0000a400000e0000 */
.L_x_2008:
[----:B------:R-:W-:Y:S02]  /*2af20*/  ULDC UR4, c[0x0][0xc38] ;  /* 0x00030e0000047ab9 */ /* 0x000fe40000000800 */
[----:B------:R-:W-:-:S04]  /*2af30*/  IMAD.U32 R2, RZ, RZ, UR4 ;  /* 0x00000004ff027e24 */ /* 0x000fc8000f8e00ff */
[----:B--2---:R-:W-:-:S04]  /*2af40*/  IMAD R9, R9, R2, RZ ;  /* 0x0000000209097224 */ /* 0x004fc800078e02ff */
[----:B------:R-:W-:-:S05]  /*2af50*/  IMAD.IADD R0, R9, 0x1, R0 ;  /* 0x0000000109007824 */ /* 0x000fca00078e0200 */
[----:B------:R-:W-:-:S13]  /*2af60*/  ISETP.GT.AND P6, PT, R0, R5, PT ;  /* 0x000000050000720c */ /* 0x000fda0003fc4270 */
[----:B------:R-:W-:Y:S05]  /*2af70*/  @!P6 BRA `(.L_x_1901) ;  /* 0xfffffffc0054e947 */ /* 0x000fea000383ffff */
.L_x_1898:
[----:B------:R-:W-:Y:S01]  /*2af80*/  IMAD.IADD R9, R0, 0x1, -R9 ;  /* 0x0000000100097824 */ /* 0x000fe200078e0a09 */
[----:B------:R-:W-:-:S03]  /*2af90*/  UMOV UR4, 0xffffffff ;  /* 0xffffffff00047882 */ /* 0x000fc60000000000 */
[----:B------:R-:W-:-:S05]  /*2afa0*/  IMAD R0, R7, R2, R9 ;  /* 0x0000000207007224 */ /* 0x000fca00078e0209 */
[----:B------:R-:W-:Y:S01]  /*2afb0*/  ISETP.GT.AND P6, PT, R0, R5, PT ;  /* 0x000000050000720c */ /* 0x000fe20003fc4270 */
[----:B------:R-:W-:-:S12]  /*2afc0*/  BRA.DIV UR4, `(.L_x_1902) ;  /* 0x0000003604847947 */ /* 0x000fd8000b800000 */
[----:B------:R-:W2:Y:S01]  /*2afd0*/  LDL.LU R10, [R1+0xc] ;  /* 0x00000c00010a7983 */ /* 0x000ea20000300800 */
[----:B------:R-:W-:-:S04]  /*2afe0*/  VOTE.ANY R0, PT, !P6 ;  /* 0x0000000000007806 */ /* 0x000fc800070e0100 */
[----:B------:R-:W3:Y:S02]  /*2aff0*/  POPC R3, R0 ;  /* 0x0000000000037309 */ /* 0x000ee40000000000 */
[----:B---3--:R3:W4:Y:S04]  /*2b000*/  SHFL.IDX PT, R4, R4, R3, 0x1f ;  /* 0x00001f0304047589 */ /* 0x00872800000e0000 */
[----:B------:R3:W0:Y:S01]  /*2b010*/  SHFL.IDX PT, R6, R6, R3, 0x1f ;  /* 0x00001f0306067589 */ /* 0x00062200000e0000 */
[----:B--2---:R-:W-:-:S05]  /*2b020*/  IMAD.IADD R10, R3, 0x1, R10 ;  /* 0x00000001030a7824 */ /* 0x004fca00078e020a */
[----:B0---4-:R3:W-:Y:S02]  /*2b030*/  STL [R1+0xc], R10 ;  /* 0x00000c0a01007387 */ /* 0x0117e40000100800 */
.L_x_2013:
[----:B------:R-:W-:-:S13]  /*2b040*/  ISETP.NE.AND P0, PT, R0, RZ, PT ;  /* 0x000000ff0000720c */ /* 0x000fda0003f05270 */
[----:B------:R-:W-:Y:S05]  /*2b050*/  @!P0 BRA `(.L_x_1903) ;  /* 0x0000000000148947 */ /* 0x000fea0003800000 */
[----:B------:R-:W-:Y:S01]  /*2b060*/  UMOV UR4, 0xffffffff ;  /* 0xffffffff00047882 */ /* 0x000fe20000000000 */
[----:B---3--:R-:W-:Y:S02]  /*2b070*/  VIADD R3, R3, 0xffffffff ;  /* 0xffffffff03037836 */ /* 0x008fe40000000000 */
[----:B------:R-:W-:Y:S05]  /*2b080*/  BRA.DIV UR4, `(.L_x_1904) ;  /* 0x0000003604bc7947 */ /* 0x000fea000b800000 */
[----:B------:R2:W3:Y:S02]  /*2b090*/  SHFL.IDX PT, R3, R7, R3, 0x1f ;  /* 0x00001f0307037589 */ /* 0x0004e400000e0000 */
.L_x_2016:
[----:B---3--:R-:W-:-:S07]  /*2b0a0*/  MOV R8, R3 ;  /* 0x0000000300087202 */ /* 0x008fce0000000f00 */
.L_x_1903:
[----:B------:R-:W-:Y:S01]  /*2b0b0*/  ISETP.NE.AND P0, PT, R6, 0x1, PT ;  /* 0x000000010600780c */ /* 0x000fe20003f05270 */
[----:B------:R-:W-:-:S05]  /*2b0c0*/  IMAD R0, R8, R2, R9 ;  /* 0x0000000208007224 */ /* 0x000fca00078e0209 */
[----:B------:R4:W-:Y:S02]  /*2b0d0*/  STL [R1], R0 ;  /* 0x0000000001007387 */ /* 0x0009e40000100800 */
[----:B----4-:R-:W-:-:S05]  /*2b0e0*/  IMAD.IADD R0, R5, 0x1, -R0 ;  /* 0x0000000105007824 */ /* 0x010fca00078e0a00 */
[----:B------:R-:W-:Y:S05]  /*2b0f0*/  @!P0 BRA `(.L_x_1905) ;  /* 0x0000000000e48947 */ /* 0x000fea0003800000 */
[----:B------:R-:W-:-:S04]  /*2b100*/  IABS R5, R4 ;  /* 0x0000000400057213 */ /* 0x000fc80000000000 */
[----:B------:R-:W4:Y:S08]  /*2b110*/  I2F.RP R2, R5 ;  /* 0x0000000500027306 */ /* 0x000f300000209400 */
[----:B----4-:R-:W4:Y:S02]  /*2b120*/  MUFU.RCP R2, R2 ;  /* 0x0000000200027308 */ /* 0x010f240000001000 */
[----:B----4-:R-:W-:-:S06]  /*2b130*/  VIADD R2, R2, 0xffffffe ;  /* 0x0ffffffe02027836 */ /* 0x010fcc0000000000 */
[----:B---3--:R-:W3:Y:S02]  /*2b140*/  F2I.FTZ.U32.TRUNC.NTZ R3, R2 ;  /* 0x0000000200037305 */ /* 0x008ee4000021f000 */
[----:B---3--:R-:W-:-:S04]  /*2b150*/  IMAD.MOV R2, RZ, RZ, -R3 ;  /* 0x000000ffff027224 */ /* 0x008fc800078e0a03 */
        /* <DEDUP_REMOVED lines=9> */
[-C--:B------:R-:W-:Y:S01]  /*2b1f0*/  @!P1 IADD3 R2, R2, -R5.reuse, RZ ;  /* 0x8000000502029210 */ /* 0x080fe20007ffe0ff */
[----:B------:R-:W-:Y:S01]  /*2b200*/  @!P1 VIADD R8, R8, 0x1 ;  /* 0x0000000108089836 */ /* 0x000fe20000000000 */
[----:B------:R-:W-:Y:S02]  /*2b210*/  ISETP.NE.AND P1, PT, R4, RZ, PT ;  /* 0x000000ff0400720c */ /* 0x000fe40003f25270 */
[----:B------:R-:W-:Y:S02]  /*2b220*/  ISETP.GE.U32.AND P0, PT, R2, R5, PT ;  /* 0x000000050200720c */ /* 0x000fe40003f06070 */
[----:B------:R-:W-:-:S04]  /*2b230*/  IABS R5, R6 ;  /* 0x0000000600057213 */ /* 0x000fc80000000000 */
[----:B------:R-:W3:Y:S07]  /*2b240*/  I2F.RP R2, R5 ;  /* 0x0000000500027306 */ /* 0x000eee0000209400 */
[----:B------:R-:W-:Y:S01]  /*2b250*/  @P0 VIADD R8, R8, 0x1 ;  /* 0x0000000108080836 */ /* 0x000fe20000000000 */
[----:B---3--:R-:W3:Y:S02]  /*2b260*/  MUFU.RCP R2, R2 ;  /* 0x0000000200027308 */ /* 0x008ee40000001000 */
[----:B---3--:R-:W-:-:S06]  /*2b270*/  VIADD R2, R2, 0xffffffe ;  /* 0x0ffffffe02027836 */ /* 0x008fcc0000000000 */
[----:B------:R-:W3:Y:S02]  /*2b280*/  F2I.FTZ.U32.TRUNC.NTZ R3, R2 ;  /* 0x0000000200037305 */ /* 0x000ee4000021f000 */
[----:B---3--:R-:W-:-:S04]  /*2b290*/  IMAD.MOV R2, RZ, RZ, -R3 ;  /* 0x000000ffff027224 */ /* 0x008fc800078e0a03 */
[----:B--2---:R-:W-:Y:S02]  /*2b2a0*/  IMAD R7, R2, R5, RZ ;  /* 0x0000000502077224 */ /* 0x004fe400078e02ff */
[----:B------:R-:W-:-:S04]  /*2b2b0*/  IMAD.MOV.U32 R2, RZ, RZ, RZ ;  /* 0x000000ffff027224 */ /* 0x000fc800078e00ff */
[----:B------:R-:W-:Y:S01]  /*2b2c0*/  IMAD.HI.U32 R7, R3, R7, R2 ;  /* 0x0000000703077227 */ /* 0x000fe200078e0002 */
[----:B------:R-:W-:Y:S02]  /*2b2d0*/  LOP3.LUT R2, R0, R4, RZ, 0x3c, !PT ;  /* 0x0000000400027212 */ /* 0x000fe400078e3cff */
[----:B------:R-:W-:Y:S02]  /*2b2e0*/  MOV R3, R8 ;  /* 0x0000000800037202 */ /* 0x000fe40000000f00 */
        /* <DEDUP_REMOVED lines=17> */
[----:B------:R-:W-:-:S10]  /*2b400*/  @P0 IADD3 R7, R7, 0x1, RZ ;  /* 0x0000000107070810 */ /* 0x000fd40007ffe0ff */
        /* <DEDUP_REMOVED lines=8> */
.L_x_1905:
[----:B---3--:R-:W3:Y:S01]  /*2b490*/  LDL R3, [R1+0xc] ;  /* 0x00000c0001037983 */ /* 0x008ee20000100800 */
[----:B--2---:R-:W3:Y:S02]  /*2b4a0*/  LDC.64 R6, c[0x0][0xc90] ;  /* 0x00032400ff067b82 */ /* 0x004ee40000000a00 */
[----:B---3--:R-:W-:-:S05]  /*2b4b0*/  IMAD.WIDE R6, R3, 0x4, R6 ;  /* 0x0000000403067825 */ /* 0x008fca00078e0206 */
[----:B------:R-:W2:Y:S02]  /*2b4c0*/  LDG.E R3, desc[UR46][R6.64] ;  /* 0x0000002e06037981 */ /* 0x000ea4000c1e1900 */
[----:B--2---:R-:W-:-:S05]  /*2b4d0*/  IMAD R5, R4, R3, RZ ;  /* 0x0000000304057224 */ /* 0x004fca00078e02ff */
[----:B------:R-:W-:-:S04]  /*2b4e0*/  IABS R8, R5 ;  /* 0x0000000500087213 */ /* 0x000fc80000000000 */
[----:B------:R-:W2:Y:S08]  /*2b4f0*/  I2F.RP R6, R8 ;  /* 0x0000000800067306 */ /* 0x000eb00000209400 */
[----:B--2---:R-:W2:Y:S02]  /*2b500*/  MUFU.RCP R6, R6 ;  /* 0x0000000600067308 */ /* 0x004ea40000001000 */
[----:B--2---:R-:W-:-:S06]  /*2b510*/  VIADD R6, R6, 0xffffffe ;  /* 0x0ffffffe06067836 */ /* 0x004fcc0000000000 */
[----:B------:R-:W2:Y:S02]  /*2b520*/  F2I.FTZ.U32.TRUNC.NTZ R7, R6 ;  /* 0x0000000600077305 */ /* 0x000ea4000021f000 */
[----:B--2---:R-:W-:-:S05]  /*2b530*/  IADD3 R6, RZ, -R7, RZ ;  /* 0x80000007ff067210 */ /* 0x004fca0007ffe0ff */
        /* <DEDUP_REMOVED lines=16> */
[----:B------:R-:W-:Y:S02]  /*2b640*/  @!P2 IADD3 R6, -R6, RZ, RZ ;  /* 0x000000ff0606a210 */ /* 0x000fe40007ffe1ff */
[----:B------:R-:W-:-:S05]  /*2b650*/  @!P1 LOP3.LUT R6, RZ, R5, RZ, 0x33, !PT ;  /* 0x00000005ff069212 */ /* 0x000fca00078e33ff */
[----:B------:R-:W-:Y:S02]  /*2b660*/  IMAD R7, R3, R6, RZ ;  /* 0x0000000603077224 */ /* 0x000fe400078e02ff */
[----:B------:R-:W-:Y:S02]  /*2b670*/  IMAD.MOV R6, RZ, RZ, -R6 ;  /* 0x000000ffff067224 */ /* 0x000fe400078e0a06 */
[----:B------:R-:W-:Y:S02]  /*2b680*/  IMAD.MOV R8, RZ, RZ, -R7 ;  /* 0x000000ffff087224 */ /* 0x000fe400078e0a07 */
[----:B------:R-:W-:-:S03]  /*2b690*/  IMAD R6, R5, R6, R0 ;  /* 0x0000000605067224 */ /* 0x000fc600078e0200 */
[----:B------:R-:W-:-:S04]  /*2b6a0*/  VIADDMNMX R8, R8, R2, R3, PT ;  /* 0x0000000208087246 */ /* 0x000fc80003800103 */
[----:B------:R-:W-:-:S04]  /*2b6b0*/  IABS R9, R8 ;  /* 0x0000000800097213 */ /* 0x000fc80000000000 */
[----:B------:R-:W2:Y:S08]  /*2b6c0*/  I2F.RP R2, R9 ;  /* 0x0000000900027306 */ /* 0x000eb00000209400 */
[----:B--2---:R-:W2:Y:S02]  /*2b6d0*/  MUFU.RCP R2, R2 ;  /* 0x0000000200027308 */ /* 0x004ea40000001000 */
[----:B--2---:R-:W-:-:S06]  /*2b6e0*/  VIADD R2, R2, 0xffffffe ;  /* 0x0ffffffe02027836 */ /* 0x004fcc0000000000 */
[----:B------:R2:W3:Y:S02]  /*2b6f0*/  F2I.FTZ.U32.TRUNC.NTZ R3, R2 ;  /* 0x0000000200037305 */ /* 0x0004e4000021f000 */
[----:B--2---:R-:W-:Y:S02]  /*2b700*/  IMAD.MOV.U32 R2, RZ, RZ, RZ ;  /* 0x000000ffff027224 */ /* 0x004fe400078e00ff */
[----:B---3--:R-:W-:-:S04]  /*2b710*/  IMAD.MOV R0, RZ, RZ, -R3 ;  /* 0x000000ffff007224 */ /* 0x008fc800078e0a03 */
[----:B------:R-:W-:-:S04]  /*2b720*/  IMAD R0, R0, R9, RZ ;  /* 0x0000000900007224 */ /* 0x000fc800078e02ff */
[----:B------:R-:W-:Y:S01]  /*2b730*/  IMAD.HI.U32 R2, R3, R0, R2 ;  /* 0x0000000003027227 */ /* 0x000fe200078e0002 */
[----:B------:R-:W-:Y:S02]  /*2b740*/  IABS R0, R6 ;  /* 0x0000000600007213 */ /* 0x000fe40000000000 */
[----:B------:R-:W-:-:S03]  /*2b750*/  IABS R3, R8 ;  /* 0x0000000800037213 */ /* 0x000fc60000000000 */
[----:B------:R-:W-:Y:S01]  /*2b760*/  IMAD.HI.U32 R2, R2, R0, RZ ;  /* 0x0000000002027227 */ /* 0x000fe200078e00ff */
[----:B------:R-:W-:-:S05]  /*2b770*/  IADD3 R3, RZ, -R3, RZ ;  /* 0x80000003ff037210 */ /* 0x000fca0007ffe0ff */
[----:B------:R-:W-:-:S05]  /*2b780*/  IMAD R0, R2, R3, R0 ;  /* 0x0000000302007224 */ /* 0x000fca00078e0200 */
[----:B------:R-:W-:-:S13]  /*2b790*/  ISETP.GT.U32.AND P1, PT, R9, R0, PT ;  /* 0x000000000900720c */ /* 0x000fda0003f24070 */
[----:B------:R-:W-:Y:S02]  /*2b7a0*/  @!P1 IMAD.IADD R0, R0, 0x1, -R9 ;  /* 0x0000000100009824 */ /* 0x000fe400078e0a09 */
[----:B------:R-:W-:Y:S01]  /*2b7b0*/  @!P1 VIADD R2, R2, 0x1 ;  /* 0x0000000102029836 */ /* 0x000fe20000000000 */
[----:B------:R-:W-:Y:S02]  /*2b7c0*/  ISETP.NE.AND P1, PT, R8, RZ, PT ;  /* 0x000000ff0800720c */ /* 0x000fe40003f25270 */
[----:B------:R-:W-:Y:S02]  /*2b7d0*/  ISETP.GE.U32.AND P0, PT, R0, R9, PT ;  /* 0x000000090000720c */ /* 0x000fe40003f06070 */
[----:B------:R-:W-:Y:S02]  /*2b7e0*/  LOP3.LUT R0, R6, R8, RZ, 0x3c, !PT ;  /* 0x0000000806007212 */ /* 0x000fe400078e3cff */
[----:B------:R-:W-:Y:S02]  /*2b7f0*/  IADD3 R6, R7, 0x1000000, R6 ;  /* 0x0100000007067810 */ /* 0x000fe40007ffe006 */
[----:B------:R-:W-:-:S07]  /*2b800*/  ISETP.GE.AND P2, PT, R0, RZ, PT ;  /* 0x000000ff0000720c */ /* 0x000fce0003f46270 */
[----:B------:R-:W-:-:S04]  /*2b810*/  @P0 VIADD R2, R2, 0x1 ;  /* 0x0000000102020836 */ /* 0x000fc80000000000 */
[----:B------:R-:W-:-:S04]  /*2b820*/  IMAD.MOV.U32 R0, RZ, RZ, R2 ;  /* 0x000000ffff007224 */ /* 0x000fc800078e0002 */
[----:B------:R-:W-:Y:S01]  /*2b830*/  @!P2 IMAD.MOV R0, RZ, RZ, -R0 ;  /* 0x000000ffff00a224 */ /* 0x000fe200078e0a00 */
[----:B------:R-:W-:Y:S02]  /*2b840*/  @!P1 LOP3.LUT R0, RZ, R8, RZ, 0x33, !PT ;  /* 0x00000008ff009212 */ /* 0x000fe400078e33ff */
[----:B------:R-:W-:-:S05]  /*2b850*/  IADD3 R8, -R8, RZ, RZ ;  /* 0x000000ff08087210 */ /* 0x000fca0007ffe1ff */
[----:B------:R-:W-:-:S05]  /*2b860*/  IMAD R2, R0, R8, R6 ;  /* 0x0000000800027224 */ /* 0x000fca00078e0206 */
[----:B------:R3:W-:Y:S02]  /*2b870*/  STL [R1+0x8], R2 ;  /* 0x0000080201007387 */ /* 0x0007e40000100800 */
.L_x_1906:
[----:B------:R-:W-:-:S05]  /*2b880*/  LOP3.LUT R0, RZ, R0, RZ, 0x33, !PT ;  /* 0x00000000ff007212 */ /* 0x000fca00078e33ff */
[----:B------:R-:W-:-:S05]  /*2b890*/  IMAD.IADD R0, R4, 0x1, R0 ;  /* 0x0000000104007824 */ /* 0x000fca00078e0200 */
[----:B------:R4:W-:Y:S01]  /*2b8a0*/  STL [R1+0x4], R0 ;  /* 0x0000040001007387 */ /* 0x0009e20000100800 */
[----:B------:R-:W-:Y:S05]  /*2b8b0*/  BRA `(.L_x_1907) ;  /* 0x0000000000287947 */ /* 0x000fea0003800000 */
.L_x_1899:
[----:B------:R-:W-:Y:S01]  /*2b8c0*/  UMOV UR4, URZ ;  /* 0x0000003f00047c82 */ /* 0x000fe20008000000 */
[----:B------:R-:W-:Y:S01]  /*2b8d0*/  ULDC UR6, c[0x0][0xc3c] ;  /* 0x00030f0000067ab9 */ /* 0x000fe20000000800 */
[----:B------:R-:W-:Y:S01]  /*2b8e0*/  UMOV UR5, URZ ;  /* 0x0000003f00057c82 */ /* 0x000fe20008000000 */
[----:B------:R-:W-:Y:S01]  /*2b8f0*/  IMAD.U32 R3, RZ, RZ, UR4 ;  /* 0x00000004ff037e24 */ /* 0x000fe2000f8e00ff */
[----:B------:R2:W-:Y:S01]  /*2b900*/  STL [R1], R5 ;  /* 0x0000000501007387 */ /* 0x0005e20000100800 */
[----:B------:R-:W-:Y:S02]  /*2b910*/  IMAD.U32 R0, RZ, RZ, UR6 ;  /* 0x00000006ff007e24 */ /* 0x000fe4000f8e00ff */
[----:B------:R-:W-:Y:S01]  /*2b920*/  IMAD.U32 R2, RZ, RZ, UR5 ;  /* 0x00000005ff027e24 */ /* 0x000fe2000f8e00ff */
[----:B------:R2:W-:Y:S04]  /*2b930*/  STL [R1+0x4], R3 ;  /* 0x0000040301007387 */ /* 0x0005e80000100800 */
[----:B------:R2:W-:Y:S04]  /*2b940*/  STL [R1+0xc], R0 ;  /* 0x00000c0001007387 */ /* 0x0005e80000100800 */
[----:B------:R2:W-:Y:S02]  /*2b950*/  STL [R1+0x8], R2 ;  /* 0x0000080201007387 */ /* 0x0005e40000100800 */
.L_x_1907:
[----:B--23--:R-:W0:Y:S04]  /*2b960*/  LDL R2, [R1+0xc] ;  /* 0x00000c0001027983 */ /* 0x00ce280000100800 */
[----:B------:R-:W2:Y:S04]  /*2b970*/  LDL R3, [R1+0x8] ;  /* 0x0000080001037983 */ /* 0x000ea80000100800 */
[----:B------:R-:W3:Y:S04]  /*2b980*/  LDL R5, [R1+0x4] ;  /* 0x0000040001057983 */ /* 0x000ee80000100800 */
[----:B------:R-:W3:Y:S01]  /*2b990*/  LDL R4, [R1] ;  /* 0x0000000001047983 */ /* 0x000ee20000100800 */
[----:B----4-:R-:W4:Y:S01]  /*2b9a0*/  S2R R0, SR_TID.X ;  /* 0x0000000000007919 */ /* 0x010f220000002100 */
[----:B------:R-:W-:Y:S05]  /*2b9b0*/  WARPSYNC.ALL ;  /* 0x0000000000007948 */ /* 0x000fea0003800000 */
[----:B----4-:R-:W-:Y:S01]  /*2b9c0*/  LOP3.LUT R0, R0, 0x1f, RZ, 0xc0, !PT ;  /* 0x0000001f00007812 */ /* 0x010fe200078ec0ff */
[----:B------:R-:W-:Y:S03]  /*2b9d0*/  BAR.SYNC.DEFER_BLOCKING 0x4, 0x180 ;  /* 0x0106000000007b1d */ /* 0x000fe60000010000 */
[----:B------:R-:W-:-:S13]  /*2b9e0*/  ISETP.NE.AND P0, PT, R0, RZ, PT ;  /* 0x000000ff0000720c */ /* 0x000fda0003f05270 */
[----:B------:R-:W4:Y:S01]  /*2b9f0*/  @!P0 S2R R0, SR_CgaCtaId ;  /* 0x0000000000008919 */ /* 0x000f220000008800 */
[----:B0-----:R-:W-:Y:S02]  /*2ba00*/  MOV R7, R2 ;  /* 0x0000000200077202 */ /* 0x001fe40000000f00 */
[----:B------:R-:W-:Y:S01]  /*2ba10*/  @!P0 MOV R2, 0x400 ;  /* 0x0000040000028802 */ /* 0x000fe20000000f00 */
[----:B--2---:R-:W-:-:S03]  /*2ba20*/  IMAD.MOV.U32 R6, RZ, RZ, R3 ;  /* 0x000000ffff067224 */ /* 0x004fc600078e0003 */
[----:B----4-:R-:W-:-:S05]  /*2ba30*/  @!P0 LEA R19, R0, R2, 0x18 ;  /* 0x0000000200138211 */ /* 0x010fca00078ec0ff */
[----:B---3--:R0:W-:Y:S01]  /*2ba40*/  @!P0 STS.128 [R19+0x2a8d0], R4 ;  /* 0x02a8d00413008388 */ /* 0x0081e20000000c00 */
[----:B------:R-:W-:Y:S06]  /*2ba50*/  BAR.ARV 0x5, 0x180 ;  /* 0x0146000000007b1d */ /* 0x000fec0000002000 */
.L_x_1896:
[----:B--2---:R-:W2:Y:S01]  /*2ba60*/  LDL R0, [R1+0xc] ;  /* 0x00000c0001007983 */ /* 0x004ea20000100800 */
[----:B------:R-:W-:Y:S02]  /*2ba70*/  ULDC UR4, c[0x0][0xc3c] ;  /* 0x00030f0000047ab9 */ /* 0x000fe40000000800 */
[----:B--2---:R-:W-:-:S13]  /*2ba80*/  ISETP.GE.AND P0, PT, R0, UR4, PT ;  /* 0x0000000400007c0c */ /* 0x004fda000bf06270 */
[----:B------:R-:W-:Y:S05]  /*2ba90*/  @!P0 BRA `(.L_x_1908) ;  /* 0xffffff84005c8947 */ /* 0x000fea000383ffff */
[----:B------:R-:W-:Y:S05]  /*2baa0*/  BSYNC B8 ;  /* 0x0000000000087941 */ /* 0x000fea0003800000 */
.L_x_1748:
[----:B----4-:R-:W2:Y:S01]  /*2bab0*/  LDL.LU R0, [R1+0x58] ;  /* 0x0000580001007983 */ /* 0x010ea20000300800 */
[----:B------:R-:W-:Y:S01]  /*2bac0*/  BSSY B0, `(.L_x_1909) ;  /* 0x000000b000007945 */ /* 0x000fe20003800000 */
[----:B0--3--:R-:W0:Y:S01]  /*2bad0*/  S2R R5, SR_CgaCtaId ;  /* 0x0000000000057919 */ /* 0x009e220000008800 */
[----:B--2---:R-:W-:-:S05]  /*2bae0*/  VIADD R0, R0, 0x1 ;  /* 0x0000000100007836 */ /* 0x004fca0000000000 */
[----:B-1----:R-:W-:-:S04]  /*2baf0*/  LEA.HI R2, R0, R0, RZ, 0x1 ;  /* 0x0000000000027211 */ /* 0x002fc800078f08ff */
[----:B------:R-:W-:-:S05]  /*2bb00*/  LOP3.LUT R3, R2, 0xfffffffe, RZ, 0xc0, !PT ;  /* 0xfffffffe02037812 */ /* 0x000fca00078ec0ff */
[----:B------:R-:W-:Y:S01]  /*2bb10*/  IMAD.IADD R3, R0, 0x1, -R3 ;  /* 0x0000000100037824 */ /* 0x000fe200078e0a03 */
[----:B------:R-:W-:-:S04]  /*2bb20*/  MOV R0, 0x400 ;  /* 0x0000040000007802 */ /* 0x000fc80000000f00 */
[----:B0-----:R-:W-:Y:S02]  /*2bb30*/  LEA R0, R5, R0, 0x18 ;  /* 0x0000000005007211 */ /* 0x001fe400078ec0ff */
[----:B------:R-:W-:-:S04]  /*2bb40*/  SHF.L.U32 R3, R3, 0x1f, RZ ;  /* 0x0000001f03037819 */ /* 0x000fc800000006ff */
[----:B------:R-:W0:Y:S02]  /*2bb50*/  SYNCS.PHASECHK.TRANS64.TRYWAIT P0, [R0+URZ+0x2a820], R3 ;  /* 0x02a82003000075a7 */ /* 0x000e24000800017f */
[----:B0-----:R-:W-:Y:S05]  /*2bb60*/  @!P0 BRA `(.L_x_1910) ;  /* 0x0000002c00308947 */ /* 0x001fea0003800000 */
.L_x_2017:
[----:B------:R-:W-:Y:S05]  /*2bb70*/  BSYNC B0 ;  /* 0x0000000000007941 */ /* 0x000fea0003800000 */
.L_x_1909:
[----:B------:R-:W-:-:S03]  /*2bb80*/  UMOV UR4, 0xffffffff ;  /* 0xffffffff00047882 */ /* 0x000fc60000000000 */
[----:B------:R-:W-:Y:S05]  /*2bb90*/  BRA.DIV UR4, `(.L_x_1911) ;  /* 0x0000002e04387947 */ /* 0x000fea000b800000 */
[----:B------:R-:W1:Y:S02]  /*2bba0*/  S2R R2, SR_TID.X ;  /* 0x0000000000027919 */ /* 0x000e640000002100 */
[----:B-1----:R-:W-:-:S04]  /*2bbb0*/  SHF.R.U32.HI R2, RZ, 0x5, R2 ;  /* 0x00000005ff027819 */ /* 0x002fc80000011602 */
[----:B------:R-:W-:-:S05]  /*2bbc0*/  LOP3.LUT R2, R2, 0x3, RZ, 0xc0, !PT ;  /* 0x0000000302027812 */ /* 0x000fca00078ec0ff */
[----:B------:R1:W2:Y:S02]  /*2bbd0*/  SHFL.IDX PT, R14, R2, RZ, 0x1f ;  /* 0x00001fff020e7589 */ /* 0x0002a400000e0000 */
.L_x_2020:
[----:B--2---:R-:W-:-:S13]  /*2bbe0*/  ISETP.NE.AND P0, PT, R14, RZ, PT ;  /* 0x000000ff0e00720c */ /* 0x004fda0003f05270 */
[----:B------:R-:W-:Y:S05]  /*2bbf0*/  @P0 BRA `(.L_x_1445) ;  /* 0x00000000009c0947 */ /* 0x000fea0003800000 */
[----:B------:R-:W-:-:S03]  /*2bc00*/  UMOV UR4, 0xffffffff ;  /* 0xffffffff00047882 */ /* 0x000fc60000000000 */
[----:B------:R-:W-:Y:S05]  /*2bc10*/  BRA.DIV UR4, `(.L_x_1912) ;  /* 0x0000002e044c7947 */ /* 0x000fea000b800000 */
[----:B------:R-:W-:-:S13]  /*2bc20*/  ELECT P6, URZ, PT ;  /* 0x00000000003f782f */ /* 0x000fda00038c0000 */
.L_x_2023:
        /* <DEDUP_REMOVED lines=8> */
.L_x_1913:
[----:B0-----:R-:W2:Y:S04]  /*2bcb0*/  LDL R3, [R1+0x10] ;  /* 0x0000100001037983 */ /* 0x001ea80000100800 */
[----:B------:R-:W3:Y:S01]  /*2bcc0*/  LDL.LU R7, [R1+0x18] ;  /* 0x0000180001077983 */ /* 0x000ee20000300800 */
[----:B------:R-:W-:-:S04]  /*2bcd0*/  VIADD R2, R0, 0x2a840 ;  /* 0x0002a84000027836 */ /* 0x000fc80000000000 */
[C---:B--2---:R-:W-:Y:S01]  /*2bce0*/  IMAD R6, R3.reuse, 0x8, R2 ;  /* 0x0000000803067824 */ /* 0x044fe200078e0202 */
[----:B------:R-:W-:Y:S02]  /*2bcf0*/  IADD3 R3, R3, 0x1, RZ ;  /* 0x0000000103037810 */ /* 0x000fe40007ffe0ff */
[----:B---3--:R-:W-:Y:S02]  /*2bd00*/  SHF.L.U32 R5, R7, 0x1f, RZ ;  /* 0x0000001f07057819 */ /* 0x008fe400000006ff */
[C---:B------:R-:W-:Y:S02]  /*2bd10*/  ISETP.NE.AND P1, PT, R3.reuse, 0x2, PT ;  /* 0x000000020300780c */ /* 0x040fe40003f25270 */
[----:B------:R-:W0:Y:S02]  /*2bd20*/  SYNCS.PHASECHK.TRANS64.TRYWAIT P0, [R6+URZ], R5 ;  /* 0x00000005060075a7 */ /* 0x000e24000800017f */
[----:B------:R-:W-:Y:S02]  /*2bd30*/  SEL R4, RZ, 0x1, P1 ;  /* 0x00000001ff047807 */ /* 0x000fe40000800000 */
[----:B------:R-:W-:-:S02]  /*2bd40*/  SEL R3, R3, RZ, P1 ;  /* 0x000000ff03037207 */ /* 0x000fc40000800000 */
[----:B------:R-:W-:-:S03]  /*2bd50*/  LOP3.LUT R4, R7, R4, RZ, 0x3c, !PT ;  /* 0x0000000407047212 */ /* 0x000fc600078e3cff */
[----:B------:R-:W-:Y:S01]  /*2bd60*/  IMAD R7, R3, 0x8, R2 ;  /* 0x0000000803077824 */ /* 0x000fe200078e0202 */
[----:B------:R-:W-:Y:S01]  /*2bd70*/  SHF.L.U32 R2, R4, 0x1f, RZ ;  /* 0x0000001f04027819 */ /* 0x000fe200000006ff */
[----:B0-----:R-:W-:Y:S06]  /*2bd80*/  @!P0 BRA `(.L_x_1914) ;  /* 0x0000002c00108947 */ /* 0x001fec0003800000 */
.L_x_2024:
[----:B------:R-:W1:Y:S02]  /*2bd90*/  SYNCS.PHASECHK.TRANS64.TRYWAIT P0, [R7+URZ], R2 ;  /* 0x00000002070075a7 */ /* 0x000e64000800017f */
[----:B-1----:R-:W-:Y:S05]  /*2bda0*/  @!P0 BRA `(.L_x_1915) ;  /* 0x0000002c001c8947 */ /* 0x002fea0003800000 */
.L_x_2025:
[----:B------:R-:W-:Y:S05]  /*2bdb0*/  @!P2 BRA `(.L_x_1916) ;  /* 0x000000000004a947 */ /* 0x000fea0003800000 */
[----:B------:R-:W-:Y:S01]  /*2bdc0*/  BPT.TRAP 0x1 ;  /* 0x000000040000795c */ /* 0x000fe20000300000 */
.L_x_1916:
[----:B------:R-:W2:Y:S01]  /*2bdd0*/  LDL.LU R4, [R1+0x10] ;  /* 0x0000100001047983 */ /* 0x000ea20000300800 */
[----:B------:R-:W-:-:S04]  /*2bde0*/  VIADD R0, R0, 0x2a860 ;  /* 0x0002a86000007836 */ /* 0x000fc80000000000 */
[----:B--2---:R-:W-:-:S04]  /*2bdf0*/  IMAD R4, R4, 0x8, R0 ;  /* 0x0000000804047824 */ /* 0x004fc800078e0200 */
[----:B------:R-:W2:Y:S02]  /*2be00*/  SYNCS.PHASECHK.TRANS64.TRYWAIT P0, [R4+URZ], R5 ;  /* 0x00000005040075a7 */ /* 0x000ea4000800017f */
[----:B--2---:R-:W-:Y:S05]  /*2be10*/  @!P0 BRA `(.L_x_1917) ;  /* 0x0000002c00148947 */ /* 0x004fea0003800000 */
.L_x_2026:
[----:B------:R-:W-:-:S07]  /*2be20*/  IMAD R3, R3, 0x8, R0 ;  /* 0x0000000803037824 */ /* 0x000fce00078e0200 */
.L_x_1918:
[----:B---3--:R3:W4:Y:S02]  /*2be30*/  SYNCS.PHASECHK.TRANS64.TRYWAIT P0, [R3+URZ], R2 ;  /* 0x00000002030075a7 */ /* 0x008724000800017f */
[----:B----4-:R-:W-:Y:S05]  /*2be40*/  @!P0 NANOSLEEP.SYNCS 0x989680 ;  /* 0x009896800000895d */ /* 0x010fea0003900000 */
[----:B------:R-:W4:Y:S02]  /*2be50*/  @!P0 SYNCS.PHASECHK.TRANS64 P0, [R3+URZ], R2 ;  /* 0x00000002030085a7 */ /* 0x000f24000800007f */
[----:B----4-:R-:W-:Y:S05]  /*2be60*/  @!P0 BRA `(.L_x_1918) ;  /* 0xfffffffc00f08947 */ /* 0x010fea000383ffff */
.L_x_1445:
[----:B------:R-:W-:Y:S05]  /*2be70*/  BSYNC B9 ;  /* 0x0000000000097941 */ /* 0x000fea0003800000 */
.L_x_1442:
[----:B------:R-:W-:Y:S05]  /*2be80*/  EXIT ;  /* 0x000000000000794d */ /* 0x000fea0003800000 */
.L_x_1473:
[----:B0-----:R0:W1:Y:S02]  /*2be90*/  SYNCS.PHASECHK.TRANS64.TRYWAIT P5, [R3+URZ+0x2a890], R0 ;  /* 0x02a89000030075a7 */ /* 0x00106400080a017f */
[----:B-1----:R-:W-:Y:S05]  /*2bea0*/  @!P5 NANOSLEEP.SYNCS 0x989680 ;  /* 0x009896800000d95d */ /* 0x002fea0003900000 */
[----:B------:R-:W1:Y:S02]  /*2beb0*/  @!P5 SYNCS.PHASECHK.TRANS64 P5, [R3+URZ+0x2a890], R0 ;  /* 0x02a890000300d5a7 */ /* 0x000e6400080a007f */
[----:B-1----:R-:W-:Y:S05]  /*2bec0*/  @!P5 BRA `(.L_x_1473) ;  /* 0xfffffffc00f0d947 */ /* 0x002fea000383ffff */
[----:B------:R-:W-:Y:S05]  /*2bed0*/  BRA `(.L_x_1919) ;  /* 0xfffffd8000187947 */ /* 0x000fea000383ffff */
.L_x_1527:
[----:B-1----:R1:W2:Y:S02]  /*2bee0*/  SYNCS.PHASECHK.TRANS64.TRYWAIT P5, [R3+URZ+0x2a890], R0 ;  /* 0x02a89000030075a7 */ /* 0x0022a400080a017f */
[----:B--2---:R-:W-:Y:S05]  /*2bef0*/  @!P5 NANOSLEEP.SYNCS 0x989680 ;  /* 0x009896800000d95d */ /* 0x004fea0003900000 */
[----:B------:R-:W2:Y:S02]  /*2bf00*/  @!P5 SYNCS.PHASECHK.TRANS64 P5, [R3+URZ+0x2a890], R0 ;  /* 0x02a890000300d5a7 */ /* 0x000ea400080a007f */
[----:B--2---:R-:W-:Y:S05]  /*2bf10*/  @!P5 BRA `(.L_x_1527) ;  /* 0xfffffffc00f0d947 */ /* 0x004fea000383ffff */
[----:B------:R-:W-:Y:S05]  /*2bf20*/  BRA `(.L_x_1920) ;  /* 0xfffffdb000f47947 */ /* 0x000fea000383ffff */
.L_x_1552:
[----:B0-----:R0:W1:Y:S02]  /*2bf30*/  SYNCS.PHASECHK.TRANS64.TRYWAIT P4, [R3+URZ+0x2a890], R0 ;  /* 0x02a89000030075a7 */ /* 0x001064000808017f */
[----:B-1----:R-:W-:Y:S05]  /*2bf40*/  @!P4 NANOSLEEP.SYNCS 0x989680 ;  /* 0x009896800000c95d */ /* 0x002fea0003900000 */
[----:B------:R-:W1:Y:S02]  /*2bf50*/  @!P4 SYNCS.PHASECHK.TRANS64 P4, [R3+URZ+0x2a890], R0 ;  /* 0x02a890000300c5a7 */ /* 0x000e64000808007f */
[----:B-1----:R-:W-:Y:S05]  /*2bf60*/  @!P4 BRA `(.L_x_1552) ;  /* 0xfffffffc00f0c947 */ /* 0x002fea000383ffff */
[----:B------:R-:W-:Y:S05]  /*2bf70*/  BRA `(.L_x_1921) ;  /* 0xfffffde400487947 */ /* 0x000fea000383ffff */
.L_x_1558:
[----:B0-----:R0:W1:Y:S02]  /*2bf80*/  SYNCS.PHASECHK.TRANS64.TRYWAIT P4, [R3+URZ+0x2a8b0], R0 ;  /* 0x02a8b000030075a7 */ /* 0x001064000808017f */
[----:B-1----:R-:W-:Y:S05]  /*2bf90*/  @!P4 NANOSLEEP.SYNCS 0x989680 ;  /* 0x009896800000c95d */ /* 0x002fea0003900000 */
[----:B------:R-:W1:Y:S02]  /*2bfa0*/  @!P4 SYNCS.PHASECHK.TRANS64 P4, [R3+URZ+0x2a8b0], R0 ;  /* 0x02a8b0000300c5a7 */ /* 0x000e64000808007f */
[----:B-1----:R-:W-:Y:S05]  /*2bfb0*/  @!P4 BRA `(.L_x_1558) ;  /* 0xfffffffc00f0c947 */ /* 0x002fea000383ffff */
[----:B------:R-:W-:Y:S05]  /*2bfc0*/  BRA `(.L_x_1922) ;  /* 0xfffffde800487947 */ /* 0x000fea000383ffff */
.L_x_1586:
        /* <DEDUP_REMOVED lines=8> */
.L_x_1924:
[----:B------:R-:W-:Y:S05]  /*2c050*/  BSYNC B1 ;  /* 0x0000000000017941 */ /* 0x000fea0003800000 */
.L_x_1923:
[----:B------:R-:W-:Y:S01]  /*2c060*/  IMAD.MOV.U32 R13, RZ, RZ, R32 ;  /* 0x000000ffff0d7224 */ /* 0x000fe200078e0020 */
[----:B------:R-:W-:Y:S01]  /*2c070*/  MOV R11, 0x1c1f ;  /* 0x00001c1f000b7802 */ /* 0x000fe20000000f00 */
[----:B------:R-:W-:Y:S02]  /*2c080*/  IMAD.MOV.U32 R12, RZ, RZ, RZ ;  /* 0x000000ffff0c7224 */ /* 0x000fe400078e00ff */
[----:B------:R-:W-:Y:S02]  /*2c090*/  IMAD.MOV.U32 R15, RZ, RZ, -0x1 ;  /* 0xffffffffff0f7424 */ /* 0x000fe400078e00ff */
[----:B------:R-:W-:-:S07]  /*2c0a0*/  IMAD.MOV.U32 R7, RZ, RZ, R14 ;  /* 0x000000ffff077224 */ /* 0x000fce00078e000e */
[----:B------:R-:W-:Y:S05]  /*2c0b0*/  WARPSYNC.COLLECTIVE R15, `(.L_x_1925) ;  /* 0x000000000f087348 */ /* 0x000fea0003c00000 */
[----:B------:R0:W1:Y:S02]  /*2c0c0*/  SHFL.IDX P6, R14, R13, R12, R11 ;  /* 0x0000000c0d0e7389 */ /* 0x00006400000c000b */
[----:B01----:R-:W-:Y:S01]  /*2c0d0*/  ENDCOLLECTIVE ;  /* 0x000000000000791b */ /* 0x003fe20003800000 */
.L_x_1925:
[----:B------:R-:W-:Y:S02]  /*2c0e0*/  IMAD.MOV.U32 R13, RZ, RZ, R63 ;  /* 0x000000ffff0d7224 */ /* 0x000fe400078e003f */
[----:B------:R-:W-:-:S07]  /*2c0f0*/  IMAD.MOV.U32 R6, RZ, RZ, R14 ;  /* 0x000000ffff067224 */ /* 0x000fce00078e000e */
[----:B------:R-:W-:Y:S05]  /*2c100*/  WARPSYNC.COLLECTIVE R15, `(.L_x_1926) ;  /* 0x000000000f087348 */ /* 0x000fea0003c00000 */
[----:B------:R0:W1:Y:S02]  /*2c110*/  SHFL.IDX P6, R14, R13, R12, R11 ;  /* 0x0000000c0d0e7389 */ /* 0x00006400000c000b */
[----:B01----:R-:W-:Y:S01]  /*2c120*/  ENDCOLLECTIVE ;  /* 0x000000000000791b */ /* 0x003fe20003800000 */
.L_x_1926:
[----:B------:R-:W-:Y:S02]  /*2c130*/  IMAD.MOV.U32 R13, RZ, RZ, R3 ;  /* 0x000000ffff0d7224 */ /* 0x000fe400078e0003 */
[----:B------:R-:W-:-:S07]  /*2c140*/  IMAD.MOV.U32 R9, RZ, RZ, R14 ;  /* 0x000000ffff097224 */ /* 0x000fce00078e000e */
[----:B------:R-:W-:Y:S05]  /*2c150*/  WARPSYNC.COLLECTIVE R15, `(.L_x_1927) ;  /* 0x000000000f087348 */ /* 0x000fea0003c00000 */
[----:B------:R0:W1:Y:S02]  /*2c160*/  SHFL.IDX P6, R14, R13, R12, R11 ;  /* 0x0000000c0d0e7389 */ /* 0x00006400000c000b */
[----:B01----:R-:W-:Y:S01]  /*2c170*/  ENDCOLLECTIVE ;  /* 0x000000000000791b */ /* 0x003fe20003800000 */
.L_x_1927:
[----:B------:R-:W-:Y:S01]  /*2c180*/  MOV R8, R14 ;  /* 0x0000000e00087202 */ /* 0x000fe20000000f00 */
[----:B------:R-:W-:Y:S06]  /*2c190*/  BRA `(.L_x_1928) ;  /* 0xfffffdfc00107947 */ /* 0x000fec000383ffff */
.L_x_1589:
[----:B------:R-:W-:Y:S01]  /*2c1a0*/  BSSY B1, `(.L_x_1929) ;  /* 0x0000008000017945 */ /* 0x000fe20003800000 */
[----:B------:R-:W-:Y:S02]  /*2c1b0*/  IMAD.MOV.U32 R13, RZ, RZ, R0 ;  /* 0x000000ffff0d7224 */ /* 0x000fe400078e0000 */
[----:B------:R-:W-:Y:S02]  /*2c1c0*/  IMAD.MOV.U32 R12, RZ, RZ, 0x1 ;  /* 0x00000001ff0c7424 */ /* 0x000fe400078e00ff */
[----:B------:R-:W-:Y:S02]  /*2c1d0*/  IMAD.MOV.U32 R11, RZ, RZ, 0x1c1f ;  /* 0x00001c1fff0b7424 */ /* 0x000fe400078e00ff */
[----:B------:R-:W-:-:S07]  /*2c1e0*/  IMAD.MOV.U32 R15, RZ, RZ, -0x1 ;  /* 0xffffffffff0f7424 */ /* 0x000fce00078e00ff */
[----:B0--34-:R-:W-:Y:S05]  /*2c1f0*/  WARPSYNC.COLLECTIVE R15, `(.L_x_1930) ;  /* 0x000000000f087348 */ /* 0x019fea0003c00000 */
[----:B------:R1:W2:Y:S02]  /*2c200*/  SHFL.IDX P6, R14, R13, R12, R11 ;  /* 0x0000000c0d0e7389 */ /* 0x0002a400000c000b */
[----:B01234-:R-:W-:Y:S01]  /*2c210*/  ENDCOLLECTIVE ;  /* 0x000000000000791b */ /* 0x01ffe20003800000 */
.L_x_1930:
[----:B------:R-:W-:Y:S05]  /*2c220*/  BSYNC B1 ;  /* 0x0000000000017941 */ /* 0x000fea0003800000 */
.L_x_1929:
[----:B------:R-:W-:Y:S01]  /*2c230*/  MOV R13, R32 ;  /* 0x00000020000d7202 */ /* 0x000fe20000000f00 */
[----:B------:R-:W-:Y:S02]  /*2c240*/  IMAD.MOV.U32 R12, RZ, RZ, 0x1 ;  /* 0x00000001ff0c7424 */ /* 0x000fe400078e00ff */
[----:B------:R-:W-:Y:S02]  /*2c250*/  IMAD.MOV.U32 R11, RZ, RZ, 0x1c1f ;  /* 0x00001c1fff0b7424 */ /* 0x000fe400078e00ff */
[----:B------:R-:W-:Y:S02]  /*2c260*/  IMAD.MOV.U32 R15, RZ, RZ, -0x1 ;  /* 0xffffffffff0f7424 */ /* 0x000fe400078e00ff */
[----:B------:R-:W-:-:S07]  /*2c270*/  IMAD.MOV.U32 R0, RZ, RZ, R14 ;  /* 0x000000ffff007224 */ /* 0x000fce00078e000e */
[----:B------:R-:W-:Y:S05]  /*2c280*/  WARPSYNC.COLLECTIVE R15, `(.L_x_1931) ;  /* 0x000000000f087348 */ /* 0x000fea0003c00000 */
[----:B------:R0:W1:Y:S02]  /*2c290*/  SHFL.IDX P6, R14, R13, R12, R11 ;  /* 0x0000000c0d0e7389 */ /* 0x00006400000c000b */
[----:B01----:R-:W-:Y:S01]  /*2c2a0*/  ENDCOLLECTIVE ;  /* 0x000000000000791b */ /* 0x003fe20003800000 */
.L_x_1931:
[----:B------:R-:W-:Y:S02]  /*2c2b0*/  IMAD.MOV.U32 R13, RZ, RZ, R63 ;  /* 0x000000ffff0d7224 */ /* 0x000fe400078e003f */
[----:B------:R-:W-:-:S07]  /*2c2c0*/  IMAD.MOV.U32 R65, RZ, RZ, R14 ;  /* 0x000000ffff417224 */ /* 0x000fce00078e000e */
[----:B------:R-:W-:Y:S05]  /*2c2d0*/  WARPSYNC.COLLECTIVE R15, `(.L_x_1932) ;  /* 0x000000000f087348 */ /* 0x000fea0003c00000 */
[----:B------:R0:W1:Y:S02]  /*2c2e0*/  SHFL.IDX P6, R14, R13, R12, R11 ;  /* 0x0000000c0d0e7389 */ /* 0x00006400000c000b */
[----:B01----:R-:W-:Y:S01]  /*2c2f0*/  ENDCOLLECTIVE ;  /* 0x000000000000791b */ /* 0x003fe20003800000 */
.L_x_1932:
[----:B------:R-:W-:Y:S01]  /*2c300*/  IMAD.MOV.U32 R13, RZ, RZ, R3 ;  /* 0x000000ffff0d7224 */ /* 0x000fe200078e0003 */
[----:B------:R-:W-:-:S07]  /*2c310*/  MOV R63, R14 ;  /* 0x0000000e003f7202 */ /* 0x000fce0000000f00 */
[----:B------:R-:W-:Y:S05]  /*2c320*/  WARPSYNC.COLLECTIVE R15, `(.L_x_1933) ;  /* 0x000000000f087348 */ /* 0x000fea0003c00000 */
[----:B------:R0:W1:Y:S02]  /*2c330*/  SHFL.IDX P6, R14, R13, R12, R11 ;  /* 0x0000000c0d0e7389 */ /* 0x00006400000c000b */
[----:B01----:R-:W-:Y:S01]  /*2c340*/  ENDCOLLECTIVE ;  /* 0x000000000000791b */ /* 0x003fe20003800000 */
.L_x_1933:
[----:B------:R-:W-:Y:S01]  /*2c350*/  IMAD.MOV.U32 R62, RZ, RZ, R14 ;  /* 0x000000ffff3e7224 */ /* 0x000fe200078e000e */
[----:B------:R-:W-:Y:S06]  /*2c360*/  BRA `(.L_x_1934) ;  /* 0xfffffe0000987947 */ /* 0x000fec000383ffff */
.L_x_1593:
[----:B0-----:R0:W1:Y:S02]  /*2c370*/  SYNCS.PHASECHK.TRANS64.TRYWAIT P0, [R2+URZ+0x2a800], R5 ;  /* 0x02a80005020075a7 */ /* 0x001064000800017f */
[----:B-1----:R-:W-:Y:S05]  /*2c380*/  @!P0 NANOSLEEP.SYNCS 0x989680 ;  /* 0x009896800000895d */ /* 0x002fea0003900000 */
[----:B------:R-:W1:Y:S02]  /*2c390*/  @!P0 SYNCS.PHASECHK.TRANS64 P0, [R2+URZ+0x2a800], R5 ;  /* 0x02a80005020085a7 */ /* 0x000e64000800007f */
[----:B-1----:R-:W-:Y:S05]  /*2c3a0*/  @!P0 BRA `(.L_x_1593) ;  /* 0xfffffffc00f08947 */ /* 0x002fea000383ffff */
[----:B------:R-:W-:Y:S05]  /*2c3b0*/  BRA `(.L_x_1935) ;  /* 0xfffffe0800b07947 */ /* 0x000fea000383ffff */
.L_x_1617:
[----:B------:R-:W-:Y:S01]  /*2c3c0*/  BSSY B1, `(.L_x_1936) ;  /* 0x0000008000017945 */ /* 0x000fe20003800000 */
[----:B------:R-:W-:Y:S01]  /*2c3d0*/  IMAD.MOV.U32 R13, RZ, RZ, R61 ;  /* 0x000000ffff0d7224 */ /* 0x000fe200078e003d */
[----:B------:R-:W-:Y:S01]  /*2c3e0*/  MOV R15, 0xffffffff ;  /* 0xffffffff000f7802 */ /* 0x000fe20000000f00 */
[----:B------:R-:W-:Y:S02]  /*2c3f0*/  IMAD.MOV.U32 R12, RZ, RZ, RZ ;  /* 0x000000ffff0c7224 */ /* 0x000fe400078e00ff */
[----:B------:R-:W-:-:S07]  /*2c400*/  IMAD.MOV.U32 R11, RZ, RZ, 0x1c1f ;  /* 0x00001c1fff0b7424 */ /* 0x000fce00078e00ff */
[----:B------:R-:W-:Y:S05]  /*2c410*/  WARPSYNC.COLLECTIVE R15, `(.L_x_1937) ;  /* 0x000000000f087348 */ /* 0x000fea0003c00000 */
[----:B------:R0:W1:Y:S02]  /*2c420*/  SHFL.IDX P6, R14, R13, R12, R11 ;  /* 0x0000000c0d0e7389 */ /* 0x00006400000c000b */
[----:B01----:R-:W-:Y:S01]  /*2c430*/  ENDCOLLECTIVE ;  /* 0x000000000000791b */ /* 0x003fe20003800000 */
.L_x_1937:
[----:B------:R-:W-:Y:S05]  /*2c440*/  BSYNC B1 ;  /* 0x0000000000017941 */ /* 0x000fea0003800000 */
.L_x_1936:
[----:B------:R-:W-:Y:S02]  /*2c450*/  IMAD.MOV.U32 R13, RZ, RZ, R3 ;  /* 0x000000ffff0d7224 */ /* 0x000fe400078e0003 */
[----:B------:R-:W-:Y:S02]  /*2c460*/  IMAD.MOV.U32 R12, RZ, RZ, RZ ;  /* 0x000000ffff0c7224 */ /* 0x000fe400078e00ff */
[----:B------:R-:W-:Y:S02]  /*2c470*/  IMAD.MOV.U32 R11, RZ, RZ, 0x1c1f ;  /* 0x00001c1fff0b7424 */ /* 0x000fe400078e00ff */
[----:B------:R-:W-:Y:S02]  /*2c480*/  IMAD.MOV.U32 R15, RZ, RZ, -0x1 ;  /* 0xffffffffff0f7424 */ /* 0x000fe400078e00ff */
[----:B------:R-:W-:-:S07]  /*2c490*/  IMAD.MOV.U32 R7, RZ, RZ, R14 ;  /* 0x000000ffff077224 */ /* 0x000fce00078e000e */
[----:B------:R-:W-:Y:S05]  /*2c4a0*/  WARPSYNC.COLLECTIVE R15, `(.L_x_1938) ;  /* 0x000000000f087348 */ /* 0x000fea0003c00000 */
[----:B------:R0:W1:Y:S02]  /*2c4b0*/  SHFL.IDX P6, R14, R13, R12, R11 ;  /* 0x0000000c0d0e7389 */ /* 0x00006400000c000b */
[----:B01----:R-:W-:Y:S01]  /*2c4c0*/  ENDCOLLECTIVE ;  /* 0x000000000000791b */ /* 0x003fe20003800000 */
.L_x_1938:
[----:B------:R-:W-:Y:S01]  /*2c4d0*/  IMAD.MOV.U32 R13, RZ, RZ, R67 ;  /* 0x000000ffff0d7224 */ /* 0x000fe200078e0043 */
[----:B------:R-:W-:-:S07]  /*2c4e0*/  MOV R6, R14 ;  /* 0x0000000e00067202 */ /* 0x000fce0000000f00 */
[----:B------:R-:W-:Y:S05]  /*2c4f0*/  WARPSYNC.COLLECTIVE R15, `(.L_x_1939) ;  /* 0x000000000f087348 */ /* 0x000fea0003c00000 */
[----:B------:R0:W1:Y:S02]  /*2c500*/  SHFL.IDX P6, R14, R13, R12, R11 ;  /* 0x0000000c0d0e7389 */ /* 0x00006400000c000b */
[----:B01----:R-:W-:Y:S01]  /*2c510*/  ENDCOLLECTIVE ;  /* 0x000000000000791b */ /* 0x003fe20003800000 */
.L_x_1939:
[----:B------:R-:W-:Y:S02]  /*2c520*/  IMAD.MOV.U32 R13, RZ, RZ, R0 ;  /* 0x000000ffff0d7224 */ /* 0x000fe400078e0000 */
[----:B------:R-:W-:-:S07]  /*2c530*/  IMAD.MOV.U32 R4, RZ, RZ, R14 ;  /* 0x000000ffff047224 */ /* 0x000fce00078e000e */
[----:B------:R-:W-:Y:S05]  /*2c540*/  WARPSYNC.COLLECTIVE R15, `(.L_x_1940) ;  /* 0x000000000f087348 */ /* 0x000fea0003c00000 */
[----:B------:R0:W1:Y:S02]  /*2c550*/  SHFL.IDX P6, R14, R13, R12, R11 ;  /* 0x0000000c0d0e7389 */ /* 0x00006400000c000b */
[----:B01----:R-:W-:Y:S01]  /*2c560*/  ENDCOLLECTIVE ;  /* 0x000000000000791b */ /* 0x003fe20003800000 */
.L_x_1940:
[----:B------:R-:W-:Y:S05]  /*2c570*/  BRA `(.L_x_1941) ;  /* 0xfffffe2c00807947 */ /* 0x000fea000383ffff */
.L_x_1620:
[----:B------:R-:W-:Y:S01]  /*2c580*/  BSSY B1, `(.L_x_1942) ;  /* 0x0000008000017945 */ /* 0x000fe20003800000 */
[----:B------:R-:W-:Y:S01]  /*2c590*/  IMAD.MOV.U32 R13, RZ, RZ, R61 ;  /* 0x000000ffff0d7224 */ /* 0x000fe200078e003d */
[----:B------:R-:W-:Y:S01]  /*2c5a0*/  MOV R11, 0x1c1f ;  /* 0x00001c1f000b7802 */ /* 0x000fe20000000f00 */
[----:B------:R-:W-:Y:S02]  /*2c5b0*/  IMAD.MOV.U32 R12, RZ, RZ, 0x1 ;  /* 0x00000001ff0c7424 */ /* 0x000fe400078e00ff */
[----:B------:R-:W-:-:S07]  /*2c5c0*/  IMAD.MOV.U32 R15, RZ, RZ, -0x1 ;  /* 0xffffffffff0f7424 */ /* 0x000fce00078e00ff */
[----:B0-----:R-:W-:Y:S05]  /*2c5d0*/  WARPSYNC.COLLECTIVE R15, `(.L_x_1943) ;  /* 0x000000000f087348 */ /* 0x001fea0003c00000 */
[----:B------:R1:W2:Y:S02]  /*2c5e0*/  SHFL.IDX P6, R14, R13, R12, R11 ;  /* 0x0000000c0d0e7389 */ /* 0x0002a400000c000b */
[----:B012---:R-:W-:Y:S01]  /*2c5f0*/  ENDCOLLECTIVE ;  /* 0x000000000000791b */ /* 0x007fe20003800000 */
.L_x_1943:
[----:B------:R-:W-:Y:S05]  /*2c600*/  BSYNC B1 ;  /* 0x0000000000017941 */ /* 0x000fea0003800000 */
.L_x_1942:
[----:B------:R-:W-:Y:S01]  /*2c610*/  IMAD.MOV.U32 R13, RZ, RZ, R3 ;  /* 0x000000ffff0d7224 */ /* 0x000fe200078e0003 */
[----:B------:R-:W-:Y:S01]  /*2c620*/  MOV R15, 0xffffffff ;  /* 0xffffffff000f7802 */ /* 0x000fe20000000f00 */
[----:B------:R-:W-:Y:S02]  /*2c630*/  IMAD.MOV.U32 R12, RZ, RZ, 0x1 ;  /* 0x00000001ff0c7424 */ /* 0x000fe400078e00ff */
[----:B------:R-:W-:Y:S02]  /*2c640*/  IMAD.MOV.U32 R11, RZ, RZ, 0x1c1f ;  /* 0x00001c1fff0b7424 */ /* 0x000fe400078e00ff */
[----:B------:R-:W-:-:S07]  /*2c650*/  IMAD.MOV.U32 R61, RZ, RZ, R14 ;  /* 0x000000ffff3d7224 */ /* 0x000fce00078e000e */
[----:B------:R-:W-:Y:S05]  /*2c660*/  WARPSYNC.COLLECTIVE R15, `(.L_x_1944) ;  /* 0x000000000f087348 */ /* 0x000fea0003c00000 */
[----:B------:R0:W1:Y:S02]  /*2c670*/  SHFL.IDX P6, R14, R13, R12, R11 ;  /* 0x0000000c0d0e7389 */ /* 0x00006400000c000b */
[----:B01----:R-:W-:Y:S01]  /*2c680*/  ENDCOLLECTIVE ;  /* 0x000000000000791b */ /* 0x003fe20003800000 */
.L_x_1944:
[----:B------:R-:W-:Y:S02]  /*2c690*/  IMAD.MOV.U32 R13, RZ, RZ, R67 ;  /* 0x000000ffff0d7224 */ /* 0x000fe400078e0043 */
[----:B------:R-:W-:-:S07]  /*2c6a0*/  IMAD.MOV.U32 R60, RZ, RZ, R14 ;  /* 0x000000ffff3c7224 */ /* 0x000fce00078e000e */
[----:B------:R-:W-:Y:S05]  /*2c6b0*/  WARPSYNC.COLLECTIVE R15, `(.L_x_1945) ;  /* 0x000000000f087348 */ /* 0x000fea0003c00000 */
[----:B------:R0:W1:Y:S02]  /*2c6c0*/  SHFL.IDX P6, R14, R13, R12, R11 ;  /* 0x0000000c0d0e7389 */ /* 0x00006400000c000b */
[----:B01----:R-:W-:Y:S01]  /*2c6d0*/  ENDCOLLECTIVE ;  /* 0x000000000000791b */ /* 0x003fe20003800000 */
.L_x_1945:
[----:B------:R-:W-:Y:S02]  /*2c6e0*/  IMAD.MOV.U32 R13, RZ, RZ, R0 ;  /* 0x000000ffff0d7224 */ /* 0x000fe400078e0000 */
[----:B------:R-:W-:-:S07]  /*2c6f0*/  IMAD.MOV.U32 R67, RZ, RZ, R14 ;  /* 0x000000ffff437224 */ /* 0x000fce00078e000e */
[----:B------:R-:W-:Y:S05]  /*2c700*/  WARPSYNC.COLLECTIVE R15, `(.L_x_1946) ;  /* 0x000000000f087348 */ /* 0x000fea0003c00000 */
[----:B------:R0:W1:Y:S02]  /*2c710*/  SHFL.IDX P6, R14, R13, R12, R11 ;  /* 0x0000000c0d0e7389 */ /* 0x00006400000c000b */
[----:B01----:R-:W-:Y:S01]  /*2c720*/  ENDCOLLECTIVE ;  /* 0x000000000000791b */ /* 0x003fe20003800000 */
.L_x_1946:
[----:B------:R-:W-:Y:S01]  /*2c730*/  IMAD.MOV.U32 R66, RZ, RZ, R14 ;  /* 0x000000ffff427224 */ /* 0x000fe200078e000e */
[----:B------:R-:W-:Y:S06]  /*2c740*/  BRA `(.L_x_1947) ;  /* 0xfffffe30008c7947 */ /* 0x000fec000383ffff */
.L_x_1624:
[----:B0-----:R0:W1:Y:S02]  /*2c750*/  SYNCS.PHASECHK.TRANS64.TRYWAIT P0, [R2+URZ+0x2a800], R61 ;  /* 0x02a8003d020075a7 */ /* 0x001064000800017f */
[----:B-1----:R-:W-:Y:S05]  /*2c760*/  @!P0 NANOSLEEP.SYNCS 0x989680 ;  /* 0x009896800000895d */ /* 0x002fea0003900000 */
[----:B------:R-:W1:Y:S02]  /*2c770*/  @!P0 SYNCS.PHASECHK.TRANS64 P0, [R2+URZ+0x2a800], R61 ;  /* 0x02a8003d020085a7 */ /* 0x000e64000800007f */
[----:B-1----:R-:W-:Y:S05]  /*2c780*/  @!P0 BRA `(.L_x_1624) ;  /* 0xfffffffc00f08947 */ /* 0x002fea000383ffff */
[----:B------:R-:W-:Y:S05]  /*2c790*/  BRA `(.L_x_1948) ;  /* 0xfffffe3400ec7947 */ /* 0x000fea000383ffff */
.L_x_1638:
[----:B-1----:R1:W2:Y:S02]  /*2c7a0*/  SYNCS.PHASECHK.TRANS64.TRYWAIT P2, [R14+URZ+0x2a830], R3 ;  /* 0x02a830030e0075a7 */ /* 0x0022a4000804017f */
[----:B--2---:R-:W-:Y:S05]  /*2c7b0*/  @!P2 NANOSLEEP.SYNCS 0x989680 ;  /* 0x009896800000a95d */ /* 0x004fea0003900000 */
[----:B------:R-:W2:Y:S02]  /*2c7c0*/  @!P2 SYNCS.PHASECHK.TRANS64 P2, [R14+URZ+0x2a830], R3 ;  /* 0x02a830030e00a5a7 */ /* 0x000ea4000804007f */
[----:B--2---:R-:W-:Y:S05]  /*2c7d0*/  @!P2 BRA `(.L_x_1638) ;  /* 0xfffffffc00f0a947 */ /* 0x004fea000383ffff */
[----:B------:R-:W-:Y:S05]  /*2c7e0*/  BRA `(.L_x_1637) ;  /* 0xfffffe5c00ac7947 */ /* 0x000fea000383ffff */
.L_x_1658:
[----:B-1----:R1:W2:Y:S02]  /*2c7f0*/  SYNCS.PHASECHK.TRANS64.TRYWAIT P2, [R205+URZ+0x2a830], R10 ;  /* 0x02a8300acd0075a7 */ /* 0x0022a4000804017f */
[----:B--2---:R-:W-:Y:S05]  /*2c800*/  @!P2 NANOSLEEP.SYNCS 0x989680 ;  /* 0x009896800000a95d */ /* 0x004fea0003900000 */
[----:B------:R-:W2:Y:S02]  /*2c810*/  @!P2 SYNCS.PHASECHK.TRANS64 P2, [R205+URZ+0x2a830], R10 ;  /* 0x02a8300acd00a5a7 */ /* 0x000ea4000804007f */
[----:B--2---:R-:W-:Y:S05]  /*2c820*/  @!P2 BRA `(.L_x_1658) ;  /* 0xfffffffc00f0a947 */ /* 0x004fea000383ffff */
[----:B------:R-:W-:Y:S05]  /*2c830*/  BRA `(.L_x_1657) ;  /* 0xfffffe9000d07947 */ /* 0x000fea000383ffff */
.L_x_1663:
[----:B-1----:R1:W2:Y:S02]  /*2c840*/  SYNCS.PHASECHK.TRANS64.TRYWAIT P2, [R20+URZ+0x2a850], R7 ;  /* 0x02a85007140075a7 */ /* 0x0022a4000804017f */
[----:B--2---:R-:W-:Y:S05]  /*2c850*/  @!P2 NANOSLEEP.SYNCS 0x989680 ;  /* 0x009896800000a95d */ /* 0x004fea0003900000 */
[----:B------:R-:W2:Y:S02]  /*2c860*/  @!P2 SYNCS.PHASECHK.TRANS64 P2, [R20+URZ+0x2a850], R7 ;  /* 0x02a850071400a5a7 */ /* 0x000ea4000804007f */
[----:B--2---:R-:W-:Y:S05]  /*2c870*/  @!P2 BRA `(.L_x_1663) ;  /* 0xfffffffc00f0a947 */ /* 0x004fea000383ffff */
[----:B------:R-:W-:Y:S05]  /*2c880*/  BRA `(.L_x_1662) ;  /* 0xfffffe9c00787947 */ /* 0x000fea000383ffff */
.L_x_1683:
[----:B-1----:R1:W2:Y:S02]  /*2c890*/  SYNCS.PHASECHK.TRANS64.TRYWAIT P2, [R4+URZ+0x2a830], R5 ;  /* 0x02a83005040075a7 */ /* 0x0022a4000804017f */
[----:B--2---:R-:W-:Y:S05]  /*2c8a0*/  @!P2 NANOSLEEP.SYNCS 0x989680 ;  /* 0x009896800000a95d */ /* 0x004fea0003900000 */
[----:B------:R-:W2:Y:S02]  /*2c8b0*/  @!P2 SYNCS.PHASECHK.TRANS64 P2, [R4+URZ+0x2a830], R5 ;  /* 0x02a830050400a5a7 */ /* 0x000ea4000804007f */
[----:B--2---:R-:W-:Y:S05]  /*2c8c0*/  @!P2 BRA `(.L_x_1683) ;  /* 0xfffffffc00f0a947 */ /* 0x004fea000383ffff */
[----:B------:R-:W-:Y:S05]  /*2c8d0*/  BRA `(.L_x_1682) ;  /* 0xfffffecc00707947 */ /* 0x000fea000383ffff */
.L_x_1688:
[----:B-1----:R1:W2:Y:S02]  /*2c8e0*/  SYNCS.PHASECHK.TRANS64.TRYWAIT P2, [R20+URZ+0x2a850], R4 ;  /* 0x02a85004140075a7 */ /* 0x0022a4000804017f */
[----:B--2---:R-:W-:Y:S05]  /*2c8f0*/  @!P2 NANOSLEEP.SYNCS 0x989680 ;  /* 0x009896800000a95d */ /* 0x004fea0003900000 */
[----:B------:R-:W2:Y:S02]  /*2c900*/  @!P2 SYNCS.PHASECHK.TRANS64 P2, [R20+URZ+0x2a850], R4 ;  /* 0x02a850041400a5a7 */ /* 0x000ea4000804007f */
[----:B--2---:R-:W-:Y:S05]  /*2c910*/  @!P2 BRA `(.L_x_1688) ;  /* 0xfffffffc00f0a947 */ /* 0x004fea000383ffff */
[----:B------:R-:W-:Y:S05]  /*2c920*/  BRA `(.L_x_1687) ;  /* 0xfffffed800187947 */ /* 0x000fea000383ffff */
.L_x_1696:
[----:B-1----:R1:W2:Y:S02]  /*2c930*/  SYNCS.PHASECHK.TRANS64.TRYWAIT P2, [R4+URZ+0x2a830], R5 ;  /* 0x02a83005040075a7 */ /* 0x0022a4000804017f */
[----:B--2---:R-:W-:Y:S05]  /*2c940*/  @!P2 NANOSLEEP.SYNCS 0x989680 ;  /* 0x009896800000a95d */ /* 0x004fea0003900000 */
[----:B------:R-:W2:Y:S02]  /*2c950*/  @!P2 SYNCS.PHASECHK.TRANS64 P2, [R4+URZ+0x2a830], R5 ;  /* 0x02a830050400a5a7 */ /* 0x000ea4000804007f */
[----:B--2---:R-:W-:Y:S05]  /*2c960*/  @!P2 BRA `(.L_x_1696) ;  /* 0xfffffffc00f0a947 */ /* 0x004fea000383ffff */
[----:B------:R-:W-:Y:S05]  /*2c970*/  BRA `(.L_x_1695) ;  /* 0xfffffef000987947 */ /* 0x000fea000383ffff */
.L_x_1701:
[----:B-1----:R1:W2:Y:S02]  /*2c980*/  SYNCS.PHASECHK.TRANS64.TRYWAIT P2, [R14+URZ+0x2a850], R4 ;  /* 0x02a850040e0075a7 */ /* 0x0022a4000804017f */
[----:B--2---:R-:W-:Y:S05]  /*2c990*/  @!P2 NANOSLEEP.SYNCS 0x989680 ;  /* 0x009896800000a95d */ /* 0x004fea0003900000 */
[----:B------:R-:W2:Y:S02]  /*2c9a0*/  @!P2 SYNCS.PHASECHK.TRANS64 P2, [R14+URZ+0x2a850], R4 ;  /* 0x02a850040e00a5a7 */ /* 0x000ea4000804007f */
[----:B--2---:R-:W-:Y:S05]  /*2c9b0*/  @!P2 BRA `(.L_x_1701) ;  /* 0xfffffffc00f0a947 */ /* 0x004fea000383ffff */
[----:B------:R-:W-:Y:S05]  /*2c9c0*/  BRA `(.L_x_1700) ;  /* 0xfffffefc00407947 */ /* 0x000fea000383ffff */
.L_x_1715:
[----:B-1----:R1:W2:Y:S02]  /*2c9d0*/  SYNCS.PHASECHK.TRANS64.TRYWAIT P0, [R13+URZ+0x2a850], R6 ;  /* 0x02a850060d0075a7 */ /* 0x0022a4000800017f */
[----:B--2---:R-:W-:Y:S05]  /*2c9e0*/  @!P0 NANOSLEEP.SYNCS 0x989680 ;  /* 0x009896800000895d */ /* 0x004fea0003900000 */
[----:B------:R-:W2:Y:S02]  /*2c9f0*/  @!P0 SYNCS.PHASECHK.TRANS64 P0, [R13+URZ+0x2a850], R6 ;  /* 0x02a850060d0085a7 */ /* 0x000ea4000800007f */
[----:B--2---:R-:W-:Y:S05]  /*2ca00*/  @!P0 BRA `(.L_x_1715) ;  /* 0xfffffffc00f08947 */ /* 0x004fea000383ffff */
[----:B------:R-:W-:Y:S05]  /*2ca10*/  BRA `(.L_x_1714) ;  /* 0xffffff2c00547947 */ /* 0x000fea000383ffff */
.L_x_1764:
[----:B------:R-:W1:Y:S01]  /*2ca20*/  S2R R6, SR_TID.X ;  /* 0x0000000000067919 */ /* 0x000e620000002100 */
[----:B------:R-:W-:Y:S01]  /*2ca30*/  BSSY B1, `(.L_x_1949) ;  /* 0x000000a000017945 */ /* 0x000fe20003800000 */
[----:B------:R-:W-:Y:S02]  /*2ca40*/  IMAD.MOV.U32 R12, RZ, RZ, RZ ;  /* 0x000000ffff0c7224 */ /* 0x000fe400078e00ff */
[----:B------:R-:W-:Y:S02]  /*2ca50*/  IMAD.MOV.U32 R11, RZ, RZ, 0x1f ;  /* 0x0000001fff0b7424 */ /* 0x000fe400078e00ff */
[----:B0-----:R-:W-:Y:S01]  /*2ca60*/  IMAD.MOV.U32 R15, RZ, RZ, -0x1 ;  /* 0xffffffffff0f7424 */ /* 0x001fe200078e00ff */
[----:B-1----:R-:W-:-:S04]  /*2ca70*/  SHF.R.U32.HI R6, RZ, 0x5, R6 ;  /* 0x00000005ff067819 */ /* 0x002fc80000011606 */
[----:B------:R-:W-:-:S04]  /*2ca80*/  LOP3.LUT R6, R6, 0x3, RZ, 0xc0, !PT ;  /* 0x0000000306067812 */ /* 0x000fc800078ec0ff */
[----:B------:R-:W-:-:S07]  /*2ca90*/  MOV R13, R6 ;  /* 0x00000006000d7202 */ /* 0x000fce0000000f00 */
[----:B------:R-:W-:Y:S05]  /*2caa0*/  WARPSYNC.COLLECTIVE R15, `(.L_x_1950) ;  /* 0x000000000f087348 */ /* 0x000fea0003c00000 */
[----:B------:R0:W1:Y:S02]  /*2cab0*/  SHFL.IDX P6, R14, R13, R12, R11 ;  /* 0x0000000c0d0e7389 */ /* 0x00006400000c000b */
[----:B01----:R-:W-:Y:S01]  /*2cac0*/  ENDCOLLECTIVE ;  /* 0x000000000000791b */ /* 0x003fe20003800000 */
.L_x_1950:
[----:B------:R-:W-:Y:S05]  /*2cad0*/  BSYNC B1 ;  /* 0x0000000000017941 */ /* 0x000fea0003800000 */
.L_x_1949:
[----:B------:R-:W-:Y:S05]  /*2cae0*/  BRA `(.L_x_1951) ;  /* 0xffffff8000b47947 */ /* 0x000fea000383ffff */
.L_x_1766:
[----:B------:R-:W-:Y:S01]  /*2caf0*/  BSSY B1, `(.L_x_1952) ;  /* 0x0000006000017945 */ /* 0x000fe20003800000 */
[----:B0-----:R-:W-:-:S07]  /*2cb00*/  IMAD.MOV.U32 R15, RZ, RZ, -0x1 ;  /* 0xffffffffff0f7424 */ /* 0x001fce00078e00ff */
[----:B-1----:R-:W-:Y:S05]  /*2cb10*/  WARPSYNC.COLLECTIVE R15, `(.L_x_1953) ;  /* 0x000000000f0c7348 */ /* 0x002fea0003c00000 */
[----:B------:R-:W-:Y:S02]  /*2cb20*/  ELECT P6, UR62, PT ;  /* 0x00000000003e782f */ /* 0x000fe400038c0000 */
[----:B------:R-:W-:Y:S01]  /*2cb30*/  MOV R14, UR62 ;  /* 0x0000003e000e7c02 */ /* 0x000fe20008000f00 */
[----:B-1----:R-:W-:Y:S10]  /*2cb40*/  ENDCOLLECTIVE ;  /* 0x000000000000791b */ /* 0x002ff40003800000 */
.L_x_1953:
[----:B------:R-:W-:Y:S05]  /*2cb50*/  BSYNC B1 ;  /* 0x0000000000017941 */ /* 0x000fea0003800000 */
.L_x_1952:
[----:B------:R-:W-:Y:S05]  /*2cb60*/  BRA `(.L_x_1765) ;  /* 0xffffff8000ac7947 */ /* 0x000fea000383ffff */
.L_x_1768:
[----:B-1----:R1:W2:Y:S02]  /*2cb70*/  SYNCS.PHASECHK.TRANS64.TRYWAIT P0, [R19+URZ+0x2a820], R5 ;  /* 0x02a82005130075a7 */ /* 0x0022a4000800017f */
[----:B--2---:R-:W-:Y:S05]  /*2cb80*/  @!P0 NANOSLEEP.SYNCS 0x989680 ;  /* 0x009896800000895d */ /* 0x004fea0003900000 */
[----:B------:R-:W2:Y:S02]  /*2cb90*/  @!P0 SYNCS.PHASECHK.TRANS64 P0, [R19+URZ+0x2a820], R5 ;  /* 0x02a82005130085a7 */ /* 0x000ea4000800007f */
[----:B--2---:R-:W-:Y:S05]  /*2cba0*/  @!P0 BRA `(.L_x_1768) ;  /* 0xfffffffc00f08947 */ /* 0x004fea000383ffff */
[----:B------:R-:W-:Y:S05]  /*2cbb0*/  BRA `(.L_x_1954) ;  /* 0xffffff8000bc7947 */ /* 0x000fea000383ffff */
.L_x_1772:
[----:B--2---:R2:W3:Y:S02]  /*2cbc0*/  SYNCS.PHASECHK.TRANS64.TRYWAIT P0, [R7+URZ+0x2a8a0], R10 ;  /* 0x02a8a00a070075a7 */ /* 0x0044e4000800017f */
[----:B---3--:R-:W-:Y:S05]  /*2cbd0*/  @!P0 NANOSLEEP.SYNCS 0x989680 ;  /* 0x009896800000895d */ /* 0x008fea0003900000 */
[----:B------:R-:W3:Y:S02]  /*2cbe0*/  @!P0 SYNCS.PHASECHK.TRANS64 P0, [R7+URZ+0x2a8a0], R10 ;  /* 0x02a8a00a070085a7 */ /* 0x000ee4000800007f */
[----:B---3--:R-:W-:Y:S05]  /*2cbf0*/  @!P0 BRA `(.L_x_1772) ;  /* 0xfffffffc00f08947 */ /* 0x008fea000383ffff */
[----:B------:R-:W-:Y:S05]  /*2cc00*/  BRA `(.L_x_1955) ;  /* 0xffffff8000dc7947 */ /* 0x000fea000383ffff */
.L_x_1779:
[----:B-1----:R1:W3:Y:S02]  /*2cc10*/  SYNCS.PHASECHK.TRANS64.TRYWAIT P0, [R7+URZ+0x2a8c0], R10 ;  /* 0x02a8c00a070075a7 */ /* 0x0022e4000800017f */
[----:B---3--:R-:W-:Y:S05]  /*2cc20*/  @!P0 NANOSLEEP.SYNCS 0x989680 ;  /* 0x009896800000895d */ /* 0x008fea0003900000 */
[----:B------:R-:W3:Y:S02]  /*2cc30*/  @!P0 SYNCS.PHASECHK.TRANS64 P0, [R7+URZ+0x2a8c0], R10 ;  /* 0x02a8c00a070085a7 */ /* 0x000ee4000800007f */
[----:B---3--:R-:W-:Y:S05]  /*2cc40*/  @!P0 BRA `(.L_x_1779) ;  /* 0xfffffffc00f08947 */ /* 0x008fea000383ffff */
[----:B------:R-:W-:Y:S05]  /*2cc50*/  BRA `(.L_x_1956) ;  /* 0xffffff8400d87947 */ /* 0x000fea000383ffff */
.L_x_1787:
[----:B-1----:R1:W2:Y:S02]  /*2cc60*/  SYNCS.PHASECHK.TRANS64.TRYWAIT P1, [R8+URZ+0x2a8a0], R7 ;  /* 0x02a8a007080075a7 */ /* 0x0022a4000802017f */
[----:B--2---:R-:W-:Y:S05]  /*2cc70*/  @!P1 NANOSLEEP.SYNCS 0x989680 ;  /* 0x009896800000995d */ /* 0x004fea0003900000 */
[----:B------:R-:W2:Y:S02]  /*2cc80*/  @!P1 SYNCS.PHASECHK.TRANS64 P1, [R8+URZ+0x2a8a0], R7 ;  /* 0x02a8a007080095a7 */ /* 0x000ea4000802007f */
[----:B--2---:R-:W-:Y:S05]  /*2cc90*/  @!P1 BRA `(.L_x_1787) ;  /* 0xfffffffc00f09947 */ /* 0x004fea000383ffff */
[----:B------:R-:W-:Y:S05]  /*2cca0*/  BRA `(.L_x_1957) ;  /* 0xffffff8800f07947 */ /* 0x000fea000383ffff */
.L_x_1794:
[----:B--2---:R2:W3:Y:S02]  /*2ccb0*/  SYNCS.PHASECHK.TRANS64.TRYWAIT P1, [R8+URZ+0x2a8c0], R7 ;  /* 0x02a8c007080075a7 */ /* 0x0044e4000802017f */
[----:B---3--:R-:W-:Y:S05]  /*2ccc0*/  @!P1 NANOSLEEP.SYNCS 0x989680 ;  /* 0x009896800000995d */ /* 0x008fea0003900000 */
[----:B------:R-:W3:Y:S02]  /*2ccd0*/  @!P1 SYNCS.PHASECHK.TRANS64 P1, [R8+URZ+0x2a8c0], R7 ;  /* 0x02a8c007080095a7 */ /* 0x000ee4000802007f */
[----:B---3--:R-:W-:Y:S05]  /*2cce0*/  @!P1 BRA `(.L_x_1794) ;  /* 0xfffffffc00f09947 */ /* 0x008fea000383ffff */
[----:B------:R-:W-:Y:S05]  /*2ccf0*/  BRA `(.L_x_1958) ;  /* 0xffffff8c00e87947 */ /* 0x000fea000383ffff */
.L_x_1818:
[----:B------:R-:W2:Y:S01]  /*2cd00*/  S2R R4, SR_TID.X ;  /* 0x0000000000047919 */ /* 0x000ea20000002100 */
[----:B------:R-:W-:Y:S01]  /*2cd10*/  BSSY B0, `(.L_x_1959) ;  /* 0x000000a000007945 */ /* 0x000fe20003800000 */
[----:B------:R-:W-:Y:S01]  /*2cd20*/  MOV R12, RZ ;  /* 0x000000ff000c7202 */ /* 0x000fe20000000f00 */
[----:B------:R-:W-:Y:S02]  /*2cd30*/  IMAD.MOV.U32 R11, RZ, RZ, 0x1f ;  /* 0x0000001fff0b7424 */ /* 0x000fe400078e00ff */
[----:B0-----:R-:W-:Y:S01]  /*2cd40*/  IMAD.MOV.U32 R15, RZ, RZ, -0x1 ;  /* 0xffffffffff0f7424 */ /* 0x001fe200078e00ff */
[----:B--2---:R-:W-:-:S04]  /*2cd50*/  SHF.R.U32.HI R4, RZ, 0x5, R4 ;  /* 0x00000005ff047819 */ /* 0x004fc80000011604 */
[----:B------:R-:W-:-:S05]  /*2cd60*/  LOP3.LUT R4, R4, 0x3, RZ, 0xc0, !PT ;  /* 0x0000000304047812 */ /* 0x000fca00078ec0ff */
[----:B------:R-:W-:-:S07]  /*2cd70*/  IMAD.MOV.U32 R13, RZ, RZ, R4 ;  /* 0x000000ffff0d7224 */ /* 0x000fce00078e0004 */
[----:B-1----:R-:W-:Y:S05]  /*2cd80*/  WARPSYNC.COLLECTIVE R15, `(.L_x_1960) ;  /* 0x000000000f087348 */ /* 0x002fea0003c00000 */
[----:B------:R0:W2:Y:S02]  /*2cd90*/  SHFL.IDX P6, R14, R13, R12, R11 ;  /* 0x0000000c0d0e7389 */ /* 0x0000a400000c000b */
[----:B012---:R-:W-:Y:S01]  /*2cda0*/  ENDCOLLECTIVE ;  /* 0x000000000000791b */ /* 0x007fe20003800000 */
.L_x_1960:
[----:B------:R-:W-:Y:S05]  /*2cdb0*/  BSYNC B0 ;  /* 0x0000000000007941 */ /* 0x000fea0003800000 */
.L_x_1959:
[----:B------:R-:W-:Y:S05]  /*2cdc0*/  BRA `(.L_x_1961) ;  /* 0xffffffa000047947 */ /* 0x000fea000383ffff */
.L_x_1820:
[----:B------:R-:W-:Y:S01]  /*2cdd0*/  BSSY B0, `(.L_x_1962) ;  /* 0x0000006000007945 */ /* 0x000fe20003800000 */
[----:B0-----:R-:W-:-:S07]  /*2cde0*/  IMAD.MOV.U32 R15, RZ, RZ, -0x1 ;  /* 0xffffffffff0f7424 */ /* 0x001fce00078e00ff */
[----:B-12---:R-:W-:Y:S05]  /*2cdf0*/  WARPSYNC.COLLECTIVE R15, `(.L_x_1963) ;  /* 0x000000000f0c7348 */ /* 0x006fea0003c00000 */
[----:B------:R-:W-:Y:S02]  /*2ce00*/  ELECT P6, UR62, PT ;  /* 0x00000000003e782f */ /* 0x000fe400038c0000 */
[----:B------:R-:W-:Y:S01]  /*2ce10*/  MOV R14, UR62 ;  /* 0x0000003e000e7c02 */ /* 0x000fe20008000f00 */
[----:B-12---:R-:W-:Y:S10]  /*2ce20*/  ENDCOLLECTIVE ;  /* 0x000000000000791b */ /* 0x006ff40003800000 */
.L_x_1963:
[----:B------:R-:W-:Y:S05]  /*2ce30*/  BSYNC B0 ;  /* 0x0000000000007941 */ /* 0x000fea0003800000 */
.L_x_1962:
[----:B------:R-:W-:Y:S05]  /*2ce40*/  BRA `(.L_x_1964) ;  /* 0xffffffa000087947 */ /* 0x000fea000383ffff */
.L_x_1822:
[----:B---3--:R3:W4:Y:S02]  /*2ce50*/  SYNCS.PHASECHK.TRANS64.TRYWAIT P0, [R0+URZ+0x2a840], R2 ;  /* 0x02a84002000075a7 */ /* 0x008724000800017f */
[----:B----4-:R-:W-:Y:S05]  /*2ce60*/  @!P0 NANOSLEEP.SYNCS 0x989680 ;  /* 0x009896800000895d */ /* 0x010fea0003900000 */
[----:B------:R-:W4:Y:S02]  /*2ce70*/  @!P0 SYNCS.PHASECHK.TRANS64 P0, [R0+URZ+0x2a840], R2 ;  /* 0x02a84002000085a7 */ /* 0x000f24000800007f */
[----:B----4-:R-:W-:Y:S05]  /*2ce80*/  @!P0 BRA `(.L_x_1822) ;  /* 0xfffffffc00f08947 */ /* 0x010fea000383ffff */
[----:B------:R-:W-:Y:S05]  /*2ce90*/  BRA `(.L_x_1965) ;  /* 0xffffffa0006c7947 */ /* 0x000fea000383ffff */
.L_x_1826:
        /* <DEDUP_REMOVED lines=9> */
[----:B--2---:R-:W-:Y:S01]  /*2cf30*/  IMAD R2, R11, R7, RZ ;  /* 0x000000070b027224 */ /* 0x004fe200078e02ff */
[----:B------:R-:W-:-:S04]  /*2cf40*/  MOV R11, 0x181f ;  /* 0x0000181f000b7802 */ /* 0x000fc80000000f00 */
[----:B------:R-:W-:-:S13]  /*2cf50*/  ISETP.GE.AND P3, PT, R0, R2, PT ;  /* 0x000000020000720c */ /* 0x000fda0003f66270 */
[----:B-----5:R-:W-:Y:S05]  /*2cf60*/  WARPSYNC.COLLECTIVE R15, `(.L_x_1966) ;  /* 0x000000000f087348 */ /* 0x020fea0003c00000 */
[----:B------:R0:W1:Y:S02]  /*2cf70*/  SHFL.IDX P6, R14, R13, R12, R11 ;  /* 0x0000000c0d0e7389 */ /* 0x00006400000c000b */
[----:B01---5:R-:W-:Y:S01]  /*2cf80*/  ENDCOLLECTIVE ;  /* 0x000000000000791b */ /* 0x023fe20003800000 */
.L_x_1966:
[----:B------:R-:W-:Y:S02]  /*2cf90*/  IMAD.MOV.U32 R13, RZ, RZ, R4 ;  /* 0x000000ffff0d7224 */ /* 0x000fe400078e0004 */
[----:B------:R-:W-:-:S07]  /*2cfa0*/  IMAD.MOV.U32 R6, RZ, RZ, R14 ;  /* 0x000000ffff067224 */ /* 0x000fce00078e000e */
[----:B------:R-:W-:Y:S05]  /*2cfb0*/  WARPSYNC.COLLECTIVE R15, `(.L_x_1967) ;  /* 0x000000000f087348 */ /* 0x000fea0003c00000 */
[----:B------:R0:W1:Y:S02]  /*2cfc0*/  SHFL.IDX P6, R14, R13, R12, R11 ;  /* 0x0000000c0d0e7389 */ /* 0x00006400000c000b */
[----:B01----:R-:W-:Y:S01]  /*2cfd0*/  ENDCOLLECTIVE ;  /* 0x000000000000791b */ /* 0x003fe20003800000 */
.L_x_1967:
[----:B------:R-:W-:Y:S02]  /*2cfe0*/  IMAD.MOV.U32 R13, RZ, RZ, R3 ;  /* 0x000000ffff0d7224 */ /* 0x000fe400078e0003 */
[----:B------:R-:W-:Y:S02]  /*2cff0*/  IMAD.MOV.U32 R12, RZ, RZ, 0x1 ;  /* 0x00000001ff0c7424 */ /* 0x000fe400078e00ff */
[----:B------:R-:W-:-:S07]  /*2d000*/  IMAD.MOV.U32 R7, RZ, RZ, R14 ;  /* 0x000000ffff077224 */ /* 0x000fce00078e000e */
[----:B------:R-:W-:Y:S05]  /*2d010*/  WARPSYNC.COLLECTIVE R15, `(.L_x_1968) ;  /* 0x000000000f087348 */ /* 0x000fea0003c00000 */
[----:B------:R0:W1:Y:S02]  /*2d020*/  SHFL.IDX P6, R14, R13, R12, R11 ;  /* 0x0000000c0d0e7389 */ /* 0x00006400000c000b */
[----:B01----:R-:W-:Y:S01]  /*2d030*/  ENDCOLLECTIVE ;  /* 0x000000000000791b */ /* 0x003fe20003800000 */
.L_x_1968:
[----:B------:R-:W-:-:S04]  /*2d040*/  @!P3 LEA R7, P5, R8, R7, 0x1 ;  /* 0x000000070807b211 */ /* 0x000fc800078a08ff */
[----:B------:R-:W-:-:S04]  /*2d050*/  @!P3 IADD3.X R6, RZ, R6, RZ, P5, !PT ;  /* 0x00000006ff06b210 */ /* 0x000fc80002ffe4ff */
[----:B------:R-:W-:Y:S01]  /*2d060*/  @!P3 LOP3.LUT R7, R7, R6, RZ, 0x3c, !PT ;  /* 0x000000060707b212 */ /* 0x000fe200078e3cff */
[----:B------:R-:W-:-:S03]  /*2d070*/  IMAD.MOV.U32 R13, RZ, RZ, R4 ;  /* 0x000000ffff0d7224 */ /* 0x000fc600078e0004 */
[----:B------:R-:W-:-:S04]  /*2d080*/  @!P3 LOP3.LUT R6, R7, R6, RZ, 0x3c, !PT ;  /* 0x000000060706b212 */ /* 0x000fc800078e3cff */
[----:B------:R-:W-:Y:S01]  /*2d090*/  @!P3 LOP3.LUT R7, R7, R6, RZ, 0x3c, !PT ;  /* 0x000000060707b212 */ /* 0x000fe200078e3cff */
[----:B------:R-:W-:-:S04]  /*2d0a0*/  IMAD.MOV.U32 R9, RZ, RZ, R14 ;  /* 0x000000ffff097224 */ /* 0x000fc800078e000e */
[----:B------:R-:W-:Y:S01]  /*2d0b0*/  @!PT LDS RZ, [RZ] ;  /* 0x00000000fffff984 */ /* 0x000fe20000000800 */
[----:B------:R-:W-:Y:S01]  /*2d0c0*/  @!PT LDS RZ, [RZ] ;  /* 0x00000000fffff984 */ /* 0x000fe20000000800 */
[----:B------:R-:W-:Y:S01]  /*2d0d0*/  @!PT LDS RZ, [RZ] ;  /* 0x00000000fffff984 */ /* 0x000fe20000000800 */
[----:B------:R0:W-:Y:S03]  /*2d0e0*/  @!P3 LDGSTS.E.BYPASS.LTC128B.128 [R10+0xc400], desc[UR46][R6.64], !P2 ;  /* 0x0c400000060abfae */ /* 0x0001e6000d101d6e */
[----:B0-----:R-:W-:Y:S05]  /*2d0f0*/  WARPSYNC.COLLECTIVE R15, `(.L_x_1969) ;  /* 0x000000000f087348 */ /* 0x001fea0003c00000 */
[----:B------:R1:W2:Y:S02]  /*2d100*/  SHFL.IDX P6, R14, R13, R12, R11 ;  /* 0x0000000c0d0e7389 */ /* 0x0002a400000c000b */
[----:B012---:R-:W-:Y:S01]  /*2d110*/  ENDCOLLECTIVE ;  /* 0x000000000000791b */ /* 0x007fe20003800000 */
.L_x_1969:
[----:B------:R-:W-:Y:S01]  /*2d120*/  @!PT LDS RZ, [RZ] ;  /* 0x00000000fffff984 */ /* 0x000fe20000000800 */
[----:B------:R-:W-:Y:S01]  /*2d130*/  @!PT LDS RZ, [RZ] ;  /* 0x00000000fffff984 */ /* 0x000fe20000000800 */
[----:B------:R-:W-:Y:S01]  /*2d140*/  @!PT LDS RZ, [RZ] ;  /* 0x00000000fffff984 */ /* 0x000fe20000000800 */
[----:B------:R0:W-:Y:S04]  /*2d150*/  @!P3 LDGSTS.E.BYPASS.LTC128B.128 [R10+0x10400], desc[UR46][R6.64+0x80], !P1 ;  /* 0x10400080060abfae */ /* 0x0001e8000c901d6e */
[----:B------:R0:W-:Y:S01]  /*2d160*/  @!P3 LDGSTS.E.BYPASS.LTC128B.128 [R10+0x14400], desc[UR46][R6.64+0x100], !P0 ;  /* 0x14400100060abfae */ /* 0x0001e2000c101d6e */
[----:B------:R-:W-:Y:S01]  /*2d170*/  ISETP.GE.AND P3, PT, R5, R2, PT ;  /* 0x000000020500720c */ /* 0x000fe20003f66270 */
[----:B------:R-:W-:Y:S01]  /*2d180*/  IMAD.MOV.U32 R13, RZ, RZ, R3 ;  /* 0x000000ffff0d7224 */ /* 0x000fe200078e0003 */
[----:B------:R-:W-:Y:S02]  /*2d190*/  MOV R12, 0x2 ;  /* 0x00000002000c7802 */ /* 0x000fe40000000f00 */
[----:B------:R-:W-:-:S09]  /*2d1a0*/  MOV R5, R14 ;  /* 0x0000000e00057202 */ /* 0x000fd20000000f00 */
[----:B0-----:R-:W-:Y:S05]  /*2d1b0*/  WARPSYNC.COLLECTIVE R15, `(.L_x_1970) ;  /* 0x000000000f087348 */ /* 0x001fea0003c00000 */
[----:B------:R1:W2:Y:S02]  /*2d1c0*/  SHFL.IDX P6, R14, R13, R12, R11 ;  /* 0x0000000c0d0e7389 */ /* 0x0002a400000c000b */
[----:B012---:R-:W-:Y:S01]  /*2d1d0*/  ENDCOLLECTIVE ;  /* 0x000000000000791b */ /* 0x007fe20003800000 */
.L_x_1970:
[----:B------:R-:W-:-:S05]  /*2d1e0*/  @!P3 LEA R8, P5, R8, R5, 0x1 ;  /* 0x000000050808b211 */ /* 0x000fca00078a08ff */
[----:B------:R-:W-:Y:S02]  /*2d1f0*/  @!P3 IMAD.X R5, RZ, RZ, R9, P5 ;  /* 0x000000ffff05b224 */ /* 0x000fe400028e0609 */
[----:B------:R-:W0:Y:S01]  /*2d200*/  S2R R9, SR_TID.X ;  /* 0x0000000000097919 */ /* 0x000e220000002100 */
[----:B------:R-:W-:Y:S02]  /*2d210*/  @!P3 IMAD.MOV.U32 R6, RZ, RZ, R8 ;  /* 0x000000ffff06b224 */ /* 0x000fe400078e0008 */
[----:B------:R-:W-:Y:S02]  /*2d220*/  @!P3 IMAD.MOV.U32 R7, RZ, RZ, R5 ;  /* 0x000000ffff07b224 */ /* 0x000fe400078e0005 */
[----:B------:R-:W-:Y:S02]  /*2d230*/  IMAD.MOV.U32 R13, RZ, RZ, R4 ;  /* 0x000000ffff0d7224 */ /* 0x000fe400078e0004 */
[----:B------:R-:W-:Y:S01]  /*2d240*/  VIADD R5, R0, 0x20 ;  /* 0x0000002000057836 */ /* 0x000fe20000000000 */
[----:B------:R-:W-:Y:S01]  /*2d250*/  @!PT LDS RZ, [RZ] ;  /* 0x00000000fffff984 */ /* 0x000fe20000000800 */
[----:B------:R-:W-:Y:S01]  /*2d260*/  @!PT LDS RZ, [RZ] ;  /* 0x00000000fffff984 */ /* 0x000fe20000000800 */
[----:B------:R-:W-:Y:S01]  /*2d270*/  @!PT LDS RZ, [RZ] ;  /* 0x00000000fffff984 */ /* 0x000fe20000000800 */
[----:B------:R1:W-:Y:S04]  /*2d280*/  @!P3 LDGSTS.E.BYPASS.LTC128B.128 [R10+0xcc00], desc[UR46][R6.64], !P2 ;  /* 0x0cc00000060abfae */ /* 0x0003e8000d101d6e */
[----:B------:R1:W-:Y:S01]  /*2d290*/  @!P3 LDGSTS.E.BYPASS.LTC128B.128 [R10+0x10c00], desc[UR46][R6.64+0x80], !P1 ;  /* 0x10c00080060abfae */ /* 0x0003e2000c901d6e */
[----:B------:R-:W-:-:S03]  /*2d2a0*/  IMAD.MOV.U32 R8, RZ, RZ, R14 ;  /* 0x000000ffff087224 */ /* 0x000fc600078e000e */
[----:B------:R1:W-:Y:S01]  /*2d2b0*/  @!P3 LDGSTS.E.BYPASS.LTC128B.128 [R10+0x14c00], desc[UR46][R6.64+0x100], !P0 ;  /* 0x14c00100060abfae */ /* 0x0003e2000c101d6e */
[----:B------:R-:W-:-:S13]  /*2d2c0*/  ISETP.GE.AND P3, PT, R5, R2, PT ;  /* 0x000000020500720c */ /* 0x000fda0003f66270 */
[----:B01----:R-:W-:Y:S05]  /*2d2d0*/  WARPSYNC.COLLECTIVE R15, `(.L_x_1971) ;  /* 0x000000000f087348 */ /* 0x003fea0003c00000 */
[----:B------:R2:W3:Y:S02]  /*2d2e0*/  SHFL.IDX P6, R14, R13, R12, R11 ;  /* 0x0000000c0d0e7389 */ /* 0x0004e400000c000b */
[----:B0123--:R-:W-:Y:S01]  /*2d2f0*/  ENDCOLLECTIVE ;  /* 0x000000000000791b */ /* 0x00ffe20003800000 */
.L_x_1971:
[----:B------:R-:W-:Y:S02]  /*2d300*/  IMAD.SHL.U32 R9, R9, 0x8, RZ ;  /* 0x0000000809097824 */ /* 0x000fe400078e00ff */
[----:B------:R-:W-:Y:S02]  /*2d310*/  IMAD.MOV.U32 R13, RZ, RZ, R3 ;  /* 0x000000ffff0d7224 */ /* 0x000fe400078e0003 */
[----:B------:R-:W-:Y:S01]  /*2d320*/  IMAD.MOV.U32 R12, RZ, RZ, 0x3 ;  /* 0x00000003ff0c7424 */ /* 0x000fe200078e00ff */
[----:B------:R-:W-:Y:S01]  /*2d330*/  LOP3.LUT R9, R9, 0x38, RZ, 0xc0, !PT ;  /* 0x0000003809097812 */ /* 0x000fe200078ec0ff */
[----:B------:R-:W-:-:S07]  /*2d340*/  IMAD.MOV.U32 R5, RZ, RZ, R14 ;  /* 0x000000ffff057224 */ /* 0x000fce00078e000e */
[----:B------:R-:W-:Y:S05]  /*2d350*/  WARPSYNC.COLLECTIVE R15, `(.L_x_1972) ;  /* 0x000000000f087348 */ /* 0x000fea0003c00000 */
[----:B------:R0:W1:Y:S02]  /*2d360*/  SHFL.IDX P6, R14, R13, R12, R11 ;  /* 0x0000000c0d0e7389 */ /* 0x00006400000c000b */
[----:B01----:R-:W-:Y:S01]  /*2d370*/  ENDCOLLECTIVE ;  /* 0x000000000000791b */ /* 0x003fe20003800000 */
.L_x_1972:
[----:B------:R-:W-:-:S05]  /*2d380*/  @!P3 LEA R5, P4, R9, R5, 0x1 ;  /* 0x000000050905b211 */ /* 0x000fca00078808ff */
[----:B------:R-:W-:-:S05]  /*2d390*/  @!P3 IMAD.X R6, RZ, RZ, R8, P4 ;  /* 0x000000ffff06b224 */ /* 0x000fca00020e0608 */
[----:B------:R-:W-:Y:S01]  /*2d3a0*/  @!P3 MOV R7, R6 ;  /* 0x000000060007b202 */ /* 0x000fe20000000f00 */
[----:B------:R-:W-:Y:S01]  /*2d3b0*/  @!P3 IMAD.MOV.U32 R6, RZ, RZ, R5 ;  /* 0x000000ffff06b224 */ /* 0x000fe200078e0005 */
[----:B------:R-:W-:Y:S01]  /*2d3c0*/  MOV R13, R4 ;  /* 0x00000004000d7202 */ /* 0x000fe20000000f00 */
[----:B------:R-:W-:-:S03]  /*2d3d0*/  VIADD R5, R0, 0x30 ;  /* 0x0000003000057836 */ /* 0x000fc60000000000 */
        /* <DEDUP_REMOVED lines=11> */
.L_x_1973:
[----:B------:R-:W-:Y:S01]  /*2d490*/  MOV R13, R3 ;  /* 0x00000003000d7202 */ /* 0x000fe20000000f00 */
[----:B------:R-:W-:Y:S02]  /*2d4a0*/  IMAD.MOV.U32 R12, RZ, RZ, 0x4 ;  /* 0x00000004ff0c7424 */ /* 0x000fe400078e00ff */
[----:B------:R-:W-:-:S07]  /*2d4b0*/  IMAD.MOV.U32 R5, RZ, RZ, R14 ;  /* 0x000000ffff057224 */ /* 0x000fce00078e000e */
[----:B------:R-:W-:Y:S05]  /*2d4c0*/  WARPSYNC.COLLECTIVE R15, `(.L_x_1974) ;  /* 0x000000000f087348 */ /* 0x000fea0003c00000 */
[----:B------:R0:W1:Y:S02]  /*2d4d0*/  SHFL.IDX P6, R14, R13, R12, R11 ;  /* 0x0000000c0d0e7389 */ /* 0x00006400000c000b */
[----:B01----:R-:W-:Y:S01]  /*2d4e0*/  ENDCOLLECTIVE ;  /* 0x000000000000791b */ /* 0x003fe20003800000 */
.L_x_1974:
        /* <DEDUP_REMOVED lines=17> */
.L_x_1975:
[----:B------:R-:W-:Y:S02]  /*2d600*/  IMAD.MOV.U32 R13, RZ, RZ, R3 ;  /* 0x000000ffff0d7224 */ /* 0x000fe400078e0003 */
[----:B------:R-:W-:Y:S02]  /*2d610*/  IMAD.MOV.U32 R12, RZ, RZ, 0x5 ;  /* 0x00000005ff0c7424 */ /* 0x000fe400078e00ff */
[----:B------:R-:W-:-:S07]  /*2d620*/  IMAD.MOV.U32 R5, RZ, RZ, R14 ;  /* 0x000000ffff057224 */ /* 0x000fce00078e000e */
[----:B------:R-:W-:Y:S05]  /*2d630*/  WARPSYNC.COLLECTIVE R15, `(.L_x_1976) ;  /* 0x000000000f087348 */ /* 0x000fea0003c00000 */
[----:B------:R0:W1:Y:S02]  /*2d640*/  SHFL.IDX P6, R14, R13, R12, R11 ;  /* 0x0000000c0d0e7389 */ /* 0x00006400000c000b */
[----:B01----:R-:W-:Y:S01]  /*2d650*/  ENDCOLLECTIVE ;  /* 0x000000000000791b */ /* 0x003fe20003800000 */
.L_x_1976:
        /* <DEDUP_REMOVED lines=17> */
.L_x_1977:
[----:B------:R-:W-:Y:S01]  /*2d770*/  IMAD.MOV.U32 R13, RZ, RZ, R3 ;  /* 0x000000ffff0d7224 */ /* 0x000fe200078e0003 */
[----:B------:R-:W-:Y:S01]  /*2d780*/  MOV R12, 0x6 ;  /* 0x00000006000c7802 */ /* 0x000fe20000000f00 */
[----:B------:R-:W-:-:S07]  /*2d790*/  IMAD.MOV.U32 R5, RZ, RZ, R14 ;  /* 0x000000ffff057224 */ /* 0x000fce00078e000e */
[----:B------:R-:W-:Y:S05]  /*2d7a0*/  WARPSYNC.COLLECTIVE R15, `(.L_x_1978) ;  /* 0x000000000f087348 */ /* 0x000fea0003c00000 */
[----:B------:R0:W1:Y:S02]  /*2d7b0*/  SHFL.IDX P6, R14, R13, R12, R11 ;  /* 0x0000000c0d0e7389 */ /* 0x00006400000c000b */
[----:B01----:R-:W-:Y:S01]  /*2d7c0*/  ENDCOLLECTIVE ;  /* 0x000000000000791b */ /* 0x003fe20003800000 */
.L_x_1978:
        /* <DEDUP_REMOVED lines=15> */
.L_x_1979:
        /* <DEDUP_REMOVED lines=8> */
.L_x_1980:
[----:B------:R-:W-:-:S05]  /*2d940*/  @!P4 LEA R5, P3, R9, R5, 0x1 ;  /* 0x000000050905c211 */ /* 0x000fca00078608ff */
[----:B------:R-:W-:-:S05]  /*2d950*/  @!P4 IMAD.X R6, RZ, RZ, R6, P3 ;  /* 0x000000ffff06c224 */ /* 0x000fca00018e0606 */
[----:B------:R-:W-:Y:S01]  /*2d960*/  @!P4 MOV R7, R6 ;  /* 0x000000060007c202 */ /* 0x000fe20000000f00 */
[----:B------:R-:W-:Y:S02]  /*2d970*/  IMAD.MOV.U32 R13, RZ, RZ, R4 ;  /* 0x000000ffff0d7224 */ /* 0x000fe400078e0004 */
        /* <DEDUP_REMOVED lines=10> */
.L_x_1981:
[----:B------:R-:W-:Y:S01]  /*2da20*/  @!PT LDS RZ, [RZ] ;  /* 0x00000000fffff984 */ /* 0x000fe20000000800 */
[----:B------:R-:W-:Y:S01]  /*2da30*/  @!PT LDS RZ, [RZ] ;  /* 0x00000000fffff984 */ /* 0x000fe20000000800 */
[----:B------:R-:W-:Y:S01]  /*2da40*/  @!PT LDS RZ, [RZ] ;  /* 0x00000000fffff984 */ /* 0x000fe20000000800 */
[----:B------:R0:W-:Y:S01]  /*2da50*/  @!P4 LDGSTS.E.BYPASS.LTC128B.128 [R10+0x17400], desc[UR46][R6.64+0x100], !P0 ;  /* 0x17400100060acfae */ /* 0x0001e2000c101d6e */
[----:B------:R-:W-:Y:S01]  /*2da60*/  MOV R3, R14 ;  /* 0x0000000e00037202 */ /* 0x000fe20000000f00 */
[----:B------:R-:W-:Y:S06]  /*2da70*/  BRA `(.L_x_1982) ;  /* 0xffffffa400107947 */ /* 0x000fec000383ffff */
.L_x_1831:
[----:B----4-:R4:W0:Y:S02]  /*2da80*/  SYNCS.PHASECHK.TRANS64.TRYWAIT P0, [R19+URZ+0x2a820], R0 ;  /* 0x02a82000130075a7 */ /* 0x010824000800017f */
[----:B0-----:R-:W-:Y:S05]  /*2da90*/  @!P0 NANOSLEEP.SYNCS 0x989680 ;  /* 0x009896800000895d */ /* 0x001fea0003900000 */
[----:B------:R-:W0:Y:S02]  /*2daa0*/  @!P0 SYNCS.PHASECHK.TRANS64 P0, [R19+URZ+0x2a820], R0 ;  /* 0x02a82000130085a7 */ /* 0x000e24000800007f */
[----:B0-----:R-:W-:Y:S05]  /*2dab0*/  @!P0 BRA `(.L_x_1831) ;  /* 0xfffffffc00f08947 */ /* 0x001fea000383ffff */
[----:B------:R-:W-:Y:S05]  /*2dac0*/  BRA `(.L_x_1983) ;  /* 0xffffffa400907947 */ /* 0x000fea000383ffff */
.L_x_1840:
[----:B-1----:R1:W2:Y:S02]  /*2dad0*/  SYNCS.PHASECHK.TRANS64.TRYWAIT P0, [R3+URZ+0x2a840], R2 ;  /* 0x02a84002030075a7 */ /* 0x0022a4000800017f */
[----:B--2---:R-:W-:Y:S05]  /*2dae0*/  @!P0 NANOSLEEP.SYNCS 0x989680 ;  /* 0x009896800000895d */ /* 0x004fea0003900000 */
[----:B------:R-:W2:Y:S02]  /*2daf0*/  @!P0 SYNCS.PHASECHK.TRANS64 P0, [R3+URZ+0x2a840], R2 ;  /* 0x02a84002030085a7 */ /* 0x000ea4000800007f */
[----:B--2---:R-:W-:Y:S05]  /*2db00*/  @!P0 BRA `(.L_x_1840) ;  /* 0xfffffffc00f08947 */ /* 0x004fea000383ffff */
[----:B------:R-:W-:Y:S05]  /*2db10*/  BRA `(.L_x_1984) ;  /* 0xffffffa800847947 */ /* 0x000fea000383ffff */
.L_x_1847:
[----:B0-----:R0:W1:Y:S02]  /*2db20*/  SYNCS.PHASECHK.TRANS64.TRYWAIT P0, [R3+URZ+0x60], R2 ;  /* 0x00006002030075a7 */ /* 0x001064000800017f */
[----:B-1----:R-:W-:Y:S05]  /*2db30*/  @!P0 NANOSLEEP.SYNCS 0x989680 ;  /* 0x009896800000895d */ /* 0x002fea0003900000 */
[----:B------:R-:W1:Y:S02]  /*2db40*/  @!P0 SYNCS.PHASECHK.TRANS64 P0, [R3+URZ+0x60], R2 ;  /* 0x00006002030085a7 */ /* 0x000e64000800007f */
[----:B-1----:R-:W-:Y:S05]  /*2db50*/  @!P0 BRA `(.L_x_1847) ;  /* 0xfffffffc00f08947 */ /* 0x002fea000383ffff */
[----:B------:R-:W-:Y:S05]  /*2db60*/  BRA `(.L_x_1985) ;  /* 0xffffffac00987947 */ /* 0x000fea000383ffff */
.L_x_1856:
[----:B--2---:R2:W3:Y:S02]  /*2db70*/  SYNCS.PHASECHK.TRANS64.TRYWAIT P0, [R3+URZ+0x2a840], R2 ;  /* 0x02a84002030075a7 */ /* 0x0044e4000800017f */
[----:B---3--:R-:W-:Y:S05]  /*2db80*/  @!P0 NANOSLEEP.SYNCS 0x989680 ;  /* 0x009896800000895d */ /* 0x008fea0003900000 */
[----:B------:R-:W3:Y:S02]  /*2db90*/  @!P0 SYNCS.PHASECHK.TRANS64 P0, [R3+URZ+0x2a840], R2 ;  /* 0x02a84002030085a7 */ /* 0x000ee4000800007f */
[----:B---3--:R-:W-:Y:S05]  /*2dba0*/  @!P0 BRA `(.L_x_1856) ;  /* 0xfffffffc00f08947 */ /* 0x008fea000383ffff */
[----:B------:R-:W-:Y:S05]  /*2dbb0*/  BRA `(.L_x_1986) ;  /* 0xffffffb400287947 */ /* 0x000fea000383ffff */
.L_x_1863:
[----:B0-----:R0:W2:Y:S02]  /*2dbc0*/  SYNCS.PHASECHK.TRANS64.TRYWAIT P0, [R2+URZ+0x60], R3 ;  /* 0x00006003020075a7 */ /* 0x0010a4000800017f */
[----:B--2---:R-:W-:Y:S05]  /*2dbd0*/  @!P0 NANOSLEEP.SYNCS 0x989680 ;  /* 0x009896800000895d */ /* 0x004fea0003900000 */
[----:B------:R-:W2:Y:S02]  /*2dbe0*/  @!P0 SYNCS.PHASECHK.TRANS64 P0, [R2+URZ+0x60], R3 ;  /* 0x00006003020085a7 */ /* 0x000ea4000800007f */
[----:B--2---:R-:W-:Y:S05]  /*2dbf0*/  @!P0 BRA `(.L_x_1863) ;  /* 0xfffffffc00f08947 */ /* 0x004fea000383ffff */
[----:B------:R-:W-:Y:S05]  /*2dc00*/  BRA `(.L_x_1987) ;  /* 0xffffffb8003c7947 */ /* 0x000fea000383ffff */
.L_x_1872:
[----:B---3--:R3:W4:Y:S02]  /*2dc10*/  SYNCS.PHASECHK.TRANS64.TRYWAIT P0, [R2+URZ+0x2a840], R3 ;  /* 0x02a84003020075a7 */ /* 0x008724000800017f */
[----:B----4-:R-:W-:Y:S05]  /*2dc20*/  @!P0 NANOSLEEP.SYNCS 0x989680 ;  /* 0x009896800000895d */ /* 0x010fea0003900000 */
[----:B------:R-:W4:Y:S02]  /*2dc30*/  @!P0 SYNCS.PHASECHK.TRANS64 P0, [R2+URZ+0x2a840], R3 ;  /* 0x02a84003020085a7 */ /* 0x000f24000800007f */
[----:B----4-:R-:W-:Y:S05]  /*2dc40*/  @!P0 BRA `(.L_x_1872) ;  /* 0xfffffffc00f08947 */ /* 0x010fea000383ffff */
[----:B------:R-:W-:Y:S05]  /*2dc50*/  BRA `(.L_x_1988) ;  /* 0xffffffbc00a07947 */ /* 0x000fea000383ffff */
.L_x_1879:
[----:B0-----:R0:W2:Y:S02]  /*2dc60*/  SYNCS.PHASECHK.TRANS64.TRYWAIT P0, [R2+URZ+0x60], R5 ;  /* 0x00006005020075a7 */ /* 0x0010a4000800017f */
[----:B--2---:R-:W-:Y:S05]  /*2dc70*/  @!P0 NANOSLEEP.SYNCS 0x989680 ;  /* 0x009896800000895d */ /* 0x004fea0003900000 */
[----:B------:R-:W2:Y:S02]  /*2dc80*/  @!P0 SYNCS.PHASECHK.TRANS64 P0, [R2+URZ+0x60], R5 ;  /* 0x00006005020085a7 */ /* 0x000ea4000800007f */
[----:B--2---:R-:W-:Y:S05]  /*2dc90*/  @!P0 BRA `(.L_x_1879) ;  /* 0xfffffffc00f08947 */ /* 0x004fea000383ffff */
[----:B------:R-:W-:Y:S05]  /*2dca0*/  BRA `(.L_x_1989) ;  /* 0xffffffc000b47947 */ /* 0x000fea000383ffff */
.L_x_1890:
[----:B---3--:R3:W4:Y:S02]  /*2dcb0*/  SYNCS.PHASECHK.TRANS64.TRYWAIT P0, [R0+URZ+0x2a860], R2 ;  /* 0x02a86002000075a7 */ /* 0x008724000800017f */
[----:B----4-:R-:W-:Y:S05]  /*2dcc0*/  @!P0 NANOSLEEP.SYNCS 0x989680 ;  /* 0x009896800000895d */ /* 0x010fea0003900000 */
[----:B------:R-:W4:Y:S02]  /*2dcd0*/  @!P0 SYNCS.PHASECHK.TRANS64 P0, [R0+URZ+0x2a860], R2 ;  /* 0x02a86002000085a7 */ /* 0x000f24000800007f */
[----:B----4-:R-:W-:Y:S05]  /*2dce0*/  @!P0 BRA `(.L_x_1890) ;  /* 0xfffffffc00f08947 */ /* 0x010fea000383ffff */
[----:B------:R-:W-:Y:S05]  /*2dcf0*/  BRA `(.L_x_1990) ;  /* 0xffffffc800007947 */ /* 0x000fea000383ffff */
.L_x_1897:
[----:B--23--:R-:W2:Y:S01]  /*2dd00*/  LDL R0, [R1] ;  /* 0x0000000001007983 */ /* 0x00cea20000100800 */
[----:B------:R-:W-:Y:S01]  /*2dd10*/  BSSY B0, `(.L_x_1991) ;  /* 0x0000008000007945 */ /* 0x000fe20003800000 */
[----:B0-----:R-:W-:Y:S02]  /*2dd20*/  IMAD.MOV.U32 R12, RZ, RZ, RZ ;  /* 0x000000ffff0c7224 */ /* 0x001fe400078e00ff */
[----:B------:R-:W-:Y:S02]  /*2dd30*/  IMAD.MOV.U32 R11, RZ, RZ, 0x1f ;  /* 0x0000001fff0b7424 */ /* 0x000fe400078e00ff */
[----:B------:R-:W-:Y:S02]  /*2dd40*/  IMAD.MOV.U32 R15, RZ, RZ, -0x1 ;  /* 0xffffffffff0f7424 */ /* 0x000fe400078e00ff */
[----:B--2---:R-:W-:-:S07]  /*2dd50*/  IMAD.MOV.U32 R13, RZ, RZ, R0 ;  /* 0x000000ffff0d7224 */ /* 0x004fce00078e0000 */
[----:B-1----:R-:W-:Y:S05]  /*2dd60*/  WARPSYNC.COLLECTIVE R15, `(.L_x_1992) ;  /* 0x000000000f087348 */ /* 0x002fea0003c00000 */
[----:B------:R0:W2:Y:S02]  /*2dd70*/  SHFL.IDX P6, R14, R13, R12, R11 ;  /* 0x0000000c0d0e7389 */ /* 0x0000a400000c000b */
[----:B012---:R-:W-:Y:S01]  /*2dd80*/  ENDCOLLECTIVE ;  /* 0x000000000000791b */ /* 0x007fe20003800000 */
.L_x_1992:
[----:B------:R-:W-:Y:S05]  /*2dd90*/  BSYNC B0 ;  /* 0x0000000000007941 */ /* 0x000fea0003800000 */
.L_x_1991:
[----:B------:R0:W5:Y:S01]  /*2dda0*/  LDL R2, [R1+0xc] ;  /* 0x00000c0001027983 */ /* 0x0001620000100800 */
[----:B------:R-:W-:Y:S01]  /*2ddb0*/  MOV R13, R0 ;  /* 0x00000000000d7202 */ /* 0x000fe20000000f00 */
[----:B------:R-:W-:Y:S02]  /*2ddc0*/  IMAD.MOV.U32 R12, RZ, RZ, 0x1 ;  /* 0x00000001ff0c7424 */ /* 0x000fe400078e00ff */
[----:B------:R-:W-:Y:S02]  /*2ddd0*/  IMAD.MOV.U32 R11, RZ, RZ, 0x1f ;  /* 0x0000001fff0b7424 */ /* 0x000fe400078e00ff */
[----:B------:R-:W-:Y:S02]  /*2dde0*/  IMAD.MOV.U32 R15, RZ, RZ, -0x1 ;  /* 0xffffffffff0f7424 */ /* 0x000fe400078e00ff */
[----:B0-----:R-:W-:-:S07]  /*2ddf0*/  IMAD.MOV.U32 R5, RZ, RZ, R14 ;  /* 0x000000ffff057224 */ /* 0x001fce00078e000e */
[----:B-----5:R-:W-:Y:S05]  /*2de00*/  WARPSYNC.COLLECTIVE R15, `(.L_x_1993) ;  /* 0x000000000f087348 */ /* 0x020fea0003c00000 */
[----:B------:R0:W1:Y:S02]  /*2de10*/  SHFL.IDX P6, R14, R13, R12, R11 ;  /* 0x0000000c0d0e7389 */ /* 0x00006400000c000b */
[----:B01---5:R-:W-:Y:S01]  /*2de20*/  ENDCOLLECTIVE ;  /* 0x000000000000791b */ /* 0x023fe20003800000 */
.L_x_1993:
        /* <DEDUP_REMOVED lines=11> */
[----:B------:R-:W-:Y:S01]  /*2dee0*/  MOV R4, RZ ;  /* 0x000000ff00047202 */ /* 0x000fe20000000f00 */
[----:B------:R-:W-:Y:S01]  /*2def0*/  IMAD.MOV.U32 R6, RZ, RZ, RZ ;  /* 0x000000ffff067224 */ /* 0x000fe200078e00ff */
[C---:B------:R-:W-:Y:S02]  /*2df00*/  ISETP.GE.U32.AND P2, PT, R16.reuse, 0x2, PT ;  /* 0x000000021000780c */ /* 0x040fe40003f46070 */
[C---:B------:R-:W-:Y:S02]  /*2df10*/  ISETP.GE.U32.AND P3, PT, R16.reuse, 0x4, PT ;  /* 0x000000041000780c */ /* 0x040fe40003f66070 */
[C---:B------:R-:W-:Y:S02]  /*2df20*/  ISETP.GE.U32.AND P4, PT, R16.reuse, 0x8, PT ;  /* 0x000000081000780c */ /* 0x040fe40003f86070 */
[----:B------:R-:W-:Y:S01]  /*2df30*/  ISETP.GE.U32.AND P5, PT, R16, 0x10, PT ;  /* 0x000000101000780c */ /* 0x000fe20003fa6070 */
[----:B--2---:R-:W-:-:S02]  /*2df40*/  @!P1 IMAD.MOV.U32 R4, RZ, RZ, R8 ;  /* 0x000000ffff049224 */ /* 0x004fc400078e0008 */
        /* <DEDUP_REMOVED lines=8> */
.L_x_1994:
[----:B------:R-:W-:Y:S01]  /*2dfd0*/  IMAD.MOV.U32 R12, RZ, RZ, 0x2 ;  /* 0x00000002ff0c7424 */ /* 0x000fe200078e00ff */
[----:B------:R-:W-:-:S04]  /*2dfe0*/  MOV R3, R14 ;  /* 0x0000000e00037202 */ /* 0x000fc80000000f00 */
[----:B------:R-:W-:-:S05]  /*2dff0*/  SEL R3, R3, RZ, P1 ;  /* 0x000000ff03037207 */ /* 0x000fca0000800000 */
[----:B------:R-:W-:-:S04]  /*2e000*/  IMAD.IADD R2, R2, 0x1, R3 ;  /* 0x0000000102027824 */ /* 0x000fc800078e0203 */
[----:B------:R-:W-:-:S07]  /*2e010*/  IMAD.MOV.U32 R13, RZ, RZ, R2 ;  /* 0x000000ffff0d7224 */ /* 0x000fce00078e0002 */
[----:B------:R-:W-:Y:S05]  /*2e020*/  WARPSYNC.COLLECTIVE R15, `(.L_x_1995) ;  /* 0x000000000f087348 */ /* 0x000fea0003c00000 */
[----:B------:R0:W1:Y:S02]  /*2e030*/  SHFL.UP P6, R14, R13, R12, R11 ;  /* 0x0400000c0d0e7389 */ /* 0x00006400000c000b */
[----:B01----:R-:W-:Y:S01]  /*2e040*/  ENDCOLLECTIVE ;  /* 0x000000000000791b */ /* 0x003fe20003800000 */
.L_x_1995:
        /* <DEDUP_REMOVED lines=8> */
.L_x_1996:
        /* <DEDUP_REMOVED lines=8> */
.L_x_1997:
        /* <DEDUP_REMOVED lines=8> */
.L_x_1998:
        /* <DEDUP_REMOVED lines=9> */
.L_x_1999:
[----:B------:R-:W-:Y:S01]  /*2e260*/  IMAD.MOV.U32 R9, RZ, RZ, R14 ;  /* 0x000000ffff097224 */ /* 0x000fe200078e000e */
[----:B------:R-:W-:Y:S06]  /*2e270*/  BRA `(.L_x_2000) ;  /* 0xffffffc8007c7947 */ /* 0x000fec000383ffff */
.L_x_1900:
[----:B------:R-:W-:Y:S01]  /*2e280*/  BSSY B0, `(.L_x_2001) ;  /* 0x0000008000007945 */ /* 0x000fe20003800000 */
[----:B------:R-:W-:Y:S01]  /*2e290*/  IMAD.MOV.U32 R13, RZ, RZ, R2 ;  /* 0x000000ffff0d7224 */ /* 0x000fe200078e0002 */
[----:B------:R-:W-:Y:S01]  /*2e2a0*/  MOV R12, 0x1 ;  /* 0x00000001000c7802 */ /* 0x000fe20000000f00 */
[----:B------:R-:W-:Y:S02]  /*2e2b0*/  IMAD.MOV.U32 R11, RZ, RZ, RZ ;  /* 0x000000ffff0b7224 */ /* 0x000fe400078e00ff */
[----:B------:R-:W-:-:S07]  /*2e2c0*/  IMAD.MOV.U32 R15, RZ, RZ, -0x1 ;  /* 0xffffffffff0f7424 */ /* 0x000fce00078e00ff */
[----:B01----:R-:W-:Y:S05]  /*2e2d0*/  WARPSYNC.COLLECTIVE R15, `(.L_x_2002) ;  /* 0x000000000f087348 */ /* 0x003fea0003c00000 */
[----:B------:R2:W3:Y:S02]  /*2e2e0*/  SHFL.UP P6, R14, R13, R12, R11 ;  /* 0x0400000c0d0e7389 */ /* 0x0004e400000c000b */
[----:B0123--:R-:W-:Y:S01]  /*2e2f0*/  ENDCOLLECTIVE ;  /* 0x000000000000791b */ /* 0x00ffe20003800000 */
.L_x_2002:
[----:B------:R-:W-:Y:S05]  /*2e300*/  BSYNC B0 ;  /* 0x0000000000007941 */ /* 0x000fea0003800000 */
.L_x_2001:
[----:B------:R-:W-:Y:S01]  /*2e310*/  IMAD.MOV.U32 R3, RZ, RZ, R14 ;  /* 0x000000ffff037224 */ /* 0x000fe200078e000e */
[----:B------:R-:W-:Y:S01]  /*2e320*/  MOV R12, 0x2 ;  /* 0x00000002000c7802 */ /* 0x000fe20000000f00 */
[----:B------:R-:W-:Y:S02]  /*2e330*/  IMAD.MOV.U32 R11, RZ, RZ, RZ ;  /* 0x000000ffff0b7224 */ /* 0x000fe400078e00ff */
[----:B------:R-:W-:Y:S01]  /*2e340*/  IMAD.MOV.U32 R15, RZ, RZ, -0x1 ;  /* 0xffffffffff0f7424 */ /* 0x000fe200078e00ff */
[----:B------:R-:W-:-:S05]  /*2e350*/  SEL R3, R3, RZ, P1 ;  /* 0x000000ff03037207 */ /* 0x000fca0000800000 */
[----:B------:R-:W-:-:S04]  /*2e360*/  IMAD.IADD R2, R2, 0x1, R3 ;  /* 0x0000000102027824 */ /* 0x000fc800078e0203 */
[----:B------:R-:W-:-:S07]  /*2e370*/  IMAD.MOV.U32 R13, RZ, RZ, R2 ;  /* 0x000000ffff0d7224 */ /* 0x000fce00078e0002 */
[----:B------:R-:W-:Y:S05]  /*2e380*/  WARPSYNC.COLLECTIVE R15, `(.L_x_2003) ;  /* 0x000000000f087348 */ /* 0x000fea0003c00000 */
[----:B------:R0:W1:Y:S02]  /*2e390*/  SHFL.UP P6, R14, R13, R12, R11 ;  /* 0x0400000c0d0e7389 */ /* 0x00006400000c000b */
[----:B01----:R-:W-:Y:S01]  /*2e3a0*/  ENDCOLLECTIVE ;  /* 0x000000000000791b */ /* 0x003fe20003800000 */
.L_x_2003:
        /* <DEDUP_REMOVED lines=8> */
.L_x_2004:
        /* <DEDUP_REMOVED lines=8> */
.L_x_2005:
        /* <DEDUP_REMOVED lines=8> */
.L_x_2006:
[----:B------:R-:W-:Y:S01]  /*2e530*/  MOV R12, 0x1f ;  /* 0x0000001f000c7802 */ /* 0x000fe20000000f00 */
        /* <DEDUP_REMOVED lines=8> */
.L_x_2007:
[----:B------:R-:W-:Y:S01]  /*2e5c0*/  IMAD.MOV.U32 R9, RZ, RZ, R14 ;  /* 0x000000ffff097224 */ /* 0x000fe200078e000e */
[----:B------:R-:W-:Y:S06]  /*2e5d0*/  BRA `(.L_x_2008) ;  /* 0xffffffc800507947 */ /* 0x000fec000383ffff */
.L_x_1902:
[----:B------:R-:W-:Y:S01]  /*2e5e0*/  BSSY B0, `(.L_x_2009) ;  /* 0x0000006000007945 */ /* 0x000fe20003800000 */
[----:B------:R-:W-:Y:S01]  /*2e5f0*/  PLOP3.LUT P6, PT, P6, PT, PT, 0x8, 0x0 ;  /* 0x000000000000781c */ /* 0x000fe200037ce170 */
[----:B------:R-:W-:-:S12]  /*2e600*/  IMAD.MOV.U32 R15, RZ, RZ, -0x1 ;  /* 0xffffffffff0f7424 */ /* 0x000fd800078e00ff */
[----:B01----:R-:W-:Y:S05]  /*2e610*/  WARPSYNC.COLLECTIVE R15, `(.L_x_2010) ;  /* 0x000000000f087348 */ /* 0x003fea0003c00000 */
[----:B------:R-:W-:Y:S01]  /*2e620*/  VOTE.ANY R14, PT, P6 ;  /* 0x00000000000e7806 */ /* 0x000fe200030e0100 */
[----:B01----:R-:W-:Y:S06]  /*2e630*/  ENDCOLLECTIVE ;  /* 0x000000000000791b */ /* 0x003fec0003800000 */
.L_x_2010:
[----:B------:R-:W-:Y:S05]  /*2e640*/  BSYNC B0 ;  /* 0x0000000000007941 */ /* 0x000fea0003800000 */
.L_x_2009:
[----:B------:R0:W5:Y:S01]  /*2e650*/  LDL.LU R10, [R1+0xc] ;  /* 0x00000c00010a7983 */ /* 0x0001620000300800 */
[----:B------:R-:W-:Y:S02]  /*2e660*/  IMAD.MOV.U32 R0, RZ, RZ, R14 ;  /* 0x000000ffff007224 */ /* 0x000fe400078e000e */
[----:B------:R-:W-:Y:S02]  /*2e670*/  IMAD.MOV.U32 R13, RZ, RZ, R4 ;  /* 0x000000ffff0d7224 */ /* 0x000fe400078e0004 */
[----:B------:R-:W1:Y:S01]  /*2e680*/  POPC R3, R0 ;  /* 0x0000000000037309 */ /* 0x000e620000000000 */
[----:B------:R-:W-:Y:S02]  /*2e690*/  IMAD.MOV.U32 R11, RZ, RZ, 0x1f ;  /* 0x0000001fff0b7424 */ /* 0x000fe400078e00ff */
[----:B------:R-:W-:Y:S01]  /*2e6a0*/  IMAD.MOV.U32 R15, RZ, RZ, -0x1 ;  /* 0xffffffffff0f7424 */ /* 0x000fe200078e00ff */
[----:B01----:R-:W-:-:S07]  /*2e6b0*/  MOV R12, R3 ;  /* 0x00000003000c7202 */ /* 0x003fce0000000f00 */
[----:B-----5:R-:W-:Y:S05]  /*2e6c0*/  WARPSYNC.COLLECTIVE R15, `(.L_x_2011) ;  /* 0x000000000f087348 */ /* 0x020fea0003c00000 */
[----:B------:R0:W1:Y:S02]  /*2e6d0*/  SHFL.IDX P6, R14, R13, R12, R11 ;  /* 0x0000000c0d0e7389 */ /* 0x00006400000c000b */
[----:B01---5:R-:W-:Y:S01]  /*2e6e0*/  ENDCOLLECTIVE ;  /* 0x000000000000791b */ /* 0x023fe20003800000 */
.L_x_2011:
[----:B------:R-:W-:Y:S02]  /*2e6f0*/  IMAD.MOV.U32 R13, RZ, RZ, R6 ;  /* 0x000000ffff0d7224 */ /* 0x000fe400078e0006 */
[----:B------:R-:W-:-:S07]  /*2e700*/  IMAD.MOV.U32 R4, RZ, RZ, R14 ;  /* 0x000000ffff047224 */ /* 0x000fce00078e000e */
[----:B------:R-:W-:Y:S05]  /*2e710*/  WARPSYNC.COLLECTIVE R15, `(.L_x_2012) ;  /* 0x000000000f087348 */ /* 0x000fea0003c00000 */
[----:B------:R0:W1:Y:S02]  /*2e720*/  SHFL.IDX P6, R14, R13, R12, R11 ;  /* 0x0000000c0d0e7389 */ /* 0x00006400000c000b */
[----:B01----:R-:W-:Y:S01]  /*2e730*/  ENDCOLLECTIVE ;  /* 0x000000000000791b */ /* 0x003fe20003800000 */
.L_x_2012:
[----:B------:R-:W-:Y:S01]  /*2e740*/  IMAD.MOV.U32 R6, RZ, RZ, R14 ;  /* 0x000000ffff067224 */ /* 0x000fe200078e000e */
[----:B------:R-:W-:-:S05]  /*2e750*/  IADD3 R10, R3, R10, RZ ;  /* 0x0000000a030a7210 */ /* 0x000fca0007ffe0ff */
[----:B------:R0:W-:Y:S01]  /*2e760*/  STL [R1+0xc], R10 ;  /* 0x00000c0a01007387 */ /* 0x0001e20000100800 */
[----:B------:R-:W-:Y:S05]  /*2e770*/  BRA `(.L_x_2013) ;  /* 0xffffffc800307947 */ /* 0x000fea000383ffff */
.L_x_1904:
[----:B------:R-:W-:Y:S01]  /*2e780*/  BSSY B0, `(.L_x_2014) ;  /* 0x0000008000007945 */ /* 0x000fe20003800000 */
[----:B------:R-:W-:Y:S02]  /*2e790*/  IMAD.MOV.U32 R13, RZ, RZ, R7 ;  /* 0x000000ffff0d7224 */ /* 0x000fe400078e0007 */
[----:B------:R-:W-:Y:S02]  /*2e7a0*/  IMAD.MOV.U32 R12, RZ, RZ, R3 ;  /* 0x000000ffff0c7224 */ /* 0x000fe400078e0003 */
[----:B------:R-:W-:Y:S02]  /*2e7b0*/  IMAD.MOV.U32 R11, RZ, RZ, 0x1f ;  /* 0x0000001fff0b7424 */ /* 0x000fe400078e00ff */
[----:B------:R-:W-:-:S07]  /*2e7c0*/  IMAD.MOV.U32 R15, RZ, RZ, -0x1 ;  /* 0xffffffffff0f7424 */ /* 0x000fce00078e00ff */
[----:B01----:R-:W-:Y:S05]  /*2e7d0*/  WARPSYNC.COLLECTIVE R15, `(.L_x_2015) ;  /* 0x000000000f087348 */ /* 0x003fea0003c00000 */
[----:B------:R2:W3:Y:S02]  /*2e7e0*/  SHFL.IDX P6, R14, R13, R12, R11 ;  /* 0x0000000c0d0e7389 */ /* 0x0004e400000c000b */
[----:B0123--:R-:W-:Y:S01]  /*2e7f0*/  ENDCOLLECTIVE ;  /* 0x000000000000791b */ /* 0x00ffe20003800000 */
.L_x_2015:
[----:B------:R-:W-:Y:S05]  /*2e800*/  BSYNC B0 ;  /* 0x0000000000007941 */ /* 0x000fea0003800000 */
.L_x_2014:
[----:B------:R-:W-:Y:S01]  /*2e810*/  IMAD.MOV.U32 R3, RZ, RZ, R14 ;  /* 0x000000ffff037224 */ /* 0x000fe200078e000e */
[----:B------:R-:W-:Y:S06]  /*2e820*/  BRA `(.L_x_2016) ;  /* 0xffffffc8001c7947 */ /* 0x000fec000383ffff */
.L_x_1910:
[----:B0-----:R0:W1:Y:S02]  /*2e830*/  SYNCS.PHASECHK.TRANS64.TRYWAIT P0, [R0+URZ+0x2a820], R3 ;  /* 0x02a82003000075a7 */ /* 0x001064000800017f */
[----:B-1----:R-:W-:Y:S05]  /*2e840*/  @!P0 NANOSLEEP.SYNCS 0x989680 ;  /* 0x009896800000895d */ /* 0x002fea0003900000 */
[----:B------:R-:W1:Y:S02]  /*2e850*/  @!P0 SYNCS.PHASECHK.TRANS64 P0, [R0+URZ+0x2a820], R3 ;  /* 0x02a82003000085a7 */ /* 0x000e64000800007f */
[----:B-1----:R-:W-:Y:S05]  /*2e860*/  @!P0 BRA `(.L_x_1910) ;  /* 0xfffffffc00f08947 */ /* 0x002fea000383ffff */
[----:B------:R-:W-:Y:S05]  /*2e870*/  BRA `(.L_x_2017) ;  /* 0xffffffd000bc7947 */ /* 0x000fea000383ffff */
.L_x_1911:
[----:B------:R-:W1:Y:S01]  /*2e880*/  S2R R2, SR_TID.X ;  /* 0x0000000000027919 */ /* 0x000e620000002100 */
[----:B------:R-:W-:Y:S01]  /*2e890*/  BSSY B0, `(.L_x_2018) ;  /* 0x000000a000007945 */ /* 0x000fe20003800000 */
[----:B------:R-:W-:Y:S02]  /*2e8a0*/  IMAD.MOV.U32 R12, RZ, RZ, RZ ;  /* 0x000000ffff0c7224 */ /* 0x000fe400078e00ff */
[----:B------:R-:W-:Y:S02]  /*2e8b0*/  IMAD.MOV.U32 R11, RZ, RZ, 0x1f ;  /* 0x0000001fff0b7424 */ /* 0x000fe400078e00ff */
[----:B------:R-:W-:Y:S01]  /*2e8c0*/  IMAD.MOV.U32 R15, RZ, RZ, -0x1 ;  /* 0xffffffffff0f7424 */ /* 0x000fe200078e00ff */
[----:B-1----:R-:W-:-:S04]  /*2e8d0*/  SHF.R.U32.HI R2, RZ, 0x5, R2 ;  /* 0x00000005ff027819 */ /* 0x002fc80000011602 */
[----:B------:R-:W-:-:S04]  /*2e8e0*/  LOP3.LUT R2, R2, 0x3, RZ, 0xc0, !PT ;  /* 0x0000000302027812 */ /* 0x000fc800078ec0ff */
[----:B------:R-:W-:-:S07]  /*2e8f0*/  MOV R13, R2 ;  /* 0x00000002000d7202 */ /* 0x000fce0000000f00 */
[----:B0-----:R-:W-:Y:S05]  /*2e900*/  WARPSYNC.COLLECTIVE R15, `(.L_x_2019) ;  /* 0x000000000f087348 */ /* 0x001fea0003c00000 */
[----:B------:R1:W2:Y:S02]  /*2e910*/  SHFL.IDX P6, R14, R13, R12, R11 ;  /* 0x0000000c0d0e7389 */ /* 0x0002a400000c000b */
[----:B012---:R-:W-:Y:S01]  /*2e920*/  ENDCOLLECTIVE ;  /* 0x000000000000791b */ /* 0x007fe20003800000 */
.L_x_2019:
[----:B------:R-:W-:Y:S05]  /*2e930*/  BSYNC B0 ;  /* 0x0000000000007941 */ /* 0x000fea0003800000 */
.L_x_2018:
[----:B------:R-:W-:Y:S05]  /*2e940*/  BRA `(.L_x_2020) ;  /* 0xffffffd000a47947 */ /* 0x000fea000383ffff */
.L_x_1912:
[----:B------:R-:W-:Y:S01]  /*2e950*/  BSSY B0, `(.L_x_2021) ;  /* 0x0000006000007945 */ /* 0x000fe20003800000 */
[----:B------:R-:W-:-:S07]  /*2e960*/  IMAD.MOV.U32 R15, RZ, RZ, -0x1 ;  /* 0xffffffffff0f7424 */ /* 0x000fce00078e00ff */
[----:B01----:R-:W-:Y:S05]  /*2e970*/  WARPSYNC.COLLECTIVE R15, `(.L_x_2022) ;  /* 0x000000000f0c7348 */ /* 0x003fea0003c00000 */
[----:B------:R-:W-:Y:S02]  /*2e980*/  ELECT P6, UR62, PT ;  /* 0x00000000003e782f */ /* 0x000fe400038c0000 */
[----:B------:R-:W-:Y:S01]  /*2e990*/  MOV R14, UR62 ;  /* 0x0000003e000e7c02 */ /* 0x000fe20008000f00 */
[----:B01----:R-:W-:Y:S10]  /*2e9a0*/  ENDCOLLECTIVE ;  /* 0x000000000000791b */ /* 0x003ff40003800000 */
.L_x_2022:
[----:B------:R-:W-:Y:S05]  /*2e9b0*/  BSYNC B0 ;  /* 0x0000000000007941 */ /* 0x000fea0003800000 */
.L_x_2021:
[----:B------:R-:W-:Y:S05]  /*2e9c0*/  BRA `(.L_x_2023) ;  /* 0xffffffd000987947 */ /* 0x000fea000383ffff */
.L_x_1914:
[----:B0-----:R0:W1:Y:S02]  /*2e9d0*/  SYNCS.PHASECHK.TRANS64.TRYWAIT P0, [R6+URZ], R5 ;  /* 0x00000005060075a7 */ /* 0x001064000800017f */
[----:B-1----:R-:W-:Y:S05]  /*2e9e0*/  @!P0 NANOSLEEP.SYNCS 0x989680 ;  /* 0x009896800000895d */ /* 0x002fea0003900000 */
[----:B------:R-:W1:Y:S02]  /*2e9f0*/  @!P0 SYNCS.PHASECHK.TRANS64 P0, [R6+URZ], R5 ;  /* 0x00000005060085a7 */ /* 0x000e64000800007f */
[----:B-1----:R-:W-:Y:S05]  /*2ea00*/  @!P0 BRA `(.L_x_1914) ;  /* 0xfffffffc00f08947 */ /* 0x002fea000383ffff */
[----:B------:R-:W-:Y:S05]  /*2ea10*/  BRA `(.L_x_2024) ;  /* 0xffffffd000dc7947 */ /* 0x000fea000383ffff */
.L_x_1915:
[----:B-1----:R1:W2:Y:S02]  /*2ea20*/  SYNCS.PHASECHK.TRANS64.TRYWAIT P0, [R7+URZ], R2 ;  /* 0x00000002070075a7 */ /* 0x0022a4000800017f */
[----:B--2---:R-:W-:Y:S05]  /*2ea30*/  @!P0 NANOSLEEP.SYNCS 0x989680 ;  /* 0x009896800000895d */ /* 0x004fea0003900000 */
[----:B------:R-:W2:Y:S02]  /*2ea40*/  @!P0 SYNCS.PHASECHK.TRANS64 P0, [R7+URZ], R2 ;  /* 0x00000002070085a7 */ /* 0x000ea4000800007f */
[----:B--2---:R-:W-:Y:S05]  /*2ea50*/  @!P0 BRA `(.L_x_1915) ;  /* 0xfffffffc00f08947 */ /* 0x004fea000383ffff */
[----:B------:R-:W-:Y:S05]  /*2ea60*/  BRA `(.L_x_2025) ;  /* 0xffffffd000d07947 */ /* 0x000fea000383ffff */
.L_x_1917:
[----:B--2---:R2:W3:Y:S02]  /*2ea70*/  SYNCS.PHASECHK.TRANS64.TRYWAIT P0, [R4+URZ], R5 ;  /* 0x00000005040075a7 */ /* 0x0044e4000800017f */
[----:B---3--:R-:W-:Y:S05]  /*2ea80*/  @!P0 NANOSLEEP.SYNCS 0x989680 ;  /* 0x009896800000895d */ /* 0x008fea0003900000 */
[----:B------:R-:W3:Y:S02]  /*2ea90*/  @!P0 SYNCS.PHASECHK.TRANS64 P0, [R4+URZ], R5 ;  /* 0x00000005040085a7 */ /* 0x000ee4000800007f */
[----:B---3--:R-:W-:Y:S05]  /*2eaa0*/  @!P0 BRA `(.L_x_1917) ;  /* 0xfffffffc00f08947 */ /* 0x008fea000383ffff */
[----:B------:R-:W-:Y:S05]  /*2eab0*/  BRA `(.L_x_2026) ;  /* 0xffffffd000d87947 */ /* 0x000fea000383ffff */
.L_x_2027:
        /* <DEDUP_REMOVED lines=12> */
.L_x_2985:


//--------------------- .text._ZN7cutlass13device_kernelIN5flash11enable_sm90INS1_16FlashAttnFwdSm90INS1_25CollectiveMainloopFwdSm90ILi2EN4cute5tupleIJNS5_1CILi1EEES8_S8_EEENS6_IJNS7_ILi128EEESA_NS7_ILi192EEEEEELi128ENS_6half_tEfNS_4arch4Sm90ELb1ELb0ELb1ELb0ELb0ELb0ELb0ELb1ELb1ELb1ELb1ELb0EEENS1_21CollectiveEpilogueFwdINS6_IJSA_SA_SA_EEES9_SD_SF_Li256ELb0ELb1ELb1ELb0EEENS1_19SingleTileSchedulerILb0ELb1ELb1ELi128EEEEEEEEEvNT_6ParamsE --------------------------
	.section	.text._ZN7cutlass13device_kernelIN5flash11enable_sm90INS1_16FlashAttnFwdSm90INS1_25CollectiveMainloopFwdSm90ILi2EN4cute5tupleIJNS5_1CILi1EEES8_S8_EEENS6_IJNS7_ILi128EEESA_NS7_ILi192EEEEEELi128ENS_6half_tEfNS_4arch4Sm90ELb1ELb0ELb1ELb0ELb0ELb0ELb0ELb1ELb1ELb1ELb1ELb0EEENS1_21CollectiveEpilogueFwdINS6_IJSA_SA_SA_EEES9_SD_SF_Li256ELb0ELb1ELb1ELb0EEENS1_19SingleTileSchedulerILb0ELb1ELb1ELi128EEEEEEEEEvNT_6ParamsE,"ax",@progbits
	.align	128
.text._ZN7cutlass13device_kernelIN5flash11enable_sm90INS1_16FlashAttnFwdSm90INS1_25CollectiveMainloopFwdSm90ILi2EN4cute5tupleIJNS5_1CILi1EEES8_S8_EEENS6_IJNS7_ILi128EEESA_NS7_ILi192EEEEEELi128ENS_6half_tEfNS_4arch4Sm90ELb1ELb0ELb1ELb0ELb0ELb0ELb0ELb1ELb1ELb1ELb1ELb0EEENS1_21CollectiveEpilogueFwdINS6_IJSA_SA_SA_EEES9_SD_SF_Li256ELb0ELb1ELb1ELb0EEENS1_19SingleTileSchedulerILb0ELb1ELb1ELi128EEEEEEEEEvNT_6ParamsE:
        .type           _ZN7cutlass13device_kernelIN5flash11enable_sm90INS1_16FlashAttnFwdSm90INS1_25CollectiveMainloopFwdSm90ILi2EN4cute5tupleIJNS5_1CILi1EEES8_S8_EEENS6_IJNS7_ILi128EEESA_NS7_ILi192EEEEEELi128ENS_6half_tEfNS_4arch4Sm90ELb1ELb0ELb1ELb0ELb0ELb0ELb0ELb1ELb1ELb1ELb1ELb0EEENS1_21CollectiveEpilogueFwdINS6_IJSA_SA_SA_EEES9_SD_SF_Li256ELb0ELb1ELb1ELb0EEENS1_19SingleTileSchedulerILb0ELb1ELb1ELi128EEEEEEEEEvNT_6ParamsE,@function
        .size           _ZN7cutlass13device_kernelIN5flash11enable_sm90INS1_16FlashAttnFwdSm90INS1_25CollectiveMainloopFwdSm90ILi2EN4cute5tupleIJNS5_1CILi1EEES8_S8_EEENS6_IJNS7_ILi128EEESA_NS7_ILi192EEEEEELi128ENS_6half_tEfNS_4arch4Sm90ELb1ELb0ELb1ELb0ELb0ELb0ELb0ELb1ELb1ELb1ELb1ELb0EEENS1_21CollectiveEpilogueFwdINS6_IJSA_SA_SA_EEES9_SD_SF_Li256ELb0ELb1ELb1ELb0EEENS1_19SingleTileSchedulerILb0ELb1ELb1ELi128EEEEEEEEEvNT_6ParamsE,(.L_x_2986 - _ZN7cutlass13device_kernelIN5flash11enable_sm90INS1_16FlashAttnFwdSm90INS1_25CollectiveMainloopFwdSm90ILi2EN4cute5tupleIJNS5_1CILi1EEES8_S8_EEENS6_IJNS7_ILi128EEESA_NS7_ILi192EEEEEELi128ENS_6half_tEfNS_4arch4Sm90ELb1ELb0ELb1ELb0ELb0ELb0ELb0ELb1ELb1ELb1ELb1ELb0EEENS1_21CollectiveEpilogueFwdINS6_IJSA_SA_SA_EEES9_SD_SF_Li256ELb0ELb1ELb1ELb0EEENS1_19SingleTileSchedulerILb0ELb1ELb1ELi128EEEEEEEEEvNT_6ParamsE)
        .other          _ZN7cutlass13device_kernelIN5flash11enable_sm90INS1_16FlashAttnFwdSm90INS1_25CollectiveMainloopFwdSm90ILi2EN4cute5tupleIJNS5_1CILi1EEES8_S8_EEENS6_IJNS7_ILi128EEESA_NS7_ILi192EEEEEELi128ENS_6half_tEfNS_4arch4Sm90ELb1ELb0ELb1ELb0ELb0ELb0ELb0ELb1ELb1ELb1ELb1ELb0EEENS1_21CollectiveEpilogueFwdINS6_IJSA_SA_SA_EEES9_SD_SF_Li256ELb0ELb1ELb1ELb0EEENS1_19SingleTileSchedulerILb0ELb1ELb1ELi128EEEEEEEEEvNT_6ParamsE,@"STO_CUDA_ENTRY STV_DEFAULT"
_ZN7cutlass13device_kernelIN5flash11enable_sm90INS1_16FlashAttnFwdSm90INS1_25CollectiveMainloopFwdSm90ILi2EN4cute5tupleIJNS5_1CILi1EEES8_S8_EEENS6_IJNS7_ILi128EEESA_NS7_ILi192EEEEEELi128ENS_6half_tEfNS_4arch4Sm90ELb1ELb0ELb1ELb0ELb0ELb0ELb0ELb1ELb1ELb1ELb1ELb0EEENS1_21CollectiveEpilogueFwdINS6_IJSA_SA_SA_EEES9_SD_SF_Li256ELb0ELb1ELb1ELb0EEENS1_19SingleTileSchedulerILb0ELb1ELb1ELi128EEEEEEEEEvNT_6ParamsE:
        /* <DEDUP_REMOVED lines=17> */
.L_x_2029:
[----:B------:R-:W-:Y:S05]  /*0110*/  BSYNC B0 ;  /* 0x0000000000007941 */ /* 0x000fea0003800000 */
.L_x_2028:
        /* <DEDUP_REMOVED lines=40> */
.L_x_2030:
        /* <DEDUP_REMOVED lines=22> */
.L_x_2031:
        /* <DEDUP_REMOVED lines=18> */
.L_x_2032:
        /* <DEDUP_REMOVED lines=22> */
.L_x_2033:
        /* <DEDUP_REMOVED lines=22> */
.L_x_2034:
        /* <DEDUP_REMOVED lines=9> */
.L_x_2037:
        /* <DEDUP_REMOVED lines=18> */
[----:B------:R-:W0:Y:S01]  /*0a90*/  LDC R0, c[0x0][0x448] ;  /* 0x00011200ff007b82 */ /* 0x000e220000000800 */
[----:B------:R-:W1:Y:S01]  /*0aa0*/  S2R R23, SR_CTAID.X ;  /* 0x0000000000177919 */ /* 0x000e620000002500 */
[----:B------:R-:W-:Y:S01]  /*0ab0*/  SHF.R.U32.HI R4, RZ, 0x10, R17 ;  /* 0x00000010ff047819 */ /* 0x000fe20000011611 */
[----:B------:R-:W-:Y:S01]  /*0ac0*/  IMAD.MOV.U32 R22, RZ, RZ, RZ ;  /* 0x000000ffff167224 */ /* 0x000fe200078e00ff */
[----:B------:R-:W-:-:S04]  /*0ad0*/  LOP3.LUT R17, R17, 0xffff, RZ, 0xc0, !PT ;  /* 0x0000ffff11117812 */ /* 0x000fc800078ec0ff */
[----:B------:R-:W2:Y:S08]  /*0ae0*/  LDC.64 R10, c[0x0][0x418] ;  /* 0x00010600ff0a7b82 */ /* 0x000eb00000000a00 */
[----:B------:R-:W3:Y:S01]  /*0af0*/  LDC R3, c[0x0][0x288] ;  /* 0x0000a200ff037b82 */ /* 0x000ee20000000800 */
[----:B0-----:R-:W-:-:S07]  /*0b00*/  ISETP.NE.AND P1, PT, R0, 0x1, PT ;  /* 0x000000010000780c */ /* 0x001fce0003f25270 */
[----:B------:R-:W0:Y:S01]  /*0b10*/  LDC R16, c[0x0][0x424] ;  /* 0x00010900ff107b82 */ /* 0x000e220000000800 */
[----:B--2---:R-:W-:-:S07]  /*0b20*/  ISETP.NE.U32.AND P0, PT, R10, RZ, PT ;  /* 0x000000ff0a00720c */ /* 0x004fce0003f05070 */
[----:B------:R-:W2:Y:S01]  /*0b30*/  LDC R9, c[0x0][0x2f0] ;  /* 0x0000bc00ff097b82 */ /* 0x000ea20000000800 */
[----:B-1----:R-:W-:Y:S01]  /*0b40*/  IMAD.SHL.U32 R23, R23, 0x80, RZ ;  /* 0x0000008017177824 */ /* 0x002fe200078e00ff */
[----:B------:R-:W-:-:S03]  /*0b50*/  ISETP.NE.AND.EX P0, PT, R11, RZ, PT, P0 ;  /* 0x000000ff0b00720c */ /* 0x000fc60003f05300 */
[----:B------:R-:W-:Y:S01]  /*0b60*/  @P1 VIADD R0, R23, 0x7f ;  /* 0x0000007f17001836 */ /* 0x000fe20000000000 */
[----:B---3--:R-:W-:Y:S02]  /*0b70*/  IADD3 R3, -R3, 0x80, RZ ;  /* 0x0000008003037810 */ /* 0x008fe40007ffe1ff */
[----:B------:R-:W1:Y:S08]  /*0b80*/  @P1 LDC R5, c[0x0][0x44c] ;  /* 0x00011300ff051b82 */ /* 0x000e700000000800 */
[----:B------:R-:W3:Y:S01]  /*0b90*/  @P1 LDC R7, c[0x0][0x450] ;  /* 0x00011400ff071b82 */ /* 0x000ee20000000800 */
[----:B0-----:R-:W-:-:S02]  /*0ba0*/  SEL R16, R16, 0x1, P0 ;  /* 0x0000000110107807 */ /* 0x001fc40000000000 */
[----:B------:R-:W-:-:S03]  /*0bb0*/  ISETP.NE.AND P0, PT, R4, RZ, PT ;  /* 0x000000ff0400720c */ /* 0x000fc60003f05270 */
[----:B--2---:R-:W-:Y:S02]  /*0bc0*/  IMAD R3, R16, R9, R3 ;  /* 0x0000000910037224 */ /* 0x004fe400078e0203 */
[----:B-1----:R-:W-:-:S08]  /*0bd0*/  @P1 IMAD.HI.U32 R2, R0, R5, RZ ;  /* 0x0000000500021227 */ /* 0x002fd000078e00ff */
[----:B------:R-:W0:Y:S01]  /*0be0*/  @!P0 LDC R4, c[0x0][0x9f0] ;  /* 0x00027c00ff048b82 */ /* 0x000e220000000800 */
[----:B------:R-:W-:Y:S01]  /*0bf0*/  VIADD R0, R23, 0x7f ;  /* 0x0000007f17007836 */ /* 0x000fe20000000000 */
[----:B---3--:R-:W-:Y:S01]  /*0c00*/  @P1 SHF.R.U32.HI R0, RZ, R7, R2 ;  /* 0x00000007ff001219 */ /* 0x008fe20000011602 */
[----:B------:R-:W-:-:S03]  /*0c10*/  IMAD R2, R16, R9, 0x7f ;  /* 0x0000007f10027424 */ /* 0x000fc600078e0209 */
[----:B------:R-:W-:Y:S02]  /*0c20*/  IADD3 R0, R3, R0, RZ ;  /* 0x0000000003007210 */ /* 0x000fe40007ffe0ff */
[----:B------:R-:W-:Y:S02]  /*0c30*/  SHF.R.S32.HI R3, RZ, 0x1f, R2 ;  /* 0x0000001fff037819 */ /* 0x000fe40000011402 */
[----:B------:R-:W-:Y:S02]  /*0c40*/  SHF.R.S32.HI R5, RZ, 0x1f, R0 ;  /* 0x0000001fff057819 */ /* 0x000fe40000011400 */
[----:B------:R-:W-:Y:S02]  /*0c50*/  LEA.HI R3, R3, R2, RZ, 0x7 ;  /* 0x0000000203037211 */ /* 0x000fe400078f38ff */
[----:B------:R-:W-:Y:S02]  /*0c60*/  LEA.HI R5, R5, R0, RZ, 0x7 ;  /* 0x0000000005057211 */ /* 0x000fe400078f38ff */
[----:B------:R-:W-:-:S02]  /*0c70*/  SHF.R.S32.HI R3, RZ, 0x7, R3 ;  /* 0x00000007ff037819 */ /* 0x000fc40000011403 */
[----:B------:R-:W-:-:S04]  /*0c80*/  SHF.R.S32.HI R0, RZ, 0x7, R5 ;  /* 0x00000007ff007819 */ /* 0x000fc80000011405 */
[----:B------:R-:W-:-:S04]  /*0c90*/  VIMNMX R11, R3, R0, PT ;  /* 0x00000000030b7248 */ /* 0x000fc80003fe0100 */
[----:B------:R-:W-:-:S13]  /*0ca0*/  ISETP.GE.AND P1, PT, R11, 0x1, PT ;  /* 0x000000010b00780c */ /* 0x000fda0003f26270 */
[----:B------:R-:W-:Y:S05]  /*0cb0*/  @!P1 BRA `(.L_x_2039) ;  /* 0x00000000006c9947 */ /* 0x000fea0003800000 */
[-C--:B0-----:R-:W-:Y:S02]  /*0cc0*/  IABS R7, R4.reuse ;  /* 0x0000000400077213 */ /* 0x081fe40000000000 */
[----:B------:R-:W-:Y:S02]  /*0cd0*/  IADD3 R5, R4, -0x1, R11 ;  /* 0xffffffff04057810 */ /* 0x000fe40007ffe00b */
[----:B------:R-:W0:Y:S01]  /*0ce0*/  I2F.RP R0, R7 ;  /* 0x0000000700007306 */ /* 0x000e220000209400 */
[----:B------:R-:W-:-:S04]  /*0cf0*/  IABS R8, R4 ;  /* 0x0000000400087213 */ /* 0x000fc80000000000 */
[----:B------:R-:W-:-:S03]  /*0d00*/  IADD3 R8, RZ, -R8, RZ ;  /* 0x80000008ff087210 */ /* 0x000fc60007ffe0ff */
[----:B0-----:R-:W0:Y:S02]  /*0d10*/  MUFU.RCP R0, R0 ;  /* 0x0000000000007308 */ /* 0x001e240000001000 */
[----:B0-----:R-:W-:Y:S01]  /*0d20*/  VIADD R2, R0, 0xffffffe ;  /* 0x0ffffffe00027836 */ /* 0x001fe20000000000 */
[----:B------:R-:W-:Y:S02]  /*0d30*/  IABS R0, R5 ;  /* 0x0000000500007213 */ /* 0x000fe40000000000 */
[----:B------:R-:W-:-:S03]  /*0d40*/  LOP3.LUT R5, R5, R4, RZ, 0x3c, !PT ;  /* 0x0000000405057212 */ /* 0x000fc600078e3cff */
[----:B------:R0:W1:Y:S01]  /*0d50*/  F2I.FTZ.U32.TRUNC.NTZ R3, R2 ;  /* 0x0000000200037305 */ /* 0x000062000021f000 */
[----:B------:R-:W-:Y:S01]  /*0d60*/  ISETP.GE.AND P2, PT, R5, RZ, PT ;  /* 0x000000ff0500720c */ /* 0x000fe20003f46270 */
[----:B0-----:R-:W-:Y:S02]  /*0d70*/  IMAD.MOV.U32 R2, RZ, RZ, RZ ;  /* 0x000000ffff027224 */ /* 0x001fe400078e00ff */
[----:B-1----:R-:W-:-:S04]  /*0d80*/  IMAD.MOV R6, RZ, RZ, -R3 ;  /* 0x000000ffff067224 */ /* 0x002fc800078e0a03 */
[----:B------:R-:W-:-:S04]  /*0d90*/  IMAD R9, R6, R7, RZ ;  /* 0x0000000706097224 */ /* 0x000fc800078e02ff */
[----:B------:R-:W-:-:S04]  /*0da0*/  IMAD.HI.U32 R3, R3, R9, R2 ;  /* 0x0000000903037227 */ /* 0x000fc800078e0002 */
        /* <DEDUP_REMOVED lines=11> */
[----:B------:R-:W-:-:S07]  /*0e60*/  IMAD.MOV.U32 R22, RZ, RZ, R3 ;  /* 0x000000ffff167224 */ /* 0x000fce00078e0003 */
.L_x_2039:
[----:B------:R-:W1:Y:S01]  /*0e70*/  S2R R0, SR_TID.X ;  /* 0x0000000000007919 */ /* 0x000e620000002100 */
[-C--:B------:R-:W-:Y:S01]  /*0e80*/  IMAD R17, R17, R22.reuse, RZ ;  /* 0x0000001611117224 */ /* 0x080fe200078e02ff */
[----:B------:R-:W-:Y:S01]  /*0e90*/  PLOP3.LUT P0, PT, PT, PT, PT, 0x80, 0x0 ;  /* 0x000000000000781c */ /* 0x000fe20003f0f070 */
[----:B------:R-:W-:Y:S01]  /*0ea0*/  IMAD.MOV.U32 R2, RZ, RZ, RZ ;  /* 0x000000ffff027224 */ /* 0x000fe200078e00ff */
[----:B------:R-:W-:Y:S02]  /*0eb0*/  CS2R R86, SRZ ;  /* 0x0000000000567805 */ /* 0x000fe4000001ff00 */
[----:B------:R-:W-:Y:S02]  /*0ec0*/  CS2R R84, SRZ ;  /* 0x0000000000547805 */ /* 0x000fe4000001ff00 */
[----:B------:R-:W-:Y:S02]  /*0ed0*/  VIADDMNMX R22, R17, R22, R11, PT ;  /* 0x0000001611167246 */ /* 0x000fe4000380010b */
[----:B------:R-:W-:-:S02]  /*0ee0*/  CS2R R82, SRZ ;  /* 0x0000000000527805 */ /* 0x000fc4000001ff00 */
[----:B------:R-:W-:Y:S02]  /*0ef0*/  CS2R R80, SRZ ;  /* 0x0000000000507805 */ /* 0x000fe4000001ff00 */
[----:B------:R-:W-:Y:S02]  /*0f00*/  CS2R R78, SRZ ;  /* 0x00000000004e7805 */ /* 0x000fe4000001ff00 */
[----:B------:R-:W-:Y:S02]  /*0f10*/  ISETP.GT.AND P1, PT, R22, R17, PT ;  /* 0x000000111600720c */ /* 0x000fe40003f24270 */
        /* <DEDUP_REMOVED lines=21> */
[----:B-1----:R-:W-:Y:S01]  /*1070*/  IADD3 R89, R0, -0x80, RZ ;  /* 0xffffff8000597810 */ /* 0x002fe20007ffe0ff */
[----:B------:R-:W-:Y:S01]  /*1080*/  IMAD.MOV.U32 R0, RZ, RZ, RZ ;  /* 0x000000ffff007224 */ /* 0x000fe200078e00ff */
[----:B------:R-:W-:Y:S02]  /*1090*/  CS2R R34, SRZ ;  /* 0x0000000000227805 */ /* 0x000fe4000001ff00 */
[----:B------:R-:W-:Y:S02]  /*10a0*/  CS2R R32, SRZ ;  /* 0x0000000000207805 */ /* 0x000fe4000001ff00 */
[----:B------:R-:W-:Y:S02]  /*10b0*/  CS2R R30, SRZ ;  /* 0x00000000001e7805 */ /* 0x000fe4000001ff00 */
[----:B------:R-:W-:Y:S02]  /*10c0*/  CS2R R28, SRZ ;  /* 0x00000000001c7805 */ /* 0x000fe4000001ff00 */
[----:B------:R-:W-:-:S02]  /*10d0*/  CS2R R26, SRZ ;  /* 0x00000000001a7805 */ /* 0x000fc4000001ff00 */
[----:B------:R-:W-:Y:S01]  /*10e0*/  CS2R R24, SRZ ;  /* 0x0000000000187805 */ /* 0x000fe2000001ff00 */
[----:B------:R-:W-:Y:S06]  /*10f0*/  @!P1 BRA `(.L_x_2040) ;  /* 0x0000009800989947 */ /* 0x000fec0003800000 */
[----:B------:R-:W-:Y:S01]  /*1100*/  SHF.R.S32.HI R90, RZ, 0x1f, R89 ;  /* 0x0000001fff5a7819 */ /* 0x000fe20000011459 */
[----:B------:R-:W1:Y:S01]  /*1110*/  S2UR UR6, SR_CgaCtaId ;  /* 0x00000000000679c3 */ /* 0x000e620000008800 */
[----:B------:R-:W-:Y:S02]  /*1120*/  UMOV UR36, 0x400 ;  /* 0x0000040000247882 */ /* 0x000fe40000000000 */
[----:B------:R-:W-:-:S04]  /*1130*/  LEA.HI R91, R90, R89, RZ, 0x7 ;  /* 0x000000595a5b7211 */ /* 0x000fc800078f38ff */
[----:B------:R-:W-:-:S05]  /*1140*/  SHF.R.S32.HI R92, RZ, 0x7, R91 ;  /* 0x00000007ff5c7819 */ /* 0x000fca000001145b */
[----:B------:R-:W2:Y:S01]  /*1150*/  SHFL.IDX PT, R0, R92, RZ, 0x1f ;  /* 0x00001fff5c007589 */ /* 0x000ea200000e0000 */
[----:B-1----:R-:W-:-:S04]  /*1160*/  ULEA UR36, UR6, UR36, 0x18 ;  /* 0x0000002406247291 */ /* 0x002fc8000f8ec03f */
[----:B------:R-:W-:-:S04]  /*1170*/  UIADD3 UR6, UR36, 0x10400, URZ ;  /* 0x0001040024067890 */ /* 0x000fc8000fffe03f */
[----:B------:R-:W-:Y:S01]  /*1180*/  ULOP3.LUT UP0, URZ, UR6, 0x3ff, URZ, 0xc0, !UPT ;  /* 0x000003ff063f7892 */ /* 0x000fe2000f80c03f */
[----:B--2---:R-:W-:-:S05]  /*1190*/  R2UR UR4, R0 ;  /* 0x00000000000472ca */ /* 0x004fca00000e0000 */
        /* <DEDUP_REMOVED lines=11> */
[----:B0-----:R-:W-:Y:S01]  /*1250*/  IMAD.U32 R4, RZ, RZ, UR4 ;  /* 0x00000004ff047e24 */ /* 0x001fe2000f8e00ff */
[----:B------:R0:W1:Y:S01]  /*1260*/  LDC.64 R2, c[0x4][R0] ;  /* 0x0100000000027b82 */ /* 0x0000620000000a00 */
[----:B------:R-:W-:Y:S01]  /*1270*/  MOV R5, UR5 ;  /* 0x0000000500057c02 */ /* 0x000fe20008000f00 */
        /* <DEDUP_REMOVED lines=10> */
.L_x_2041:
[----:B------:R-:W2:Y:S01]  /*1320*/  LDL.LU R19, [R1+0x14] ;  /* 0x0000140001137983 */ /* 0x000ea20000300800 */
[----:B------:R-:W-:-:S04]  /*1330*/  SHF.L.U32 R2, RZ, 0x1f, RZ ;  /* 0x0000001fff027819 */ /* 0x000fc800000006ff */
[----:B------:R-:W1:Y:S01]  /*1340*/  SYNCS.PHASECHK.TRANS64.TRYWAIT P1, [UR36+0x34800], R2 ;  /* 0x03480002ff0075a7 */ /* 0x000e620008020164 */
[----:B--2---:R-:W-:-:S04]  /*1350*/  LOP3.LUT R0, R19, 0x1, RZ, 0xfc, !PT ;  /* 0x0000000113007812 */ /* 0x004fc800078efcff */
[----:B------:R-:W-:Y:S01]  /*1360*/  ISETP.NE.AND P0, PT, R0, 0x3, PT ;  /* 0x000000030000780c */ /* 0x000fe20003f05270 */
[----:B-1----:R-:W-:-:S12]  /*1370*/  @!P1 BRA `(.L_x_2042) ;  /* 0x000000ec00c89947 */ /* 0x002fd80003800000 */
.L_x_2159:
[----:B------:R-:W-:Y:S05]  /*1380*/  @!P0 BRA `(.L_x_2043) ;  /* 0x0000000000048947 */ /* 0x000fea0003800000 */
[----:B------:R-:W-:Y:S01]  /*1390*/  BPT.TRAP 0x1 ;  /* 0x000000040000795c */ /* 0x000fe20000300000 */
.L_x_2043:
[----:B------:R2:W3:Y:S01]  /*13a0*/  SYNCS.PHASECHK.TRANS64.TRYWAIT P2, [UR36+0x34830], R2 ;  /* 0x03483002ff0075a7 */ /* 0x0004e20008040164 */
[----:B------:R-:W-:Y:S05]  /*13b0*/  @!P0 BRA `(.L_x_2044) ;  /* 0x0000000000048947 */ /* 0x000fea0003800000 */
[----:B------:R-:W-:Y:S01]  /*13c0*/  BPT.TRAP 0x1 ;  /* 0x000000040000795c */ /* 0x000fe20000300000 */
.L_x_2044:
[----:B------:R-:W4:Y:S01]  /*13d0*/  S2R R0, SR_TID.X ;  /* 0x0000000000007919 */ /* 0x000f220000002100 */
[----:B0-----:R-:W-:-:S04]  /*13e0*/  MOV R4, UR37 ;  /* 0x0000002500047c02 */ /* 0x001fc80008000f00 */
[----:B------:R-:W-:Y:S02]  /*13f0*/  LOP3.LUT R4, R4, 0x10000, RZ, 0xfc, !PT ;  /* 0x0001000004047812 */ /* 0x000fe400078efcff */
[----:B----4-:R-:W-:-:S04]  /*1400*/  LOP3.LUT R0, R0, 0x7f, RZ, 0xc0, !PT ;  /* 0x0000007f00007812 */ /* 0x010fc800078ec0ff */
[----:B------:R-:W-:Y:S01]  /*1410*/  ISETP.NE.AND P1, PT, R0, RZ, PT ;  /* 0x000000ff0000720c */ /* 0x000fe20003f25270 */
[----:B---3--:R-:W-:-:S12]  /*1420*/  @P2 BRA `(.L_x_2045) ;  /* 0x0000000000082947 */ /* 0x008fd80003800000 */
[----:B------:R-:W0:Y:S02]  /*1430*/  SYNCS.PHASECHK.TRANS64.TRYWAIT P2, [UR36+0x34830], R2 ;  /* 0x03483002ff0075a7 */ /* 0x000e240008040164 */
[----:B0-----:R-:W-:Y:S05]  /*1440*/  @!P2 BRA `(.L_x_2046) ;  /* 0x000000ec00aca947 */ /* 0x001fea0003800000 */
.L_x_2045:
[----:B------:R-:W-:Y:S05]  /*1450*/  WARPSYNC.ALL ;  /* 0x0000000000007948 */ /* 0x000fea0003800000 */
[----:B------:R-:W-:Y:S01]  /*1460*/  IMAD.MOV.U32 R5, RZ, RZ, 0x40000040 ;  /* 0x40000040ff057424 */ /* 0x000fe200078e00ff */
[----:B------:R-:W-:Y:S01]  /*1470*/  UIADD3 UR4, UR36, 0x1c400, URZ ;  /* 0x0001c40024047890 */ /* 0x000fe2000fffe03f */
[C---:B------:R-:W-:Y:S01]  /*1480*/  R2UR UR8, R4.reuse ;  /* 0x00000000040872ca */ /* 0x040fe200000e0000 */
[----:B------:R-:W-:Y:S02]  /*1490*/  WARPGROUP.ARRIVE ;  /* 0x00000000000079c5 */ /* 0x000fe40000000000 */
[----:B------:R-:W-:Y:S01]  /*14a0*/  R2UR UR9, R5 ;  /* 0x00000000050972ca */ /* 0x000fe200000e0000 */
[----:B------:R-:W-:Y:S01]  /*14b0*/  USHF.R.U32.HI UR4, URZ, 0x4, UR4 ;  /* 0x000000043f047899 */ /* 0x000fe20008011604 */
[----:B------:R-:W-:Y:S01]  /*14c0*/  R2UR UR6, R4 ;  /* 0x00000000040672ca */ /* 0x000fe200000e0000 */
[----:B------:R-:W-:Y:S01]  /*14d0*/  UMOV UR11, 0x40000040 ;  /* 0x40000040000b7882 */ /* 0x000fe20000000000 */
[----:B------:R-:W-:Y:S01]  /*14e0*/  UMOV UR5, 0x40000040 ;  /* 0x4000004000057882 */ /* 0x000fe20000000000 */
[----:B------:R-:W-:Y:S01]  /*14f0*/  ULOP3.LUT UR4, UR4, 0x3fff, URZ, 0xc0, !UPT ;  /* 0x00003fff04047892 */ /* 0x000fe2000f8ec03f */
[----:B------:R-:W3:Y:S01]  /*1500*/  LDC R8, c[0x0][0x448] ;  /* 0x00011200ff087b82 */ /* 0x000ee20000000800 */
[----:B------:R-:W-:Y:S01]  /*1510*/  UMOV UR13, 0x40000040 ;  /* 0x40000040000d7882 */ /* 0x000fe20000000000 */
[----:B------:R-:W-:Y:S01]  /*1520*/  UMOV UR15, 0x40000040 ;  /* 0x40000040000f7882 */ /* 0x000fe20000000000 */
[----:B------:R-:W-:Y:S01]  /*1530*/  ULOP3.LUT UR38, UR4, 0x10000, URZ, 0xfc, !UPT ;  /* 0x0001000004267892 */ /* 0x000fe2000f8efc3f */
[----:B------:R-:W-:Y:S01]  /*1540*/  LEA.HI R10, R92, R92, RZ, 0x1 ;  /* 0x0000005c5c0a7211 */ /* 0x000fe200078f08ff */
[----:B------:R-:W-:Y:S01]  /*1550*/  UMOV UR17, 0x40000040 ;  /* 0x4000004000117882 */ /* 0x000fe20000000000 */
[----:B------:R-:W-:Y:S01]  /*1560*/  UMOV UR19, 0x40000040 ;  /* 0x4000004000137882 */ /* 0x000fe20000000000 */
[----:B------:R-:W-:Y:S01]  /*1570*/  UIADD3 UR14, UR38, 0x6, URZ ;  /* 0x00000006260e7890 */ /* 0x000fe2000fffe03f */
[----:B------:R-:W-:Y:S01]  /*1580*/  LEA.HI R90, R90, R89, RZ, 0x2 ;  /* 0x000000595a5a7211 */ /* 0x000fe200078f10ff */
[----:B------:R-:W-:Y:S01]  /*1590*/  UIADD3 UR4, UR6, 0x2, URZ ;  /* 0x0000000206047890 */ /* 0x000fe2000fffe03f */
[----:B------:R-:W-:Y:S01]  /*15a0*/  CS2R R150, SRZ ;  /* 0x0000000000967805 */ /* 0x000fe2000001ff00 */
[----:B------:R-:W-:Y:S01]  /*15b0*/  UMOV UR10, UR38 ;  /* 0x00000026000a7c82 */ /* 0x000fe20008000000 */
[----:B------:R-:W-:Y:S01]  /*15c0*/  UIADD3 UR12, UR6, 0x6, URZ ;  /* 0x00000006060c7890 */ /* 0x000fe2000fffe03f */
[----:B------:R-:W-:Y:S01]  /*15d0*/  HGMMA.64x128x16.F32 R24, gdesc[UR8], RZ, !UPT, gsb0 ;  /* 0x01e00000081879f0 */ /* 0x000fe2000c0008ff */
[----:B------:R-:W-:Y:S01]  /*15e0*/  UIADD3 UR10, UR38, 0x2, URZ ;  /* 0x00000002260a7890 */ /* 0x000fe2000fffe03f */
[----:B------:R-:W-:Y:S01]  /*15f0*/  LOP3.LUT R90, R90, 0xfffffffc, RZ, 0xc0, !PT ;  /* 0xfffffffc5a5a7812 */ /* 0x000fe200078ec0ff */
[----:B------:R-:W-:Y:S01]  /*1600*/  UMOV UR8, UR4 ;  /* 0x0000000400087c82 */ /* 0x000fe20008000000 */
[----:B------:R-:W-:Y:S01]  /*1610*/  UMOV UR9, UR5 ;  /* 0x0000000500097c82 */ /* 0x000fe20008000000 */
[----:B------:R-:W-:Y:S01]  /*1620*/  UMOV UR11, 0x40000040 ;  /* 0x40000040000b7882 */ /* 0x000fe20000000000 */
[----:B------:R-:W-:Y:S01]  /*1630*/  UIADD3 UR16, UR6, 0x400, URZ ;  /* 0x0000040006107890 */ /* 0x000fe2000fffe03f */
[----:B------:R-:W-:Y:S01]  /*1640*/  IMAD.IADD R90, R89, 0x1, -R90 ;  /* 0x00000001595a7824 */ /* 0x000fe200078e0a5a */
[----:B------:R-:W-:Y:S01]  /*1650*/  UIADD3 UR18, UR38, 0x400, URZ ;  /* 0x0000040026127890 */ /* 0x000fe2000fffe03f */
[----:B------:R-:W-:Y:S01]  /*1660*/  CS2R R148, SRZ ;  /* 0x0000000000947805 */ /* 0x000fe2000001ff00 */
[----:B------:R-:W-:Y:S01]  /*1670*/  UIADD3 UR20, UR6, 0x402, URZ ;  /* 0x0000040206147890 */ /* 0x000fe2000fffe03f */
[----:B---3--:R-:W-:Y:S01]  /*1680*/  ISETP.NE.AND P2, PT, R8, 0x1, PT ;  /* 0x000000010800780c */ /* 0x008fe20003f45270 */
[----:B------:R-:W-:Y:S01]  /*1690*/  UIADD3 UR22, UR38, 0x402, URZ ;  /* 0x0000040226167890 */ /* 0x000fe2000fffe03f */
[----:B------:R-:W-:Y:S01]  /*16a0*/  LOP3.LUT R8, R91, 0xffffff80, RZ, 0xc0, !PT ;  /* 0xffffff805b087812 */ /* 0x000fe200078ec0ff */
[----:B------:R-:W-:Y:S01]  /*16b0*/  UMOV UR21, 0x40000040 ;  /* 0x4000004000157882 */ /* 0x000fe20000000000 */
[----:B------:R-:W-:Y:S01]  /*16c0*/  UMOV UR23, 0x40000040 ;  /* 0x4000004000177882 */ /* 0x000fe20000000000 */
[----:B------:R-:W-:Y:S01]  /*16d0*/  UIADD3 UR24, UR6, 0x404, URZ ;  /* 0x0000040406187890 */ /* 0x000fe2000fffe03f */
[----:B------:R-:W-:Y:S01]  /*16e0*/  CS2R R146, SRZ ;  /* 0x0000000000927805 */ /* 0x000fe2000001ff00 */
[----:B------:R-:W-:Y:S01]  /*16f0*/  UIADD3 UR26, UR38, 0x404, URZ ;  /* 0x00000404261a7890 */ /* 0x000fe2000fffe03f */
[----:B------:R-:W-:Y:S01]  /*1700*/  IMAD.IADD R9, R89, 0x1, -R8 ;  /* 0x0000000159097824 */ /* 0x000fe200078e0a08 */
[----:B------:R-:W-:Y:S01]  /*1710*/  UMOV UR25, 0x40000040 ;  /* 0x4000004000197882 */ /* 0x000fe20000000000 */
[----:B------:R-:W-:Y:S01]  /*1720*/  UMOV UR27, 0x40000040 ;  /* 0x40000040001b7882 */ /* 0x000fe20000000000 */
[----:B------:R-:W-:Y:S01]  /*1730*/  UIADD3 UR28, UR6, 0x406, URZ ;  /* 0x00000406061c7890 */ /* 0x000fe2000fffe03f */
[----:B------:R-:W-:Y:S01]  /*1740*/  CS2R R144, SRZ ;  /* 0x0000000000907805 */ /* 0x000fe2000001ff00 */
[----:B------:R-:W-:Y:S01]  /*1750*/  UIADD3 UR30, UR38, 0x406, URZ ;  /* 0x00000406261e7890 */ /* 0x000fe2000fffe03f */
[----:B------:R-:W-:Y:S01]  /*1760*/  SHF.R.S32.HI R8, RZ, 0x1f, R9 ;  /* 0x0000001fff087819 */ /* 0x000fe20000011409 */
[----:B------:R-:W-:Y:S01]  /*1770*/  UMOV UR29, 0x40000040 ;  /* 0x40000040001d7882 */ /* 0x000fe20000000000 */
[----:B------:R-:W-:Y:S01]  /*1780*/  UMOV UR31, 0x40000040 ;  /* 0x40000040001f7882 */ /* 0x000fe20000000000 */
[----:B------:R-:W-:Y:S01]  /*1790*/  UIADD3 UR32, UR6, 0x800, URZ ;  /* 0x0000080006207890 */ /* 0x000fe2000fffe03f */
[----:B------:R-:W-:Y:S01]  /*17a0*/  LEA.HI R11, R8, R9, RZ, 0x5 ;  /* 0x00000009080b7211 */ /* 0x000fe200078f28ff */
[----:B------:R-:W-:Y:S01]  /*17b0*/  UIADD3 UR34, UR38, 0x800, URZ ;  /* 0x0000080026227890 */ /* 0x000fe2000fffe03f */
[----:B------:R-:W-:Y:S01]  /*17c0*/  CS2R R142, SRZ ;  /* 0x00000000008e7805 */ /* 0x000fe2000001ff00 */
[----:B------:R-:W-:Y:S01]  /*17d0*/  UMOV UR33, 0x40000040 ;  /* 0x4000004000217882 */ /* 0x000fe20000000000 */
[----:B------:R-:W-:Y:S01]  /*17e0*/  UMOV UR35, 0x40000040 ;  /* 0x4000004000237882 */ /* 0x000fe20000000000 */
[----:B------:R-:W-:Y:S01]  /*17f0*/  UIADD3 UR44, UR6, 0x802, URZ ;  /* 0x00000802062c7890 */ /* 0x000fe2000fffe03f */
[----:B------:R-:W-:Y:S01]  /*1800*/  CS2R R140, SRZ ;  /* 0x00000000008c7805 */ /* 0x000fe2000001ff00 */
        /* <DEDUP_REMOVED lines=16> */
[----:B------:R-:W-:Y:S01]  /*1910*/  ULDC UR7, c[0x0][0x2f0] ;  /* 0x0000bc0000077ab9 */ /* 0x000fe20000000800 */
[----:B------:R-:W-:Y:S01]  /*1920*/  UMOV UR37, URZ ;  /* 0x0000003f00257c82 */ /* 0x000fe20008000000 */
        /* <DEDUP_REMOVED lines=18> */
[----:B------:R-:W-:Y:S01]  /*1a50*/  HGMMA.64x128x16.F32 R24, gdesc[UR8], R24, gsb0 ;  /* 0x01e00000081879f0 */ /* 0x000fe20008000818 */
[----:B------:R-:W-:Y:S02]  /*1a60*/  ULDC UR10, c[0x0][0x988] ;  /* 0x00026200000a7ab9 */ /* 0x000fe40000000800 */
        /* <DEDUP_REMOVED lines=30> */
[----:B012---:R-:W-:Y:S01]  /*1c50*/  FMUL.FTZ R2, R37, UR6 ;  /* 0x0000000625027c20 */ /* 0x007fe20008410000 */
[----:B------:R-:W-:Y:S01]  /*1c60*/  FMUL.FTZ R26, R26, UR6 ;  /* 0x000000061a1a7c20 */ /* 0x000fe20008410000 */
[----:B------:R0:W-:Y:S01]  /*1c70*/  MUFU.TANH R95, R31 ;  /* 0x0000001f005f7308 */ /* 0x0001e20000002400 */
[----:B------:R-:W-:Y:S01]  /*1c80*/  FMUL.FTZ R21, R33, UR6 ;  /* 0x0000000621157c20 */ /* 0x000fe20008410000 */
[----:B------:R-:W-:Y:S01]  /*1c90*/  FMUL.FTZ R6, R36, UR6 ;  /* 0x0000000624067c20 */ /* 0x000fe20008410000 */
[----:B------:R-:W-:Y:S01]  /*1ca0*/  FMUL.FTZ R30, R30, UR6 ;  /* 0x000000061e1e7c20 */ /* 0x000fe20008410000 */
[----:B------:R-:W1:Y:S01]  /*1cb0*/  @P2 LDC R33, c[0x0][0x44c] ;  /* 0x00011300ff212b82 */ /* 0x000e620000000800 */
[----:B------:R-:W-:Y:S01]  /*1cc0*/  FMUL.FTZ R34, R34, UR6 ;  /* 0x0000000622227c20 */ /* 0x000fe20008410000 */
[----:B------:R-:W-:Y:S01]  /*1cd0*/  FMUL.FTZ R35, R35, UR6 ;  /* 0x0000000623237c20 */ /* 0x000fe20008410000 */
[----:B------:R-:W-:Y:S01]  /*1ce0*/  FMUL.FTZ R38, R38, UR6 ;  /* 0x0000000626267c20 */ /* 0x000fe20008410000 */
[----:B------:R2:W-:Y:S01]  /*1cf0*/  MUFU.TANH R37, R27 ;  /* 0x0000001b00257308 */ /* 0x0005e20000002400 */
[----:B0-----:R-:W-:Y:S01]  /*1d00*/  LOP3.LUT R31, R10, 0x3fffffe, RZ, 0xc0, !PT ;  /* 0x03fffffe0a1f7812 */ /* 0x001fe200078ec0ff */
[----:B------:R-:W-:Y:S01]  /*1d10*/  FMUL.FTZ R39, R39, UR6 ;  /* 0x0000000627277c20 */ /* 0x000fe20008410000 */
[----:B------:R-:W-:Y:S01]  /*1d20*/  LEA.HI R10, R8, R9, RZ, 0x2 ;  /* 0x00000009080a7211 */ /* 0x000fe200078f10ff */
[----:B------:R-:W-:Y:S01]  /*1d30*/  FMUL.FTZ R42, R42, UR6 ;  /* 0x000000062a2a7c20 */ /* 0x000fe20008410000 */
[----:B------:R-:W-:Y:S01]  /*1d40*/  FMUL.FTZ R43, R43, UR6 ;  /* 0x000000062b2b7c20 */ /* 0x000fe20008410000 */
[----:B------:R-:W-:Y:S01]  /*1d50*/  IMAD.IADD R31, R92, 0x1, -R31 ;  /* 0x000000015c1f7824 */ /* 0x000fe200078e0a1f */
[--C-:B------:R-:W-:Y:S01]  /*1d60*/  SHF.R.S32.HI R8, RZ, 0x2, R10.reuse ;  /* 0x00000002ff087819 */ /* 0x100fe2000001140a */
[----:B------:R0:W3:Y:S01]  /*1d70*/  MUFU.TANH R36, R26 ;  /* 0x0000001a00247308 */ /* 0x0000e20000002400 */
[----:B--2---:R-:W-:Y:S01]  /*1d80*/  SHF.R.S32.HI R27, RZ, 0x1f, R10 ;  /* 0x0000001fff1b7819 */ /* 0x004fe2000001140a */
[----:B------:R-:W-:Y:S01]  /*1d90*/  FMUL.FTZ R46, R46, UR6 ;  /* 0x000000062e2e7c20 */ /* 0x000fe20008410000 */
[----:B------:R-:W-:Y:S01]  /*1da0*/  LOP3.LUT R10, R10, 0x7ffffffc, RZ, 0xc0, !PT ;  /* 0x7ffffffc0a0a7812 */ /* 0x000fe200078ec0ff */
[----:B------:R-:W-:Y:S01]  /*1db0*/  FMUL.FTZ R47, R47, UR6 ;  /* 0x000000062f2f7c20 */ /* 0x000fe20008410000 */
[----:B------:R-:W-:Y:S01]  /*1dc0*/  LEA.HI R27, R27, R8, RZ, 0x3 ;  /* 0x000000081b1b7211 */ /* 0x000fe200078f18ff */
[----:B------:R-:W-:Y:S01]  /*1dd0*/  FMUL.FTZ R50, R50, UR6 ;  /* 0x0000000632327c20 */ /* 0x000fe20008410000 */
[----:B------:R-:W-:Y:S01]  /*1de0*/  FMUL.FTZ R51, R51, UR6 ;  /* 0x0000000633337c20 */ /* 0x000fe20008410000 */
[----:B------:R2:W4:Y:S01]  /*1df0*/  MUFU.TANH R93, R30 ;  /* 0x0000001e005d7308 */ /* 0x0005220000002400 */
[----:B0-----:R-:W-:Y:S01]  /*1e00*/  SHF.R.S32.HI R26, RZ, 0x5, R11 ;  /* 0x00000005ff1a7819 */ /* 0x001fe2000001140b */
[----:B------:R-:W-:Y:S01]  /*1e10*/  IMAD.IADD R9, R9, 0x1, -R10 ;  /* 0x0000000109097824 */ /* 0x000fe200078e0a0a */
[----:B------:R-:W-:Y:S01]  /*1e20*/  LEA.HI R11, R90, R90, RZ, 0x1 ;  /* 0x0000005a5a0b7211 */ /* 0x000fe200078f08ff */
[----:B------:R-:W-:Y:S01]  /*1e30*/  FMUL.FTZ R54, R54, UR6 ;  /* 0x0000000636367c20 */ /* 0x000fe20008410000 */
[----:B------:R-:W-:Y:S01]  /*1e40*/  LEA R26, R26, R23, 0x4 ;  /* 0x000000171a1a7211 */ /* 0x000fe200078e20ff */
[----:B------:R-:W-:Y:S01]  /*1e50*/  FMUL.FTZ R55, R55, UR6 ;  /* 0x0000000637377c20 */ /* 0x000fe20008410000 */
[----:B------:R-:W-:Y:S01]  /*1e60*/  LOP3.LUT R27, R27, 0xfffffff8, RZ, 0xc0, !PT ;  /* 0xfffffff81b1b7812 */ /* 0x000fe200078ec0ff */
[----:B------:R0:W5:Y:S01]  /*1e70*/  MUFU.TANH R97, R34 ;  /* 0x0000002200617308 */ /* 0x0001620000002400 */
[----:B--2---:R-:W2:Y:S01]  /*1e80*/  @P2 LDC R30, c[0x0][0x450] ;  /* 0x00011400ff1e2b82 */ /* 0x004ea20000000800 */
[----:B------:R-:W-:Y:S01]  /*1e90*/  LOP3.LUT R11, R11, 0x1ffffffe, RZ, 0xc0, !PT ;  /* 0x1ffffffe0b0b7812 */ /* 0x000fe200078ec0ff */
[----:B------:R-:W-:Y:S01]  /*1ea0*/  FMUL.FTZ R58, R58, UR6 ;  /* 0x000000063a3a7c20 */ /* 0x000fe20008410000 */
[----:B------:R-:W-:Y:S01]  /*1eb0*/  IADD3 R26, R26, R8, -R27 ;  /* 0x000000081a1a7210 */ /* 0x000fe20007ffe81b */
[----:B------:R-:W-:Y:S01]  /*1ec0*/  FMUL.FTZ R59, R59, UR6 ;  /* 0x000000063b3b7c20 */ /* 0x000fe20008410000 */
[----:B------:R-:W-:Y:S01]  /*1ed0*/  FMUL.FTZ R7, R41, UR6 ;  /* 0x0000000629077c20 */ /* 0x000fe20008410000 */
[----:B------:R-:W-:Y:S01]  /*1ee0*/  IMAD.IADD R8, R90, 0x1, -R11 ;  /* 0x000000015a087824 */ /* 0x000fe200078e0a0b */
[----:B------:R-:W5:Y:S01]  /*1ef0*/  MUFU.TANH R35, R35 ;  /* 0x0000002300237308 */ /* 0x000f620000002400 */
[----:B------:R-:W-:Y:S01]  /*1f00*/  IMAD R31, R31, 0x40, R26 ;  /* 0x000000401f1f7824 */ /* 0x000fe200078e021a */
[----:B------:R-:W3:Y:S01]  /*1f10*/  LDC R27, c[0x0][0x288] ;  /* 0x0000a200ff1b7b82 */ /* 0x000ee20000000800 */
[----:B------:R-:W-:Y:S01]  /*1f20*/  FMUL.FTZ R62, R62, UR6 ;  /* 0x000000063e3e7c20 */ /* 0x000fe20008410000 */
[----:B------:R-:W-:Y:S01]  /*1f30*/  FMUL.FTZ R71, R71, UR6 ;  /* 0x0000000647477c20 */ /* 0x000fe20008410000 */
[----:B------:R-:W-:Y:S01]  /*1f40*/  FMUL.FTZ R63, R63, UR6 ;  /* 0x000000063f3f7c20 */ /* 0x000fe20008410000 */
[----:B------:R-:W-:Y:S01]  /*1f50*/  LEA R8, R8, R31, 0x3 ;  /* 0x0000001f08087211 */ /* 0x000fe200078e18ff */
[----:B------:R-:W-:Y:S01]  /*1f60*/  FMUL.FTZ R67, R67, UR6 ;  /* 0x0000000643437c20 */ /* 0x000fe20008410000 */
[----:B------:R-:W5:Y:S01]  /*1f70*/  MUFU.TANH R38, R38 ;  /* 0x0000002600267308 */ /* 0x000f620000002400 */
[----:B------:R-:W-:Y:S01]  /*1f80*/  FMUL.FTZ R66, R66, UR6 ;  /* 0x0000000642427c20 */ /* 0x000fe20008410000 */
[----:B------:R-:W-:Y:S01]  /*1f90*/  FMUL.FTZ R70, R70, UR6 ;  /* 0x0000000646467c20 */ /* 0x000fe20008410000 */
[----:B-1----:R-:W-:-:S04]  /*1fa0*/  @P2 IMAD.HI.U32 R11, R8, R33, RZ ;  /* 0x00000021080b2227 */ /* 0x002fc800078e00ff */
[----:B------:R-:W-:Y:S01]  /*1fb0*/  FMUL.FTZ R74, R74, UR6 ;  /* 0x000000064a4a7c20 */ /* 0x000fe20008410000 */
[----:B------:R-:W-:Y:S01]  /*1fc0*/  FMUL.FTZ R19, R32, UR6 ;  /* 0x0000000620137c20 */ /* 0x000fe20008410000 */
[----:B------:R-:W-:Y:S01]  /*1fd0*/  FMUL.FTZ R32, R57, UR6 ;  /* 0x0000000639207c20 */ /* 0x000fe20008410000 */
[----:B------:R-:W-:Y:S01]  /*1fe0*/  IMAD.MOV.U32 R26, RZ, RZ, R8 ;  /* 0x000000ffff1a7224 */ /* 0x000fe200078e0008 */
[----:B------:R-:W1:Y:S01]  /*1ff0*/  MUFU.TANH R39, R39 ;  /* 0x0000002700277308 */ /* 0x000e620000002400 */
[----:B--2---:R-:W-:Y:S01]  /*2000*/  @P2 SHF.R.U32.HI R26, RZ, R30, R11 ;  /* 0x0000001eff1a2219 */ /* 0x004fe2000001160b */
[----:B------:R-:W-:Y:S02]  /*2010*/  IMAD.MOV.U32 R11, RZ, RZ, -0x80 ;  /* 0xffffff80ff0b7424 */ /* 0x000fe400078e00ff */
[----:B------:R-:W-:Y:S01]  /*2020*/  FMUL.FTZ R75, R75, UR6 ;  /* 0x000000064b4b7c20 */ /* 0x000fe20008410000 */
[----:B------:R-:W-:Y:S01]  /*2030*/  FMUL.FTZ R12, R45, UR6 ;  /* 0x000000062d0c7c20 */ /* 0x000fe20008410000 */
[----:B------:R-:W-:Y:S01]  /*2040*/  FMUL.FTZ R78, R78, UR6 ;  /* 0x000000064e4e7c20 */ /* 0x000fe20008410000 */
[----:B------:R-:W3:Y:S01]  /*2050*/  SHFL.IDX PT, R33, R26, 0x1, 0x1c1f ;  /* 0x003c1f001a217f89 */ /* 0x000ee200000e0000 */
[----:B------:R-:W-:Y:S01]  /*2060*/  IMAD R11, R22, R11, 0x80 ;  /* 0x00000080160b7424 */ /* 0x000fe200078e020b */
[----:B------:R-:W2:Y:S01]  /*2070*/  MUFU.TANH R42, R42 ;  /* 0x0000002a002a7308 */ /* 0x000ea20000002400 */
[----:B------:R-:W-:Y:S01]  /*2080*/  FMUL.FTZ R79, R79, UR6 ;  /* 0x000000064f4f7c20 */ /* 0x000fe20008410000 */
[----:B------:R-:W-:Y:S01]  /*2090*/  FMUL.FTZ R82, R82, UR6 ;  /* 0x0000000652527c20 */ /* 0x000fe20008410000 */
[----:B------:R-:W-:Y:S01]  /*20a0*/  FMUL.FTZ R83, R83, UR6 ;  /* 0x0000000653537c20 */ /* 0x000fe20008410000 */
[----:B------:R-:W-:Y:S01]  /*20b0*/  IADD3 R10, R11, 0x1, RZ ;  /* 0x000000010b0a7810 */ /* 0x000fe20007ffe0ff */
[----:B------:R-:W-:Y:S01]  /*20c0*/  FMUL.FTZ R14, R24, UR6 ;  /* 0x00000006180e7c20 */ /* 0x000fe20008410000 */
[----:B------:R-:W-:Y:S01]  /*20d0*/  FMUL.FTZ R24, R25, UR6 ;  /* 0x0000000619187c20 */ /* 0x000fe20008410000 */
[----:B------:R-:W-:Y:S01]  /*20e0*/  FMUL.FTZ R25, R53, UR6 ;  /* 0x0000000635197c20 */ /* 0x000fe20008410000 */
[----:B------:R-:W2:Y:S01]  /*20f0*/  MUFU.TANH R43, R43 ;  /* 0x0000002b002b7308 */ /* 0x000ea20000002400 */
[----:B------:R-:W-:-:S02]  /*2100*/  IMAD R31, R9, -0x2, R10 ;  /* 0xfffffffe091f7824 */ /* 0x000fc400078e020a */
[----:B------:R-:W-:Y:S01]  /*2110*/  FMUL.FTZ R86, R86, UR6 ;  /* 0x0000000656567c20 */ /* 0x000fe20008410000 */
[C---:B------:R-:W-:Y:S02]  /*2120*/  IMAD R10, R16.reuse, UR7, R11 ;  /* 0x00000007100a7c24 */ /* 0x040fe4000f8e020b */
[----:B------:R-:W-:Y:S01]  /*2130*/  FMUL.FTZ R87, R87, UR6 ;  /* 0x0000000657577c20 */ /* 0x000fe20008410000 */
[----:B0-----:R-:W-:Y:S02]  /*2140*/  IMAD R34, R16, UR7, R31 ;  /* 0x0000000710227c24 */ /* 0x001fe4000f8e021f */
[----:B------:R-:W-:Y:S01]  /*2150*/  FMUL.FTZ R20, R49, UR6 ;  /* 0x0000000631147c20 */ /* 0x000fe20008410000 */
[----:B------:R-:W-:Y:S01]  /*2160*/  IMAD R30, R9, -0x2, R10 ;  /* 0xfffffffe091e7824 */ /* 0x000fe200078e020a */
[----:B------:R-:W0:Y:S01]  /*2170*/  MUFU.TANH R46, R46 ;  /* 0x0000002e002e7308 */ /* 0x000e220000002400 */
[----:B------:R-:W0:Y:S01]  /*2180*/  SHFL.IDX PT, R26, R26, RZ, 0x1c1f ;  /* 0x001c1fff1a1a7589 */ /* 0x000e2200000e0000 */
[----:B------:R-:W-:Y:S01]  /*2190*/  FMUL.FTZ R88, R28, UR6 ;  /* 0x000000061c587c20 */ /* 0x000fe20008410000 */
[----:B------:R-:W-:Y:S01]  /*21a0*/  FMUL.FTZ R61, R61, UR6 ;  /* 0x000000063d3d7c20 */ /* 0x000fe20008410000 */
[----:B------:R-:W-:Y:S01]  /*21b0*/  FMUL.FTZ R29, R29, UR6 ;  /* 0x000000061d1d7c20 */ /* 0x000fe20008410000 */
[----:B------:R-:W-:Y:S01]  /*21c0*/  FMUL.FTZ R0, R40, UR6 ;  /* 0x0000000628007c20 */ /* 0x000fe20008410000 */
[----:B---3--:R-:W-:Y:S01]  /*21d0*/  IADD3 R33, R33, -R27, R34 ;  /* 0x8000001b21217210 */ /* 0x008fe20007ffe022 */
[----:B------:R-:W-:Y:S01]  /*21e0*/  FMUL.FTZ R65, R65, UR6 ;  /* 0x0000000641417c20 */ /* 0x000fe20008410000 */
[----:B------:R-:W3:Y:S01]  /*21f0*/  MUFU.TANH R47, R47 ;  /* 0x0000002f002f7308 */ /* 0x000ee20000002400 */
[----:B------:R-:W-:Y:S01]  /*2200*/  FMUL.FTZ R69, R69, UR6 ;  /* 0x0000000645457c20 */ /* 0x000fe20008410000 */
[----:B------:R-:W-:Y:S01]  /*2210*/  VIMNMX R33, R30, R33, PT ;  /* 0x000000211e217248 */ /* 0x000fe20003fe0100 */
[----:B------:R-:W-:Y:S01]  /*2220*/  FMUL.FTZ R3, R44, UR6 ;  /* 0x000000062c037c20 */ /* 0x000fe20008410000 */
[----:B------:R-:W-:Y:S01]  /*2230*/  FMUL.FTZ R73, R73, UR6 ;  /* 0x0000000649497c20 */ /* 0x000fe20008410000 */
[----:B------:R-:W-:Y:S01]  /*2240*/  FMUL.FTZ R77, R77, UR6 ;  /* 0x000000064d4d7c20 */ /* 0x000fe20008410000 */
[C---:B------:R-:W-:Y:S01]  /*2250*/  ISETP.GT.AND P3, PT, R33.reuse, RZ, PT ;  /* 0x000000ff2100720c */ /* 0x040fe20003f64270 */
[----:B------:R-:W-:Y:S01]  /*2260*/  FMUL.FTZ R13, R48, UR6 ;  /* 0x00000006300d7c20 */ /* 0x000fe20008410000 */
[C---:B------:R-:W-:Y:S01]  /*2270*/  ISETP.GT.AND P4, PT, R33.reuse, 0x1, PT ;  /* 0x000000012100780c */ /* 0x040fe20003f84270 */
[----:B------:R-:W3:Y:S01]  /*2280*/  MUFU.TANH R50, R50 ;  /* 0x0000003200327308 */ /* 0x000ee20000002400 */
[----:B------:R-:W-:Y:S01]  /*2290*/  FSEL R91, R36, -INF , P3 ;  /* 0xff800000245b7808 */ /* 0x000fe20001800000 */
[----:B------:R-:W-:Y:S01]  /*22a0*/  FMUL.FTZ R15, R52, UR6 ;  /* 0x00000006340f7c20 */ /* 0x000fe20008410000 */
[----:B------:R-:W-:Y:S01]  /*22b0*/  ISETP.GT.AND P5, PT, R33, 0x8, PT ;  /* 0x000000082100780c */ /* 0x000fe20003fa4270 */
[----:B------:R-:W-:Y:S01]  /*22c0*/  FMUL.FTZ R81, R81, UR6 ;  /* 0x0000000651517c20 */ /* 0x000fe20008410000 */
[----:B------:R-:W-:Y:S01]  /*22d0*/  FSEL R36, R37, -INF , P4 ;  /* 0xff80000025247808 */ /* 0x000fe20002000000 */
[----:B------:R-:W-:Y:S01]  /*22e0*/  FMUL.FTZ R28, R56, UR6 ;  /* 0x00000006381c7c20 */ /* 0x000fe20008410000 */
[----:B------:R-:W-:Y:S01]  /*22f0*/  ISETP.GT.AND P3, PT, R33, 0x9, PT ;  /* 0x000000092100780c */ /* 0x000fe20003f64270 */
[----:B------:R-:W3:Y:S01]  /*2300*/  MUFU.TANH R51, R51 ;  /* 0x0000003300337308 */ /* 0x000ee20000002400 */
[----:B----4-:R-:W-:Y:S01]  /*2310*/  FSEL R93, R93, -INF , P5 ;  /* 0xff8000005d5d7808 */ /* 0x010fe20002800000 */
[----:B------:R-:W-:Y:S01]  /*2320*/  FMUL.FTZ R60, R60, UR6 ;  /* 0x000000063c3c7c20 */ /* 0x000fe20008410000 */
[----:B------:R-:W-:Y:S01]  /*2330*/  FMNMX.FTZ R10, R91, R36, !PT ;  /* 0x000000245b0a7209 */ /* 0x000fe20007810000 */
[----:B------:R-:W-:Y:S01]  /*2340*/  FMUL.FTZ R64, R64, UR6 ;  /* 0x0000000640407c20 */ /* 0x000fe20008410000 */
[----:B------:R-:W-:Y:S01]  /*2350*/  ISETP.GT.AND P4, PT, R33, 0x10, PT ;  /* 0x000000102100780c */ /* 0x000fe20003f84270 */
[----:B------:R-:W-:Y:S01]  /*2360*/  FMUL.FTZ R85, R85, UR6 ;  /* 0x0000000655557c20 */ /* 0x000fe20008410000 */
[----:B------:R-:W-:Y:S01]  /*2370*/  FSEL R95, R95, -INF , P3 ;  /* 0xff8000005f5f7808 */ /* 0x000fe20001800000 */
[----:B------:R-:W4:Y:S01]  /*2380*/  MUFU.TANH R54, R54 ;  /* 0x0000003600367308 */ /* 0x000f220000002400 */
[----:B------:R-:W-:Y:S01]  /*2390*/  FMNMX.FTZ R10, R93, R10, !PT ;  /* 0x0000000a5d0a7209 */ /* 0x000fe20007810000 */
[----:B------:R-:W-:Y:S01]  /*23a0*/  FMUL.FTZ R68, R68, UR6 ;  /* 0x0000000644447c20 */ /* 0x000fe20008410000 */
[----:B------:R-:W-:Y:S01]  /*23b0*/  ISETP.GT.AND P3, PT, R33, 0x11, PT ;  /* 0x000000112100780c */ /* 0x000fe20003f64270 */
[----:B------:R-:W-:Y:S01]  /*23c0*/  FMUL.FTZ R72, R72, UR6 ;  /* 0x0000000648487c20 */ /* 0x000fe20008410000 */
[----:B-----5:R-:W-:Y:S01]  /*23d0*/  FSEL R97, R97, -INF , P4 ;  /* 0xff80000061617808 */ /* 0x020fe20002000000 */
[----:B------:R-:W-:Y:S01]  /*23e0*/  FMUL.FTZ R76, R76, UR6 ;  /* 0x000000064c4c7c20 */ /* 0x000fe20008410000 */
[----:B------:R-:W-:Y:S01]  /*23f0*/  FMNMX.FTZ R10, R95, R10, !PT ;  /* 0x0000000a5f0a7209 */ /* 0x000fe20007810000 */
[----:B------:R-:W5:Y:S01]  /*2400*/  MUFU.TANH R55, R55 ;  /* 0x0000003700377308 */ /* 0x000f620000002400 */
[----:B------:R-:W-:Y:S01]  /*2410*/  ISETP.GT.AND P4, PT, R33, 0x18, PT ;  /* 0x000000182100780c */ /* 0x000fe20003f84270 */
[----:B------:R-:W-:Y:S01]  /*2420*/  FMUL.FTZ R80, R80, UR6 ;  /* 0x0000000650507c20 */ /* 0x000fe20008410000 */
[----:B------:R-:W-:Y:S01]  /*2430*/  FSEL R99, R35, -INF , P3 ;  /* 0xff80000023637808 */ /* 0x000fe20001800000 */
[----:B------:R-:W-:Y:S01]  /*2440*/  FMUL.FTZ R84, R84, UR6 ;  /* 0x0000000654547c20 */ /* 0x000fe20008410000 */
[----:B------:R-:W-:-:S02]  /*2450*/  FMNMX.FTZ R10, R97, R10, !PT ;  /* 0x0000000a610a7209 */ /* 0x000fc40007810000 */
[----:B------:R-:W-:Y:S01]  /*2460*/  ISETP.GT.AND P3, PT, R33, 0x19, PT ;  /* 0x000000192100780c */ /* 0x000fe20003f64270 */
[----:B------:R-:W5:Y:S01]  /*2470*/  MUFU.TANH R58, R58 ;  /* 0x0000003a003a7308 */ /* 0x000f620000002400 */
[----:B------:R-:W-:Y:S02]  /*2480*/  FSEL R101, R38, -INF , P4 ;  /* 0xff80000026657808 */ /* 0x000fe40002000000 */
[----:B------:R-:W-:Y:S02]  /*2490*/  FMNMX.FTZ R10, R99, R10, !PT ;  /* 0x0000000a630a7209 */ /* 0x000fe40007810000 */
[----:B------:R-:W-:Y:S02]  /*24a0*/  ISETP.GT.AND P4, PT, R33, 0x20, PT ;  /* 0x000000202100780c */ /* 0x000fe40003f84270 */
[----:B-1----:R-:W-:Y:S01]  /*24b0*/  FSEL R103, R39, -INF , P3 ;  /* 0xff80000027677808 */ /* 0x002fe20001800000 */
[----:B------:R-:W1:Y:S01]  /*24c0*/  MUFU.TANH R41, R59 ;  /* 0x0000003b00297308 */ /* 0x000e620000002400 */
[----:B------:R-:W-:-:S02]  /*24d0*/  FMNMX.FTZ R10, R101, R10, !PT ;  /* 0x0000000a650a7209 */ /* 0x000fc40007810000 */
[----:B------:R-:W-:Y:S02]  /*24e0*/  ISETP.GT.AND P3, PT, R33, 0x21, PT ;  /* 0x000000212100780c */ /* 0x000fe40003f64270 */
[----:B--2---:R-:W-:Y:S02]  /*24f0*/  FSEL R105, R42, -INF , P4 ;  /* 0xff8000002a697808 */ /* 0x004fe40002000000 */
[----:B------:R-:W-:Y:S01]  /*2500*/  FMNMX.FTZ R10, R103, R10, !PT ;  /* 0x0000000a670a7209 */ /* 0x000fe20007810000 */
[----:B------:R-:W2:Y:S01]  /*2510*/  MUFU.TANH R31, R62 ;  /* 0x0000003e001f7308 */ /* 0x000ea20000002400 */
[----:B------:R-:W-:Y:S02]  /*2520*/  ISETP.GT.AND P4, PT, R33, 0x28, PT ;  /* 0x000000282100780c */ /* 0x000fe40003f84270 */
[----:B------:R-:W-:Y:S02]  /*2530*/  FSEL R107, R43, -INF , P3 ;  /* 0xff8000002b6b7808 */ /* 0x000fe40001800000 */
[----:B------:R-:W-:-:S02]  /*2540*/  FMNMX.FTZ R10, R105, R10, !PT ;  /* 0x0000000a690a7209 */ /* 0x000fc40007810000 */
[----:B------:R-:W-:Y:S01]  /*2550*/  ISETP.GT.AND P3, PT, R33, 0x29, PT ;  /* 0x000000292100780c */ /* 0x000fe20003f64270 */
[----:B------:R4:W-:Y:S01]  /*2560*/  MUFU.TANH R59, R71 ;  /* 0x00000047003b7308 */ /* 0x0009e20000002400 */
[----:B0-----:R-:W-:Y:S02]  /*2570*/  FSEL R109, R46, -INF , P4 ;  /* 0xff8000002e6d7808 */ /* 0x001fe40002000000 */
[----:B------:R-:W-:Y:S02]  /*2580*/  FMNMX.FTZ R10, R107, R10, !PT ;  /* 0x0000000a6b0a7209 */ /* 0x000fe40007810000 */
[----:B------:R-:W-:Y:S02]  /*2590*/  ISETP.GT.AND P4, PT, R33, 0x30, PT ;  /* 0x000000302100780c */ /* 0x000fe40003f84270 */
[----:B---3--:R-:W-:Y:S01]  /*25a0*/  FSEL R111, R47, -INF , P3 ;  /* 0xff8000002f6f7808 */ /* 0x008fe20001800000 */
[----:B------:R-:W0:Y:S01]  /*25b0*/  MUFU.TANH R37, R63 ;  /* 0x0000003f00257308 */ /* 0x000e220000002400 */
[----:B------:R-:W-:-:S02]  /*25c0*/  FMNMX.FTZ R10, R109, R10, !PT ;  /* 0x0000000a6d0a7209 */ /* 0x000fc40007810000 */
[----:B------:R-:W-:Y:S02]  /*25d0*/  ISETP.GT.AND P3, PT, R33, 0x31, PT ;  /* 0x000000312100780c */ /* 0x000fe40003f64270 */
[----:B------:R-:W-:Y:S02]  /*25e0*/  FSEL R113, R50, -INF , P4 ;  /* 0xff80000032717808 */ /* 0x000fe40002000000 */
[----:B------:R-:W-:Y:S01]  /*25f0*/  FMNMX.FTZ R10, R111, R10, !PT ;  /* 0x0000000a6f0a7209 */ /* 0x000fe20007810000 */
[----:B------:R5:W-:Y:S01]  /*2600*/  MUFU.TANH R11, R67 ;  /* 0x00000043000b7308 */ /* 0x000be20000002400 */
[----:B------:R-:W-:Y:S02]  /*2610*/  ISETP.GT.AND P4, PT, R33, 0x38, PT ;  /* 0x000000382100780c */ /* 0x000fe40003f84270 */
[----:B------:R-:W-:Y:S02]  /*2620*/  FSEL R89, R51, -INF , P3 ;  /* 0xff80000033597808 */ /* 0x000fe40001800000 */
[----:B------:R-:W-:-:S02]  /*2630*/  FMNMX.FTZ R10, R113, R10, !PT ;  /* 0x0000000a710a7209 */ /* 0x000fc40007810000 */
[----:B------:R-:W-:Y:S01]  /*2640*/  ISETP.GT.AND P3, PT, R33, 0x39, PT ;  /* 0x000000392100780c */ /* 0x000fe20003f64270 */
[----:B------:R-:W3:Y:S01]  /*2650*/  MUFU.TANH R66, R66 ;  /* 0x0000004200427308 */ /* 0x000ee20000002400 */
[----:B----4-:R-:W-:Y:S02]  /*2660*/  FSEL R71, R54, -INF , P4 ;  /* 0xff80000036477808 */ /* 0x010fe40002000000 */
[----:B------:R-:W-:Y:S01]  /*2670*/  FMNMX.FTZ R10, R89, R10, !PT ;  /* 0x0000000a590a7209 */ /* 0x000fe20007810000 */
[----:B------:R-:W4:Y:S01]  /*2680*/  @P2 LDC R54, c[0x0][0x450] ;  /* 0x00011400ff362b82 */ /* 0x000f220000000800 */
[----:B------:R-:W-:Y:S02]  /*2690*/  ISETP.GT.AND P4, PT, R33, 0x40, PT ;  /* 0x000000402100780c */ /* 0x000fe40003f84270 */
[----:B-----5:R-:W-:Y:S01]  /*26a0*/  FSEL R67, R55, -INF , P3 ;  /* 0xff80000037437808 */ /* 0x020fe20001800000 */
[----:B------:R-:W5:Y:S01]  /*26b0*/  MUFU.TANH R70, R70 ;  /* 0x0000004600467308 */ /* 0x000f620000002400 */
[----:B------:R-:W-:-:S02]  /*26c0*/  FMNMX.FTZ R10, R71, R10, !PT ;  /* 0x0000000a470a7209 */ /* 0x000fc40007810000 */
[----:B------:R-:W-:Y:S02]  /*26d0*/  ISETP.GT.AND P3, PT, R33, 0x41, PT ;  /* 0x000000412100780c */ /* 0x000fe40003f64270 */
[----:B------:R-:W-:Y:S02]  /*26e0*/  FSEL R63, R58, -INF , P4 ;  /* 0xff8000003a3f7808 */ /* 0x000fe40002000000 */
[----:B------:R-:W-:Y:S01]  /*26f0*/  FMNMX.FTZ R10, R67, R10, !PT ;  /* 0x0000000a430a7209 */ /* 0x000fe20007810000 */
[----:B------:R-:W5:Y:S01]  /*2700*/  MUFU.TANH R57, R74 ;  /* 0x0000004a00397308 */ /* 0x000f620000002400 */
[----:B------:R-:W-:Y:S02]  /*2710*/  ISETP.GT.AND P4, PT, R33, 0x48, PT ;  /* 0x000000482100780c */ /* 0x000fe40003f84270 */
[----:B-1----:R-:W-:Y:S02]  /*2720*/  FSEL R41, R41, -INF , P3 ;  /* 0xff80000029297808 */ /* 0x002fe40001800000 */
[----:B------:R-:W-:-:S02]  /*2730*/  FMNMX.FTZ R10, R63, R10, !PT ;  /* 0x0000000a3f0a7209 */ /* 0x000fc40007810000 */
[----:B------:R-:W-:Y:S01]  /*2740*/  ISETP.GT.AND P3, PT, R33, 0x49, PT ;  /* 0x000000492100780c */ /* 0x000fe20003f64270 */
[----:B------:R-:W1:Y:S01]  /*2750*/  MUFU.TANH R45, R75 ;  /* 0x0000004b002d7308 */ /* 0x000e620000002400 */
[----:B--2---:R-:W-:Y:S02]  /*2760*/  FSEL R31, R31, -INF , P4 ;  /* 0xff8000001f1f7808 */ /* 0x004fe40002000000 */
[----:B------:R-:W-:Y:S02]  /*2770*/  FMNMX.FTZ R10, R41, R10, !PT ;  /* 0x0000000a290a7209 */ /* 0x000fe40007810000 */
[----:B------:R-:W-:Y:S02]  /*2780*/  ISETP.GT.AND P4, PT, R33, 0x50, PT ;  /* 0x000000502100780c */ /* 0x000fe40003f84270 */
[----:B0-----:R-:W-:Y:S01]  /*2790*/  FSEL R37, R37, -INF , P3 ;  /* 0xff80000025257808 */ /* 0x001fe20001800000 */
[----:B------:R-:W0:Y:S01]  /*27a0*/  MUFU.TANH R51, R78 ;  /* 0x0000004e00337308 */ /* 0x000e220000002400 */
[----:B------:R-:W-:-:S02]  /*27b0*/  FMNMX.FTZ R10, R31, R10, !PT ;  /* 0x0000000a1f0a7209 */ /* 0x000fc40007810000 */
[----:B------:R-:W-:Y:S02]  /*27c0*/  ISETP.GT.AND P3, PT, R33, 0x51, PT ;  /* 0x000000512100780c */ /* 0x000fe40003f64270 */
[----:B---3--:R-:W-:Y:S02]  /*27d0*/  FSEL R35, R66, -INF , P4 ;  /* 0xff80000042237808 */ /* 0x008fe40002000000 */
[----:B------:R-:W-:Y:S01]  /*27e0*/  FMNMX.FTZ R10, R37, R10, !PT ;  /* 0x0000000a250a7209 */ /* 0x000fe20007810000 */
[----:B------:R-:W2:Y:S01]  /*27f0*/  MUFU.TANH R55, R79 ;  /* 0x0000004f00377308 */ /* 0x000ea20000002400 */
[----:B------:R-:W-:Y:S02]  /*2800*/  ISETP.GT.AND P4, PT, R33, 0x58, PT ;  /* 0x000000582100780c */ /* 0x000fe40003f84270 */
[----:B------:R-:W-:Y:S02]  /*2810*/  FSEL R39, R11, -INF , P3 ;  /* 0xff8000000b277808 */ /* 0x000fe40001800000 */
[----:B------:R-:W-:-:S02]  /*2820*/  FMNMX.FTZ R10, R35, R10, !PT ;  /* 0x0000000a230a7209 */ /* 0x000fc40007810000 */
[----:B------:R-:W-:Y:S01]  /*2830*/  ISETP.GT.AND P3, PT, R33, 0x59, PT ;  /* 0x000000592100780c */ /* 0x000fe20003f64270 */
[----:B------:R-:W3:Y:S01]  /*2840*/  MUFU.TANH R47, R82 ;  /* 0x00000052002f7308 */ /* 0x000ee20000002400 */
[----:B-----5:R-:W-:Y:S02]  /*2850*/  FSEL R43, R70, -INF , P4 ;  /* 0xff800000462b7808 */ /* 0x020fe40002000000 */
[----:B------:R-:W-:Y:S02]  /*2860*/  FMNMX.FTZ R10, R39, R10, !PT ;  /* 0x0000000a270a7209 */ /* 0x000fe40007810000 */
[----:B------:R-:W-:Y:S02]  /*2870*/  ISETP.GT.AND P4, PT, R33, 0x60, PT ;  /* 0x000000602100780c */ /* 0x000fe40003f84270 */
[----:B------:R-:W-:Y:S01]  /*2880*/  FSEL R59, R59, -INF , P3 ;  /* 0xff8000003b3b7808 */ /* 0x000fe20001800000 */
[----:B------:R-:W5:Y:S01]  /*2890*/  MUFU.TANH R53, R83 ;  /* 0x0000005300357308 */ /* 0x000f620000002400 */
[----:B------:R-:W-:-:S02]  /*28a0*/  FMNMX.FTZ R10, R43, R10, !PT ;  /* 0x0000000a2b0a7209 */ /* 0x000fc40007810000 */
[----:B------:R-:W-:Y:S02]  /*28b0*/  ISETP.GT.AND P3, PT, R33, 0x61, PT ;  /* 0x000000612100780c */ /* 0x000fe40003f64270 */
[----:B------:R-:W-:Y:S02]  /*28c0*/  FSEL R57, R57, -INF , P4 ;  /* 0xff80000039397808 */ /* 0x000fe40002000000 */
[----:B------:R-:W-:Y:S01]  /*28d0*/  FMNMX.FTZ R10, R59, R10, !PT ;  /* 0x0000000a3b0a7209 */ /* 0x000fe20007810000 */
[----:B------:R-:W4:Y:S01]  /*28e0*/  MUFU.TANH R49, R86 ;  /* 0x0000005600317308 */ /* 0x000f220000002400 */
[----:B------:R-:W-:Y:S02]  /*28f0*/  ISETP.GT.AND P4, PT, R33, 0x68, PT ;  /* 0x000000682100780c */ /* 0x000fe40003f84270 */
[----:B-1----:R-:W-:Y:S02]  /*2900*/  FSEL R45, R45, -INF , P3 ;  /* 0xff8000002d2d7808 */ /* 0x002fe40001800000 */
[----:B------:R-:W-:-:S02]  /*2910*/  FMNMX.FTZ R10, R57, R10, !PT ;  /* 0x0000000a390a7209 */ /* 0x000fc40007810000 */
[----:B------:R-:W-:Y:S01]  /*2920*/  ISETP.GT.AND P3, PT, R33, 0x69, PT ;  /* 0x000000692100780c */ /* 0x000fe20003f64270 */
[----:B------:R-:W1:Y:S01]  /*2930*/  MUFU.TANH R87, R87 ;  /* 0x0000005700577308 */ /* 0x000e620000002400 */
[----:B0-----:R-:W-:Y:S02]  /*2940*/  FSEL R51, R51, -INF , P4 ;  /* 0xff80000033337808 */ /* 0x001fe40002000000 */
[----:B------:R-:W-:Y:S02]  /*2950*/  FMNMX.FTZ R10, R45, R10, !PT ;  /* 0x0000000a2d0a7209 */ /* 0x000fe40007810000 */
[----:B------:R-:W-:Y:S02]  /*2960*/  ISETP.GT.AND P4, PT, R33, 0x70, PT ;  /* 0x000000702100780c */ /* 0x000fe40003f84270 */
[----:B--2---:R-:W-:Y:S01]  /*2970*/  FSEL R55, R55, -INF , P3 ;  /* 0xff80000037377808 */ /* 0x004fe20001800000 */
[----:B------:R-:W-:Y:S01]  /*2980*/  MUFU.TANH R14, R14 ;  /* 0x0000000e000e7308 */ /* 0x000fe20000002400 */
[----:B------:R-:W-:-:S02]  /*2990*/  FMNMX.FTZ R10, R51, R10, !PT ;  /* 0x0000000a330a7209 */ /* 0x000fc40007810000 */
[----:B------:R-:W-:Y:S02]  /*29a0*/  ISETP.GT.AND P3, PT, R33, 0x71, PT ;  /* 0x000000712100780c */ /* 0x000fe40003f64270 */
[----:B---3--:R-:W-:Y:S02]  /*29b0*/  FSEL R47, R47, -INF , P4 ;  /* 0xff8000002f2f7808 */ /* 0x008fe40002000000 */
[----:B------:R-:W-:Y:S01]  /*29c0*/  FMNMX.FTZ R10, R55, R10, !PT ;  /* 0x0000000a370a7209 */ /* 0x000fe20007810000 */
[----:B------:R-:W0:Y:S01]  /*29d0*/  MUFU.TANH R24, R24 ;  /* 0x0000001800187308 */ /* 0x000e220000002400 */
[----:B------:R-:W-:Y:S02]  /*29e0*/  ISETP.GT.AND P4, PT, R33, 0x78, PT ;  /* 0x000000782100780c */ /* 0x000fe40003f84270 */
[----:B-----5:R-:W-:Y:S02]  /*29f0*/  FSEL R53, R53, -INF , P3 ;  /* 0xff80000035357808 */ /* 0x020fe40001800000 */
[----:B------:R-:W-:-:S02]  /*2a00*/  FMNMX.FTZ R10, R47, R10, !PT ;  /* 0x0000000a2f0a7209 */ /* 0x000fc40007810000 */
[----:B------:R-:W-:Y:S01]  /*2a10*/  ISETP.GT.AND P3, PT, R33, 0x79, PT ;  /* 0x000000792100780c */ /* 0x000fe20003f64270 */
[----:B------:R2:W-:Y:S01]  /*2a20*/  MUFU.TANH R40, R61 ;  /* 0x0000003d00287308 */ /* 0x0005e20000002400 */
[----:B----4-:R-:W-:Y:S02]  /*2a30*/  FSEL R49, R49, -INF , P4 ;  /* 0xff80000031317808 */ /* 0x010fe40002000000 */
[----:B------:R-:W-:Y:S02]  /*2a40*/  FMNMX.FTZ R10, R53, R10, !PT ;  /* 0x0000000a350a7209 */ /* 0x000fe40007810000 */
[----:B-1----:R-:W-:Y:S02]  /*2a50*/  FSEL R33, R87, -INF , P3 ;  /* 0xff80000057217808 */ /* 0x002fe40001800000 */
[----:B------:R-:W-:Y:S01]  /*2a60*/  FMNMX.FTZ R10, R49, R10, !PT ;  /* 0x0000000a310a7209 */ /* 0x000fe20007810000 */
[----:B------:R-:W1:Y:S01]  /*2a70*/  MUFU.TANH R88, R88 ;  /* 0x0000005800587308 */ /* 0x000e620000002400 */
[----:B--2---:R-:W-:-:S02]  /*2a80*/  IMAD.IADD R61, R34, 0x1, -R27 ;  /* 0x00000001223d7824 */ /* 0x004fc400078e0a1b */
[----:B------:R-:W-:-:S03]  /*2a90*/  FMNMX.FTZ R10, R33, R10, !PT ;  /* 0x0000000a210a7209 */ /* 0x000fc60007810000 */
[----:B------:R-:W-:Y:S02]  /*2aa0*/  VIADDMNMX R61, R26, R61, R30, PT ;  /* 0x0000003d1a3d7246 */ /* 0x000fe4000380011e */
[----:B------:R-:W2:Y:S01]  /*2ab0*/  SHFL.BFLY PT, R11, R10, 0x2, 0x1f ;  /* 0x0c401f000a0b7f89 */ /* 0x000ea200000e0000 */
[----:B------:R-:W3:Y:S01]  /*2ac0*/  MUFU.TANH R29, R29 ;  /* 0x0000001d001d7308 */ /* 0x000ee20000002400 */
[C---:B------:R-:W-:Y:S02]  /*2ad0*/  ISETP.GT.AND P4, PT, R61.reuse, 0x1, PT ;  /* 0x000000013d00780c */ /* 0x040fe40003f84270 */
[C---:B------:R-:W-:Y:S02]  /*2ae0*/  ISETP.GT.AND P5, PT, R61.reuse, 0x8, PT ;  /* 0x000000083d00780c */ /* 0x040fe40003fa4270 */
[----:B0-----:R-:W-:Y:S02]  /*2af0*/  FSEL R30, R24, -INF , P4 ;  /* 0xff800000181e7808 */ /* 0x001fe40002000000 */
[----:B------:R-:W-:Y:S01]  /*2b00*/  ISETP.GT.AND P4, PT, R61, 0x10, PT ;  /* 0x000000103d00780c */ /* 0x000fe20003f84270 */
[----:B------:R-:W0:Y:S08]  /*2b10*/  MUFU.TANH R19, R19 ;  /* 0x0000001300137308 */ /* 0x000e300000002400 */
[----:B------:R-:W4:Y:S01]  /*2b20*/  MUFU.TANH R21, R21 ;  /* 0x0000001500157308 */ /* 0x000f220000002400 */
[----:B--2---:R-:W-:Y:S01]  /*2b30*/  FMNMX.FTZ R38, R10, R11, !PT ;  /* 0x0000000b0a267209 */ /* 0x004fe20007810000 */
[----:B------:R-:W-:-:S06]  /*2b40*/  IMAD.U32 R10, RZ, RZ, UR10 ;  /* 0x0000000aff0a7e24 */ /* 0x000fcc000f8e00ff */
[----:B------:R-:W-:Y:S01]  /*2b50*/  MUFU.TANH R42, R65 ;  /* 0x00000041002a7308 */ /* 0x000fe20000002400 */
[----:B------:R-:W2:Y:S07]  /*2b60*/  SHFL.BFLY PT, R11, R38, 0x1, 0x1f ;  /* 0x0c201f00260b7f89 */ /* 0x000eae00000e0000 */
[----:B------:R-:W5:Y:S08]  /*2b70*/  MUFU.TANH R6, R6 ;  /* 0x0000000600067308 */ /* 0x000f700000002400 */
[----:B------:R1:W-:Y:S08]  /*2b80*/  MUFU.TANH R44, R69 ;  /* 0x00000045002c7308 */ /* 0x0003f00000002400 */
[----:B------:R-:W-:Y:S01]  /*2b90*/  MUFU.TANH R2, R2 ;  /* 0x0000000200027308 */ /* 0x000fe20000002400 */
[----:B-1----:R-:W-:-:S02]  /*2ba0*/  FSEL R69, R88, -INF , P5 ;  /* 0xff80000058457808 */ /* 0x002fc40002800000 */
[----:B--2---:R-:W-:-:S04]  /*2bb0*/  FMNMX.FTZ R11, R38, R11, !PT ;  /* 0x0000000b260b7209 */ /* 0x004fc80007810000 */
[C---:B------:R-:W-:Y:S01]  /*2bc0*/  FSETP.NEU.FTZ.AND P3, PT, R11.reuse, -INF , PT ;  /* 0xff8000000b00780b */ /* 0x040fe20003f7d000 */
[-C--:B------:R-:W-:Y:S01]  /*2bd0*/  FMUL.FTZ R38, R11, R10.reuse ;  /* 0x0000000a0b267220 */ /* 0x080fe20000410000 */
[----:B------:R-:W1:Y:S04]  /*2be0*/  MUFU.TANH R0, R0 ;  /* 0x0000000000007308 */ /* 0x000e680000002400 */
[----:B------:R-:W-:Y:S02]  /*2bf0*/  FSEL R38, R38, RZ, P3 ;  /* 0x000000ff26267208 */ /* 0x000fe40001800000 */
[----:B------:R-:W-:Y:S02]  /*2c00*/  ISETP.GT.AND P3, PT, R61, RZ, PT ;  /* 0x000000ff3d00720c */ /* 0x000fe40003f64270 */
[----:B------:R0:W-:Y:S01]  /*2c10*/  MUFU.TANH R46, R73 ;  /* 0x00000049002e7308 */ /* 0x0001e20000002400 */
[-CC-:B------:R-:W-:Y:S01]  /*2c20*/  FFMA.FTZ R181, R91, R10.reuse, -R38.reuse ;  /* 0x0000000a5bb57223 */ /* 0x180fe20000010826 */
[----:B------:R-:W-:Y:S01]  /*2c30*/  FSEL R65, R14, -INF , P3 ;  /* 0xff8000000e417808 */ /* 0x000fe20001800000 */
[-CC-:B------:R-:W-:Y:S01]  /*2c40*/  FFMA.FTZ R183, R93, R10.reuse, -R38.reuse ;  /* 0x0000000a5db77223 */ /* 0x180fe20000010826 */
[----:B------:R-:W-:Y:S01]  /*2c50*/  ISETP.GT.AND P3, PT, R61, 0x9, PT ;  /* 0x000000093d00780c */ /* 0x000fe20003f64270 */
[--C-:B------:R-:W-:Y:S01]  /*2c60*/  FFMA.FTZ R14, R95, R10, -R38.reuse ;  /* 0x0000000a5f0e7223 */ /* 0x100fe20000010826 */
[----:B------:R-:W-:Y:S01]  /*2c70*/  FMNMX.FTZ R24, R65, R30, !PT ;  /* 0x0000001e41187209 */ /* 0x000fe20007810000 */
[--C-:B------:R-:W-:Y:S01]  /*2c80*/  FFMA.FTZ R177, R97, R10, -R38.reuse ;  /* 0x0000000a61b17223 */ /* 0x100fe20000010826 */
[----:B---3--:R-:W-:Y:S01]  /*2c90*/  FSEL R29, R29, -INF , P3 ;  /* 0xff8000001d1d7808 */ /* 0x008fe20001800000 */
[----:B------:R-:W-:Y:S01]  /*2ca0*/  MUFU.TANH R7, R7 ;  /* 0x0000000700077308 */ /* 0x000fe20000002400 */
[----:B------:R-:W-:Y:S01]  /*2cb0*/  FMNMX.FTZ R24, R69, R24, !PT ;  /* 0x0000001845187209 */ /* 0x000fe20007810000 */
[-CC-:B------:R-:W-:Y:S01]  /*2cc0*/  FFMA.FTZ R99, R99, R10.reuse, -R38.reuse ;  /* 0x0000000a63637223 */ /* 0x180fe20000010826 */
[----:B------:R-:W-:Y:S01]  /*2cd0*/  ISETP.GT.AND P3, PT, R61, 0x11, PT ;  /* 0x000000113d00780c */ /* 0x000fe20003f64270 */
[-CC-:B------:R-:W-:Y:S01]  /*2ce0*/  FFMA.FTZ R179, R101, R10.reuse, -R38.reuse ;  /* 0x0000000a65b37223 */ /* 0x180fe20000010826 */
[----:B0-----:R-:W-:Y:S01]  /*2cf0*/  FSEL R73, R19, -INF , P4 ;  /* 0xff80000013497808 */ /* 0x001fe20002000000 */
[--C-:B------:R-:W-:Y:S01]  /*2d00*/  FFMA.FTZ R171, R71, R10, -R38.reuse ;  /* 0x0000000a47ab7223 */ /* 0x100fe20000010826 */
[----:B------:R-:W-:Y:S01]  /*2d10*/  FMNMX.FTZ R24, R29, R24, !PT ;  /* 0x000000181d187209 */ /* 0x000fe20007810000 */
[----:B------:R-:W0:Y:S01]  /*2d20*/  MUFU.TANH R3, R3 ;  /* 0x0000000300037308 */ /* 0x000e220000002400 */
[----:B------:R-:W-:Y:S01]  /*2d30*/  ISETP.GT.AND P4, PT, R61, 0x18, PT ;  /* 0x000000183d00780c */ /* 0x000fe20003f84270 */
[-CC-:B------:R-:W-:Y:S01]  /*2d40*/  FFMA.FTZ R19, R67, R10.reuse, -R38.reuse ;  /* 0x0000000a43137223 */ /* 0x180fe20000010826 */
[----:B----4-:R-:W-:Y:S01]  /*2d50*/  FSEL R21, R21, -INF , P3 ;  /* 0xff80000015157808 */ /* 0x010fe20001800000 */
[--C-:B------:R-:W-:Y:S01]  /*2d60*/  FFMA.FTZ R173, R105, R10, -R38.reuse ;  /* 0x0000000a69ad7223 */ /* 0x100fe20000010826 */
[----:B------:R-:W-:Y:S01]  /*2d70*/  FMNMX.FTZ R24, R73, R24, !PT ;  /* 0x0000001849187209 */ /* 0x000fe20007810000 */
[-CC-:B------:R-:W-:Y:S01]  /*2d80*/  FFMA.FTZ R165, R63, R10.reuse, -R38.reuse ;  /* 0x0000000a3fa57223 */ /* 0x180fe20000010826 */
[----:B------:R-:W-:Y:S01]  /*2d90*/  ISETP.GT.AND P3, PT, R61, 0x19, PT ;  /* 0x000000193d00780c */ /* 0x000fe20003f64270 */
[----:B------:R-:W-:Y:S01]  /*2da0*/  MUFU.TANH R12, R12 ;  /* 0x0000000c000c7308 */ /* 0x000fe20000002400 */
[----:B-----5:R-:W-:Y:S01]  /*2db0*/  FSEL R75, R6, -INF , P4 ;  /* 0xff800000064b7808 */ /* 0x020fe20002000000 */
[--C-:B------:R-:W-:Y:S01]  /*2dc0*/  FFMA.FTZ R34, R41, R10, -R38.reuse ;  /* 0x0000000a29227223 */ /* 0x100fe20000010826 */
[----:B------:R-:W-:Y:S01]  /*2dd0*/  FMNMX.FTZ R24, R21, R24, !PT ;  /* 0x0000001815187209 */ /* 0x000fe20007810000 */
[-CC-:B------:R-:W-:Y:S01]  /*2de0*/  FFMA.FTZ R167, R31, R10.reuse, -R38.reuse ;  /* 0x0000000a1fa77223 */ /* 0x180fe20000010826 */
[----:B------:R-:W-:Y:S01]  /*2df0*/  ISETP.GT.AND P4, PT, R61, 0x20, PT ;  /* 0x000000203d00780c */ /* 0x000fe20003f84270 */
[--C-:B------:R-:W-:Y:S01]  /*2e00*/  FFMA.FTZ R36, R36, R10, -R38.reuse ;  /* 0x0000000a24247223 */ /* 0x100fe20000010826 */
[----:B------:R-:W-:Y:S01]  /*2e10*/  FMNMX.FTZ R24, R75, R24, !PT ;  /* 0x000000184b187209 */ /* 0x000fe20007810000 */
[----:B------:R2:W-:Y:S01]  /*2e20*/  MUFU.TANH R48, R77 ;  /* 0x0000004d00307308 */ /* 0x0005e20000002400 */
[----:B-1----:R-:W-:Y:S01]  /*2e30*/  FSEL R79, R0, -INF , P4 ;  /* 0xff800000004f7808 */ /* 0x002fe20002000000 */
[-CC-:B------:R-:W-:Y:S01]  /*2e40*/  FFMA.FTZ R0, R103, R10.reuse, -R38.reuse ;  /* 0x0000000a67007223 */ /* 0x180fe20000010826 */
[----:B------:R-:W-:Y:S01]  /*2e50*/  ISETP.GT.AND P4, PT, R61, 0x28, PT ;  /* 0x000000283d00780c */ /* 0x000fe20003f84270 */
[-CC-:B------:R-:W-:Y:S01]  /*2e60*/  FFMA.FTZ R6, R107, R10.reuse, -R38.reuse ;  /* 0x0000000a6b067223 */ /* 0x180fe20000010826 */
[-CC-:B------:R-:W-:Y:S01]  /*2e70*/  FFMA.FTZ R175, R109, R10.reuse, -R38.reuse ;  /* 0x0000000a6daf7223 */ /* 0x180fe20000010826 */
[-CC-:B------:R-:W-:Y:S01]  /*2e80*/  FFMA.FTZ R169, R113, R10.reuse, -R38.reuse ;  /* 0x0000000a71a97223 */ /* 0x180fe20000010826 */
[----:B0-----:R-:W-:Y:S01]  /*2e90*/  FSEL R3, R3, -INF , P4 ;  /* 0xff80000003037808 */ /* 0x001fe20002000000 */
[----:B------:R-:W0:Y:S01]  /*2ea0*/  MUFU.TANH R13, R13 ;  /* 0x0000000d000d7308 */ /* 0x000e220000002400 */
[----:B--2---:R-:W-:Y:S01]  /*2eb0*/  FSEL R77, R2, -INF , P3 ;  /* 0xff800000024d7808 */ /* 0x004fe20001800000 */
[-CC-:B------:R-:W-:Y:S01]  /*2ec0*/  FFMA.FTZ R37, R37, R10.reuse, -R38.reuse ;  /* 0x0000000a25257223 */ /* 0x180fe20000010826 */
[----:B------:R-:W-:Y:S01]  /*2ed0*/  ISETP.GT.AND P3, PT, R61, 0x21, PT ;  /* 0x000000213d00780c */ /* 0x000fe20003f64270 */
[--C-:B------:R-:W-:Y:S01]  /*2ee0*/  FFMA.FTZ R35, R35, R10, -R38.reuse ;  /* 0x0000000a23237223 */ /* 0x100fe20000010826 */
[----:B------:R-:W-:Y:S01]  /*2ef0*/  FMNMX.FTZ R24, R77, R24, !PT ;  /* 0x000000184d187209 */ /* 0x000fe20007810000 */
[--C-:B------:R-:W-:Y:S01]  /*2f00*/  FFMA.FTZ R39, R39, R10, -R38.reuse ;  /* 0x0000000a27277223 */ /* 0x100fe20000010826 */
[----:B------:R-:W-:Y:S01]  /*2f10*/  FSEL R7, R7, -INF , P3 ;  /* 0xff80000007077808 */ /* 0x000fe20001800000 */
[----:B------:R-:W-:Y:S01]  /*2f20*/  MUFU.TANH R20, R20 ;  /* 0x0000001400147308 */ /* 0x000fe20000002400 */
[----:B------:R-:W-:Y:S01]  /*2f30*/  FMNMX.FTZ R24, R79, R24, !PT ;  /* 0x000000184f187209 */ /* 0x000fe20007810000 */
[-CC-:B------:R-:W-:Y:S01]  /*2f40*/  FFMA.FTZ R43, R43, R10.reuse, -R38.reuse ;  /* 0x0000000a2b2b7223 */ /* 0x180fe20000010826 */
[----:B------:R-:W-:Y:S01]  /*2f50*/  ISETP.GT.AND P3, PT, R61, 0x29, PT ;  /* 0x000000293d00780c */ /* 0x000fe20003f64270 */
[--C-:B------:R-:W-:Y:S01]  /*2f60*/  FFMA.FTZ R59, R59, R10, -R38.reuse ;  /* 0x0000000a3b3b7223 */ /* 0x100fe20000010826 */
[----:B------:R-:W-:Y:S01]  /*2f70*/  FMNMX.FTZ R24, R7, R24, !PT ;  /* 0x0000001807187209 */ /* 0x000fe20007810000 */
[--C-:B------:R-:W-:Y:S01]  /*2f80*/  FFMA.FTZ R57, R57, R10, -R38.reuse ;  /* 0x0000000a39397223 */ /* 0x100fe20000010826 */
[----:B------:R-:W-:Y:S01]  /*2f90*/  ISETP.GT.AND P4, PT, R61, 0x30, PT ;  /* 0x000000303d00780c */ /* 0x000fe20003f84270 */
[----:B------:R-:W1:Y:S01]  /*2fa0*/  MUFU.TANH R15, R15 ;  /* 0x0000000f000f7308 */ /* 0x000e620000002400 */
[----:B------:R-:W-:Y:S01]  /*2fb0*/  FMNMX.FTZ R24, R3, R24, !PT ;  /* 0x0000001803187209 */ /* 0x000fe20007810000 */
[-CC-:B------:R-:W-:Y:S01]  /*2fc0*/  FFMA.FTZ R45, R45, R10.reuse, -R38.reuse ;  /* 0x0000000a2d2d7223 */ /* 0x180fe20000010826 */
[----:B0-----:R-:W-:Y:S01]  /*2fd0*/  FSEL R13, R13, -INF , P4 ;  /* 0xff8000000d0d7808 */ /* 0x001fe20002000000 */
[-CC-:B------:R-:W-:Y:S01]  /*2fe0*/  FFMA.FTZ R51, R51, R10.reuse, -R38.reuse ;  /* 0x0000000a33337223 */ /* 0x180fe20000010826 */
[----:B------:R-:W-:Y:S01]  /*2ff0*/  ISETP.GT.AND P4, PT, R61, 0x38, PT ;  /* 0x000000383d00780c */ /* 0x000fe20003f84270 */
[-CC-:B------:R-:W-:Y:S01]  /*3000*/  FFMA.FTZ R55, R55, R10.reuse, -R38.reuse ;  /* 0x0000000a37377223 */ /* 0x180fe20000010826 */
[-CC-:B------:R-:W-:Y:S01]  /*3010*/  FFMA.FTZ R47, R47, R10.reuse, -R38.reuse ;  /* 0x0000000a2f2f7223 */ /* 0x180fe20000010826 */
[----:B------:R-:W0:Y:S01]  /*3020*/  MUFU.TANH R25, R25 ;  /* 0x0000001900197308 */ /* 0x000e220000002400 */
[-CC-:B------:R-:W-:Y:S01]  /*3030*/  FFMA.FTZ R53, R53, R10.reuse, -R38.reuse ;  /* 0x0000000a35357223 */ /* 0x180fe20000010826 */
[-CC-:B------:R-:W-:Y:S01]  /*3040*/  FFMA.FTZ R49, R49, R10.reuse, -R38.reuse ;  /* 0x0000000a31317223 */ /* 0x180fe20000010826 */
[----:B------:R-:W-:Y:S01]  /*3050*/  FFMA.FTZ R33, R33, R10, -R38 ;  /* 0x0000000a21217223 */ /* 0x000fe20000010826 */
[----:B------:R-:W-:-:S02]  /*3060*/  CS2R R112, SRZ ;  /* 0x0000000000707805 */ /* 0x000fc4000001ff00 */
[----:B------:R-:W-:Y:S02]  /*3070*/  CS2R R108, SRZ ;  /* 0x00000000006c7805 */ /* 0x000fe4000001ff00 */
[----:B------:R-:W-:Y:S01]  /*3080*/  CS2R R106, SRZ ;  /* 0x00000000006a7805 */ /* 0x000fe2000001ff00 */
[----:B------:R2:W-:Y:S01]  /*3090*/  MUFU.TANH R50, R81 ;  /* 0x0000005100327308 */ /* 0x0005e20000002400 */
[----:B-1----:R-:W-:Y:S02]  /*30a0*/  FSEL R15, R15, -INF , P4 ;  /* 0xff8000000f0f7808 */ /* 0x002fe40002000000 */
[----:B------:R-:W-:-:S05]  /*30b0*/  ISETP.GT.AND P4, PT, R61, 0x40, PT ;  /* 0x000000403d00780c */ /* 0x000fca0003f84270 */
[----:B------:R-:W-:Y:S01]  /*30c0*/  MUFU.TANH R28, R28 ;  /* 0x0000001c001c7308 */ /* 0x000fe20000002400 */
[----:B--2---:R-:W-:Y:S01]  /*30d0*/  FSEL R81, R12, -INF , P3 ;  /* 0xff8000000c517808 */ /* 0x004fe20001800000 */
[--C-:B------:R-:W-:Y:S01]  /*30e0*/  FFMA.FTZ R12, R111, R10, -R38.reuse ;  /* 0x0000000a6f0c7223 */ /* 0x100fe20000010826 */
[----:B------:R-:W-:Y:S02]  /*30f0*/  ISETP.GT.AND P3, PT, R61, 0x31, PT ;  /* 0x000000313d00780c */ /* 0x000fe40003f64270 */
[----:B------:R-:W-:Y:S02]  /*3100*/  CS2R R110, SRZ ;  /* 0x00000000006e7805 */ /* 0x000fe4000001ff00 */
[----:B------:R-:W-:Y:S02]  /*3110*/  FMNMX.FTZ R24, R81, R24, !PT ;  /* 0x0000001851187209 */ /* 0x000fe40007810000 */
[----:B------:R-:W-:Y:S01]  /*3120*/  FSEL R83, R20, -INF , P3 ;  /* 0xff80000014537808 */ /* 0x000fe20001800000 */
[----:B------:R-:W1:Y:S01]  /*3130*/  MUFU.TANH R32, R32 ;  /* 0x0000002000207308 */ /* 0x000e620000002400 */
[----:B------:R-:W-:Y:S01]  /*3140*/  FMNMX.FTZ R24, R13, R24, !PT ;  /* 0x000000180d187209 */ /* 0x000fe20007810000 */
[----:B------:R-:W-:Y:S01]  /*3150*/  FFMA.FTZ R20, R89, R10, -R38 ;  /* 0x0000000a59147223 */ /* 0x000fe20000010826 */
[----:B------:R-:W-:-:S02]  /*3160*/  ISETP.GT.AND P3, PT, R61, 0x39, PT ;  /* 0x000000393d00780c */ /* 0x000fc40003f64270 */
[----:B------:R-:W-:Y:S02]  /*3170*/  FMNMX.FTZ R24, R83, R24, !PT ;  /* 0x0000001853187209 */ /* 0x000fe40007810000 */
[----:B0-----:R-:W-:Y:S01]  /*3180*/  FSEL R25, R25, -INF , P3 ;  /* 0xff80000019197808 */ /* 0x001fe20001800000 */
[----:B------:R-:W0:Y:S01]  /*3190*/  MUFU.TANH R60, R60 ;  /* 0x0000003c003c7308 */ /* 0x000e220000002400 */
[----:B------:R-:W-:Y:S02]  /*31a0*/  FMNMX.FTZ R24, R15, R24, !PT ;  /* 0x000000180f187209 */ /* 0x000fe40007810000 */
[----:B------:R-:W-:Y:S02]  /*31b0*/  ISETP.GT.AND P3, PT, R61, 0x41, PT ;  /* 0x000000413d00780c */ /* 0x000fe40003f64270 */
[----:B------:R-:W-:-:S03]  /*31c0*/  FMNMX.FTZ R24, R25, R24, !PT ;  /* 0x0000001819187209 */ /* 0x000fc60007810000 */
[----:B------:R-:W2:Y:S01]  /*31d0*/  MUFU.TANH R64, R64 ;  /* 0x0000004000407308 */ /* 0x000ea20000002400 */
[----:B-1----:R-:W-:Y:S02]  /*31e0*/  FSEL R87, R32, -INF , P3 ;  /* 0xff80000020577808 */ /* 0x002fe40001800000 */
[----:B------:R-:W-:-:S04]  /*31f0*/  ISETP.GT.AND P3, PT, R61, 0x49, PT ;  /* 0x000000493d00780c */ /* 0x000fc80003f64270 */
[----:B------:R-:W-:Y:S01]  /*3200*/  FSEL R93, R40, -INF , P3 ;  /* 0xff800000285d7808 */ /* 0x000fe20001800000 */
[----:B------:R1:W-:Y:S01]  /*3210*/  MUFU.TANH R52, R85 ;  /* 0x0000005500347308 */ /* 0x0003e20000002400 */
[----:B------:R-:W-:-:S04]  /*3220*/  ISETP.GT.AND P3, PT, R61, 0x51, PT ;  /* 0x000000513d00780c */ /* 0x000fc80003f64270 */
[----:B------:R-:W-:Y:S02]  /*3230*/  FSEL R97, R42, -INF , P3 ;  /* 0xff8000002a617808 */ /* 0x000fe40001800000 */
[C---:B------:R-:W-:Y:S01]  /*3240*/  ISETP.GT.AND P3, PT, R61.reuse, 0x59, PT ;  /* 0x000000593d00780c */ /* 0x040fe20003f64270 */
[----:B------:R-:W3:Y:S01]  /*3250*/  MUFU.TANH R68, R68 ;  /* 0x0000004400447308 */ /* 0x000ee20000002400 */
[----:B-1----:R-:W-:Y:S02]  /*3260*/  FSEL R85, R28, -INF , P4 ;  /* 0xff8000001c557808 */ /* 0x002fe40002000000 */
[----:B------:R-:W-:Y:S02]  /*3270*/  ISETP.GT.AND P4, PT, R61, 0x48, PT ;  /* 0x000000483d00780c */ /* 0x000fe40003f84270 */
[----:B------:R-:W-:Y:S02]  /*3280*/  FMNMX.FTZ R24, R85, R24, !PT ;  /* 0x0000001855187209 */ /* 0x000fe40007810000 */
[----:B0-----:R-:W-:Y:S01]  /*3290*/  FSEL R91, R60, -INF , P4 ;  /* 0xff8000003c5b7808 */ /* 0x001fe20002000000 */
[----:B------:R-:W0:Y:S01]  /*32a0*/  MUFU.TANH R72, R72 ;  /* 0x0000004800487308 */ /* 0x000e220000002400 */
[----:B------:R-:W-:-:S02]  /*32b0*/  FMNMX.FTZ R24, R87, R24, !PT ;  /* 0x0000001857187209 */ /* 0x000fc40007810000 */
[----:B------:R-:W-:Y:S02]  /*32c0*/  ISETP.GT.AND P4, PT, R61, 0x50, PT ;  /* 0x000000503d00780c */ /* 0x000fe40003f84270 */
[----:B------:R-:W-:Y:S02]  /*32d0*/  FMNMX.FTZ R24, R91, R24, !PT ;  /* 0x000000185b187209 */ /* 0x000fe40007810000 */
[----:B--2---:R-:W-:Y:S01]  /*32e0*/  FSEL R95, R64, -INF , P4 ;  /* 0xff800000405f7808 */ /* 0x004fe20002000000 */
[----:B------:R-:W1:Y:S01]  /*32f0*/  MUFU.TANH R76, R76 ;  /* 0x0000004c004c7308 */ /* 0x000e620000002400 */
[----:B------:R-:W-:Y:S02]  /*3300*/  FMNMX.FTZ R24, R93, R24, !PT ;  /* 0x000000185d187209 */ /* 0x000fe40007810000 */
[----:B------:R-:W-:Y:S02]  /*3310*/  ISETP.GT.AND P4, PT, R61, 0x58, PT ;  /* 0x000000583d00780c */ /* 0x000fe40003f84270 */
[----:B------:R-:W-:-:S02]  /*3320*/  FMNMX.FTZ R24, R95, R24, !PT ;  /* 0x000000185f187209 */ /* 0x000fc40007810000 */
[----:B------:R-:W-:Y:S01]  /*3330*/  FSEL R89, R44, -INF , P3 ;  /* 0xff8000002c597808 */ /* 0x000fe20001800000 */
[----:B------:R3:W-:Y:S01]  /*3340*/  MUFU.EX2 R2, R99 ;  /* 0x0000006300027308 */ /* 0x0007e20000000800 */
[----:B------:R-:W-:Y:S02]  /*3350*/  FMNMX.FTZ R24, R97, R24, !PT ;  /* 0x0000001861187209 */ /* 0x000fe40007810000 */
[----:B------:R-:W-:-:S04]  /*3360*/  ISETP.GT.AND P3, PT, R61, 0x61, PT ;  /* 0x000000613d00780c */ /* 0x000fc80003f64270 */
[----:B------:R-:W-:Y:S01]  /*3370*/  FSEL R71, R46, -INF , P3 ;  /* 0xff8000002e477808 */ /* 0x000fe20001800000 */
[----:B------:R-:W2:Y:S01]  /*3380*/  MUFU.TANH R80, R80 ;  /* 0x0000005000507308 */ /* 0x000ea20000002400 */
[----:B---3--:R-:W-:Y:S02]  /*3390*/  FSEL R99, R68, -INF , P4 ;  /* 0xff80000044637808 */ /* 0x008fe40002000000 */
[----:B------:R-:W-:Y:S02]  /*33a0*/  ISETP.GT.AND P4, PT, R61, 0x60, PT ;  /* 0x000000603d00780c */ /* 0x000fe40003f84270 */
[----:B------:R-:W-:Y:S02]  /*33b0*/  FMNMX.FTZ R24, R99, R24, !PT ;  /* 0x0000001863187209 */ /* 0x000fe40007810000 */
[----:B0-----:R-:W-:Y:S01]  /*33c0*/  FSEL R101, R72, -INF , P4 ;  /* 0xff80000048657808 */ /* 0x001fe20002000000 */
[----:B------:R-:W0:Y:S01]  /*33d0*/  MUFU.TANH R84, R84 ;  /* 0x0000005400547308 */ /* 0x000e220000002400 */
[----:B------:R-:W-:-:S02]  /*33e0*/  FMNMX.FTZ R24, R89, R24, !PT ;  /* 0x0000001859187209 */ /* 0x000fc40007810000 */
[----:B------:R-:W-:Y:S02]  /*33f0*/  ISETP.GT.AND P4, PT, R61, 0x68, PT ;  /* 0x000000683d00780c */ /* 0x000fe40003f84270 */
[----:B------:R-:W-:Y:S02]  /*3400*/  FMNMX.FTZ R24, R101, R24, !PT ;  /* 0x0000001865187209 */ /* 0x000fe40007810000 */
[----:B------:R-:W-:Y:S01]  /*3410*/  ISETP.GT.AND P3, PT, R61, 0x69, PT ;  /* 0x000000693d00780c */ /* 0x000fe20003f64270 */
[----:B------:R-:W-:Y:S01]  /*3420*/  MUFU.EX2 R181, R181 ;  /* 0x000000b500b57308 */ /* 0x000fe20000000800 */
[----:B-1----:R-:W-:Y:S02]  /*3430*/  FSEL R103, R76, -INF , P4 ;  /* 0xff8000004c677808 */ /* 0x002fe40002000000 */
[----:B------:R-:W-:Y:S02]  /*3440*/  FMNMX.FTZ R28, R71, R24, !PT ;  /* 0x00000018471c7209 */ /* 0x000fe40007810000 */
[----:B------:R-:W-:-:S02]  /*3450*/  ISETP.GT.AND P4, PT, R61, 0x70, PT ;  /* 0x000000703d00780c */ /* 0x000fc40003f84270 */
[----:B------:R-:W-:Y:S01]  /*3460*/  FSEL R67, R48, -INF , P3 ;  /* 0xff80000030437808 */ /* 0x000fe20001800000 */
[----:B------:R-:W-:Y:S01]  /*3470*/  MUFU.EX2 R24, R19 ;  /* 0x0000001300187308 */ /* 0x000fe20000000800 */
[----:B------:R-:W-:Y:S02]  /*3480*/  FMNMX.FTZ R28, R103, R28, !PT ;  /* 0x0000001c671c7209 */ /* 0x000fe40007810000 */
[----:B------:R-:W-:Y:S02]  /*3490*/  ISETP.GT.AND P3, PT, R61, 0x71, PT ;  /* 0x000000713d00780c */ /* 0x000fe40003f64270 */
[----:B--2---:R-:W-:Y:S02]  /*34a0*/  FSEL R105, R80, -INF , P4 ;  /* 0xff80000050697808 */ /* 0x004fe40002000000 */
[----:B------:R-:W-:Y:S01]  /*34b0*/  FMNMX.FTZ R28, R67, R28, !PT ;  /* 0x0000001c431c7209 */ /* 0x000fe20007810000 */
[----:B------:R-:W1:Y:S01]  /*34c0*/  MUFU.EX2 R26, R36 ;  /* 0x00000024001a7308 */ /* 0x000e620000000800 */
[----:B------:R-:W-:-:S02]  /*34d0*/  ISETP.GT.AND P4, PT, R61, 0x78, PT ;  /* 0x000000783d00780c */ /* 0x000fc40003f84270 */
[----:B------:R-:W-:Y:S02]  /*34e0*/  FSEL R63, R50, -INF , P3 ;  /* 0xff800000323f7808 */ /* 0x000fe40001800000 */
[----:B------:R-:W-:Y:S02]  /*34f0*/  FMNMX.FTZ R28, R105, R28, !PT ;  /* 0x0000001c691c7209 */ /* 0x000fe40007810000 */
[----:B------:R-:W-:Y:S01]  /*3500*/  ISETP.GT.AND P3, PT, R61, 0x79, PT ;  /* 0x000000793d00780c */ /* 0x000fe20003f64270 */
[----:B------:R-:W2:Y:S01]  /*3510*/  MUFU.EX2 R183, R183 ;  /* 0x000000b700b77308 */ /* 0x000ea20000000800 */
[----:B0-----:R-:W-:Y:S02]  /*3520*/  FSEL R61, R84, -INF , P4 ;  /* 0xff800000543d7808 */ /* 0x001fe40002000000 */
[----:B------:R-:W-:Y:S02]  /*3530*/  FMNMX.FTZ R32, R63, R28, !PT ;  /* 0x0000001c3f207209 */ /* 0x000fe40007810000 */
[----:B------:R-:W-:-:S02]  /*3540*/  FSEL R41, R52, -INF , P3 ;  /* 0xff80000034297808 */ /* 0x000fc40001800000 */
[----:B------:R-:W-:Y:S01]  /*3550*/  FMNMX.FTZ R32, R61, R32, !PT ;  /* 0x000000203d207209 */ /* 0x000fe20007810000 */
[----:B------:R-:W0:Y:S01]  /*3560*/  MUFU.EX2 R14, R14 ;  /* 0x0000000e000e7308 */ /* 0x000e220000000800 */
[----:B-1----:R-:W-:Y:S01]  /*3570*/  FADD.FTZ R48, R181, R26 ;  /* 0x0000001ab5307221 */ /* 0x002fe20000010000 */
[----:B------:R-:W1:Y:S01]  /*3580*/  @P2 LDC R52, c[0x0][0x44c] ;  /* 0x00011300ff342b82 */ /* 0x000e620000000800 */
[----:B------:R-:W-:Y:S02]  /*3590*/  FMNMX.FTZ R32, R41, R32, !PT ;  /* 0x0000002029207209 */ /* 0x000fe40007810000 */
[----:B------:R-:W-:-:S03]  /*35a0*/  F2FP.F16.F32.PACK_AB R181, R26, R181 ;  /* 0x000000b51ab5723e */ /* 0x000fc600000000ff */
[----:B------:R-:W3:Y:S01]  /*35b0*/  SHFL.BFLY PT, R19, R32, 0x2, 0x1f ;  /* 0x0c401f0020137f89 */ /* 0x000ee200000e0000 */
[----:B------:R-:W4:Y:S08]  /*35c0*/  MUFU.EX2 R177, R177 ;  /* 0x000000b100b17308 */ /* 0x000f300000000800 */
[----:B------:R-:W-:Y:S08]  /*35d0*/  MUFU.EX2 R179, R179 ;  /* 0x000000b300b37308 */ /* 0x000ff00000000800 */
[----:B------:R-:W-:Y:S01]  /*35e0*/  MUFU.EX2 R0, R0 ;  /* 0x0000000000007308 */ /* 0x000fe20000000800 */
[----:B---3--:R-:W-:-:S07]  /*35f0*/  FMNMX.FTZ R31, R32, R19, !PT ;  /* 0x00000013201f7209 */ /* 0x008fce0007810000 */
[----:B------:R-:W-:Y:S01]  /*3600*/  MUFU.EX2 R173, R173 ;  /* 0x000000ad00ad7308 */ /* 0x000fe20000000800 */
[----:B------:R-:W3:Y:S07]  /*3610*/  SHFL.BFLY PT, R32, R31, 0x1, 0x1f ;  /* 0x0c201f001f207f89 */ /* 0x000eee00000e0000 */
[----:B------:R-:W-:Y:S08]  /*3620*/  MUFU.EX2 R6, R6 ;  /* 0x0000000600067308 */ /* 0x000ff00000000800 */
[----:B------:R-:W-:Y:S08]  /*3630*/  MUFU.EX2 R175, R175 ;  /* 0x000000af00af7308 */ /* 0x000ff00000000800 */
[----:B------:R-:W-:Y:S01]  /*3640*/  MUFU.EX2 R12, R12 ;  /* 0x0000000c000c7308 */ /* 0x000fe20000000800 */
[----:B---3--:R-:W-:-:S04]  /*3650*/  FMNMX.FTZ R19, R31, R32, !PT ;  /* 0x000000201f137209 */ /* 0x008fc80007810000 */
        /* <DEDUP_REMOVED lines=21> */
[----:B--2---:R-:W-:Y:S01]  /*37b0*/  FADD.FTZ R3, R183, R48 ;  /* 0x00000030b7037221 */ /* 0x004fe20000010000 */
[-CC-:B------:R-:W-:Y:S01]  /*37c0*/  FFMA.FTZ R15, R15, R10.reuse, -R32.reuse ;  /* 0x0000000a0f0f7223 */ /* 0x180fe20000010820 */
[-CC-:B------:R-:W-:Y:S01]  /*37d0*/  FFMA.FTZ R25, R25, R10.reuse, -R32.reuse ;  /* 0x0000000a19197223 */ /* 0x180fe20000010820 */
[-CC-:B------:R-:W-:Y:S01]  /*37e0*/  FFMA.FTZ R85, R85, R10.reuse, -R32.reuse ;  /* 0x0000000a55557223 */ /* 0x180fe20000010820 */
[----:B0-----:R-:W-:Y:S01]  /*37f0*/  FADD.FTZ R48, R14, R3 ;  /* 0x000000030e307221 */ /* 0x001fe20000010000 */
[-CC-:B------:R-:W-:Y:S01]  /*3800*/  FFMA.FTZ R87, R87, R10.reuse, -R32.reuse ;  /* 0x0000000a57577223 */ /* 0x180fe20000010820 */
[-C--:B------:R-:W-:Y:S01]  /*3810*/  FFMA.FTZ R91, R91, R10.reuse, -R32 ;  /* 0x0000000a5b5b7223 */ /* 0x080fe20000010820 */
[----:B------:R-:W0:Y:S01]  /*3820*/  MUFU.EX2 R30, R30 ;  /* 0x0000001e001e7308 */ /* 0x000e220000000800 */
[----:B----4-:R-:W-:Y:S01]  /*3830*/  FADD.FTZ R3, R177, R48 ;  /* 0x00000030b1037221 */ /* 0x010fe20000010000 */
[-CC-:B------:R-:W-:Y:S01]  /*3840*/  FFMA.FTZ R93, R93, R10.reuse, -R32.reuse ;  /* 0x0000000a5d5d7223 */ /* 0x180fe20000010820 */
[-CC-:B------:R-:W-:Y:S01]  /*3850*/  FFMA.FTZ R95, R95, R10.reuse, -R32.reuse ;  /* 0x0000000a5f5f7223 */ /* 0x180fe20000010820 */
[-CC-:B------:R-:W-:Y:S01]  /*3860*/  FFMA.FTZ R97, R97, R10.reuse, -R32.reuse ;  /* 0x0000000a61617223 */ /* 0x180fe20000010820 */
[C---:B------:R-:W-:Y:S01]  /*3870*/  FADD.FTZ R48, R2.reuse, R3 ;  /* 0x0000000302307221 */ /* 0x040fe20000010000 */
[-CC-:B------:R-:W-:Y:S01]  /*3880*/  FFMA.FTZ R99, R99, R10.reuse, -R32.reuse ;  /* 0x0000000a63637223 */ /* 0x180fe20000010820 */
[----:B------:R-:W-:Y:S01]  /*3890*/  F2FP.F16.F32.PACK_AB R177, R2, R177 ;  /* 0x000000b102b1723e */ /* 0x000fe200000000ff */
[----:B------:R-:W2:Y:S01]  /*38a0*/  MUFU.EX2 R69, R69 ;  /* 0x0000004500457308 */ /* 0x000ea20000000800 */
[-CC-:B------:R-:W-:Y:S01]  /*38b0*/  FFMA.FTZ R89, R89, R10.reuse, -R32.reuse ;  /* 0x0000000a59597223 */ /* 0x180fe20000010820 */
[-CC-:B------:R-:W-:Y:S01]  /*38c0*/  FFMA.FTZ R101, R101, R10.reuse, -R32.reuse ;  /* 0x0000000a65657223 */ /* 0x180fe20000010820 */
[-CC-:B------:R-:W-:Y:S01]  /*38d0*/  FFMA.FTZ R71, R71, R10.reuse, -R32.reuse ;  /* 0x0000000a47477223 */ /* 0x180fe20000010820 */
[-CC-:B------:R-:W-:Y:S01]  /*38e0*/  FFMA.FTZ R103, R103, R10.reuse, -R32.reuse ;  /* 0x0000000a67677223 */ /* 0x180fe20000010820 */
[----:B------:R-:W-:Y:S01]  /*38f0*/  F2FP.F16.F32.PACK_AB R183, R14, R183 ;  /* 0x000000b70eb7723e */ /* 0x000fe200000000ff */
[-CC-:B------:R-:W-:Y:S01]  /*3900*/  FFMA.FTZ R67, R67, R10.reuse, -R32.reuse ;  /* 0x0000000a43437223 */ /* 0x180fe20000010820 */
[-CC-:B------:R-:W-:Y:S01]  /*3910*/  FFMA.FTZ R105, R105, R10.reuse, -R32.reuse ;  /* 0x0000000a69697223 */ /* 0x180fe20000010820 */
[----:B------:R-:W3:Y:S01]  /*3920*/  MUFU.EX2 R182, R29 ;  /* 0x0000001d00b67308 */ /* 0x000ee20000000800 */
[-CC-:B------:R-:W-:Y:S01]  /*3930*/  FFMA.FTZ R63, R63, R10.reuse, -R32.reuse ;  /* 0x0000000a3f3f7223 */ /* 0x180fe20000010820 */
[-CC-:B------:R-:W-:Y:S01]  /*3940*/  FFMA.FTZ R61, R61, R10.reuse, -R32.reuse ;  /* 0x0000000a3d3d7223 */ /* 0x180fe20000010820 */
[----:B------:R-:W-:Y:S01]  /*3950*/  FFMA.FTZ R32, R41, R10, -R32 ;  /* 0x0000000a29207223 */ /* 0x000fe20000010820 */
[----:B0-----:R-:W-:-:S04]  /*3960*/  F2FP.F16.F32.PACK_AB R180, R30, R65 ;  /* 0x000000411eb4723e */ /* 0x001fc800000000ff */
[----:B------:R-:W0:Y:S08]  /*3970*/  MUFU.EX2 R73, R73 ;  /* 0x0000004900497308 */ /* 0x000e300000000800 */
[----:B------:R4:W5:Y:S08]  /*3980*/  MUFU.EX2 R176, R21 ;  /* 0x0000001500b07308 */ /* 0x0009700000000800 */
[----:B------:R1:W-:Y:S01]  /*3990*/  MUFU.EX2 R172, R7 ;  /* 0x0000000700ac7308 */ /* 0x0003e20000000800 */
[----:B----4-:R-:W-:-:S05]  /*39a0*/  IMAD.U32 R21, RZ, RZ, UR36 ;  /* 0x00000024ff157e24 */ /* 0x010fca000f8e00ff */
[----:B------:R-:W-:Y:S02]  /*39b0*/  @!P1 IADD3 R3, R21, 0x34840, RZ ;  /* 0x0003484015039810 */ /* 0x000fe40007ffe0ff */
[----:B------:R-:W4:Y:S01]  /*39c0*/  MUFU.EX2 R75, R75 ;  /* 0x0000004b004b7308 */ /* 0x000f220000000800 */
[----:B-1----:R-:W-:Y:S01]  /*39d0*/  FADD.FTZ R7, R179, R48 ;  /* 0x00000030b3077221 */ /* 0x002fe20000010000 */
[----:B------:R-:W-:Y:S01]  /*39e0*/  FADD.FTZ R48, R65, R30 ;  /* 0x0000001e41307221 */ /* 0x000fe20000010000 */
[----:B------:R-:W-:Y:S02]  /*39f0*/  @!P1 PRMT R3, RZ, 0x654, R3 ;  /* 0x00000654ff039816 */ /* 0x000fe40000000003 */
[----:B------:R-:W-:Y:S01]  /*3a00*/  FADD.FTZ R50, R0, R7 ;  /* 0x0000000700327221 */ /* 0x000fe20000010000 */
[----:B--2---:R-:W-:Y:S01]  /*3a10*/  FADD.FTZ R7, R69, R48 ;  /* 0x0000003045077221 */ /* 0x004fe20000010000 */
[----:B------:R0:W-:Y:S01]  /*3a20*/  @!P1 SYNCS.ARRIVE.TRANS64.RED.A1T0 RZ, [R3+URZ], RZ ;  /* 0x000000ff03ff99a7 */ /* 0x0001e2000810043f */
[----:B------:R-:W1:Y:S01]  /*3a30*/  MUFU.EX2 R178, R77 ;  /* 0x0000004d00b27308 */ /* 0x000e620000000800 */
[----:B------:R-:W-:Y:S01]  /*3a40*/  FADD.FTZ R21, R173, R50 ;  /* 0x00000032ad157221 */ /* 0x000fe20000010000 */
[----:B---3--:R-:W-:Y:S01]  /*3a50*/  FADD.FTZ R48, R182, R7 ;  /* 0x00000007b6307221 */ /* 0x008fe20000010000 */
[----:B------:R-:W-:-:S02]  /*3a60*/  F2FP.F16.F32.PACK_AB R179, R0, R179 ;  /* 0x000000b300b3723e */ /* 0x000fc400000000ff */
[----:B------:R-:W-:Y:S01]  /*3a70*/  FADD.FTZ R50, R6, R21 ;  /* 0x0000001506327221 */ /* 0x000fe20000010000 */
[----:B------:R-:W-:-:S04]  /*3a80*/  @P2 IMAD.HI.U32 R21, R23, R52, RZ ;  /* 0x0000003417152227 */ /* 0x000fc800078e00ff */
[----:B0-----:R-:W-:Y:S01]  /*3a90*/  FADD.FTZ R3, R73, R48 ;  /* 0x0000003049037221 */ /* 0x001fe20000010000 */
[----:B------:R-:W0:Y:S01]  /*3aa0*/  MUFU.EX2 R79, R79 ;  /* 0x0000004f004f7308 */ /* 0x000e220000000800 */
[----:B------:R-:W-:Y:S01]  /*3ab0*/  FADD.FTZ R7, R175, R50 ;  /* 0x00000032af077221 */ /* 0x000fe20000010000 */
[----:B------:R-:W-:Y:S02]  /*3ac0*/  IMAD R52, R16, UR7, -R27 ;  /* 0x0000000710347c24 */ /* 0x000fe4000f8e0a1b */
[----:B-----5:R-:W-:Y:S01]  /*3ad0*/  FADD.FTZ R48, R176, R3 ;  /* 0x00000003b0307221 */ /* 0x020fe20000010000 */
[----:B------:R-:W-:Y:S01]  /*3ae0*/  @P2 SHF.R.U32.HI R23, RZ, R54, R21 ;  /* 0x00000036ff172219 */ /* 0x000fe20000011615 */
[----:B------:R-:W-:Y:S01]  /*3af0*/  FADD.FTZ R50, R12, R7 ;  /* 0x000000070c327221 */ /* 0x000fe20000010000 */
[----:B------:R-:W-:Y:S01]  /*3b00*/  F2FP.F16.F32.PACK_AB R173, R6, R173 ;  /* 0x000000ad06ad723e */ /* 0x000fe200000000ff */
[----:B----4-:R-:W-:Y:S01]  /*3b10*/  FADD.FTZ R3, R75, R48 ;  /* 0x000000304b037221 */ /* 0x010fe20000010000 */
[----:B------:R-:W2:Y:S01]  /*3b20*/  MUFU.EX2 R171, R171 ;  /* 0x000000ab00ab7308 */ /* 0x000ea20000000800 */
[----:B------:R-:W-:Y:S01]  /*3b30*/  FADD.FTZ R7, R169, R50 ;  /* 0x00000032a9077221 */ /* 0x000fe20000010000 */
[----:B------:R-:W-:-:S02]  /*3b40*/  IMAD.IADD R52, R52, 0x1, R23 ;  /* 0x0000000134347824 */ /* 0x000fc400078e0217 */
[----:B-1----:R-:W-:Y:S01]  /*3b50*/  FADD.FTZ R48, R178, R3 ;  /* 0x00000003b2307221 */ /* 0x002fe20000010000 */
[----:B------:R-:W-:Y:S01]  /*3b60*/  F2FP.F16.F32.PACK_AB R175, R12, R175 ;  /* 0x000000af0caf723e */ /* 0x000fe200000000ff */
[C---:B------:R-:W-:Y:S01]  /*3b70*/  FADD.FTZ R50, R20.reuse, R7 ;  /* 0x0000000714327221 */ /* 0x040fe20000010000 */
[----:B------:R-:W-:Y:S01]  /*3b80*/  F2FP.F16.F32.PACK_AB R169, R20, R169 ;  /* 0x000000a914a9723e */ /* 0x000fe200000000ff */
[----:B------:R-:W1:Y:S01]  /*3b90*/  MUFU.EX2 R165, R165 ;  /* 0x000000a500a57308 */ /* 0x000e620000000800 */
[----:B0-----:R-:W-:Y:S01]  /*3ba0*/  FADD.FTZ R3, R79, R48 ;  /* 0x000000304f037221 */ /* 0x001fe20000010000 */
[----:B------:R-:W-:Y:S02]  /*3bb0*/  SHF.R.S32.HI R21, RZ, 0x1f, R52 ;  /* 0x0000001fff157819 */ /* 0x000fe40000011434 */
[----:B------:R-:W-:Y:S01]  /*3bc0*/  F2FP.F16.F32.PACK_AB R182, R182, R69 ;  /* 0x00000045b6b6723e */ /* 0x000fe200000000ff */
[----:B------:R-:W-:Y:S01]  /*3bd0*/  FADD.FTZ R3, R172, R3 ;  /* 0x00000003ac037221 */ /* 0x000fe20000010000 */
[----:B------:R-:W-:-:S02]  /*3be0*/  LEA.HI R21, R21, R52, RZ, 0x7 ;  /* 0x0000003415157211 */ /* 0x000fc400078f38ff */
[----:B------:R-:W0:Y:S01]  /*3bf0*/  MUFU.EX2 R81, R81 ;  /* 0x0000005100517308 */ /* 0x000e220000000800 */
[----:B--2---:R-:W-:Y:S01]  /*3c00*/  FADD.FTZ R7, R171, R50 ;  /* 0x00000032ab077221 */ /* 0x004fe20000010000 */
[----:B------:R-:W-:Y:S01]  /*3c10*/  FADD.FTZ R48, R174, R3 ;  /* 0x00000003ae307221 */ /* 0x000fe20000010000 */
[C---:B------:R-:W-:Y:S02]  /*3c20*/  F2FP.F16.F32.PACK_AB R171, R24.reuse, R171 ;  /* 0x000000ab18ab723e */ /* 0x040fe400000000ff */
[----:B------:R-:W-:Y:S01]  /*3c30*/  FADD.FTZ R50, R24, R7 ;  /* 0x0000000718327221 */ /* 0x000fe20000010000 */
[----:B------:R-:W-:Y:S02]  /*3c40*/  F2FP.F16.F32.PACK_AB R176, R176, R73 ;  /* 0x00000049b0b0723e */ /* 0x000fe400000000ff */
[----:B------:R-:W2:Y:S01]  /*3c50*/  MUFU.EX2 R28, R34 ;  /* 0x00000022001c7308 */ /* 0x000ea20000000800 */
[----:B-1----:R-:W-:Y:S01]  /*3c60*/  FADD.FTZ R3, R165, R50 ;  /* 0x00000032a5037221 */ /* 0x002fe20000010000 */
[----:B------:R-:W-:-:S02]  /*3c70*/  F2FP.F16.F32.PACK_AB R178, R178, R75 ;  /* 0x0000004bb2b2723e */ /* 0x000fc400000000ff */
[----:B------:R-:W-:-:S04]  /*3c80*/  F2FP.F16.F32.PACK_AB R172, R172, R79 ;  /* 0x0000004facac723e */ /* 0x000fc800000000ff */
[----:B------:R-:W1:Y:S01]  /*3c90*/  MUFU.EX2 R13, R13 ;  /* 0x0000000d000d7308 */ /* 0x000e620000000800 */
[C---:B0-----:R-:W-:Y:S01]  /*3ca0*/  FADD.FTZ R48, R81.reuse, R48 ;  /* 0x0000003051307221 */ /* 0x041fe20000010000 */
[----:B------:R-:W-:-:S06]  /*3cb0*/  F2FP.F16.F32.PACK_AB R174, R81, R174 ;  /* 0x000000ae51ae723e */ /* 0x000fcc00000000ff */
        /* <DEDUP_REMOVED lines=8> */
[----:B------:R-:W0:Y:S01]  /*3d40*/  MUFU.EX2 R85, R85 ;  /* 0x0000005500557308 */ /* 0x000e220000000800 */
[----:B--2---:R-:W-:-:S07]  /*3d50*/  FADD.FTZ R3, R15, R48 ;  /* 0x000000300f037221 */ /* 0x004fce0000010000 */
[----:B------:R-:W2:Y:S01]  /*3d60*/  MUFU.EX2 R167, R167 ;  /* 0x000000a700a77308 */ /* 0x000ea20000000800 */
[C---:B-1----:R-:W-:Y:S01]  /*3d70*/  FADD.FTZ R48, R170.reuse, R3 ;  /* 0x00000003aa307221 */ /* 0x042fe20000010000 */
[----:B------:R-:W-:Y:S01]  /*3d80*/  F2FP.F16.F32.PACK_AB R170, R170, R15 ;  /* 0x0000000faaaa723e */ /* 0x000fe200000000ff */
[----:B------:R-:W-:-:S05]  /*3d90*/  VIADD R15, R22, 0xfffffffe ;  /* 0xfffffffe160f7836 */ /* 0x000fca0000000000 */
        /* <DEDUP_REMOVED lines=10> */
[----:B------:R0:W3:Y:S01]  /*3e40*/  MUFU.EX2 R166, R93 ;  /* 0x0000005d00a67308 */ /* 0x0000e20000000800 */
[----:B--2---:R-:W-:-:S07]  /*3e50*/  FADD.FTZ R3, R91, R2 ;  /* 0x000000025b037221 */ /* 0x004fce0000010000 */
[----:B------:R-:W2:Y:S01]  /*3e60*/  MUFU.EX2 R34, R39 ;  /* 0x0000002700227308 */ /* 0x000ea20000000800 */
[----:B-1----:R-:W-:Y:S01]  /*3e70*/  FADD.FTZ R7, R35, R50 ;  /* 0x0000003223077221 */ /* 0x002fe20000010000 */
[----:B0-----:R-:W-:-:S06]  /*3e80*/  CS2R R92, SRZ ;  /* 0x00000000005c7805 */ /* 0x001fcc000001ff00 */
[----:B------:R-:W0:Y:S01]  /*3e90*/  MUFU.EX2 R95, R95 ;  /* 0x0000005f005f7308 */ /* 0x000e220000000800 */
[C---:B---3--:R-:W-:Y:S01]  /*3ea0*/  FADD.FTZ R0, R166.reuse, R3 ;  /* 0x00000003a6007221 */ /* 0x048fe20000010000 */
[----:B------:R-:W-:Y:S02]  /*3eb0*/  F2FP.F16.F32.PACK_AB R166, R166, R91 ;  /* 0x0000005ba6a6723e */ /* 0x000fe400000000ff */
[----:B------:R-:W-:-:S04]  /*3ec0*/  CS2R R90, SRZ ;  /* 0x00000000005a7805 */ /* 0x000fc8000001ff00 */
[----:B------:R-:W1:Y:S01]  /*3ed0*/  MUFU.EX2 R43, R43 ;  /* 0x0000002b002b7308 */ /* 0x000e620000000800 */
[C---:B--2---:R-:W-:Y:S01]  /*3ee0*/  FADD.FTZ R50, R34.reuse, R7 ;  /* 0x0000000722327221 */ /* 0x044fe20000010000 */
[----:B------:R-:W-:-:S06]  /*3ef0*/  F2FP.F16.F32.PACK_AB R161, R34, R35 ;  /* 0x0000002322a1723e */ /* 0x000fcc00000000ff */
[----:B------:R2:W3:Y:S01]  /*3f00*/  MUFU.EX2 R160, R97 ;  /* 0x0000006100a07308 */ /* 0x0004e20000000800 */
[----:B0-----:R-:W-:-:S07]  /*3f10*/  FADD.FTZ R3, R95, R0 ;  /* 0x000000005f037221 */ /* 0x001fce0000010000 */
[----:B------:R-:W0:Y:S01]  /*3f20*/  MUFU.EX2 R40, R59 ;  /* 0x0000003b00287308 */ /* 0x000e220000000800 */
[----:B-1----:R-:W-:Y:S01]  /*3f30*/  FADD.FTZ R7, R43, R50 ;  /* 0x000000322b077221 */ /* 0x002fe20000010000 */
[----:B--2---:R-:W-:-:S06]  /*3f40*/  CS2R R96, SRZ ;  /* 0x0000000000607805 */ /* 0x004fcc000001ff00 */
[----:B------:R-:W1:Y:S01]  /*3f50*/  MUFU.EX2 R99, R99 ;  /* 0x0000006300637308 */ /* 0x000e620000000800 */
[C---:B---3--:R-:W-:Y:S01]  /*3f60*/  FADD.FTZ R0, R160.reuse, R3 ;  /* 0x00000003a0007221 */ /* 0x048fe20000010000 */
[----:B------:R-:W-:Y:S02]  /*3f70*/  F2FP.F16.F32.PACK_AB R160, R160, R95 ;  /* 0x0000005fa0a0723e */ /* 0x000fe400000000ff */
[----:B------:R-:W-:-:S04]  /*3f80*/  CS2R R94, SRZ ;  /* 0x00000000005e7805 */ /* 0x000fc8000001ff00 */
[----:B------:R-:W2:Y:S01]  /*3f90*/  MUFU.EX2 R57, R57 ;  /* 0x0000003900397308 */ /* 0x000ea20000000800 */
[C---:B0-----:R-:W-:Y:S01]  /*3fa0*/  FADD.FTZ R14, R40.reuse, R7 ;  /* 0x00000007280e7221 */ /* 0x041fe20000010000 */
[----:B------:R-:W-:-:S06]  /*3fb0*/  F2FP.F16.F32.PACK_AB R163, R40, R43 ;  /* 0x0000002b28a3723e */ /* 0x000fcc00000000ff */
[----:B------:R0:W3:Y:S01]  /*3fc0*/  MUFU.EX2 R162, R89 ;  /* 0x0000005900a27308 */ /* 0x0000e20000000800 */
[----:B-1----:R-:W-:-:S07]  /*3fd0*/  FADD.FTZ R3, R99, R0 ;  /* 0x0000000063037221 */ /* 0x002fce0000010000 */
[----:B------:R-:W1:Y:S01]  /*3fe0*/  MUFU.EX2 R42, R45 ;  /* 0x0000002d002a7308 */ /* 0x000e620000000800 */
[----:B--2---:R-:W-:Y:S01]  /*3ff0*/  FADD.FTZ R7, R57, R14 ;  /* 0x0000000e39077221 */ /* 0x004fe20000010000 */
[----:B------:R-:W-:Y:S02]  /*4000*/  SHF.R.S32.HI R14, RZ, 0x7, R21 ;  /* 0x00000007ff0e7819 */ /* 0x000fe40000011415 */
[----:B0-----:R-:W-:Y:S02]  /*4010*/  CS2R R88, SRZ ;  /* 0x0000000000587805 */ /* 0x001fe4000001ff00 */
[----:B------:R-:W-:Y:S02]  /*4020*/  VIMNMX R14, R17, R14, !PT ;  /* 0x0000000e110e7248 */ /* 0x000fe40007fe0100 */
[----:B------:R-:W0:Y:S01]  /*4030*/  MUFU.EX2 R101, R101 ;  /* 0x0000006500657308 */ /* 0x000e220000000800 */
[----:B---3--:R-:W-:Y:S01]  /*4040*/  FADD.FTZ R0, R162, R3 ;  /* 0x00000003a2007221 */ /* 0x008fe20000010000 */
[----:B------:R-:W-:-:S02]  /*4050*/  ISETP.GE.AND P3, PT, R15, R14, PT ;  /* 0x0000000e0f00720c */ /* 0x000fc40003f66270 */
[----:B------:R-:W-:Y:S02]  /*4060*/  F2FP.F16.F32.PACK_AB R162, R162, R99 ;  /* 0x00000063a2a2723e */ /* 0x000fe400000000ff */
[----:B------:R-:W-:Y:S02]  /*4070*/  CS2R R98, SRZ ;  /* 0x0000000000627805 */ /* 0x000fe4000001ff00 */
        /* <DEDUP_REMOVED lines=9> */
[----:B------:R-:W-:Y:S02]  /*4110*/  F2FP.F16.F32.PACK_AB R156, R156, R101 ;  /* 0x000000659c9c723e */ /* 0x000fe400000000ff */
[----:B------:R-:W-:-:S04]  /*4120*/  CS2R R100, SRZ ;  /* 0x0000000000647805 */ /* 0x000fc8000001ff00 */
        /* <DEDUP_REMOVED lines=9> */
[----:B------:R-:W-:Y:S02]  /*41c0*/  F2FP.F16.F32.PACK_AB R158, R158, R103 ;  /* 0x000000679e9e723e */ /* 0x000fe400000000ff */
[----:B------:R-:W-:-:S04]  /*41d0*/  CS2R R102, SRZ ;  /* 0x0000000000667805 */ /* 0x000fc8000001ff00 */
[----:B------:R-:W0:Y:S01]  /*41e0*/  MUFU.EX2 R49, R49 ;  /* 0x0000003100317308 */ /* 0x000e220000000800 */
[C---:B--2---:R-:W-:Y:S01]  /*41f0*/  FADD.FTZ R2, R46.reuse, R7 ;  /* 0x000000072e027221 */ /* 0x044fe20000010000 */
[----:B------:R-:W-:-:S06]  /*4200*/  F2FP.F16.F32.PACK_AB R153, R46, R47 ;  /* 0x0000002f2e99723e */ /* 0x000fcc00000000ff */
[----:B------:R-:W2:Y:S01]  /*4210*/  MUFU.EX2 R152, R63 ;  /* 0x0000003f00987308 */ /* 0x000ea20000000800 */
[----:B-1----:R-:W-:-:S07]  /*4220*/  FADD.FTZ R3, R105, R0 ;  /* 0x0000000069037221 */ /* 0x002fce0000010000 */
[----:B------:R-:W1:Y:S01]  /*4230*/  MUFU.EX2 R38, R33 ;  /* 0x0000002100267308 */ /* 0x000e620000000800 */
[----:B0-----:R-:W-:Y:S01]  /*4240*/  FADD.FTZ R7, R49, R2 ;  /* 0x0000000231077221 */ /* 0x001fe20000010000 */
[----:B------:R-:W-:-:S06]  /*4250*/  MOV R2, 0x3f800000 ;  /* 0x3f80000000027802 */ /* 0x000fcc0000000f00 */
[----:B------:R-:W0:Y:S01]  /*4260*/  MUFU.EX2 R61, R61 ;  /* 0x0000003d003d7308 */ /* 0x000e220000000800 */
[C---:B--2---:R-:W-:Y:S01]  /*4270*/  FADD.FTZ R0, R152.reuse, R3 ;  /* 0x0000000398007221 */ /* 0x044fe20000010000 */
[----:B------:R-:W-:Y:S01]  /*4280*/  F2FP.F16.F32.PACK_AB R152, R152, R105 ;  /* 0x000000699898723e */ /* 0x000fe200000000ff */
[----:B------:R-:W-:Y:S01]  /*4290*/  IMAD.MOV.U32 R3, RZ, RZ, RZ ;  /* 0x000000ffff037224 */ /* 0x000fe200078e00ff */
[----:B------:R-:W-:-:S04]  /*42a0*/  CS2R R104, SRZ ;  /* 0x0000000000687805 */ /* 0x000fc8000001ff00 */
[----:B------:R-:W2:Y:S01]  /*42b0*/  MUFU.EX2 R32, R32 ;  /* 0x0000002000207308 */ /* 0x000ea20000000800 */
[C---:B-1----:R-:W-:Y:S01]  /*42c0*/  FADD.FTZ R6, R38.reuse, R7 ;  /* 0x0000000726067221 */ /* 0x042fe20000010000 */
[----:B------:R-:W-:Y:S01]  /*42d0*/  F2FP.F16.F32.PACK_AB R155, R38, R49 ;  /* 0x00000031269b723e */ /* 0x000fe200000000ff */
[----:B0-----:R-:W-:Y:S01]  /*42e0*/  FADD.FTZ R7, R61, R0 ;  /* 0x000000003d077221 */ /* 0x001fe20000010000 */
[----:B------:R-:W-:-:S03]  /*42f0*/  IMAD.MOV.U32 R0, RZ, RZ, 0x3f800000 ;  /* 0x3f800000ff007424 */ /* 0x000fc600078e00ff */
[C---:B--2---:R-:W-:Y:S01]  /*4300*/  FADD.FTZ R7, R32.reuse, R7 ;  /* 0x0000000720077221 */ /* 0x044fe20000010000 */
[----:B------:R-:W-:Y:S01]  /*4310*/  F2FP.F16.F32.PACK_AB R154, R32, R61 ;  /* 0x0000003d209a723e */ /* 0x000fe200000000ff */
[----:B------:R-:W-:Y:S06]  /*4320*/  @!P3 BRA `(.L_x_2047) ;  /* 0x000000300084b947 */ /* 0x000fec0003800000 */
[----:B------:R-:W-:Y:S01]  /*4330*/  IMAD.MOV.U32 R12, RZ, RZ, R11 ;  /* 0x000000ffff0c7224 */ /* 0x000fe200078e000b */
[----:B------:R-:W-:Y:S01]  /*4340*/  MOV R20, RZ ;  /* 0x000000ff00147202 */ /* 0x000fe20000000f00 */
[----:B------:R-:W-:Y:S01]  /*4350*/  IMAD.MOV.U32 R13, RZ, RZ, R19 ;  /* 0x000000ffff0d7224 */ /* 0x000fe200078e0013 */
[----:B------:R-:W-:Y:S01]  /*4360*/  UMOV UR39, URZ ;  /* 0x0000003f00277c82 */ /* 0x000fe20008000000 */
[----:B------:R-:W-:Y:S01]  /*4370*/  IMAD.MOV.U32 R0, RZ, RZ, 0x3f800000 ;  /* 0x3f800000ff007424 */ /* 0x000fe200078e00ff */
[----:B------:R-:W-:Y:S01]  /*4380*/  ULDC UR40, c[0x0][0x288] ;  /* 0x0000a20000287ab9 */ /* 0x000fe20000000800 */
[----:B------:R-:W-:Y:S01]  /*4390*/  IMAD.MOV.U32 R151, RZ, RZ, RZ ;  /* 0x000000ffff977224 */ /* 0x000fe200078e00ff */
[----:B------:R-:W-:Y:S01]  /*43a0*/  ULDC UR41, c[0x0][0x2f0] ;  /* 0x0000bc0000297ab9 */ /* 0x000fe20000000800 */
[----:B------:R-:W-:-:S05]  /*43b0*/  ULDC UR60, c[0x0][0x9d8] ;  /* 0x00027600003c7ab9 */ /* 0x000fca0000000800 */
.L_x_2056:
[----:B------:R-:W-:-:S04]  /*43c0*/  UIADD3 UR6, UR39, 0x1, URZ ;  /* 0x0000000127067890 */ /* 0x000fc8000fffe03f */
[----:B------:R-:W-:-:S04]  /*43d0*/  UISETP.NE.AND UP0, UPT, UR6, 0x2, UPT ;  /* 0x000000020600788c */ /* 0x000fc8000bf05270 */
[----:B------:R-:W-:Y:S02]  /*43e0*/  USEL UR7, URZ, 0x1, UP0 ;  /* 0x000000013f077887 */ /* 0x000fe40008000000 */
[----:B------:R-:W-:-:S04]  /*43f0*/  USEL UR37, UR6, URZ, UP0 ;  /* 0x0000003f06257287 */ /* 0x000fc80008000000 */
[----:B------:R-:W-:Y:S01]  /*4400*/  LOP3.LUT R3, R20, UR7, RZ, 0x3c, !PT ;  /* 0x0000000714037c12 */ /* 0x000fe2000f8e3cff */
[----:B------:R-:W-:Y:S07]  /*4410*/  @!P0 BRA `(.L_x_2048) ;  /* 0x0000000000048947 */ /* 0x000fee0003800000 */
[----:B------:R-:W-:Y:S01]  /*4420*/  BPT.TRAP 0x1 ;  /* 0x000000040000795c */ /* 0x000fe20000300000 */
.L_x_2048:
[----:B------:R-:W-:Y:S01]  /*4430*/  ULEA UR61, UR37, UR36, 0x3 ;  /* 0x00000024253d7291 */ /* 0x000fe2000f8e183f */
[----:B------:R-:W-:-:S08]  /*4440*/  SHF.L.U32 R10, R3, 0x1f, RZ ;  /* 0x0000001f030a7819 */ /* 0x000fd000000006ff */
[----:B------:R0:W1:Y:S01]  /*4450*/  SYNCS.PHASECHK.TRANS64.TRYWAIT P3, [UR61+0x34830], R10 ;  /* 0x0348300aff0075a7 */ /* 0x000062000806017d */
[----:B------:R-:W-:Y:S05]  /*4460*/  @!P0 BRA `(.L_x_2049) ;  /* 0x0000000000048947 */ /* 0x000fea0003800000 */
[----:B------:R-:W-:Y:S01]  /*4470*/  BPT.TRAP 0x1 ;  /* 0x000000040000795c */ /* 0x000fe20000300000 */
.L_x_2049:
[----:B-1----:R-:W-:Y:S05]  /*4480*/  @P3 BRA `(.L_x_2050) ;  /* 0x0000000000083947 */ /* 0x002fea0003800000 */
[----:B------:R-:W1:Y:S02]  /*4490*/  SYNCS.PHASECHK.TRANS64.TRYWAIT P3, [UR61+0x34830], R10 ;  /* 0x0348300aff0075a7 */ /* 0x000e64000806017d */
[----:B-1----:R-:W-:Y:S05]  /*44a0*/  @!P3 BRA `(.L_x_2051) ;  /* 0x000000bc00acb947 */ /* 0x002fea0003800000 */
.L_x_2050:
        /* <DEDUP_REMOVED lines=12> */
[----:B------:R-:W-:Y:S01]  /*4570*/  FMUL.FTZ R92, R92, R2 ;  /* 0x000000025c5c7220 */ /* 0x000fe20000410000 */
[----:B------:R-:W-:Y:S01]  /*4580*/  UMOV UR15, 0x40000040 ;  /* 0x40000040000f7882 */ /* 0x000fe20000000000 */
[----:B------:R-:W-:-:S02]  /*4590*/  UIADD3 UR18, UR58, 0x400, URZ ;  /* 0x000004003a127890 */ /* 0x000fc4000fffe03f */
[----:B------:R-:W-:Y:S01]  /*45a0*/  HGMMA.64x128x16.F32 R24, gdesc[UR56], RZ, !UPT, gsb0 ;  /* 0x01e00000381879f0 */ /* 0x000fe2000c0008ff */
        /* <DEDUP_REMOVED lines=112> */
.L_x_2052:
[----:B------:R-:W-:Y:S01]  /*4cb0*/  ULEA UR7, UR39, UR36, 0x3 ;  /* 0x0000002427077291 */ /* 0x000fe2000f8e183f */
[----:B------:R-:W-:-:S08]  /*4cc0*/  SHF.L.U32 R0, R20, 0x1f, RZ ;  /* 0x0000001f14007819 */ /* 0x000fd000000006ff */
[----:B------:R2:W3:Y:S01]  /*4cd0*/  SYNCS.PHASECHK.TRANS64.TRYWAIT P3, [UR7+0x34850], R0 ;  /* 0x03485000ff0075a7 */ /* 0x0004e20008060147 */
[----:B------:R-:W-:Y:S05]  /*4ce0*/  @!P0 BRA `(.L_x_2053) ;  /* 0x0000000000048947 */ /* 0x000fea0003800000 */
[----:B------:R-:W-:Y:S01]  /*4cf0*/  BPT.TRAP 0x1 ;  /* 0x000000040000795c */ /* 0x000fe20000300000 */
.L_x_2053:
[----:B---3--:R-:W-:Y:S05]  /*4d00*/  @P3 BRA `(.L_x_2054) ;  /* 0x0000000000083947 */ /* 0x008fea0003800000 */
[----:B------:R-:W3:Y:S02]  /*4d10*/  SYNCS.PHASECHK.TRANS64.TRYWAIT P3, [UR7+0x34850], R0 ;  /* 0x03485000ff0075a7 */ /* 0x000ee40008060147 */
[----:B---3--:R-:W-:Y:S05]  /*4d20*/  @!P3 BRA `(.L_x_2055) ;  /* 0x000000b400a4b947 */ /* 0x008fea0003800000 */
.L_x_2054:
[----:B------:R-:W-:Y:S01]  /*4d30*/  UIADD3 UR6, UR36, 0x400, URZ ;  /* 0x0000040024067890 */ /* 0x000fe2000fffe03f */
[----:B------:R-:W-:Y:S01]  /*4d40*/  WARPGROUP.ARRIVE ;  /* 0x00000000000079c5 */ /* 0x000fe20000000000 */
[----:B------:R-:W-:Y:S01]  /*4d50*/  UMOV UR11, 0x40000040 ;  /* 0x40000040000b7882 */ /* 0x000fe20000000000 */
[----:B-1----:R-:W1:Y:S01]  /*4d60*/  @P2 LDC R11, c[0x0][0x44c] ;  /* 0x00011300ff0b2b82 */ /* 0x002e620000000800 */
[----:B------:R-:W-:Y:S01]  /*4d70*/  USHF.R.U32.HI UR6, URZ, 0x4, UR6 ;  /* 0x000000043f067899 */ /* 0x000fe20008011606 */
[----:B------:R-:W-:Y:S01]  /*4d80*/  FMUL.FTZ R20, R29, UR60 ;  /* 0x0000003c1d147c20 */ /* 0x000fe20008410000 */
[----:B------:R-:W-:Y:S02]  /*4d90*/  IMAD.MOV.U32 R29, RZ, RZ, R8 ;  /* 0x000000ffff1d7224 */ /* 0x000fe400078e0008 */
[----:B------:R-:W-:Y:S01]  /*4da0*/  FMUL.FTZ R192, R26, UR60 ;  /* 0x0000003c1ac07c20 */ /* 0x000fe20008410000 */
[----:B------:R-:W-:Y:S01]  /*4db0*/  ULOP3.LUT UR6, UR6, 0x3fff, URZ, 0xc0, !UPT ;  /* 0x00003fff06067892 */ /* 0x000fe2000f8ec03f */
[----:B------:R-:W-:Y:S01]  /*4dc0*/  FMUL.FTZ R43, R43, UR60 ;  /* 0x0000003c2b2b7c20 */ /* 0x000fe20008410000 */
[----:B------:R-:W-:Y:S01]  /*4dd0*/  FMUL.FTZ R190, R27, UR60 ;  /* 0x0000003c1bbe7c20 */ /* 0x000fe20008410000 */
[----:B------:R-:W3:Y:S01]  /*4de0*/  @P2 LDC R2, c[0x0][0x450] ;  /* 0x00011400ff022b82 */ /* 0x000ee20000000800 */
[----:B------:R-:W-:Y:S01]  /*4df0*/  ULOP3.LUT UR6, UR6, 0x4000000, URZ, 0xfc, !UPT ;  /* 0x0400000006067892 */ /* 0x000fe2000f8efc3f */
[----:B------:R4:W-:Y:S01]  /*4e00*/  MUFU.TANH R21, R43 ;  /* 0x0000002b00157308 */ /* 0x0009e20000002400 */
[----:B------:R-:W-:Y:S01]  /*4e10*/  FMUL.FTZ R188, R30, UR60 ;  /* 0x0000003c1ebc7c20 */ /* 0x000fe20008410000 */
[----:B------:R-:W-:Y:S01]  /*4e20*/  FMUL.FTZ R186, R31, UR60 ;  /* 0x0000003c1fba7c20 */ /* 0x000fe20008410000 */
[----:B------:R-:W-:Y:S01]  /*4e30*/  ULEA UR6, UR39, UR6, 0xb ;  /* 0x0000000627067291 */ /* 0x000fe2000f8e583f */
[----:B------:R-:W-:Y:S01]  /*4e40*/  FMUL.FTZ R184, R34, UR60 ;  /* 0x0000003c22b87c20 */ /* 0x000fe20008410000 */
[----:B------:R-:W-:Y:S01]  /*4e50*/  FMUL.FTZ R38, R38, UR60 ;  /* 0x0000003c26267c20 */ /* 0x000fe20008410000 */
[----:B------:R-:W-:Y:S01]  /*4e60*/  FMUL.FTZ R39, R39, UR60 ;  /* 0x0000003c27277c20 */ /* 0x000fe20008410000 */
[----:B------:R-:W-:Y:S01]  /*4e70*/  FMUL.FTZ R42, R42, UR60 ;  /* 0x0000003c2a2a7c20 */ /* 0x000fe20008410000 */
[----:B------:R-:W5:Y:S01]  /*4e80*/  MUFU.TANH R192, R192 ;  /* 0x000000c000c07308 */ /* 0x000f620000002400 */
[----:B------:R-:W-:Y:S01]  /*4e90*/  FMUL.FTZ R46, R46, UR60 ;  /* 0x0000003c2e2e7c20 */ /* 0x000fe20008410000 */
[----:B------:R-:W-:Y:S01]  /*4ea0*/  UMOV UR10, UR6 ;  /* 0x00000006000a7c82 */ /* 0x000fe20008000000 */
[----:B------:R-:W-:Y:S01]  /*4eb0*/  FMUL.FTZ R47, R47, UR60 ;  /* 0x0000003c2f2f7c20 */ /* 0x000fe20008410000 */
[----:B------:R-:W-:Y:S01]  /*4ec0*/  HGMMA.64x128x16.F32 R88, R180, gdesc[UR8].tnspB, R88, gsb0 ;  /* 0x41e00008b4587df0 */ /* 0x000fe20008000858 */
[----:B------:R-:W-:Y:S01]  /*4ed0*/  UIADD3 UR10, UR6, 0x80, URZ ;  /* 0x00000080060a7890 */ /* 0x000fe2000fffe03f */
[----:B-1----:R-:W-:Y:S01]  /*4ee0*/  @P2 IMAD.HI.U32 R11, R8, R11, RZ ;  /* 0x0000000b080b2227 */ /* 0x002fe200078e00ff */
[----:B------:R-:W-:Y:S01]  /*4ef0*/  UMOV UR11, 0x40000040 ;  /* 0x40000040000b7882 */ /* 0x000fe20000000000 */
[----:B------:R-:W1:Y:S02]  /*4f00*/  MUFU.TANH R190, R190 ;  /* 0x000000be00be7308 */ /* 0x000e640000002400 */
[----:B------:R-:W-:Y:S01]  /*4f10*/  FMUL.FTZ R50, R50, UR60 ;  /* 0x0000003c32327c20 */ /* 0x000fe20008410000 */
[----:B------:R-:W-:Y:S01]  /*4f20*/  FMUL.FTZ R51, R51, UR60 ;  /* 0x0000003c33337c20 */ /* 0x000fe20008410000 */
[----:B------:R-:W-:Y:S01]  /*4f30*/  FMUL.FTZ R54, R54, UR60 ;  /* 0x0000003c36367c20 */ /* 0x000fe20008410000 */
[----:B------:R-:W-:Y:S01]  /*4f40*/  FMUL.FTZ R55, R55, UR60 ;  /* 0x0000003c37377c20 */ /* 0x000fe20008410000 */
[----:B------:R-:W-:Y:S01]  /*4f50*/  FMUL.FTZ R58, R58, UR60 ;  /* 0x0000003c3a3a7c20 */ /* 0x000fe20008410000 */
[----:B---3--:R-:W-:Y:S01]  /*4f60*/  @P2 SHF.R.U32.HI R29, RZ, R2, R11 ;  /* 0x00000002ff1d2219 */ /* 0x008fe2000001160b */
[----:B------:R-:W-:Y:S01]  /*4f70*/  FMUL.FTZ R59, R59, UR60 ;  /* 0x0000003c3b3b7c20 */ /* 0x000fe20008410000 */
[----:B------:R-:W-:Y:S01]  /*4f80*/  MOV R2, 0xffffff80 ;  /* 0xffffff8000027802 */ /* 0x000fe20000000f00 */
[----:B------:R-:W3:Y:S01]  /*4f90*/  MUFU.TANH R188, R188 ;  /* 0x000000bc00bc7308 */ /* 0x000ee20000002400 */
[----:B------:R-:W-:Y:S01]  /*4fa0*/  FMUL.FTZ R62, R62, UR60 ;  /* 0x0000003c3e3e7c20 */ /* 0x000fe20008410000 */
[----:B0-----:R-:W0:Y:S01]  /*4fb0*/  SHFL.IDX PT, R10, R29, 0x1, 0x1c1f ;  /* 0x003c1f001d0a7f89 */ /* 0x001e2200000e0000 */
[----:B------:R-:W-:Y:S01]  /*4fc0*/  FMUL.FTZ R70, R70, UR60 ;  /* 0x0000003c46467c20 */ /* 0x000fe20008410000 */
[----:B------:R-:W-:-:S02]  /*4fd0*/  IMAD R2, R15, R2, 0x1 ;  /* 0x000000010f027424 */ /* 0x000fc400078e0202 */
[----:B------:R-:W-:Y:S01]  /*4fe0*/  FMUL.FTZ R30, R36, UR60 ;  /* 0x0000003c241e7c20 */ /* 0x000fe20008410000 */
[----:B------:R-:W-:Y:S01]  /*4ff0*/  FMUL.FTZ R63, R63, UR60 ;  /* 0x0000003c3f3f7c20 */ /* 0x000fe20008410000 */
[----:B------:R-:W-:Y:S01]  /*5000*/  FMUL.FTZ R36, R48, UR60 ;  /* 0x0000003c30247c20 */ /* 0x000fe20008410000 */
[----:B----4-:R-:W-:Y:S01]  /*5010*/  IMAD R43, R9, -0x2, R2 ;  /* 0xfffffffe092b7824 */ /* 0x010fe200078e0202 */
[----:B------:R-:W4:Y:S01]  /*5020*/  MUFU.TANH R186, R186 ;  /* 0x000000ba00ba7308 */ /* 0x000f220000002400 */
[----:B------:R-:W-:Y:S01]  /*5030*/  FMUL.FTZ R2, R74, UR60 ;  /* 0x0000003c4a027c20 */ /* 0x000fe20008410000 */
[----:B------:R-:W-:Y:S01]  /*5040*/  FMUL.FTZ R66, R66, UR60 ;  /* 0x0000003c42427c20 */ /* 0x000fe20008410000 */
[----:B------:R-:W-:Y:S02]  /*5050*/  IMAD R43, R16, UR41, R43 ;  /* 0x00000029102b7c24 */ /* 0x000fe4000f8e022b */
[----:B------:R-:W-:Y:S01]  /*5060*/  FMUL.FTZ R22, R28, UR60 ;  /* 0x0000003c1c167c20 */ /* 0x000fe20008410000 */
[----:B------:R-:W-:Y:S01]  /*5070*/  FMUL.FTZ R28, R37, UR60 ;  /* 0x0000003c251c7c20 */ /* 0x000fe20008410000 */
        /* <DEDUP_REMOVED lines=11> */
[----:B0-----:R-:W-:Y:S01]  /*5130*/  IADD3 R10, R10, -UR40, R43 ;  /* 0x800000280a0a7c10 */ /* 0x001fe2000fffe02b */
[----:B------:R-:W-:Y:S01]  /*5140*/  FMUL.FTZ R34, R44, UR60 ;  /* 0x0000003c2c227c20 */ /* 0x000fe20008410000 */
[----:B------:R-:W-:Y:S01]  /*5150*/  FMUL.FTZ R83, R83, UR60 ;  /* 0x0000003c53537c20 */ /* 0x000fe20008410000 */
[----:B------:R-:W-:Y:S01]  /*5160*/  FMUL.FTZ R19, R25, UR60 ;  /* 0x0000003c19137c20 */ /* 0x000fe20008410000 */
[----:B------:R-:W-:Y:S01]  /*5170*/  ISETP.GT.AND P3, PT, R10, RZ, PT ;  /* 0x000000ff0a00720c */ /* 0x000fe20003f64270 */
[----:B------:R-:W-:Y:S01]  /*5180*/  FMUL.FTZ R86, R86, UR60 ;  /* 0x0000003c56567c20 */ /* 0x000fe20008410000 */
[----:B------:R-:W-:Y:S01]  /*5190*/  ISETP.GT.AND P4, PT, R10, 0x1, PT ;  /* 0x000000010a00780c */ /* 0x000fe20003f84270 */
[----:B------:R-:W-:Y:S01]  /*51a0*/  MUFU.TANH R46, R46 ;  /* 0x0000002e002e7308 */ /* 0x000fe20000002400 */
[----:B-----5:R-:W-:Y:S01]  /*51b0*/  FSEL R192, R192, -INF , P3 ;  /* 0xff800000c0c07808 */ /* 0x020fe20001800000 */
[----:B------:R-:W-:Y:S01]  /*51c0*/  FMUL.FTZ R87, R87, UR60 ;  /* 0x0000003c57577c20 */ /* 0x000fe20008410000 */
[----:B------:R-:W-:Y:S01]  /*51d0*/  ISETP.GT.AND P3, PT, R10, 0x8, PT ;  /* 0x000000080a00780c */ /* 0x000fe20003f64270 */
[----:B------:R-:W-:Y:S01]  /*51e0*/  FMUL.FTZ R31, R41, UR60 ;  /* 0x0000003c291f7c20 */ /* 0x000fe20008410000 */
[----:B-1----:R-:W-:Y:S01]  /*51f0*/  FSEL R190, R190, -INF , P4 ;  /* 0xff800000bebe7808 */ /* 0x002fe20002000000 */
[----:B------:R-:W-:Y:S01]  /*5200*/  FMUL.FTZ R41, R57, UR60 ;  /* 0x0000003c39297c20 */ /* 0x000fe20008410000 */
[----:B------:R-:W-:Y:S01]  /*5210*/  FMNMX.FTZ R11, R192, R12, !PT ;  /* 0x0000000cc00b7209 */ /* 0x000fe20007810000 */
[----:B------:R-:W-:Y:S01]  /*5220*/  MUFU.TANH R47, R47 ;  /* 0x0000002f002f7308 */ /* 0x000fe20000002400 */
[----:B------:R-:W-:Y:S01]  /*5230*/  ISETP.GT.AND P4, PT, R10, 0x9, PT ;  /* 0x000000090a00780c */ /* 0x000fe20003f84270 */
[----:B------:R-:W-:Y:S01]  /*5240*/  FMUL.FTZ R57, R72, UR60 ;  /* 0x0000003c48397c20 */ /* 0x000fe20008410000 */
[----:B---3--:R-:W-:Y:S01]  /*5250*/  FSEL R188, R188, -INF , P3 ;  /* 0xff800000bcbc7808 */ /* 0x008fe20001800000 */
[----:B------:R-:W0:Y:S01]  /*5260*/  SHFL.IDX PT, R72, R29, RZ, 0x1c1f ;  /* 0x001c1fff1d487589 */ /* 0x000e2200000e0000 */
[----:B------:R-:W-:Y:S01]  /*5270*/  FMNMX.FTZ R11, R190, R11, !PT ;  /* 0x0000000bbe0b7209 */ /* 0x000fe20007810000 */
[----:B--2---:R-:W-:Y:S01]  /*5280*/  FMUL.FTZ R0, R24, UR60 ;  /* 0x0000003c18007c20 */ /* 0x004fe20008410000 */
[----:B------:R-:W-:Y:S01]  /*5290*/  ISETP.GT.AND P3, PT, R10, 0x10, PT ;  /* 0x000000100a00780c */ /* 0x000fe20003f64270 */
[----:B------:R-:W-:Y:S01]  /*52a0*/  MUFU.TANH R50, R50 ;  /* 0x0000003200327308 */ /* 0x000fe20000002400 */
[----:B----4-:R-:W-:Y:S01]  /*52b0*/  FSEL R186, R186, -INF , P4 ;  /* 0xff800000baba7808 */ /* 0x010fe20002000000 */
[----:B------:R-:W-:Y:S01]  /*52c0*/  FMUL.FTZ R24, R33, UR60 ;  /* 0x0000003c21187c20 */ /* 0x000fe20008410000 */
[----:B------:R-:W-:Y:S01]  /*52d0*/  FMNMX.FTZ R11, R188, R11, !PT ;  /* 0x0000000bbc0b7209 */ /* 0x000fe20007810000 */
[----:B------:R-:W-:Y:S01]  /*52e0*/  FMUL.FTZ R33, R45, UR60 ;  /* 0x0000003c2d217c20 */ /* 0x000fe20008410000 */
[----:B------:R-:W-:Y:S01]  /*52f0*/  ISETP.GT.AND P4, PT, R10, 0x11, PT ;  /* 0x000000110a00780c */ /* 0x000fe20003f84270 */
[----:B------:R-:W-:Y:S01]  /*5300*/  UMOV UR39, UR37 ;  /* 0x0000002500277c82 */ /* 0x000fe20008000000 */
[----:B------:R-:W-:Y:S01]  /*5310*/  FSEL R184, R184, -INF , P3 ;  /* 0xff800000b8b87808 */ /* 0x000fe20001800000 */
[----:B------:R-:W-:Y:S01]  /*5320*/  MUFU.TANH R51, R51 ;  /* 0x0000003300337308 */ /* 0x000fe20000002400 */
[----:B------:R-:W-:-:S02]  /*5330*/  FMNMX.FTZ R11, R186, R11, !PT ;  /* 0x0000000bba0b7209 */ /* 0x000fc40007810000 */
[----:B------:R-:W-:Y:S02]  /*5340*/  ISETP.GT.AND P3, PT, R10, 0x18, PT ;  /* 0x000000180a00780c */ /* 0x000fe40003f64270 */
[----:B------:R-:W-:-:S03]  /*5350*/  FMNMX.FTZ R11, R184, R11, !PT ;  /* 0x0000000bb80b7209 */ /* 0x000fc60007810000 */
[----:B------:R-:W-:Y:S01]  /*5360*/  MUFU.TANH R54, R54 ;  /* 0x0000003600367308 */ /* 0x000fe20000002400 */
[----:B0-----:R-:W-:-:S07]  /*5370*/  IADD3 R72, R72, -UR40, R43 ;  /* 0x8000002848487c10 */ /* 0x001fce000fffe02b */
[----:B------:R-:W-:Y:S01]  /*5380*/  MUFU.TANH R55, R55 ;  /* 0x0000003700377308 */ /* 0x000fe20000002400 */
[----:B------:R-:W-:-:S07]  /*5390*/  ISETP.GT.AND P5, PT, R72, 0x1, PT ;  /* 0x000000014800780c */ /* 0x000fce0003fa4270 */
        /* <DEDUP_REMOVED lines=11> */
[----:B------:R-:W-:Y:S01]  /*5450*/  HGMMA.64x128x16.F32 R88, R176, gdesc[UR8].tnspB, R88, gsb0 ;  /* 0x41e00008b0587df0 */ /* 0x000fe20008000858 */
[----:B------:R-:W-:Y:S01]  /*5460*/  UIADD3 UR10, UR6, 0x100, URZ ;  /* 0x00000100060a7890 */ /* 0x000fe2000fffe03f */
[----:B------:R-:W-:-:S04]  /*5470*/  UMOV UR11, 0x40000040 ;  /* 0x40000040000b7882 */ /* 0x000fc80000000000 */
[----:B------:R-:W2:Y:S01]  /*5480*/  MUFU.TANH R182, R182 ;  /* 0x000000b600b67308 */ /* 0x000ea20000002400 */
[----:B0-----:R-:W-:Y:S01]  /*5490*/  FMUL.FTZ R38, R53, UR60 ;  /* 0x0000003c35267c20 */ /* 0x001fe20008410000 */
[----:B------:R-:W-:Y:S01]  /*54a0*/  FMUL.FTZ R53, R69, UR60 ;  /* 0x0000003c45357c20 */ /* 0x000fe20008410000 */
[----:B------:R-:W-:-:S05]  /*54b0*/  FMUL.FTZ R69, R84, UR60 ;  /* 0x0000003c54457c20 */ /* 0x000fca0008410000 */
[----:B------:R-:W-:Y:S01]  /*54c0*/  MUFU.TANH R2, R2 ;  /* 0x0000000200027308 */ /* 0x000fe20000002400 */
[----:B-1----:R-:W-:Y:S02]  /*54d0*/  FSEL R180, R180, -INF , P3 ;  /* 0xff800000b4b47808 */ /* 0x002fe40001800000 */
[----:B------:R-:W-:-:S05]  /*54e0*/  ISETP.GT.AND P3, PT, R10, 0x20, PT ;  /* 0x000000200a00780c */ /* 0x000fca0003f64270 */
[----:B------:R0:W-:Y:S01]  /*54f0*/  MUFU.TANH R40, R78 ;  /* 0x0000004e00287308 */ /* 0x0001e20000002400 */
[----:B--2---:R-:W-:Y:S02]  /*5500*/  FSEL R182, R182, -INF , P4 ;  /* 0xff800000b6b67808 */ /* 0x004fe40002000000 */
[----:B------:R-:W-:Y:S02]  /*5510*/  ISETP.GT.AND P4, PT, R10, 0x19, PT ;  /* 0x000000190a00780c */ /* 0x000fe40003f84270 */
[----:B------:R-:W-:-:S03]  /*5520*/  FMNMX.FTZ R11, R182, R11, !PT ;  /* 0x0000000bb60b7209 */ /* 0x000fc60007810000 */
[----:B------:R-:W-:Y:S01]  /*5530*/  MUFU.TANH R79, R79 ;  /* 0x0000004f004f7308 */ /* 0x000fe20000002400 */
[----:B------:R-:W-:Y:S01]  /*5540*/  FMNMX.FTZ R11, R180, R11, !PT ;  /* 0x0000000bb40b7209 */ /* 0x000fe20007810000 */
[----:B0-----:R-:W-:Y:S01]  /*5550*/  FMUL.FTZ R78, R65, UR60 ;  /* 0x0000003c414e7c20 */ /* 0x001fe20008410000 */
[----:B------:R-:W-:-:S05]  /*5560*/  FMUL.FTZ R65, R80, UR60 ;  /* 0x0000003c50417c20 */ /* 0x000fca0008410000 */
[----:B------:R0:W-:Y:S08]  /*5570*/  MUFU.TANH R27, R82 ;  /* 0x00000052001b7308 */ /* 0x0001f00000002400 */
[----:B------:R-:W-:Y:S01]  /*5580*/  MUFU.TANH R25, R83 ;  /* 0x0000005300197308 */ /* 0x000fe20000002400 */
[----:B0-----:R-:W-:Y:S01]  /*5590*/  FMUL.FTZ R82, R64, UR60 ;  /* 0x0000003c40527c20 */ /* 0x001fe20008410000 */
[----:B------:R-:W-:-:S06]  /*55a0*/  FMUL.FTZ R64, R81, UR60 ;  /* 0x0000003c51407c20 */ /* 0x000fcc0008410000 */
[----:B------:R-:W-:Y:S08]  /*55b0*/  MUFU.TANH R0, R0 ;  /* 0x0000000000007308 */ /* 0x000ff00000002400 */
[----:B------:R-:W0:Y:S08]  /*55c0*/  MUFU.TANH R19, R19 ;  /* 0x0000001300137308 */ /* 0x000e300000002400 */
[----:B------:R-:W-:Y:S08]  /*55d0*/  MUFU.TANH R22, R22 ;  /* 0x0000001600167308 */ /* 0x000ff00000002400 */
[----:B------:R-:W-:Y:S01]  /*55e0*/  MUFU.TANH R20, R20 ;  /* 0x0000001400147308 */ /* 0x000fe20000002400 */
[----:B0-----:R-:W-:-:S02]  /*55f0*/  FSEL R43, R19, -INF , P5 ;  /* 0xff800000132b7808 */ /* 0x001fc40002800000 */
[----:B------:R-:W-:-:S05]  /*5600*/  ISETP.GT.AND P5, PT, R72, 0x9, PT ;  /* 0x000000094800780c */ /* 0x000fca0003fa4270 */
        /* <DEDUP_REMOVED lines=10> */
[----:B------:R-:W-:Y:S02]  /*56b0*/  FSEL R176, R42, -INF , P3 ;  /* 0xff8000002ab07808 */ /* 0x000fe40001800000 */
[----:B------:R-:W-:Y:S02]  /*56c0*/  ISETP.GT.AND P3, PT, R10, 0x28, PT ;  /* 0x000000280a00780c */ /* 0x000fe40003f64270 */
[----:B------:R0:W1:Y:S01]  /*56d0*/  MUFU.TANH R178, R39 ;  /* 0x0000002700b27308 */ /* 0x0000620000002400 */
[----:B------:R-:W-:Y:S01]  /*56e0*/  HGMMA.64x128x16.F32 R88, R172, gdesc[UR8].tnspB, R88, gsb0 ;  /* 0x41e00008ac587df0 */ /* 0x000fe20008000858 */
[----:B------:R-:W-:Y:S01]  /*56f0*/  UIADD3 UR10, UR6, 0x180, URZ ;  /* 0x00000180060a7890 */ /* 0x000fe2000fffe03f */
[----:B------:R-:W-:-:S05]  /*5700*/  UMOV UR11, 0x40000040 ;  /* 0x40000040000b7882 */ /* 0x000fca0000000000 */
[----:B------:R2:W-:Y:S01]  /*5710*/  MUFU.TANH R42, R75 ;  /* 0x0000004b002a7308 */ /* 0x0005e20000002400 */
[----:B0-----:R-:W-:-:S07]  /*5720*/  FMUL.FTZ R39, R56, UR60 ;  /* 0x0000003c38277c20 */ /* 0x001fce0008410000 */
[----:B------:R-:W0:Y:S01]  /*5730*/  MUFU.TANH R56, R59 ;  /* 0x0000003b00387308 */ /* 0x000e220000002400 */
[----:B-1----:R-:W-:Y:S01]  /*5740*/  FSEL R178, R178, -INF , P4 ;  /* 0xff800000b2b27808 */ /* 0x002fe20002000000 */
[----:B--2---:R-:W-:Y:S01]  /*5750*/  FMUL.FTZ R75, R61, UR60 ;  /* 0x0000003c3d4b7c20 */ /* 0x004fe20008410000 */
[----:B------:R-:W-:Y:S01]  /*5760*/  ISETP.GT.AND P4, PT, R10, 0x21, PT ;  /* 0x000000210a00780c */ /* 0x000fe20003f84270 */
[----:B------:R-:W-:Y:S01]  /*5770*/  FMUL.FTZ R61, R76, UR60 ;  /* 0x0000003c4c3d7c20 */ /* 0x000fe20008410000 */
        /* <DEDUP_REMOVED lines=21> */
[----:B------:R-:W-:Y:S01]  /*58d0*/  MUFU.TANH R21, R87 ;  /* 0x0000005700157308 */ /* 0x000fe20000002400 */
[----:B------:R-:W-:Y:S01]  /*58e0*/  FSEL R172, R46, -INF , P3 ;  /* 0xff8000002eac7808 */ /* 0x000fe20001800000 */
[----:B------:R-:W-:Y:S01]  /*58f0*/  HGMMA.64x128x16.F32 R88, R168, gdesc[UR8].tnspB, R88, gsb0 ;  /* 0x41e00008a8587df0 */ /* 0x000fe20008000858 */
[----:B------:R-:W-:Y:S01]  /*5900*/  UIADD3 UR10, UR6, 0x200, URZ ;  /* 0x00000200060a7890 */ /* 0x000fe2000fffe03f */
[----:B------:R-:W-:Y:S01]  /*5910*/  FMNMX.FTZ R11, R174, R11, !PT ;  /* 0x0000000bae0b7209 */ /* 0x000fe20007810000 */
[----:B------:R-:W-:Y:S01]  /*5920*/  UMOV UR11, 0x40000040 ;  /* 0x40000040000b7882 */ /* 0x000fe20000000000 */
[----:B------:R-:W-:-:S02]  /*5930*/  ISETP.GT.AND P3, PT, R10, 0x30, PT ;  /* 0x000000300a00780c */ /* 0x000fc40003f64270 */
[----:B------:R-:W-:Y:S01]  /*5940*/  FMNMX.FTZ R11, R172, R11, !PT ;  /* 0x0000000bac0b7209 */ /* 0x000fe20007810000 */
[----:B------:R1:W2:Y:S02]  /*5950*/  MUFU.TANH R46, R71 ;  /* 0x00000047002e7308 */ /* 0x0002a40000002400 */
[----:B-1----:R-:W-:-:S06]  /*5960*/  FMUL.FTZ R71, R60, UR60 ;  /* 0x0000003c3c477c20 */ /* 0x002fcc0008410000 */
[----:B------:R-:W-:Y:S01]  /*5970*/  MUFU.TANH R71, R71 ;  /* 0x0000004700477308 */ /* 0x000fe20000002400 */
[----:B------:R-:W-:Y:S02]  /*5980*/  WARPGROUP.DEPBAR.LE gsb0, 0x0 ;  /* 0x00008000000079c5 */ /* 0x000fe40000010000 */
[----:B------:R-:W-:Y:S01]  /*5990*/  WARPGROUP.ARRIVE ;  /* 0x00000000000079c5 */ /* 0x000fe20000000000 */
[----:B------:R-:W-:Y:S02]  /*59a0*/  FSEL R170, R47, -INF , P4 ;  /* 0xff8000002faa7808 */ /* 0x000fe40002000000 */
[----:B------:R-:W-:Y:S02]  /*59b0*/  ISETP.GT.AND P4, PT, R10, 0x31, PT ;  /* 0x000000310a00780c */ /* 0x000fe40003f84270 */
[----:B------:R-:W-:Y:S01]  /*59c0*/  FSEL R168, R50, -INF , P3 ;  /* 0xff80000032a87808 */ /* 0x000fe20001800000 */
[----:B------:R-:W-:Y:S01]  /*59d0*/  HGMMA.64x128x16.F32 R88, R164, gdesc[UR8].tnspB, R88, gsb0 ;  /* 0x41e00008a4587df0 */ /* 0x000fe20008000858 */
[----:B------:R-:W-:Y:S01]  /*59e0*/  FMNMX.FTZ R11, R170, R11, !PT ;  /* 0x0000000baa0b7209 */ /* 0x000fe20007810000 */
[----:B------:R-:W-:Y:S01]  /*59f0*/  UIADD3 UR10, UR6, 0x280, URZ ;  /* 0x00000280060a7890 */ /* 0x000fe2000fffe03f */
[----:B------:R-:W-:Y:S01]  /*5a00*/  ISETP.GT.AND P3, PT, R10, 0x38, PT ;  /* 0x000000380a00780c */ /* 0x000fe20003f64270 */
[----:B------:R-:W-:Y:S01]  /*5a10*/  UMOV UR11, 0x40000040 ;  /* 0x40000040000b7882 */ /* 0x000fe20000000000 */
[----:B------:R-:W-:-:S02]  /*5a20*/  FSEL R74, R51, -INF , P4 ;  /* 0xff800000334a7808 */ /* 0x000fc40002000000 */
[----:B------:R-:W-:Y:S02]  /*5a30*/  FMNMX.FTZ R11, R168, R11, !PT ;  /* 0x0000000ba80b7209 */ /* 0x000fe40007810000 */
[----:B------:R-:W-:Y:S02]  /*5a40*/  ISETP.GT.AND P4, PT, R10, 0x39, PT ;  /* 0x000000390a00780c */ /* 0x000fe40003f84270 */
[----:B------:R-:W-:Y:S02]  /*5a50*/  FSEL R70, R54, -INF , P3 ;  /* 0xff80000036467808 */ /* 0x000fe40001800000 */
[----:B------:R-:W-:Y:S02]  /*5a60*/  FMNMX.FTZ R11, R74, R11, !PT ;  /* 0x0000000b4a0b7209 */ /* 0x000fe40007810000 */
[----:B------:R-:W-:Y:S02]  /*5a70*/  ISETP.GT.AND P3, PT, R10, 0x40, PT ;  /* 0x000000400a00780c */ /* 0x000fe40003f64270 */
[----:B------:R-:W-:Y:S01]  /*5a80*/  FSEL R66, R55, -INF , P4 ;  /* 0xff80000037427808 */ /* 0x000fe20002000000 */
[----:B------:R-:W-:Y:S01]  /*5a90*/  FMUL.FTZ R55, R73, UR60 ;  /* 0x0000003c49377c20 */ /* 0x000fe20008410000 */
[----:B------:R-:W-:-:S02]  /*5aa0*/  FMNMX.FTZ R11, R70, R11, !PT ;  /* 0x0000000b460b7209 */ /* 0x000fc40007810000 */
[----:B------:R-:W-:Y:S02]  /*5ab0*/  ISETP.GT.AND P4, PT, R10, 0x41, PT ;  /* 0x000000410a00780c */ /* 0x000fe40003f84270 */
[----:B------:R-:W-:Y:S01]  /*5ac0*/  FSEL R62, R58, -INF , P3 ;  /* 0xff8000003a3e7808 */ /* 0x000fe20001800000 */
[----:B------:R-:W-:Y:S01]  /*5ad0*/  MUFU.TANH R55, R55 ;  /* 0x0000003700377308 */ /* 0x000fe20000002400 */
[----:B------:R-:W-:Y:S02]  /*5ae0*/  FMNMX.FTZ R11, R66, R11, !PT ;  /* 0x0000000b420b7209 */ /* 0x000fe40007810000 */
[----:B------:R-:W-:Y:S02]  /*5af0*/  ISETP.GT.AND P3, PT, R10, 0x48, PT ;  /* 0x000000480a00780c */ /* 0x000fe40003f64270 */
[----:B0-----:R-:W-:Y:S02]  /*5b00*/  FSEL R56, R56, -INF , P4 ;  /* 0xff80000038387808 */ /* 0x001fe40002000000 */
[----:B------:R-:W-:-:S02]  /*5b10*/  FMNMX.FTZ R11, R62, R11, !PT ;  /* 0x0000000b3e0b7209 */ /* 0x000fc40007810000 */
[----:B------:R-:W-:Y:S02]  /*5b20*/  ISETP.GT.AND P4, PT, R10, 0x49, PT ;  /* 0x000000490a00780c */ /* 0x000fe40003f84270 */
[----:B------:R-:W-:Y:S02]  /*5b30*/  FSEL R58, R23, -INF , P3 ;  /* 0xff800000173a7808 */ /* 0x000fe40001800000 */
[----:B------:R-:W-:Y:S01]  /*5b40*/  FMNMX.FTZ R11, R56, R11, !PT ;  /* 0x0000000b380b7209 */ /* 0x000fe20007810000 */
[----:B------:R-:W0:Y:S01]  /*5b50*/  MUFU.TANH R23, R86 ;  /* 0x0000005600177308 */ /* 0x000e220000002400 */
[----:B------:R-:W-:Y:S02]  /*5b60*/  ISETP.GT.AND P3, PT, R10, 0x50, PT ;  /* 0x000000500a00780c */ /* 0x000fe40003f64270 */
[----:B------:R-:W-:Y:S02]  /*5b70*/  FSEL R54, R63, -INF , P4 ;  /* 0xff8000003f367808 */ /* 0x000fe40002000000 */
[----:B------:R-:W-:-:S02]  /*5b80*/  FMNMX.FTZ R11, R58, R11, !PT ;  /* 0x0000000b3a0b7209 */ /* 0x000fc40007810000 */
[----:B------:R-:W-:Y:S02]  /*5b90*/  ISETP.GT.AND P4, PT, R10, 0x51, PT ;  /* 0x000000510a00780c */ /* 0x000fe40003f84270 */
[----:B------:R-:W-:Y:S02]  /*5ba0*/  FSEL R52, R52, -INF , P3 ;  /* 0xff80000034347808 */ /* 0x000fe40001800000 */
[----:B------:R-:W-:Y:S02]  /*5bb0*/  FMNMX.FTZ R11, R54, R11, !PT ;  /* 0x0000000b360b7209 */ /* 0x000fe40007810000 */
[----:B------:R-:W-:Y:S02]  /*5bc0*/  ISETP.GT.AND P3, PT, R10, 0x58, PT ;  /* 0x000000580a00780c */ /* 0x000fe40003f64270 */
[----:B------:R-:W-:Y:S02]  /*5bd0*/  FSEL R50, R67, -INF , P4 ;  /* 0xff80000043327808 */ /* 0x000fe40002000000 */
[----:B------:R-:W-:-:S02]  /*5be0*/  FMNMX.FTZ R11, R52, R11, !PT ;  /* 0x0000000b340b7209 */ /* 0x000fc40007810000 */
[----:B------:R-:W-:Y:S02]  /*5bf0*/  ISETP.GT.AND P4, PT, R10, 0x59, PT ;  /* 0x000000590a00780c */ /* 0x000fe40003f84270 */
[----:B------:R-:W-:Y:S02]  /*5c00*/  FSEL R48, R48, -INF , P3 ;  /* 0xff80000030307808 */ /* 0x000fe40001800000 */
[----:B------:R-:W-:Y:S02]  /*5c10*/  FMNMX.FTZ R11, R50, R11, !PT ;  /* 0x0000000b320b7209 */ /* 0x000fe40007810000 */
[----:B------:R-:W-:Y:S02]  /*5c20*/  ISETP.GT.AND P3, PT, R10, 0x60, PT ;  /* 0x000000600a00780c */ /* 0x000fe40003f64270 */
[----:B--2---:R-:W-:Y:S02]  /*5c30*/  FSEL R46, R46, -INF , P4 ;  /* 0xff8000002e2e7808 */ /* 0x004fe40002000000 */
        /* <DEDUP_REMOVED lines=16> */
[----:B------:R-:W1:Y:S01]  /*5d40*/  MUFU.TANH R79, R79 ;  /* 0x0000004f004f7308 */ /* 0x000e620000002400 */
[----:B------:R-:W-:Y:S02]  /*5d50*/  FMNMX.FTZ R60, R2, R11, !PT ;  /* 0x0000000b023c7209 */ /* 0x000fe40007810000 */
[----:B------:R-:W-:Y:S02]  /*5d60*/  ISETP.GT.AND P3, PT, R10, 0x78, PT ;  /* 0x000000780a00780c */ /* 0x000fe40003f64270 */
[----:B------:R-:W-:Y:S02]  /*5d70*/  FSEL R25, R25, -INF , P4 ;  /* 0xff80000019197808 */ /* 0x000fe40002000000 */
[----:B------:R-:W-:-:S02]  /*5d80*/  FMNMX.FTZ R60, R27, R60, !PT ;  /* 0x0000003c1b3c7209 */ /* 0x000fc40007810000 */
[----:B------:R-:W-:Y:S02]  /*5d90*/  ISETP.GT.AND P4, PT, R10, 0x79, PT ;  /* 0x000000790a00780c */ /* 0x000fe40003f84270 */
[----:B0-----:R-:W-:Y:S01]  /*5da0*/  FSEL R23, R23, -INF , P3 ;  /* 0xff80000017177808 */ /* 0x001fe20001800000 */
[----:B------:R-:W0:Y:S01]  /*5db0*/  LDC R10, c[0x0][0x988] ;  /* 0x00026200ff0a7b82 */ /* 0x000e220000000800 */
[----:B------:R-:W-:Y:S02]  /*5dc0*/  FMNMX.FTZ R60, R25, R60, !PT ;  /* 0x0000003c193c7209 */ /* 0x000fe40007810000 */
[----:B------:R-:W-:Y:S02]  /*5dd0*/  FSEL R21, R21, -INF , P4 ;  /* 0xff80000015157808 */ /* 0x000fe40002000000 */
[----:B------:R-:W-:Y:S02]  /*5de0*/  FMNMX.FTZ R60, R23, R60, !PT ;  /* 0x0000003c173c7209 */ /* 0x000fe40007810000 */
[----:B------:R-:W-:-:S02]  /*5df0*/  ISETP.GT.AND P4, PT, R72, RZ, PT ;  /* 0x000000ff4800720c */ /* 0x000fc40003f84270 */
[----:B------:R-:W-:Y:S02]  /*5e00*/  FMNMX.FTZ R60, R21, R60, !PT ;  /* 0x0000003c153c7209 */ /* 0x000fe40007810000 */
[----:B------:R-:W-:Y:S02]  /*5e10*/  FSEL R0, R0, -INF , P4 ;  /* 0xff80000000007808 */ /* 0x000fe40002000000 */
[----:B------:R-:W-:Y:S01]  /*5e20*/  ISETP.GT.AND P4, PT, R72, 0x8, PT ;  /* 0x000000084800780c */ /* 0x000fe20003f84270 */
[----:B------:R-:W2:Y:S01]  /*5e30*/  SHFL.BFLY PT, R11, R60, 0x2, 0x1f ;  /* 0x0c401f003c0b7f89 */ /* 0x000ea200000e0000 */
[----:B------:R-:W-:Y:S02]  /*5e40*/  FMNMX.FTZ R76, R0, R13, !PT ;  /* 0x0000000d004c7209 */ /* 0x000fe40007810000 */
[----:B------:R-:W-:Y:S02]  /*5e50*/  FSEL R47, R20, -INF , P5 ;  /* 0xff800000142f7808 */ /* 0x000fe40002800000 */
[----:B------:R-:W-:-:S02]  /*5e60*/  FMNMX.FTZ R76, R43, R76, !PT ;  /* 0x0000004c2b4c7209 */ /* 0x000fc40007810000 */
[----:B------:R-:W-:-:S04]  /*5e70*/  ISETP.GT.AND P5, PT, R72, 0x11, PT ;  /* 0x000000114800780c */ /* 0x000fc80003fa4270 */
[----:B------:R-:W-:Y:S02]  /*5e80*/  FSEL R51, R24, -INF , P5 ;  /* 0xff80000018337808 */ /* 0x000fe40002800000 */
[----:B------:R-:W-:-:S04]  /*5e90*/  ISETP.GT.AND P5, PT, R72, 0x19, PT ;  /* 0x000000194800780c */ /* 0x000fc80003fa4270 */
[----:B------:R-:W-:Y:S02]  /*5ea0*/  FSEL R63, R28, -INF , P5 ;  /* 0xff8000001c3f7808 */ /* 0x000fe40002800000 */
[----:B------:R-:W-:Y:S01]  /*5eb0*/  ISETP.GT.AND P5, PT, R72, 0x21, PT ;  /* 0x000000214800780c */ /* 0x000fe20003fa4270 */
[----:B------:R-:W-:Y:S02]  /*5ec0*/  WARPGROUP.DEPBAR.LE gsb0, 0x0 ;  /* 0x00008000000079c5 */ /* 0x000fe40000010000 */
[----:B------:R-:W-:Y:S01]  /*5ed0*/  WARPGROUP.ARRIVE ;  /* 0x00000000000079c5 */ /* 0x000fe20000000000 */
[----:B------:R-:W-:Y:S02]  /*5ee0*/  FSEL R31, R31, -INF , P5 ;  /* 0xff8000001f1f7808 */ /* 0x000fe40002800000 */
[----:B--2---:R-:W-:Y:S01]  /*5ef0*/  FMNMX.FTZ R11, R60, R11, !PT ;  /* 0x0000000b3c0b7209 */ /* 0x004fe20007810000 */
[----:B------:R-:W-:Y:S01]  /*5f00*/  FMUL.FTZ R60, R77, UR60 ;  /* 0x0000003c4d3c7c20 */ /* 0x000fe20008410000 */
[C---:B------:R-:W-:Y:S01]  /*5f10*/  ISETP.GT.AND P5, PT, R72.reuse, 0x29, PT ;  /* 0x000000294800780c */ /* 0x040fe20003fa4270 */
[----:B------:R-:W-:Y:S01]  /*5f20*/  HGMMA.64x128x16.F32 R88, R160, gdesc[UR8].tnspB, R88, gsb0 ;  /* 0x41e00008a0587df0 */ /* 0x000fe20008000858 */
[----:B------:R-:W-:Y:S01]  /*5f30*/  UIADD3 UR10, UR6, 0x300, URZ ;  /* 0x00000300060a7890 */ /* 0x000fe2000fffe03f */
[----:B------:R-:W2:Y:S01]  /*5f40*/  SHFL.BFLY PT, R68, R11, 0x1, 0x1f ;  /* 0x0c201f000b447f89 */ /* 0x000ea200000e0000 */
[----:B------:R-:W-:Y:S01]  /*5f50*/  UMOV UR11, 0x40000040 ;  /* 0x40000040000b7882 */ /* 0x000fe20000000000 */
[----:B------:R-:W-:Y:S01]  /*5f60*/  FSEL R33, R33, -INF , P5 ;  /* 0xff80000021217808 */ /* 0x000fe20002800000 */
[----:B------:R-:W3:Y:S01]  /*5f70*/  MUFU.TANH R60, R60 ;  /* 0x0000003c003c7308 */ /* 0x000ee20000002400 */
[----:B------:R-:W-:Y:S01]  /*5f80*/  ISETP.GT.AND P5, PT, R72, 0x31, PT ;  /* 0x000000314800780c */ /* 0x000fe20003fa4270 */
[----:B------:R-:W-:-:S03]  /*5f90*/  UIADD3 UR6, UR6, 0x380, URZ ;  /* 0x0000038006067890 */ /* 0x000fc6000fffe03f */
[----:B------:R-:W-:Y:S02]  /*5fa0*/  FSEL R35, R35, -INF , P5 ;  /* 0xff80000023237808 */ /* 0x000fe40002800000 */
[----:B------:R-:W-:-:S04]  /*5fb0*/  ISETP.GT.AND P5, PT, R72, 0x39, PT ;  /* 0x000000394800780c */ /* 0x000fc80003fa4270 */
[----:B------:R-:W-:Y:S02]  /*5fc0*/  FSEL R83, R38, -INF , P5 ;  /* 0xff80000026537808 */ /* 0x000fe40002800000 */
[----:B------:R-:W-:-:S04]  /*5fd0*/  ISETP.GT.AND P5, PT, R72, 0x41, PT ;  /* 0x000000414800780c */ /* 0x000fc80003fa4270 */
[----:B------:R-:W-:Y:S02]  /*5fe0*/  FSEL R41, R41, -INF , P5 ;  /* 0xff80000029297808 */ /* 0x000fe40002800000 */
[C---:B------:R-:W-:Y:S02]  /*5ff0*/  ISETP.GT.AND P5, PT, R72.reuse, 0x49, PT ;  /* 0x000000494800780c */ /* 0x040fe40003fa4270 */
[----:B--2---:R-:W-:Y:S01]  /*6000*/  FMNMX.FTZ R11, R11, R68, !PT ;  /* 0x000000440b0b7209 */ /* 0x004fe20007810000 */
[----:B------:R-:W-:Y:S01]  /*6010*/  FMUL.FTZ R68, R85, UR60 ;  /* 0x0000003c55447c20 */ /* 0x000fe20008410000 */
[----:B------:R-:W-:Y:S02]  /*6020*/  FSEL R75, R75, -INF , P5 ;  /* 0xff8000004b4b7808 */ /* 0x000fe40002800000 */
[C---:B------:R-:W-:Y:S01]  /*6030*/  FSETP.NEU.FTZ.AND P3, PT, R11.reuse, -INF , PT ;  /* 0xff8000000b00780b */ /* 0x040fe20003f7d000 */
[----:B0-----:R-:W-:Y:S01]  /*6040*/  FMUL.FTZ R45, R11, R10 ;  /* 0x0000000a0b2d7220 */ /* 0x001fe20000410000 */
[----:B------:R-:W-:Y:S01]  /*6050*/  ISETP.GT.AND P5, PT, R72, 0x51, PT ;  /* 0x000000514800780c */ /* 0x000fe20003fa4270 */
[----:B------:R-:W0:Y:S03]  /*6060*/  MUFU.TANH R68, R68 ;  /* 0x0000004400447308 */ /* 0x000e260000002400 */
[----:B------:R-:W-:-:S02]  /*6070*/  FSEL R29, R45, RZ, P3 ;  /* 0x000000ff2d1d7208 */ /* 0x000fc40001800000 */
[----:B------:R-:W-:Y:S02]  /*6080*/  FSEL R45, R22, -INF , P4 ;  /* 0xff800000162d7808 */ /* 0x000fe40002000000 */
[----:B------:R-:W-:Y:S01]  /*6090*/  ISETP.GT.AND P4, PT, R72, 0x10, PT ;  /* 0x000000104800780c */ /* 0x000fe20003f84270 */
[--C-:B------:R-:W-:Y:S01]  /*60a0*/  FFMA.FTZ R24, R182, R10, -R29.reuse ;  /* 0x0000000ab6187223 */ /* 0x100fe2000001081d */
[----:B------:R-:W-:Y:S01]  /*60b0*/  FMNMX.FTZ R76, R45, R76, !PT ;  /* 0x0000004c2d4c7209 */ /* 0x000fe20007810000 */
[-CC-:B------:R-:W-:Y:S01]  /*60c0*/  FFMA.FTZ R187, R2, R10.reuse, -R29.reuse ;  /* 0x0000000a02bb7223 */ /* 0x180fe2000001081d */
[----:B------:R-:W-:Y:S01]  /*60d0*/  FSEL R49, R26, -INF , P4 ;  /* 0xff8000001a317808 */ /* 0x000fe20002000000 */
[--C-:B------:R-:W-:Y:S01]  /*60e0*/  FFMA.FTZ R181, R192, R10, -R29.reuse ;  /* 0x0000000ac0b57223 */ /* 0x100fe2000001081d */
[----:B------:R-:W-:Y:S01]  /*60f0*/  FMNMX.FTZ R76, R47, R76, !PT ;  /* 0x0000004c2f4c7209 */ /* 0x000fe20007810000 */
[-CC-:B------:R-:W-:Y:S01]  /*6100*/  FFMA.FTZ R179, R180, R10.reuse, -R29.reuse ;  /* 0x0000000ab4b37223 */ /* 0x180fe2000001081d */
[----:B------:R-:W-:Y:S01]  /*6110*/  ISETP.GT.AND P4, PT, R72, 0x18, PT ;  /* 0x000000184800780c */ /* 0x000fe20003f84270 */
[--C-:B------:R-:W-:Y:S01]  /*6120*/  FFMA.FTZ R190, R190, R10, -R29.reuse ;  /* 0x0000000abebe7223 */ /* 0x100fe2000001081d */
[----:B------:R-:W-:Y:S01]  /*6130*/  FMNMX.FTZ R76, R49, R76, !PT ;  /* 0x0000004c314c7209 */ /* 0x000fe20007810000 */
[----:B------:R-:W-:Y:S01]  /*6140*/  MUFU.EX2 R181, R181 ;  /* 0x000000b500b57308 */ /* 0x000fe20000000800 */
        /* <DEDUP_REMOVED lines=59> */
[----:B------:R-:W-:Y:S01]  /*6500*/  FFMA.FTZ R21, R21, R10, -R29 ;  /* 0x0000000a15157223 */ /* 0x000fe2000001081d */
[----:B------:R-:W-:-:S02]  /*6510*/  ISETP.GT.AND P4, PT, R72, 0x58, PT ;  /* 0x000000584800780c */ /* 0x000fc40003f84270 */
[----:B------:R-:W-:Y:S01]  /*6520*/  FSEL R39, R78, -INF , P5 ;  /* 0xff8000004e277808 */ /* 0x000fe20002800000 */
[----:B------:R-:W-:Y:S01]  /*6530*/  MUFU.EX2 R173, R173 ;  /* 0x000000ad00ad7308 */ /* 0x000fe20000000800 */
[----:B------:R-:W-:Y:S02]  /*6540*/  FMNMX.FTZ R76, R37, R76, !PT ;  /* 0x0000004c254c7209 */ /* 0x000fe40007810000 */
[C---:B------:R-:W-:Y:S02]  /*6550*/  ISETP.GT.AND P5, PT, R72.reuse, 0x59, PT ;  /* 0x000000594800780c */ /* 0x040fe40003fa4270 */
[----:B-1----:R-:W-:Y:S02]  /*6560*/  FSEL R79, R79, -INF , P4 ;  /* 0xff8000004f4f7808 */ /* 0x002fe40002000000 */
[----:B------:R-:W-:Y:S01]  /*6570*/  FMNMX.FTZ R76, R39, R76, !PT ;  /* 0x0000004c274c7209 */ /* 0x000fe20007810000 */
[----:B------:R-:W-:Y:S01]  /*6580*/  MUFU.EX2 R28, R28 ;  /* 0x0000001c001c7308 */ /* 0x000fe20000000800 */
[----:B------:R-:W-:-:S02]  /*6590*/  ISETP.GT.AND P4, PT, R72, 0x60, PT ;  /* 0x000000604800780c */ /* 0x000fc40003f84270 */
[----:B------:R-:W-:Y:S02]  /*65a0*/  FSEL R53, R53, -INF , P5 ;  /* 0xff80000035357808 */ /* 0x000fe40002800000 */
[----:B------:R-:W-:Y:S02]  /*65b0*/  FMNMX.FTZ R76, R79, R76, !PT ;  /* 0x0000004c4f4c7209 */ /* 0x000fe40007810000 */
[C---:B------:R-:W-:Y:S01]  /*65c0*/  ISETP.GT.AND P5, PT, R72.reuse, 0x61, PT ;  /* 0x000000614800780c */ /* 0x040fe20003fa4270 */
[----:B------:R-:W-:Y:S01]  /*65d0*/  MUFU.EX2 R175, R175 ;  /* 0x000000af00af7308 */ /* 0x000fe20000000800 */
[----:B------:R-:W-:Y:S02]  /*65e0*/  FSEL R57, R57, -INF , P4 ;  /* 0xff80000039397808 */ /* 0x000fe40002000000 */
[----:B------:R-:W-:Y:S02]  /*65f0*/  FMNMX.FTZ R76, R53, R76, !PT ;  /* 0x0000004c354c7209 */ /* 0x000fe40007810000 */
[----:B------:R-:W-:-:S02]  /*6600*/  ISETP.GT.AND P4, PT, R72, 0x68, PT ;  /* 0x000000684800780c */ /* 0x000fc40003f84270 */
[----:B------:R-:W-:Y:S01]  /*6610*/  FSEL R55, R55, -INF , P5 ;  /* 0xff80000037377808 */ /* 0x000fe20002800000 */
[----:B------:R-:W-:Y:S01]  /*6620*/  MUFU.EX2 R30, R30 ;  /* 0x0000001e001e7308 */ /* 0x000fe20000000800 */
[----:B------:R-:W-:Y:S01]  /*6630*/  FMNMX.FTZ R76, R57, R76, !PT ;  /* 0x0000004c394c7209 */ /* 0x000fe20007810000 */
[----:B------:R-:W-:Y:S02]  /*6640*/  WARPGROUP.DEPBAR.LE gsb0, 0x0 ;  /* 0x00008000000079c5 */ /* 0x000fe40000010000 */
[----:B------:R-:W-:Y:S01]  /*6650*/  WARPGROUP.ARRIVE ;  /* 0x00000000000079c5 */ /* 0x000fe20000000000 */
[----:B------:R-:W-:Y:S01]  /*6660*/  ISETP.GT.AND P5, PT, R72, 0x69, PT ;  /* 0x000000694800780c */ /* 0x000fe20003fa4270 */
[-CC-:B------:R-:W-:Y:S01]  /*6670*/  FFMA.FTZ R163, R48, R10.reuse, -R29.reuse ;  /* 0x0000000a30a37223 */ /* 0x180fe2000001081d */
[----:B------:R-:W-:Y:S01]  /*6680*/  FSEL R61, R61, -INF , P4 ;  /* 0xff8000003d3d7808 */ /* 0x000fe20002000000 */
[----:B------:R-:W-:Y:S01]  /*6690*/  FFMA.FTZ R161, R52, R10, -R29 ;  /* 0x0000000a34a17223 */ /* 0x000fe2000001081d */
[----:B------:R-:W-:Y:S01]  /*66a0*/  FMNMX.FTZ R76, R55, R76, !PT ;  /* 0x0000004c374c7209 */ /* 0x000fe20007810000 */
[----:B------:R-:W-:Y:S01]  /*66b0*/  HGMMA.64x128x16.F32 R88, R156, gdesc[UR8].tnspB, R88, gsb0 ;  /* 0x41e000089c587df0 */ /* 0x000fe20008000858 */
[----:B------:R-:W-:Y:S01]  /*66c0*/  ISETP.GT.AND P4, PT, R72, 0x70, PT ;  /* 0x000000704800780c */ /* 0x000fe20003f84270 */
[----:B------:R-:W-:Y:S01]  /*66d0*/  UMOV UR10, UR6 ;  /* 0x00000006000a7c82 */ /* 0x000fe20008000000 */
[----:B---3--:R-:W-:Y:S01]  /*66e0*/  FSEL R87, R60, -INF , P5 ;  /* 0xff8000003c577808 */ /* 0x008fe20002800000 */
[----:B------:R-:W-:Y:S01]  /*66f0*/  UMOV UR11, 0x40000040 ;  /* 0x40000040000b7882 */ /* 0x000fe20000000000 */
[----:B------:R-:W-:Y:S01]  /*6700*/  FMNMX.FTZ R76, R61, R76, !PT ;  /* 0x0000004c3d4c7209 */ /* 0x000fe20007810000 */
[----:B------:R-:W-:Y:S01]  /*6710*/  MUFU.EX2 R169, R169 ;  /* 0x000000a900a97308 */ /* 0x000fe20000000800 */
[----:B------:R-:W-:-:S02]  /*6720*/  ISETP.GT.AND P5, PT, R72, 0x71, PT ;  /* 0x000000714800780c */ /* 0x000fc40003fa4270 */
[----:B------:R-:W-:Y:S02]  /*6730*/  FSEL R65, R65, -INF , P4 ;  /* 0xff80000041417808 */ /* 0x000fe40002000000 */
[----:B------:R-:W-:Y:S02]  /*6740*/  FMNMX.FTZ R76, R87, R76, !PT ;  /* 0x0000004c574c7209 */ /* 0x000fe40007810000 */
[----:B------:R-:W-:Y:S01]  /*6750*/  ISETP.GT.AND P4, PT, R72, 0x78, PT ;  /* 0x000000784800780c */ /* 0x000fe20003f84270 */
[----:B------:R-:W-:Y:S01]  /*6760*/  MUFU.EX2 R32, R32 ;  /* 0x0000002000207308 */ /* 0x000fe20000000800 */
[----:B------:R-:W-:Y:S02]  /*6770*/  FSEL R185, R64, -INF , P5 ;  /* 0xff80000040b97808 */ /* 0x000fe40002800000 */
[----:B------:R-:W-:Y:S02]  /*6780*/  FMNMX.FTZ R76, R65, R76, !PT ;  /* 0x0000004c414c7209 */ /* 0x000fe40007810000 */
[----:B------:R-:W-:-:S02]  /*6790*/  ISETP.GT.AND P5, PT, R72, 0x79, PT ;  /* 0x000000794800780c */ /* 0x000fc40003fa4270 */
[----:B------:R-:W-:Y:S01]  /*67a0*/  FSEL R189, R69, -INF , P4 ;  /* 0xff80000045bd7808 */ /* 0x000fe20002000000 */
[--C-:B------:R-:W-:Y:S01]  /*67b0*/  FFMA.FTZ R69, R42, R10, -R29.reuse ;  /* 0x0000000a2a457223 */ /* 0x100fe2000001081d */
[----:B------:R-:W-:Y:S01]  /*67c0*/  FMNMX.FTZ R76, R185, R76, !PT ;  /* 0x0000004cb94c7209 */ /* 0x000fe20007810000 */
[----:B------:R-:W-:Y:S01]  /*67d0*/  FFMA.FTZ R42, R25, R10, -R29 ;  /* 0x0000000a192a7223 */ /* 0x000fe2000001081d */
[----:B0-----:R-:W-:Y:S01]  /*67e0*/  FSEL R191, R68, -INF , P5 ;  /* 0xff80000044bf7808 */ /* 0x001fe20002800000 */
        /* <DEDUP_REMOVED lines=22> */
[----:B------:R-:W-:Y:S01]  /*6950*/  FSEL R0, R19, RZ, P4 ;  /* 0x000000ff13007208 */ /* 0x000fe20002000000 */
[-CC-:B------:R-:W-:Y:S01]  /*6960*/  FFMA.FTZ R51, R31, R10.reuse, -R48.reuse ;  /* 0x0000000a1f337223 */ /* 0x180fe20000010830 */
[-CC-:B------:R-:W-:Y:S01]  /*6970*/  FFMA.FTZ R31, R35, R10.reuse, -R48.reuse ;  /* 0x0000000a231f7223 */ /* 0x180fe20000010830 */
[----:B------:R-:W-:Y:S01]  /*6980*/  FSEL R35, R11, RZ, P3 ;  /* 0x000000ff0b237208 */ /* 0x000fe20001800000 */
[-CC-:B------:R-:W-:Y:S01]  /*6990*/  FFMA.FTZ R180, R43, R10.reuse, -R48.reuse ;  /* 0x0000000a2bb47223 */ /* 0x180fe20000010830 */
[----:B------:R-:W-:Y:S01]  /*69a0*/  FADD.FTZ R13, -R0, R13 ;  /* 0x0000000d000d7221 */ /* 0x000fe20000010100 */
[----:B------:R-:W-:Y:S01]  /*69b0*/  MUFU.EX2 R25, R25 ;  /* 0x0000001900197308 */ /* 0x000fe20000000800 */
[-C--:B------:R-:W-:Y:S01]  /*69c0*/  FFMA.FTZ R43, R47, R10.reuse, -R48 ;  /* 0x0000000a2f2b7223 */ /* 0x080fe20000010830 */
[----:B------:R-:W-:Y:S01]  /*69d0*/  FADD.FTZ R35, -R35, R12 ;  /* 0x0000000c23237221 */ /* 0x000fe20000010100 */
[-C--:B------:R-:W-:Y:S01]  /*69e0*/  FMUL.FTZ R2, R13, R10.reuse ;  /* 0x0000000a0d027220 */ /* 0x080fe20000410000 */
[----:B------:R-:W-:Y:S01]  /*69f0*/  FFMA.FTZ R176, R49, R10, -R48 ;  /* 0x0000000a31b07223 */ /* 0x000fe20000010830 */
[----:B------:R-:W-:-:S02]  /*6a00*/  IMAD.U32 R12, RZ, RZ, UR61 ;  /* 0x0000003dff0c7e24 */ /* 0x000fc4000f8e00ff */
[-C--:B------:R-:W-:Y:S01]  /*6a10*/  FMUL.FTZ R35, R35, R10.reuse ;  /* 0x0000000a23237220 */ /* 0x080fe20000410000 */
[-CC-:B------:R-:W-:Y:S01]  /*6a20*/  FFMA.FTZ R178, R59, R10.reuse, -R48.reuse ;  /* 0x0000000a3bb27223 */ /* 0x180fe20000010830 */
[----:B------:R-:W-:Y:S01]  /*6a30*/  MUFU.EX2 R180, R180 ;  /* 0x000000b400b47308 */ /* 0x000fe20000000800 */
[----:B------:R-:W-:Y:S02]  /*6a40*/  @!P1 VIADD R12, R12, 0x34840 ;  /* 0x000348400c0c9836 */ /* 0x000fe40000000000 */
[-CC-:B------:R-:W-:Y:S01]  /*6a50*/  FFMA.FTZ R49, R63, R10.reuse, -R48.reuse ;  /* 0x0000000a3f317223 */ /* 0x180fe20000010830 */
[-CC-:B------:R-:W-:Y:S01]  /*6a60*/  FFMA.FTZ R172, R67, R10.reuse, -R48.reuse ;  /* 0x0000000a43ac7223 */ /* 0x180fe20000010830 */
[-CC-:B------:R-:W-:Y:S01]  /*6a70*/  FFMA.FTZ R174, R73, R10.reuse, -R48.reuse ;  /* 0x0000000a49ae7223 */ /* 0x180fe20000010830 */
[-C--:B------:R-:W-:Y:S01]  /*6a80*/  FFMA.FTZ R47, R33, R10.reuse, -R48 ;  /* 0x0000000a212f7223 */ /* 0x080fe20000010830 */
[----:B------:R-:W-:Y:S01]  /*6a90*/  @!P1 PRMT R12, RZ, 0x654, R12 ;  /* 0x00000654ff0c9816 */ /* 0x000fe2000000000c */
        /* <DEDUP_REMOVED lines=13> */
[----:B------:R-:W-:Y:S01]  /*6b70*/  FFMA.FTZ R57, R57, R10, -R48 ;  /* 0x0000000a39397223 */ /* 0x000fe20000010830 */
[----:B------:R-:W-:-:S02]  /*6b80*/  WARPGROUP.DEPBAR.LE gsb0, 0x0 ;  /* 0x00008000000079c5 */ /* 0x000fc40000010000 */
[----:B------:R-:W-:Y:S01]  /*6b90*/  WARPGROUP.ARRIVE ;  /* 0x00000000000079c5 */ /* 0x000fe20000000000 */
[----:B------:R-:W2:Y:S01]  /*6ba0*/  MUFU.EX2 R182, R182 ;  /* 0x000000b600b67308 */ /* 0x000ea20000000800 */
[----:B0-----:R-:W-:Y:S01]  /*6bb0*/  FFMA.FTZ R7, R2, R7, R25 ;  /* 0x0000000702077223 */ /* 0x001fe20000010019 */
[-CC-:B------:R-:W-:Y:S01]  /*6bc0*/  FFMA.FTZ R55, R55, R10.reuse, -R48.reuse ;  /* 0x0000000a37377223 */ /* 0x180fe20000010830 */
[-CC-:B------:R-:W-:Y:S01]  /*6bd0*/  FFMA.FTZ R61, R61, R10.reuse, -R48.reuse ;  /* 0x0000000a3d3d7223 */ /* 0x180fe20000010830 */
[--C-:B------:R-:W-:Y:S01]  /*6be0*/  FFMA.FTZ R87, R87, R10, -R48.reuse ;  /* 0x0000000a57577223 */ /* 0x100fe20000010830 */
[----:B------:R-:W-:Y:S01]  /*6bf0*/  HGMMA.64x128x16.F32 R88, R152, gdesc[UR8].tnspB, R88, gsb0 ;  /* 0x41e0000898587df0 */ /* 0x000fe20008000858 */
[C---:B------:R-:W-:Y:S01]  /*6c00*/  FADD.FTZ R7, R180.reuse, R7 ;  /* 0x00000007b4077221 */ /* 0x040fe20000010000 */
[----:B------:R-:W-:Y:S01]  /*6c10*/  F2FP.F16.F32.PACK_AB R180, R180, R25 ;  /* 0x00000019b4b4723e */ /* 0x000fe200000000ff */
[----:B------:R-:W0:Y:S01]  /*6c20*/  MUFU.EX2 R43, R43 ;  /* 0x0000002b002b7308 */ /* 0x000e220000000800 */
[----:B-1----:R-:W-:Y:S01]  /*6c30*/  FFMA.FTZ R35, R0, R6, R181 ;  /* 0x0000000600237223 */ /* 0x002fe200000100b5 */
[-CC-:B------:R-:W-:Y:S01]  /*6c40*/  FFMA.FTZ R65, R65, R10.reuse, -R48.reuse ;  /* 0x0000000a41417223 */ /* 0x180fe20000010830 */
[-CC-:B------:R-:W-:Y:S01]  /*6c50*/  FFMA.FTZ R185, R185, R10.reuse, -R48.reuse ;  /* 0x0000000ab9b97223 */ /* 0x180fe20000010830 */
[-CC-:B------:R-:W-:Y:S01]  /*6c60*/  FFMA.FTZ R189, R189, R10.reuse, -R48.reuse ;  /* 0x0000000abdbd7223 */ /* 0x180fe20000010830 */
[C---:B------:R-:W-:Y:S01]  /*6c70*/  FADD.FTZ R6, R22.reuse, R35 ;  /* 0x0000002316067221 */ /* 0x040fe20000010000 */
[----:B------:R-:W-:Y:S01]  /*6c80*/  FFMA.FTZ R48, R191, R10, -R48 ;  /* 0x0000000abf307223 */ /* 0x000fe20000010830 */
[----:B------:R-:W-:Y:S01]  /*6c90*/  IMAD.U32 R41, RZ, RZ, UR7 ;  /* 0x00000007ff297e24 */ /* 0x000fe2000f8e00ff */
[----:B------:R-:W1:Y:S01]  /*6ca0*/  MUFU.EX2 R176, R176 ;  /* 0x000000b000b07308 */ /* 0x000e620000000800 */
[C---:B------:R-:W-:Y:S01]  /*6cb0*/  ISETP.GT.AND P3, PT, R15.reuse, R14, PT ;  /* 0x0000000e0f00720c */ /* 0x040fe20003f64270 */
[----:B------:R-:W-:Y:S01]  /*6cc0*/  VIADD R15, R15, 0xffffffff ;  /* 0xffffffff0f0f7836 */ /* 0x000fe20000000000 */
[----:B------:R-:W-:-:S02]  /*6cd0*/  F2FP.F16.F32.PACK_AB R181, R22, R181 ;  /* 0x000000b516b5723e */ /* 0x000fc400000000ff */
[----:B------:R-:W-:-:S03]  /*6ce0*/  @!P1 IADD3 R41, R41, 0x34860, RZ ;  /* 0x0003486029299810 */ /* 0x000fc60007ffe0ff */
[----:B------:R-:W3:Y:S01]  /*6cf0*/  MUFU.EX2 R45, R45 ;  /* 0x0000002d002d7308 */ /* 0x000ee20000000800 */
[----:B------:R-:W-:-:S07]  /*6d00*/  @!P1 PRMT R41, RZ, 0x654, R41 ;  /* 0x00000654ff299816 */ /* 0x000fce0000000029 */
[----:B------:R-:W4:Y:S08]  /*6d10*/  MUFU.EX2 R178, R178 ;  /* 0x000000b200b27308 */ /* 0x000f300000000800 */
[----:B------:R-:W5:Y:S08]  /*6d20*/  MUFU.EX2 R49, R49 ;  /* 0x0000003100317308 */ /* 0x000f700000000800 */
        /* <DEDUP_REMOVED lines=12> */
[----:B------:R-:W5:Y:S01]  /*6df0*/  MUFU.EX2 R160, R37 ;  /* 0x0000002500a07308 */ /* 0x000f620000000800 */
[----:B------:R-:W-:-:S02]  /*6e00*/  WARPGROUP.DEPBAR.LE gsb0, 0x0 ;  /* 0x00008000000079c5 */ /* 0x000fc40000010000 */
[----:B------:R2:W-:Y:S05]  /*6e10*/  @!P1 SYNCS.ARRIVE.TRANS64.RED.A1T0 RZ, [R12+URZ], RZ ;  /* 0x000000ff0cff99a7 */ /* 0x0005ea000810043f */
[----:B------:R-:W5:Y:S01]  /*6e20*/  MUFU.EX2 R39, R39 ;  /* 0x0000002700277308 */ /* 0x000f620000000800 */
[----:B--2---:R-:W-:Y:S01]  /*6e30*/  FADD.FTZ R12, R182, R7 ;  /* 0x00000007b60c7221 */ /* 0x004fe20000010000 */
[----:B------:R-:W-:Y:S01]  /*6e40*/  FADD.FTZ R7, R183, R6 ;  /* 0x00000006b7077221 */ /* 0x000fe20000010000 */
[----:B------:R2:W-:Y:S05]  /*6e50*/  @!P1 SYNCS.ARRIVE.TRANS64.RED.A1T0 RZ, [R41+URZ], RZ ;  /* 0x000000ff29ff99a7 */ /* 0x0005ea000810043f */
[----:B------:R-:W2:Y:S01]  /*6e60*/  MUFU.EX2 R162, R79 ;  /* 0x0000004f00a27308 */ /* 0x000ea20000000800 */
[----:B0-----:R-:W-:Y:S01]  /*6e70*/  FADD.FTZ R35, R43, R12 ;  /* 0x0000000c2b237221 */ /* 0x001fe20000010000 */
[C---:B------:R-:W-:Y:S01]  /*6e80*/  FADD.FTZ R6, R20.reuse, R7 ;  /* 0x0000000714067221 */ /* 0x040fe20000010000 */
[----:B------:R-:W-:Y:S01]  /*6e90*/  F2FP.F16.F32.PACK_AB R183, R20, R183 ;  /* 0x000000b714b7723e */ /* 0x000fe200000000ff */
[----:B------:R-:W-:-:S02]  /*6ea0*/  IMAD.MOV.U32 R20, RZ, RZ, R3 ;  /* 0x000000ffff147224 */ /* 0x000fc400078e0003 */
[----:B-1----:R-:W-:Y:S01]  /*6eb0*/  FADD.FTZ R12, R176, R35 ;  /* 0x00000023b00c7221 */ /* 0x002fe20000010000 */
[----:B------:R-:W-:Y:S01]  /*6ec0*/  FADD.FTZ R7, R177, R6 ;  /* 0x00000006b1077221 */ /* 0x000fe20000010000 */
[C---:B------:R-:W-:Y:S01]  /*6ed0*/  F2FP.F16.F32.PACK_AB R177, R24.reuse, R177 ;  /* 0x000000b118b1723e */ /* 0x040fe200000000ff */
[----:B------:R-:W0:Y:S01]  /*6ee0*/  MUFU.EX2 R53, R53 ;  /* 0x0000003500357308 */ /* 0x000e220000000800 */
[----:B---3--:R-:W-:Y:S01]  /*6ef0*/  FADD.FTZ R29, R45, R12 ;  /* 0x0000000c2d1d7221 */ /* 0x008fe20000010000 */
[----:B------:R-:W-:Y:S01]  /*6f00*/  FADD.FTZ R6, R24, R7 ;  /* 0x0000000718067221 */ /* 0x000fe20000010000 */
[----:B------:R-:W-:Y:S02]  /*6f10*/  F2FP.F16.F32.PACK_AB R182, R43, R182 ;  /* 0x000000b62bb6723e */ /* 0x000fe400000000ff */
[----:B----4-:R-:W-:Y:S01]  /*6f20*/  FADD.FTZ R12, R178, R29 ;  /* 0x0000001db20c7221 */ /* 0x010fe20000010000 */
[----:B------:R-:W-:Y:S01]  /*6f30*/  FADD.FTZ R7, R179, R6 ;  /* 0x00000006b3077221 */ /* 0x000fe20000010000 */
[----:B------:R-:W-:Y:S01]  /*6f40*/  F2FP.F16.F32.PACK_AB R176, R45, R176 ;  /* 0x000000b02db0723e */ /* 0x000fe200000000ff */
[----:B------:R-:W-:Y:S01]  /*6f50*/  MUFU.EX2 R44, R44 ;  /* 0x0000002c002c7308 */ /* 0x000fe20000000800 */
[C---:B-----5:R-:W-:Y:S01]  /*6f60*/  FADD.FTZ R29, R49.reuse, R12 ;  /* 0x0000000c311d7221 */ /* 0x060fe20000010000 */
[----:B------:R-:W-:Y:S01]  /*6f70*/  FADD.FTZ R6, R26, R7 ;  /* 0x000000071a067221 */ /* 0x000fe20000010000 */
[----:B------:R-:W-:-:S02]  /*6f80*/  F2FP.F16.F32.PACK_AB R178, R49, R178 ;  /* 0x000000b231b2723e */ /* 0x000fc400000000ff */
[----:B------:R-:W-:Y:S01]  /*6f90*/  FADD.FTZ R12, R172, R29 ;  /* 0x0000001dac0c7221 */ /* 0x000fe20000010000 */
[----:B------:R-:W-:Y:S01]  /*6fa0*/  FADD.FTZ R7, R173, R6 ;  /* 0x00000006ad077221 */ /* 0x000fe20000010000 */
[----:B------:R-:W-:Y:S01]  /*6fb0*/  F2FP.F16.F32.PACK_AB R179, R26, R179 ;  /* 0x000000b31ab3723e */ /* 0x000fe200000000ff */
[----:B------:R-:W1:Y:S01]  /*6fc0*/  MUFU.EX2 R156, R57 ;  /* 0x00000039009c7308 */ /* 0x000e620000000800 */
[C---:B------:R-:W-:Y:S01]  /*6fd0*/  FADD.FTZ R29, R51.reuse, R12 ;  /* 0x0000000c331d7221 */ /* 0x040fe20000010000 */
[----:B------:R-:W-:Y:S01]  /*6fe0*/  FADD.FTZ R6, R28, R7 ;  /* 0x000000071c067221 */ /* 0x000fe20000010000 */
[----:B------:R-:W-:Y:S02]  /*6ff0*/  F2FP.F16.F32.PACK_AB R172, R51, R172 ;  /* 0x000000ac33ac723e */ /* 0x000fe400000000ff */
[----:B------:R-:W-:Y:S01]  /*7000*/  FADD.FTZ R12, R174, R29 ;  /* 0x0000001dae0c7221 */ /* 0x000fe20000010000 */
[----:B------:R-:W-:Y:S01]  /*7010*/  FADD.FTZ R7, R175, R6 ;  /* 0x00000006af077221 */ /* 0x000fe20000010000 */
[----:B------:R-:W-:Y:S01]  /*7020*/  F2FP.F16.F32.PACK_AB R173, R28, R173 ;  /* 0x000000ad1cad723e */ /* 0x000fe200000000ff */
[----:B------:R-:W-:Y:S01]  /*7030*/  MUFU.EX2 R69, R69 ;  /* 0x0000004500457308 */ /* 0x000fe20000000800 */
[C---:B------:R-:W-:Y:S01]  /*7040*/  FADD.FTZ R29, R47.reuse, R12 ;  /* 0x0000000c2f1d7221 */ /* 0x040fe20000010000 */
[----:B------:R-:W-:Y:S01]  /*7050*/  FADD.FTZ R6, R30, R7 ;  /* 0x000000071e067221 */ /* 0x000fe20000010000 */
[----:B------:R-:W-:-:S02]  /*7060*/  F2FP.F16.F32.PACK_AB R174, R47, R174 ;  /* 0x000000ae2fae723e */ /* 0x000fc400000000ff */
[----:B------:R-:W-:Y:S01]  /*7070*/  FADD.FTZ R12, R168, R29 ;  /* 0x0000001da80c7221 */ /* 0x000fe20000010000 */
[----:B------:R-:W-:Y:S01]  /*7080*/  FADD.FTZ R7, R169, R6 ;  /* 0x00000006a9077221 */ /* 0x000fe20000010000 */
[----:B------:R-:W-:Y:S01]  /*7090*/  F2FP.F16.F32.PACK_AB R175, R30, R175 ;  /* 0x000000af1eaf723e */ /* 0x000fe200000000ff */
[----:B------:R-:W3:Y:S01]  /*70a0*/  MUFU.EX2 R55, R55 ;  /* 0x0000003700377308 */ /* 0x000ee20000000800 */
        /* <DEDUP_REMOVED lines=12> */
[C---:B------:R-:W-:Y:S01]  /*7170*/  F2FP.F16.F32.PACK_AB R164, R13.reuse, R164 ;  /* 0x000000a40da4723e */ /* 0x040fe200000000ff */
[----:B------:R-:W4:Y:S01]  /*7180*/  MUFU.EX2 R158, R61 ;  /* 0x0000003d009e7308 */ /* 0x000f220000000800 */
[----:B------:R-:W-:Y:S01]  /*7190*/  FADD.FTZ R25, R13, R12 ;  /* 0x0000000c0d197221 */ /* 0x000fe20000010000 */
[----:B------:R-:W-:Y:S01]  /*71a0*/  FADD.FTZ R6, R36, R7 ;  /* 0x0000000724067221 */ /* 0x000fe20000010000 */
[----:B------:R-:W-:Y:S01]  /*71b0*/  F2FP.F16.F32.PACK_AB R171, R34, R171 ;  /* 0x000000ab22ab723e */ /* 0x000fe200000000ff */
[----:B------:R-:W-:Y:S02]  /*71c0*/  IMAD.MOV.U32 R12, RZ, RZ, R11 ;  /* 0x000000ffff0c7224 */ /* 0x000fe400078e000b */
        /* <DEDUP_REMOVED lines=10> */
[----:B------:R-:W5:Y:S01]  /*7270*/  MUFU.EX2 R87, R87 ;  /* 0x0000005700577308 */ /* 0x000f620000000800 */
[C---:B------:R-:W-:Y:S01]  /*7280*/  FADD.FTZ R25, R39.reuse, R25 ;  /* 0x0000001927197221 */ /* 0x040fe20000010000 */
[----:B------:R-:W-:Y:S01]  /*7290*/  FADD.FTZ R6, R38, R7 ;  /* 0x0000000726067221 */ /* 0x000fe20000010000 */
[----:B------:R-:W-:Y:S02]  /*72a0*/  F2FP.F16.F32.PACK_AB R160, R39, R160 ;  /* 0x000000a027a0723e */ /* 0x000fe400000000ff */
[----:B--2---:R-:W-:Y:S01]  /*72b0*/  FADD.FTZ R25, R162, R25 ;  /* 0x00000019a2197221 */ /* 0x004fe20000010000 */
[----:B------:R-:W-:Y:S01]  /*72c0*/  FADD.FTZ R7, R163, R6 ;  /* 0x00000006a3077221 */ /* 0x000fe20000010000 */
[----:B------:R-:W-:Y:S01]  /*72d0*/  F2FP.F16.F32.PACK_AB R161, R38, R161 ;  /* 0x000000a126a1723e */ /* 0x000fe200000000ff */
[----:B------:R-:W2:Y:S01]  /*72e0*/  MUFU.EX2 R27, R27 ;  /* 0x0000001b001b7308 */ /* 0x000ea20000000800 */
[C---:B0-----:R-:W-:Y:S01]  /*72f0*/  FADD.FTZ R25, R53.reuse, R25 ;  /* 0x0000001935197221 */ /* 0x041fe20000010000 */
[----:B------:R-:W-:Y:S01]  /*7300*/  FADD.FTZ R7, R46, R7 ;  /* 0x000000072e077221 */ /* 0x000fe20000010000 */
[----:B------:R-:W-:-:S02]  /*7310*/  F2FP.F16.F32.PACK_AB R162, R53, R162 ;  /* 0x000000a235a2723e */ /* 0x000fc400000000ff */
[----:B-1----:R-:W-:Y:S01]  /*7320*/  FADD.FTZ R25, R156, R25 ;  /* 0x000000199c197221 */ /* 0x002fe20000010000 */
[----:B------:R-:W-:Y:S01]  /*7330*/  FADD.FTZ R6, R44, R7 ;  /* 0x000000072c067221 */ /* 0x000fe20000010000 */
[----:B------:R-:W-:Y:S01]  /*7340*/  F2FP.F16.F32.PACK_AB R163, R46, R163 ;  /* 0x000000a32ea3723e */ /* 0x000fe200000000ff */
[----:B------:R-:W0:Y:S01]  /*7350*/  MUFU.EX2 R152, R65 ;  /* 0x0000004100987308 */ /* 0x000e220000000800 */
[----:B---3--:R-:W-:Y:S01]  /*7360*/  FADD.FTZ R25, R55, R25 ;  /* 0x0000001937197221 */ /* 0x008fe20000010000 */
[----:B------:R-:W-:Y:S01]  /*7370*/  FADD.FTZ R7, R69, R6 ;  /* 0x0000000645077221 */ /* 0x000fe20000010000 */
[----:B------:R-:W-:Y:S02]  /*7380*/  F2FP.F16.F32.PACK_AB R156, R55, R156 ;  /* 0x0000009c379c723e */ /* 0x000fe400000000ff */
[----:B----4-:R-:W-:Y:S01]  /*7390*/  FADD.FTZ R25, R158, R25 ;  /* 0x000000199e197221 */ /* 0x010fe20000010000 */
[----:B------:R-:W-:Y:S01]  /*73a0*/  FADD.FTZ R6, R40, R7 ;  /* 0x0000000728067221 */ /* 0x000fe20000010000 */
[----:B------:R-:W-:Y:S01]  /*73b0*/  F2FP.F16.F32.PACK_AB R157, R69, R44 ;  /* 0x0000002c459d723e */ /* 0x000fe200000000ff */
[----:B------:R-:W1:Y:S01]  /*73c0*/  MUFU.EX2 R42, R42 ;  /* 0x0000002a002a7308 */ /* 0x000e620000000800 */
[----:B-----5:R-:W-:Y:S01]  /*73d0*/  FADD.FTZ R25, R87, R25 ;  /* 0x0000001957197221 */ /* 0x020fe20000010000 */
[----:B------:R-:W-:Y:S01]  /*73e0*/  FADD.FTZ R6, R187, R6 ;  /* 0x00000006bb067221 */ /* 0x000fe20000010000 */
[----:B------:R-:W-:-:S02]  /*73f0*/  F2FP.F16.F32.PACK_AB R158, R87, R158 ;  /* 0x0000009e579e723e */ /* 0x000fc400000000ff */
[----:B------:R-:W-:Y:S01]  /*7400*/  F2FP.F16.F32.PACK_AB R159, R187, R40 ;  /* 0x00000028bb9f723e */ /* 0x000fe200000000ff */
[----:B--2---:R-:W-:Y:S01]  /*7410*/  FADD.FTZ R7, R27, R6 ;  /* 0x000000061b077221 */ /* 0x004fe20000010000 */
[----:B------:R-:W-:Y:S01]  /*7420*/  MOV R13, R19 ;  /* 0x00000013000d7202 */ /* 0x000fe20000000f00 */
        /* <DEDUP_REMOVED lines=11> */
[----:B-1----:R-:W-:-:S04]  /*74e0*/  FADD.FTZ R25, R154, R25 ;  /* 0x000000199a197221 */ /* 0x002fc80000010000 */
[C---:B--2---:R-:W-:Y:S01]  /*74f0*/  FADD.FTZ R7, R48.reuse, R25 ;  /* 0x0000001930077221 */ /* 0x044fe20000010000 */
[----:B------:R-:W-:Y:S01]  /*7500*/  F2FP.F16.F32.PACK_AB R154, R48, R154 ;  /* 0x0000009a309a723e */ /* 0x000fe200000000ff */
[C---:B0-----:R-:W-:Y:S01]  /*7510*/  FADD.FTZ R6, R21.reuse, R6 ;  /* 0x0000000615067221 */ /* 0x041fe20000010000 */
[----:B------:R-:W-:Y:S01]  /*7520*/  F2FP.F16.F32.PACK_AB R155, R21, R23 ;  /* 0x00000017159b723e */ /* 0x000fe200000000ff */
[----:B------:R-:W-:Y:S06]  /*7530*/  @P3 BRA `(.L_x_2056) ;  /* 0xffffffcc00a03947 */ /* 0x000fec000383ffff */
.L_x_2047:
[----:B------:R-:W-:-:S13]  /*7540*/  ISETP.GE.AND P2, PT, R15, R17, PT ;  /* 0x000000110f00720c */ /* 0x000fda0003f46270 */
[----:B------:R-:W-:Y:S05]  /*7550*/  @!P2 BRA `(.L_x_2057) ;  /* 0x000000280028a947 */ /* 0x000fea0003800000 */
[----:B------:R-:W-:Y:S01]  /*7560*/  IMAD.MOV.U32 R8, RZ, RZ, R11 ;  /* 0x000000ffff087224 */ /* 0x000fe200078e000b */
[----:B------:R-:W-:Y:S01]  /*7570*/  UMOV UR41, UR37 ;  /* 0x0000002500297c82 */ /* 0x000fe20008000000 */
[----:B------:R-:W-:Y:S01]  /*7580*/  IMAD.MOV.U32 R12, RZ, RZ, R19 ;  /* 0x000000ffff0c7224 */ /* 0x000fe200078e0013 */
[----:B------:R-:W-:Y:S01]  /*7590*/  ULDC UR39, c[0x0][0x9d8] ;  /* 0x0002760000277ab9 */ /* 0x000fe20000000800 */
[----:B------:R-:W-:-:S07]  /*75a0*/  IMAD.MOV.U32 R9, RZ, RZ, R3 ;  /* 0x000000ffff097224 */ /* 0x000fce00078e0003 */
.L_x_2066:
[----:B------:R-:W-:-:S04]  /*75b0*/  UIADD3 UR37, UR41, 0x1, URZ ;  /* 0x0000000129257890 */ /* 0x000fc8000fffe03f */
[----:B------:R-:W-:-:S04]  /*75c0*/  UISETP.NE.AND UP0, UPT, UR37, 0x2, UPT ;  /* 0x000000022500788c */ /* 0x000fc8000bf05270 */
[----:B------:R-:W-:Y:S02]  /*75d0*/  USEL UR6, URZ, 0x1, UP0 ;  /* 0x000000013f067887 */ /* 0x000fe40008000000 */
[----:B------:R-:W-:-:S04]  /*75e0*/  USEL UR37, UR37, URZ, UP0 ;  /* 0x0000003f25257287 */ /* 0x000fc80008000000 */
[----:B------:R-:W-:Y:S01]  /*75f0*/  LOP3.LUT R3, R9, UR6, RZ, 0x3c, !PT ;  /* 0x0000000609037c12 */ /* 0x000fe2000f8e3cff */
[----:B------:R-:W-:Y:S07]  /*7600*/  @!P0 BRA `(.L_x_2058) ;  /* 0x0000000000048947 */ /* 0x000fee0003800000 */
[----:B------:R-:W-:Y:S01]  /*7610*/  BPT.TRAP 0x1 ;  /* 0x000000040000795c */ /* 0x000fe20000300000 */
.L_x_2058:
[----:B------:R-:W-:Y:S01]  /*7620*/  ULEA UR40, UR37, UR36, 0x3 ;  /* 0x0000002425287291 */ /* 0x000fe2000f8e183f */
[----:B------:R-:W-:-:S08]  /*7630*/  SHF.L.U32 R10, R3, 0x1f, RZ ;  /* 0x0000001f030a7819 */ /* 0x000fd000000006ff */
[----:B------:R0:W1:Y:S01]  /*7640*/  SYNCS.PHASECHK.TRANS64.TRYWAIT P2, [UR40+0x34830], R10 ;  /* 0x0348300aff0075a7 */ /* 0x0000620008040168 */
[----:B------:R-:W-:Y:S05]  /*7650*/  @!P0 BRA `(.L_x_2059) ;  /* 0x0000000000048947 */ /* 0x000fea0003800000 */
[----:B------:R-:W-:Y:S01]  /*7660*/  BPT.TRAP 0x1 ;  /* 0x000000040000795c */ /* 0x000fe20000300000 */
.L_x_2059:
[----:B-1----:R-:W-:Y:S05]  /*7670*/  @P2 BRA `(.L_x_2060) ;  /* 0x0000000000082947 */ /* 0x002fea0003800000 */
[----:B------:R-:W1:Y:S02]  /*7680*/  SYNCS.PHASECHK.TRANS64.TRYWAIT P2, [UR40+0x34830], R10 ;  /* 0x0348300aff0075a7 */ /* 0x000e640008040168 */
[----:B-1----:R-:W-:Y:S05]  /*7690*/  @!P2 BRA `(.L_x_2061) ;  /* 0x0000008c0060a947 */ /* 0x002fea0003800000 */
.L_x_2060:
        /* <DEDUP_REMOVED lines=128> */
.L_x_2062:
[----:B------:R-:W-:Y:S01]  /*7ea0*/  ULEA UR7, UR41, UR36, 0x3 ;  /* 0x0000002429077291 */ /* 0x000fe2000f8e183f */
[----:B------:R-:W-:-:S08]  /*7eb0*/  SHF.L.U32 R0, R9, 0x1f, RZ ;  /* 0x0000001f09007819 */ /* 0x000fd000000006ff */
[----:B------:R2:W3:Y:S01]  /*7ec0*/  SYNCS.PHASECHK.TRANS64.TRYWAIT P2, [UR7+0x34850], R0 ;  /* 0x03485000ff0075a7 */ /* 0x0004e20008040147 */
[----:B------:R-:W-:Y:S05]  /*7ed0*/  @!P0 BRA `(.L_x_2063) ;  /* 0x0000000000048947 */ /* 0x000fea0003800000 */
[----:B------:R-:W-:Y:S01]  /*7ee0*/  BPT.TRAP 0x1 ;  /* 0x000000040000795c */ /* 0x000fe20000300000 */
.L_x_2063:
[----:B---3--:R-:W-:Y:S05]  /*7ef0*/  @P2 BRA `(.L_x_2064) ;  /* 0x0000000000082947 */ /* 0x008fea0003800000 */
[----:B------:R-:W3:Y:S02]  /*7f00*/  SYNCS.PHASECHK.TRANS64.TRYWAIT P2, [UR7+0x34850], R0 ;  /* 0x03485000ff0075a7 */ /* 0x000ee40008040147 */
[----:B---3--:R-:W-:Y:S05]  /*7f10*/  @!P2 BRA `(.L_x_2065) ;  /* 0x000000840058a947 */ /* 0x008fea0003800000 */
.L_x_2064:
[----:B------:R-:W-:Y:S01]  /*7f20*/  UIADD3 UR6, UR36, 0x400, URZ ;  /* 0x0000040024067890 */ /* 0x000fe2000fffe03f */
[----:B------:R-:W-:Y:S01]  /*7f30*/  WARPGROUP.ARRIVE ;  /* 0x00000000000079c5 */ /* 0x000fe20000000000 */
[----:B------:R-:W-:Y:S01]  /*7f40*/  UMOV UR11, 0x40000040 ;  /* 0x40000040000b7882 */ /* 0x000fe20000000000 */
[----:B-1----:R-:W-:Y:S01]  /*7f50*/  FMUL.FTZ R11, R24, UR39 ;  /* 0x00000027180b7c20 */ /* 0x002fe20008410000 */
[----:B------:R-:W-:Y:S01]  /*7f60*/  USHF.R.U32.HI UR6, URZ, 0x4, UR6 ;  /* 0x000000043f067899 */ /* 0x000fe20008011606 */
[----:B------:R-:W-:Y:S01]  /*7f70*/  FMUL.FTZ R185, R25, UR39 ;  /* 0x0000002719b97c20 */ /* 0x000fe20008410000 */
[----:B------:R-:W-:Y:S01]  /*7f80*/  FMUL.FTZ R187, R32, UR39 ;  /* 0x0000002720bb7c20 */ /* 0x000fe20008410000 */
[----:B------:R-:W-:Y:S01]  /*7f90*/  FMUL.FTZ R189, R33, UR39 ;  /* 0x0000002721bd7c20 */ /* 0x000fe20008410000 */
[----:B------:R-:W-:Y:S01]  /*7fa0*/  ULOP3.LUT UR6, UR6, 0x3fff, URZ, 0xc0, !UPT ;  /* 0x00003fff06067892 */ /* 0x000fe2000f8ec03f */
[----:B------:R-:W2:Y:S01]  /*7fb0*/  MUFU.TANH R11, R11 ;  /* 0x0000000b000b7308 */ /* 0x000ea20000002400 */
        /* <DEDUP_REMOVED lines=19> */
[----:B--23--:R-:W-:Y:S01]  /*80f0*/  FMNMX.FTZ R0, R11, R12, !PT ;  /* 0x0000000c0b007209 */ /* 0x00cfe20007810000 */
        /* <DEDUP_REMOVED lines=42> */
[----:B0-----:R-:W0:Y:S01]  /*83a0*/  LDC R10, c[0x0][0x988] ;  /* 0x00026200ff0a7b82 */ /* 0x001e220000000800 */
[----:B------:R-:W-:Y:S01]  /*83b0*/  FMUL.FTZ R221, R86, UR39 ;  /* 0x0000002756dd7c20 */ /* 0x000fe20008410000 */
[----:B------:R-:W-:Y:S01]  /*83c0*/  FMUL.FTZ R87, R87, UR39 ;  /* 0x0000002757577c20 */ /* 0x000fe20008410000 */
[----:B------:R-:W-:Y:S01]  /*83d0*/  MUFU.TANH R199, R199 ;  /* 0x000000c700c77308 */ /* 0x000fe20000002400 */
[C---:B------:R-:W-:Y:S01]  /*83e0*/  ISETP.GT.AND P2, PT, R15.reuse, R17, PT ;  /* 0x000000110f00720c */ /* 0x040fe20003f44270 */
[----:B------:R-:W-:Y:S01]  /*83f0*/  UMOV UR41, UR37 ;  /* 0x0000002500297c82 */ /* 0x000fe20008000000 */
[----:B------:R-:W-:-:S05]  /*8400*/  IADD3 R15, R15, -0x1, RZ ;  /* 0xffffffff0f0f7810 */ /* 0x000fca0007ffe0ff */
        /* <DEDUP_REMOVED lines=16> */
[----:B------:R-:W-:Y:S01]  /*8510*/  FMUL.FTZ R29, R38, UR39 ;  /* 0x00000027261d7c20 */ /* 0x000fe20008410000 */
[----:B------:R-:W-:Y:S01]  /*8520*/  HGMMA.64x128x16.F32 R88, R176, gdesc[UR8].tnspB, R88, gsb0 ;  /* 0x41e00008b0587df0 */ /* 0x000fe20008000858 */
[----:B------:R-:W-:Y:S01]  /*8530*/  UIADD3 UR10, UR6, 0x100, URZ ;  /* 0x00000100060a7890 */ /* 0x000fe2000fffe03f */
[----:B------:R-:W-:-:S04]  /*8540*/  UMOV UR11, 0x40000040 ;  /* 0x40000040000b7882 */ /* 0x000fc80000000000 */
[----:B------:R-:W1:Y:S08]  /*8550*/  MUFU.TANH R181, R181 ;  /* 0x000000b500b57308 */ /* 0x000e700000002400 */
[----:B------:R-:W2:Y:S08]  /*8560*/  MUFU.TANH R183, R183 ;  /* 0x000000b700b77308 */ /* 0x000eb00000002400 */
        /* <DEDUP_REMOVED lines=32> */
[----:B------:R-:W-:Y:S01]  /*8770*/  MUFU.TANH R41, R41 ;  /* 0x0000002900297308 */ /* 0x000fe20000002400 */
[----:B------:R-:W-:Y:S01]  /*8780*/  HGMMA.64x128x16.F32 R88, R172, gdesc[UR8].tnspB, R88, gsb0 ;  /* 0x41e00008ac587df0 */ /* 0x000fe20008000858 */
[----:B------:R-:W-:Y:S01]  /*8790*/  UIADD3 UR10, UR6, 0x180, URZ ;  /* 0x00000180060a7890 */ /* 0x000fe2000fffe03f */
[----:B------:R-:W-:-:S05]  /*87a0*/  UMOV UR11, 0x40000040 ;  /* 0x40000040000b7882 */ /* 0x000fca0000000000 */
[----:B------:R-:W1:Y:S08]  /*87b0*/  MUFU.TANH R177, R177 ;  /* 0x000000b100b17308 */ /* 0x000e700000002400 */
[----:B------:R-:W2:Y:S08]  /*87c0*/  MUFU.TANH R179, R179 ;  /* 0x000000b300b37308 */ /* 0x000eb00000002400 */
[----:B------:R-:W3:Y:S01]  /*87d0*/  MUFU.TANH R59, R59 ;  /* 0x0000003b003b7308 */ /* 0x000ee20000002400 */
        /* <DEDUP_REMOVED lines=9> */
[----:B---3--:R-:W-:-:S03]  /*8870*/  FMNMX.FTZ R0, R59, R0, !PT ;  /* 0x000000003b007209 */ /* 0x008fc60007810000 */
        /* <DEDUP_REMOVED lines=22> */
[----:B------:R-:W1:Y:S08]  /*89e0*/  MUFU.TANH R173, R173 ;  /* 0x000000ad00ad7308 */ /* 0x000e700000002400 */
[----:B------:R-:W2:Y:S08]  /*89f0*/  MUFU.TANH R175, R175 ;  /* 0x000000af00af7308 */ /* 0x000eb00000002400 */
[----:B------:R-:W-:Y:S01]  /*8a00*/  MUFU.TANH R221, R221 ;  /* 0x000000dd00dd7308 */ /* 0x000fe20000002400 */
[----:B-1----:R-:W-:-:S04]  /*8a10*/  FMNMX.FTZ R0, R173, R0, !PT ;  /* 0x00000000ad007209 */ /* 0x002fc80007810000 */
[----:B------:R-:W-:-:S03]  /*8a20*/  FMNMX.FTZ R0, R69, R0, !PT ;  /* 0x0000000045007209 */ /* 0x000fc60007810000 */
[----:B------:R-:W-:Y:S01]  /*8a30*/  MUFU.TANH R87, R87 ;  /* 0x0000005700577308 */ /* 0x000fe20000002400 */
[----:B--2---:R-:W-:-:S04]  /*8a40*/  FMNMX.FTZ R0, R175, R0, !PT ;  /* 0x00000000af007209 */ /* 0x004fc80007810000 */
[----:B------:R-:W-:-:S04]  /*8a50*/  FMNMX.FTZ R0, R73, R0, !PT ;  /* 0x0000000049007209 */ /* 0x000fc80007810000 */
[----:B------:R-:W-:-:S04]  /*8a60*/  FMNMX.FTZ R0, R209, R0, !PT ;  /* 0x00000000d1007209 */ /* 0x000fc80007810000 */
[----:B------:R-:W-:-:S04]  /*8a70*/  FMNMX.FTZ R0, R211, R0, !PT ;  /* 0x00000000d3007209 */ /* 0x000fc80007810000 */
[----:B------:R-:W-:-:S04]  /*8a80*/  FMNMX.FTZ R0, R213, R0, !PT ;  /* 0x00000000d5007209 */ /* 0x000fc80007810000 */
[----:B------:R-:W-:-:S04]  /*8a90*/  FMNMX.FTZ R0, R81, R0, !PT ;  /* 0x0000000051007209 */ /* 0x000fc80007810000 */
[----:B------:R-:W-:-:S04]  /*8aa0*/  FMNMX.FTZ R0, R217, R0, !PT ;  /* 0x00000000d9007209 */ /* 0x000fc80007810000 */
[----:B------:R-:W-:-:S05]  /*8ab0*/  FMNMX.FTZ R0, R215, R0, !PT ;  /* 0x00000000d7007209 */ /* 0x000fca0007810000 */
[----:B------:R-:W1:Y:S02]  /*8ac0*/  SHFL.BFLY PT, R19, R0, 0x2, 0x1f ;  /* 0x0c401f0000137f89 */ /* 0x000e6400000e0000 */
[----:B-1----:R-:W-:-:S05]  /*8ad0*/  FMNMX.FTZ R19, R0, R19, !PT ;  /* 0x0000001300137209 */ /* 0x002fca0007810000 */
[----:B------:R-:W1:Y:S02]  /*8ae0*/  SHFL.BFLY PT, R0, R19, 0x1, 0x1f ;  /* 0x0c201f0013007f89 */ /* 0x000e6400000e0000 */
[----:B-1----:R-:W-:-:S05]  /*8af0*/  FMNMX.FTZ R19, R19, R0, !PT ;  /* 0x0000000013137209 */ /* 0x002fca0007810000 */
        /* <DEDUP_REMOVED lines=18> */
[-CC-:B------:R-:W-:Y:S01]  /*8c20*/  FFMA.FTZ R174, R199, R10.reuse, -R0.reuse ;  /* 0x0000000ac7ae7223 */ /* 0x180fe20000010800 */
[----:B------:R-:W-:Y:S01]  /*8c30*/  FFMA.FTZ R191, R179, R10, -R0 ;  /* 0x0000000ab3bf7223 */ /* 0x000fe20000010800 */
[----:B------:R-:W-:-:S02]  /*8c40*/  WARPGROUP.DEPBAR.LE gsb0, 0x0 ;  /* 0x00008000000079c5 */ /* 0x000fc40000010000 */
[----:B------:R-:W-:Y:S01]  /*8c50*/  WARPGROUP.ARRIVE ;  /* 0x00000000000079c5 */ /* 0x000fe20000000000 */
[----:B------:R-:W-:Y:S01]  /*8c60*/  FMNMX.FTZ R12, R27, R12, !PT ;  /* 0x0000000c1b0c7209 */ /* 0x000fe20007810000 */
[----:B------:R-:W-:Y:S01]  /*8c70*/  FMUL.FTZ R169, R74, UR39 ;  /* 0x000000274aa97c20 */ /* 0x000fe20008410000 */
[----:B------:R-:W-:Y:S01]  /*8c80*/  FMUL.FTZ R171, R78, UR39 ;  /* 0x000000274eab7c20 */ /* 0x000fe20008410000 */
[----:B------:R-:W0:Y:S01]  /*8c90*/  MUFU.EX2 R223, R223 ;  /* 0x000000df00df7308 */ /* 0x000e220000000800 */
[----:B------:R-:W-:Y:S01]  /*8ca0*/  FMNMX.FTZ R12, R29, R12, !PT ;  /* 0x0000000c1d0c7209 */ /* 0x000fe20007810000 */
[----:B------:R-:W-:Y:S01]  /*8cb0*/  HGMMA.64x128x16.F32 R88, R164, gdesc[UR8].tnspB, R88, gsb0 ;  /* 0x41e00008a4587df0 */ /* 0x000fe20008000858 */
[----:B------:R-:W-:Y:S01]  /*8cc0*/  UIADD3 UR10, UR6, 0x280, URZ ;  /* 0x00000280060a7890 */ /* 0x000fe2000fffe03f */
[--C-:B------:R-:W-:Y:S01]  /*8cd0*/  FFMA.FTZ R168, R177, R10, -R0.reuse ;  /* 0x0000000ab1a87223 */ /* 0x100fe20000010800 */
[----:B------:R-:W-:Y:S01]  /*8ce0*/  UMOV UR11, 0x40000040 ;  /* 0x40000040000b7882 */ /* 0x000fe20000000000 */
[----:B------:R-:W-:Y:S01]  /*8cf0*/  FMNMX.FTZ R12, R31, R12, !PT ;  /* 0x0000000c1f0c7209 */ /* 0x000fe20007810000 */
[-CC-:B------:R-:W-:Y:S01]  /*8d00*/  FFMA.FTZ R170, R203, R10.reuse, -R0.reuse ;  /* 0x0000000acbaa7223 */ /* 0x180fe20000010800 */
[----:B------:R-:W-:Y:S01]  /*8d10*/  MUFU.TANH R169, R169 ;  /* 0x000000a900a97308 */ /* 0x000fe20000002400 */
[--C-:B------:R-:W-:Y:S01]  /*8d20*/  FFMA.FTZ R193, R205, R10, -R0.reuse ;  /* 0x0000000acdc17223 */ /* 0x100fe20000010800 */
[----:B------:R-:W-:Y:S01]  /*8d30*/  FMNMX.FTZ R12, R33, R12, !PT ;  /* 0x0000000c210c7209 */ /* 0x000fe20007810000 */
[-CC-:B------:R-:W-:Y:S01]  /*8d40*/  FFMA.FTZ R16, R213, R10.reuse, -R0.reuse ;  /* 0x0000000ad5107223 */ /* 0x180fe20000010800 */
[----:B------:R-:W-:-:S02]  /*8d50*/  FFMA.FTZ R20, R217, R10, -R0 ;  /* 0x0000000ad9147223 */ /* 0x000fc40000010800 */
[----:B------:R-:W-:Y:S02]  /*8d60*/  FMNMX.FTZ R12, R35, R12, !PT ;  /* 0x0000000c230c7209 */ /* 0x000fe40007810000 */
[----:B------:R-:W-:Y:S01]  /*8d70*/  MUFU.TANH R171, R171 ;  /* 0x000000ab00ab7308 */ /* 0x000fe20000002400 */
[----:B0-----:R-:W-:Y:S01]  /*8d80*/  FFMA.FTZ R7, R2, R7, R223 ;  /* 0x0000000702077223 */ /* 0x001fe200000100df */
[----:B------:R-:W-:-:S04]  /*8d90*/  FMNMX.FTZ R12, R37, R12, !PT ;  /* 0x0000000c250c7209 */ /* 0x000fc80007810000 */
[----:B------:R-:W-:Y:S02]  /*8da0*/  FMNMX.FTZ R12, R39, R12, !PT ;  /* 0x0000000c270c7209 */ /* 0x000fe40007810000 */
[----:B------:R-:W0:Y:S02]  /*8db0*/  MUFU.EX2 R180, R180 ;  /* 0x000000b400b47308 */ /* 0x000e240000000800 */
[----:B------:R-:W-:-:S04]  /*8dc0*/  FMNMX.FTZ R12, R41, R12, !PT ;  /* 0x0000000c290c7209 */ /* 0x000fc80007810000 */
[----:B------:R-:W-:Y:S02]  /*8dd0*/  FMNMX.FTZ R12, R43, R12, !PT ;  /* 0x0000000c2b0c7209 */ /* 0x000fe40007810000 */
[----:B------:R-:W1:Y:S02]  /*8de0*/  MUFU.EX2 R182, R182 ;  /* 0x000000b600b67308 */ /* 0x000e640000000800 */
[----:B------:R-:W-:-:S04]  /*8df0*/  FMNMX.FTZ R12, R47, R12, !PT ;  /* 0x0000000c2f0c7209 */ /* 0x000fc80007810000 */
[----:B------:R-:W-:Y:S02]  /*8e00*/  FMNMX.FTZ R12, R45, R12, !PT ;  /* 0x0000000c2d0c7209 */ /* 0x000fe40007810000 */
[----:B------:R-:W-:Y:S01]  /*8e10*/  MUFU.EX2 R176, R176 ;  /* 0x000000b000b07308 */ /* 0x000fe20000000800 */
[C---:B0-----:R-:W-:Y:S01]  /*8e20*/  FADD.FTZ R7, R180.reuse, R7 ;  /* 0x00000007b4077221 */ /* 0x041fe20000010000 */
[----:B------:R-:W-:Y:S02]  /*8e30*/  FMNMX.FTZ R12, R51, R12, !PT ;  /* 0x0000000c330c7209 */ /* 0x000fe40007810000 */
[----:B------:R-:W-:Y:S02]  /*8e40*/  F2FP.F16.F32.PACK_AB R180, R180, R223 ;  /* 0x000000dfb4b4723e */ /* 0x000fe400000000ff */
[----:B------:R-:W-:Y:S02]  /*8e50*/  FMNMX.FTZ R12, R49, R12, !PT ;  /* 0x0000000c310c7209 */ /* 0x000fe40007810000 */
[----:B------:R-:W-:Y:S01]  /*8e60*/  MUFU.EX2 R178, R178 ;  /* 0x000000b200b27308 */ /* 0x000fe20000000800 */
[----:B-1----:R-:W-:Y:S01]  /*8e70*/  FADD.FTZ R28, R182, R7 ;  /* 0x00000007b61c7221 */ /* 0x002fe20000010000 */
        /* <DEDUP_REMOVED lines=19> */
[----:B------:R-:W-:Y:S01]  /*8fb0*/  FMNMX.FTZ R11, R87, R12, !PT ;  /* 0x0000000c570b7209 */ /* 0x000fe20007810000 */
[--C-:B------:R-:W-:Y:S01]  /*8fc0*/  FFMA.FTZ R12, R175, R10, -R0.reuse ;  /* 0x0000000aaf0c7223 */ /* 0x100fe20000010800 */
[----:B------:R-:W-:Y:S03]  /*8fd0*/  MUFU.EX2 R170, R170 ;  /* 0x000000aa00aa7308 */ /* 0x000fe60000000800 */
[----:B------:R-:W0:Y:S05]  /*8fe0*/  SHFL.BFLY PT, R14, R11, 0x2, 0x1f ;  /* 0x0c401f000b0e7f89 */ /* 0x000e2a00000e0000 */
[----:B------:R-:W-:Y:S08]  /*8ff0*/  MUFU.EX2 R193, R193 ;  /* 0x000000c100c17308 */ /* 0x000ff00000000800 */
[----:B------:R-:W-:Y:S08]  /*9000*/  MUFU.EX2 R12, R12 ;  /* 0x0000000c000c7308 */ /* 0x000ff00000000800 */
[----:B------:R-:W-:Y:S01]  /*9010*/  MUFU.EX2 R16, R16 ;  /* 0x0000001000107308 */ /* 0x000fe20000000800 */
[----:B0-----:R-:W-:Y:S01]  /*9020*/  FMNMX.FTZ R22, R11, R14, !PT ;  /* 0x0000000e0b167209 */ /* 0x001fe20007810000 */
[----:B------:R-:W-:-:S04]  /*9030*/  FFMA.FTZ R14, R209, R10, -R0 ;  /* 0x0000000ad10e7223 */ /* 0x000fc80000010800 */
[----:B------:R-:W0:Y:S02]  /*9040*/  SHFL.BFLY PT, R11, R22, 0x1, 0x1f ;  /* 0x0c201f00160b7f89 */ /* 0x000e2400000e0000 */
[----:B------:R-:W-:Y:S01]  /*9050*/  MUFU.EX2 R20, R20 ;  /* 0x0000001400147308 */ /* 0x000fe20000000800 */
        /* <DEDUP_REMOVED lines=9> */
[-CC-:B------:R-:W-:Y:S01]  /*90f0*/  FFMA.FTZ R65, R73, R10.reuse, -R0.reuse ;  /* 0x0000000a49417223 */ /* 0x180fe20000010800 */
[----:B------:R-:W-:Y:S01]  /*9100*/  UMOV UR11, 0x40000040 ;  /* 0x40000040000b7882 */ /* 0x000fe20000000000 */
[----:B------:R-:W-:Y:S01]  /*9110*/  UIADD3 UR6, UR6, 0x380, URZ ;  /* 0x0000038006067890 */ /* 0x000fe2000fffe03f */
[-CC-:B------:R-:W-:Y:S01]  /*9120*/  FFMA.FTZ R167, R189, R10.reuse, -R0.reuse ;  /* 0x0000000abda77223 */ /* 0x180fe20000010800 */
[-CC-:B------:R-:W-:Y:S01]  /*9130*/  FFMA.FTZ R61, R69, R10.reuse, -R0.reuse ;  /* 0x0000000a453d7223 */ /* 0x180fe20000010800 */
[-CC-:B------:R-:W-:Y:S01]  /*9140*/  FFMA.FTZ R73, R81, R10.reuse, -R0.reuse ;  /* 0x0000000a51497223 */ /* 0x180fe20000010800 */
[----:B0-----:R-:W-:Y:S01]  /*9150*/  FMNMX.FTZ R11, R22, R11, !PT ;  /* 0x0000000b160b7209 */ /* 0x001fe20007810000 */
[-CC-:B------:R-:W-:Y:S01]  /*9160*/  FFMA.FTZ R189, R201, R10.reuse, -R0.reuse ;  /* 0x0000000ac9bd7223 */ /* 0x180fe20000010800 */
[-CC-:B------:R-:W-:Y:S01]  /*9170*/  FFMA.FTZ R69, R211, R10.reuse, -R0.reuse ;  /* 0x0000000ad3457223 */ /* 0x180fe20000010800 */
[-C--:B------:R-:W-:Y:S01]  /*9180*/  FFMA.FTZ R81, R215, R10.reuse, -R0 ;  /* 0x0000000ad7517223 */ /* 0x080fe20000010800 */
[----:B------:R-:W0:Y:S01]  /*9190*/  MUFU.EX2 R165, R183 ;  /* 0x000000b700a57308 */ /* 0x000e220000000800 */
[----:B------:R-:W-:-:S04]  /*91a0*/  FMUL.FTZ R26, R11, R10 ;  /* 0x0000000a0b1a7220 */ /* 0x000fc80000410000 */
        /* <DEDUP_REMOVED lines=11> */
[-C--:B------:R-:W-:Y:S01]  /*9260*/  FFMA.FTZ R39, R39, R10.reuse, -R26 ;  /* 0x0000000a27277223 */ /* 0x080fe2000001081a */
[----:B0-----:R-:W-:Y:S01]  /*9270*/  FADD.FTZ R7, R165, R28 ;  /* 0x0000001ca5077221 */ /* 0x001fe20000010000 */
[----:B------:R-:W-:Y:S01]  /*9280*/  MUFU.EX2 R181, R181 ;  /* 0x000000b500b57308 */ /* 0x000fe20000000800 */
[-CC-:B-1----:R-:W-:Y:S01]  /*9290*/  FFMA.FTZ R13, R41, R10.reuse, -R26.reuse ;  /* 0x0000000a290d7223 */ /* 0x182fe2000001081a */
[-CC-:B------:R-:W-:Y:S01]  /*92a0*/  FFMA.FTZ R24, R43, R10.reuse, -R26.reuse ;  /* 0x0000000a2b187223 */ /* 0x180fe2000001081a */
[----:B------:R-:W-:Y:S01]  /*92b0*/  FADD.FTZ R28, R176, R7 ;  /* 0x00000007b01c7221 */ /* 0x000fe20000010000 */
        /* <DEDUP_REMOVED lines=13> */
[----:B0-----:R-:W-:Y:S01]  /*9390*/  MOV R21, UR40 ;  /* 0x0000002800157c02 */ /* 0x001fe20008000f00 */
[-CC-:B------:R-:W-:Y:S01]  /*93a0*/  FFMA.FTZ R171, R171, R10.reuse, -R26.reuse ;  /* 0x0000000aabab7223 */ /* 0x180fe2000001081a */
[-CC-:B------:R-:W-:Y:S01]  /*93b0*/  FFMA.FTZ R79, R79, R10.reuse, -R26.reuse ;  /* 0x0000000a4f4f7223 */ /* 0x180fe2000001081a */
[-CC-:B------:R-:W-:Y:S01]  /*93c0*/  FFMA.FTZ R219, R219, R10.reuse, -R26.reuse ;  /* 0x0000000adbdb7223 */ /* 0x180fe2000001081a */
[----:B------:R-:W-:Y:S01]  /*93d0*/  FFMA.FTZ R83, R83, R10, -R26 ;  /* 0x0000000a53537223 */ /* 0x000fe2000001081a */
[----:B------:R-:W-:-:S02]  /*93e0*/  @!P1 VIADD R21, R21, 0x34840 ;  /* 0x0003484015159836 */ /* 0x000fc40000000000 */
[----:B------:R-:W-:Y:S01]  /*93f0*/  FFMA.FTZ R221, R221, R10, -R26 ;  /* 0x0000000adddd7223 */ /* 0x000fe2000001081a */
[----:B------:R-:W-:Y:S01]  /*9400*/  MUFU.EX2 R25, R25 ;  /* 0x0000001900197308 */ /* 0x000fe20000000800 */
[----:B------:R-:W-:Y:S02]  /*9410*/  F2FP.F16.F32.PACK_AB R182, R165, R182 ;  /* 0x000000b6a5b6723e */ /* 0x000fe400000000ff */
[----:B------:R-:W-:-:S05]  /*9420*/  @!P1 PRMT R21, RZ, 0x654, R21 ;  /* 0x00000654ff159816 */ /* 0x000fca0000000015 */
[----:B------:R-:W0:Y:S08]  /*9430*/  MUFU.EX2 R167, R167 ;  /* 0x000000a700a77308 */ /* 0x000e300000000800 */
[----:B------:R-:W1:Y:S08]  /*9440*/  MUFU.EX2 R27, R27 ;  /* 0x0000001b001b7308 */ /* 0x000e700000000800 */
[----:B------:R-:W-:Y:S01]  /*9450*/  MUFU.EX2 R29, R29 ;  /* 0x0000001d001d7308 */ /* 0x000fe20000000800 */
[C---:B0-----:R-:W-:Y:S01]  /*9460*/  FADD.FTZ R7, R167.reuse, R28 ;  /* 0x0000001ca7077221 */ /* 0x041fe20000010000 */
[----:B------:R-:W-:-:S03]  /*9470*/  F2FP.F16.F32.PACK_AB R176, R167, R176 ;  /* 0x000000b0a7b0723e */ /* 0x000fc600000000ff */
[----:B------:R-:W-:Y:S01]  /*9480*/  FADD.FTZ R28, R178, R7 ;  /* 0x00000007b21c7221 */ /* 0x000fe20000010000 */
[C---:B------:R-:W-:Y:S02]  /*9490*/  F2FP.F16.F32.PACK_AB R178, R185.reuse, R178 ;  /* 0x000000b2b9b2723e */ /* 0x040fe400000000ff */
[----:B------:R-:W0:Y:S01]  /*94a0*/  MUFU.EX2 R31, R31 ;  /* 0x0000001f001f7308 */ /* 0x000e220000000800 */
[----:B------:R-:W-:Y:S01]  /*94b0*/  FADD.FTZ R7, R185, R28 ;  /* 0x0000001cb9077221 */ /* 0x000fe20000010000 */
[----:B-1----:R-:W-:-:S03]  /*94c0*/  F2FP.F16.F32.PACK_AB R177, R27, R25 ;  /* 0x000000191bb1723e */ /* 0x002fc600000000ff */
[----:B------:R-:W-:Y:S01]  /*94d0*/  FADD.FTZ R28, R172, R7 ;  /* 0x00000007ac1c7221 */ /* 0x000fe20000010000 */
[C---:B------:R-:W-:Y:S02]  /*94e0*/  F2FP.F16.F32.PACK_AB R172, R187.reuse, R172 ;  /* 0x000000acbbac723e */ /* 0x040fe400000000ff */
[----:B------:R-:W-:Y:S01]  /*94f0*/  MUFU.EX2 R35, R35 ;  /* 0x0000002300237308 */ /* 0x000fe20000000800 */
[----:B------:R-:W-:-:S04]  /*9500*/  FADD.FTZ R7, R187, R28 ;  /* 0x0000001cbb077221 */ /* 0x000fc80000010000 */
[----:B------:R-:W-:-:S03]  /*9510*/  FADD.FTZ R28, R174, R7 ;  /* 0x00000007ae1c7221 */ /* 0x000fc60000010000 */
[----:B------:R-:W-:Y:S01]  /*9520*/  MUFU.EX2 R175, R175 ;  /* 0x000000af00af7308 */ /* 0x000fe20000000800 */
[----:B0-----:R-:W-:-:S07]  /*9530*/  F2FP.F16.F32.PACK_AB R179, R31, R29 ;  /* 0x0000001d1fb3723e */ /* 0x001fce00000000ff */
[----:B------:R-:W0:Y:S08]  /*9540*/  MUFU.EX2 R189, R189 ;  /* 0x000000bd00bd7308 */ /* 0x000e300000000800 */
[----:B------:R-:W-:Y:S08]  /*9550*/  MUFU.EX2 R39, R39 ;  /* 0x0000002700277308 */ /* 0x000ff00000000800 */
[----:B------:R-:W-:Y:S01]  /*9560*/  MUFU.EX2 R13, R13 ;  /* 0x0000000d000d7308 */ /* 0x000fe20000000800 */
[C---:B0-----:R-:W-:Y:S01]  /*9570*/  FADD.FTZ R7, R189.reuse, R28 ;  /* 0x0000001cbd077221 */ /* 0x041fe20000010000 */
[----:B------:R-:W-:-:S03]  /*9580*/  F2FP.F16.F32.PACK_AB R174, R189, R174 ;  /* 0x000000aebdae723e */ /* 0x000fc600000000ff */
[----:B------:R-:W-:Y:S01]  /*9590*/  FADD.FTZ R28, R168, R7 ;  /* 0x00000007a81c7221 */ /* 0x000fe20000010000 */
[----:B------:R-:W-:Y:S02]  /*95a0*/  F2FP.F16.F32.PACK_AB R168, R191, R168 ;  /* 0x000000a8bfa8723e */ /* 0x000fe400000000ff */
[----:B------:R-:W-:Y:S01]  /*95b0*/  MUFU.EX2 R24, R24 ;  /* 0x0000001800187308 */ /* 0x000fe20000000800 */
[----:B------:R-:W-:Y:S02]  /*95c0*/  WARPGROUP.DEPBAR.LE gsb0, 0x0 ;  /* 0x00008000000079c5 */ /* 0x000fe40000010000 */
[----:B------:R-:W-:Y:S01]  /*95d0*/  WARPGROUP.ARRIVE ;  /* 0x00000000000079c5 */ /* 0x000fe20000000000 */
[----:B------:R-:W-:Y:S01]  /*95e0*/  FADD.FTZ R161, -R11, R8 ;  /* 0x000000080ba17221 */ /* 0x000fe20000010100 */
[-CC-:B------:R-:W-:Y:S01]  /*95f0*/  FFMA.FTZ R160, R207, R10.reuse, -R0.reuse ;  /* 0x0000000acfa07223 */ /* 0x180fe20000010800 */
[-C--:B------:R-:W-:Y:S01]  /*9600*/  FFMA.FTZ R162, R173, R10.reuse, -R0 ;  /* 0x0000000aada27223 */ /* 0x080fe20000010800 */
[-CC-:B------:R-:W-:Y:S01]  /*9610*/  FFMA.FTZ R173, R33, R10.reuse, -R26.reuse ;  /* 0x0000000a21ad7223 */ /* 0x180fe2000001081a */
[-C--:B------:R-:W-:Y:S01]  /*9620*/  FMUL.FTZ R161, R161, R10.reuse ;  /* 0x0000000aa1a17220 */ /* 0x080fe20000410000 */
[----:B------:R-:W-:Y:S01]  /*9630*/  HGMMA.64x128x16.F32 R88, R156, gdesc[UR8].tnspB, R88, gsb0 ;  /* 0x41e000089c587df0 */ /* 0x000fe20008000858 */
[----:B------:R-:W-:Y:S01]  /*9640*/  UMOV UR10, UR6 ;  /* 0x00000006000a7c82 */ /* 0x000fe20008000000 */
[----:B------:R-:W-:Y:S01]  /*9650*/  UMOV UR11, 0x40000040 ;  /* 0x40000040000b7882 */ /* 0x000fe20000000000 */
[----:B------:R-:W0:Y:S01]  /*9660*/  MUFU.EX2 R0, R161 ;  /* 0x000000a100007308 */ /* 0x000e220000000800 */
[-CC-:B------:R-:W-:Y:S01]  /*9670*/  FFMA.FTZ R8, R51, R10.reuse, -R26.reuse ;  /* 0x0000000a33087223 */ /* 0x180fe2000001081a */
[----:B------:R-:W-:-:S06]  /*9680*/  FFMA.FTZ R26, R87, R10, -R26 ;  /* 0x0000000a571a7223 */ /* 0x000fcc000001081a */
[----:B------:R-:W1:Y:S08]  /*9690*/  MUFU.EX2 R173, R173 ;  /* 0x000000ad00ad7308 */ /* 0x000e700000000800 */
[----:B------:R-:W2:Y:S01]  /*96a0*/  MUFU.EX2 R9, R9 ;  /* 0x0000000900097308 */ /* 0x000ea20000000800 */
[----:B0-----:R-:W-:Y:S01]  /*96b0*/  FFMA.FTZ R6, R0, R6, R181 ;  /* 0x0000000600067223 */ /* 0x001fe200000100b5 */
[----:B------:R-:W-:-:S03]  /*96c0*/  F2FP.F16.F32.PACK_AB R181, R30, R181 ;  /* 0x000000b51eb5723e */ /* 0x000fc600000000ff */
[----:B------:R-:W-:-:S03]  /*96d0*/  FADD.FTZ R6, R30, R6 ;  /* 0x000000061e067221 */ /* 0x000fc60000010000 */
[----:B------:R-:W-:Y:S01]  /*96e0*/  MUFU.EX2 R22, R22 ;  /* 0x0000001600167308 */ /* 0x000fe20000000800 */
[----:B------:R-:W-:Y:S01]  /*96f0*/  FADD.FTZ R6, R183, R6 ;  /* 0x00000006b7067221 */ /* 0x000fe20000010000 */
[----:B------:R-:W-:-:S03]  /*9700*/  F2FP.F16.F32.PACK_AB R183, R23, R183 ;  /* 0x000000b717b7723e */ /* 0x000fc600000000ff */
[----:B------:R-:W-:-:S03]  /*9710*/  FADD.FTZ R6, R23, R6 ;  /* 0x0000000617067221 */ /* 0x000fc60000010000 */
[----:B------:R-:W-:Y:S01]  /*9720*/  MUFU.EX2 R164, R164 ;  /* 0x000000a400a47308 */ /* 0x000fe20000000800 */
[----:B------:R-:W-:-:S04]  /*9730*/  FADD.FTZ R6, R25, R6 ;  /* 0x0000000619067221 */ /* 0x000fc80000010000 */
[----:B------:R-:W-:-:S03]  /*9740*/  FADD.FTZ R6, R27, R6 ;  /* 0x000000061b067221 */ /* 0x000fc60000010000 */
[----:B------:R-:W-:Y:S01]  /*9750*/  MUFU.EX2 R8, R8 ;  /* 0x0000000800087308 */ /* 0x000fe20000000800 */
[----:B------:R-:W-:-:S04]  /*9760*/  FADD.FTZ R6, R29, R6 ;  /* 0x000000061d067221 */ /* 0x000fc80000010000 */
[----:B------:R-:W-:-:S03]  /*9770*/  FADD.FTZ R6, R31, R6 ;  /* 0x000000061f067221 */ /* 0x000fc60000010000 */
[----:B------:R-:W-:Y:S01]  /*9780*/  MUFU.EX2 R55, R55 ;  /* 0x0000003700377308 */ /* 0x000fe20000000800 */
[----:B-1----:R-:W-:Y:S01]  /*9790*/  FADD.FTZ R6, R173, R6 ;  /* 0x00000006ad067221 */ /* 0x002fe20000010000 */
[----:B------:R-:W-:-:S03]  /*97a0*/  F2FP.F16.F32.PACK_AB R173, R35, R173 ;  /* 0x000000ad23ad723e */ /* 0x000fc600000000ff */
[----:B------:R-:W-:-:S03]  /*97b0*/  FADD.FTZ R6, R35, R6 ;  /* 0x0000000623067221 */ /* 0x000fc60000010000 */
[----:B------:R-:W0:Y:S01]  /*97c0*/  MUFU.EX2 R49, R49 ;  /* 0x0000003100317308 */ /* 0x000e220000000800 */
[----:B------:R-:W-:Y:S01]  /*97d0*/  FADD.FTZ R6, R175, R6 ;  /* 0x00000006af067221 */ /* 0x000fe20000010000 */
[----:B------:R-:W-:-:S03]  /*97e0*/  F2FP.F16.F32.PACK_AB R175, R39, R175 ;  /* 0x000000af27af723e */ /* 0x000fc600000000ff */
[----:B------:R-:W-:-:S03]  /*97f0*/  FADD.FTZ R6, R39, R6 ;  /* 0x0000000627067221 */ /* 0x000fc60000010000 */
[----:B------:R-:W-:Y:S01]  /*9800*/  MUFU.EX2 R166, R166 ;  /* 0x000000a600a67308 */ /* 0x000fe20000000800 */
[----:B------:R-:W-:-:S04]  /*9810*/  FADD.FTZ R7, R13, R6 ;  /* 0x000000060d077221 */ /* 0x000fc80000010000 */
[----:B------:R-:W-:-:S03]  /*9820*/  FADD.FTZ R6, R24, R7 ;  /* 0x0000000718067221 */ /* 0x000fc60000010000 */
[----:B------:R-:W1:Y:S01]  /*9830*/  MUFU.EX2 R32, R53 ;  /* 0x0000003500207308 */ /* 0x000e620000000800 */
[----:B--2---:R-:W-:Y:S01]  /*9840*/  FADD.FTZ R7, R9, R6 ;  /* 0x0000000609077221 */ /* 0x004fe20000010000 */
[----:B0-----:R-:W-:-:S03]  /*9850*/  F2FP.F16.F32.PACK_AB R165, R49, R8 ;  /* 0x0000000831a5723e */ /* 0x001fc600000000ff */
[----:B------:R-:W-:-:S03]  /*9860*/  FADD.FTZ R7, R22, R7 ;  /* 0x0000000716077221 */ /* 0x000fc60000010000 */
[----:B------:R-:W-:Y:S01]  /*9870*/  MUFU.EX2 R57, R57 ;  /* 0x0000003900397308 */ /* 0x000fe20000000800 */
[----:B------:R-:W-:-:S04]  /*9880*/  FADD.FTZ R7, R8, R7 ;  /* 0x0000000708077221 */ /* 0x000fc80000010000 */
[----:B------:R-:W-:-:S03]  /*9890*/  FADD.FTZ R7, R49, R7 ;  /* 0x0000000731077221 */ /* 0x000fc60000010000 */
[----:B------:R-:W0:Y:S01]  /*98a0*/  MUFU.EX2 R63, R63 ;  /* 0x0000003f003f7308 */ /* 0x000e220000000800 */
[----:B-1----:R-:W-:-:S07]  /*98b0*/  FADD.FTZ R7, R32, R7 ;  /* 0x0000000720077221 */ /* 0x002fce0000010000 */
[----:B------:R-:W-:Y:S08]  /*98c0*/  MUFU.EX2 R160, R160 ;  /* 0x000000a000a07308 */ /* 0x000ff00000000800 */
[----:B------:R-:W1:Y:S01]  /*98d0*/  MUFU.EX2 R34, R77 ;  /* 0x0000004d00227308 */ /* 0x000e620000000800 */
[C---:B0-----:R-:W-:Y:S01]  /*98e0*/  FADD.FTZ R7, R63.reuse, R7 ;  /* 0x000000073f077221 */ /* 0x041fe20000010000 */
[----:B------:R-:W-:-:S06]  /*98f0*/  F2FP.F16.F32.PACK_AB R167, R63, R32 ;  /* 0x000000203fa7723e */ /* 0x000fcc00000000ff */
[----:B------:R-:W-:Y:S08]  /*9900*/  MUFU.EX2 R59, R59 ;  /* 0x0000003b003b7308 */ /* 0x000ff00000000800 */
[----:B------:R-:W0:Y:S01]  /*9910*/  MUFU.EX2 R67, R67 ;  /* 0x0000004300437308 */ /* 0x000e220000000800 */
[----:B-1----:R-:W-:-:S07]  /*9920*/  FADD.FTZ R7, R34, R7 ;  /* 0x0000000722077221 */ /* 0x002fce0000010000 */
[----:B------:R-:W-:Y:S08]  /*9930*/  MUFU.EX2 R162, R162 ;  /* 0x000000a200a27308 */ /* 0x000ff00000000800 */
[----:B------:R-:W1:Y:S01]  /*9940*/  MUFU.EX2 R36, R85 ;  /* 0x0000005500247308 */ /* 0x000e620000000800 */
[C---:B0-----:R-:W-:Y:S01]  /*9950*/  FADD.FTZ R7, R67.reuse, R7 ;  /* 0x0000000743077221 */ /* 0x041fe20000010000 */
[----:B------:R-:W-:Y:S01]  /*9960*/  F2FP.F16.F32.PACK_AB R161, R67, R34 ;  /* 0x0000002243a1723e */ /* 0x000fe200000000ff */
[----:B------:R-:W-:-:S02]  /*9970*/  WARPGROUP.DEPBAR.LE gsb0, 0x0 ;  /* 0x00008000000079c5 */ /* 0x000fc40000010000 */
[----:B------:R-:W-:-:S03]  /*9980*/  WARPGROUP.ARRIVE ;  /* 0x00000000000079c5 */ /* 0x000fc60000000000 */
[----:B------:R-:W-:Y:S03]  /*9990*/  MUFU.EX2 R61, R61 ;  /* 0x0000003d003d7308 */ /* 0x000fe60000000800 */
[----:B------:R-:W-:Y:S05]  /*99a0*/  HGMMA.64x128x16.F32 R88, R152, gdesc[UR8].tnspB, R88, gsb0 ;  /* 0x41e0000898587df0 */ /* 0x000fea0008000858 */
[----:B------:R-:W0:Y:S01]  /*99b0*/  MUFU.EX2 R71, R71 ;  /* 0x0000004700477308 */ /* 0x000e220000000800 */
[----:B-1----:R-:W-:-:S07]  /*99c0*/  FADD.FTZ R7, R36, R7 ;  /* 0x0000000724077221 */ /* 0x002fce0000010000 */
[----:B------:R1:W2:Y:S08]  /*99d0*/  MUFU.EX2 R38, R169 ;  /* 0x000000a900267308 */ /* 0x0002b00000000800 */
[----:B------:R-:W3:Y:S01]  /*99e0*/  MUFU.EX2 R65, R65 ;  /* 0x0000004100417308 */ /* 0x000ee20000000800 */
[----:B-1----:R-:W-:Y:S01]  /*99f0*/  F2FP.F16.F32.PACK_AB R169, R24, R13 ;  /* 0x0000000d18a9723e */ /* 0x002fe200000000ff */
[C---:B0-----:R-:W-:Y:S01]  /*9a00*/  FADD.FTZ R7, R71.reuse, R7 ;  /* 0x0000000747077221 */ /* 0x041fe20000010000 */
[----:B------:R-:W-:-:S05]  /*9a10*/  F2FP.F16.F32.PACK_AB R163, R71, R36 ;  /* 0x0000002447a3723e */ /* 0x000fca00000000ff */
[----:B------:R-:W0:Y:S01]  /*9a20*/  MUFU.EX2 R75, R75 ;  /* 0x0000004b004b7308 */ /* 0x000e220000000800 */
[----:B--2---:R-:W-:-:S07]  /*9a30*/  FADD.FTZ R7, R38, R7 ;  /* 0x0000000726077221 */ /* 0x004fce0000010000 */
[----:B------:R-:W-:Y:S01]  /*9a40*/  MUFU.EX2 R14, R14 ;  /* 0x0000000e000e7308 */ /* 0x000fe20000000800 */
[----:B---3--:R-:W-:-:S07]  /*9a50*/  F2FP.F16.F32.PACK_AB R156, R65, R12 ;  /* 0x0000000c419c723e */ /* 0x008fce00000000ff */
[----:B------:R-:W1:Y:S01]  /*9a60*/  MUFU.EX2 R69, R69 ;  /* 0x0000004500457308 */ /* 0x000e620000000800 */
[C---:B0-----:R-:W-:Y:S01]  /*9a70*/  FADD.FTZ R7, R75.reuse, R7 ;  /* 0x000000074b077221 */ /* 0x041fe20000010000 */
[----:B------:R-:W-:-:S06]  /*9a80*/  F2FP.F16.F32.PACK_AB R157, R75, R38 ;  /* 0x000000264b9d723e */ /* 0x000fcc00000000ff */
[----:B------:R-:W-:Y:S08]  /*9a90*/  MUFU.EX2 R79, R79 ;  /* 0x0000004f004f7308 */ /* 0x000ff00000000800 */
[----:B------:R-:W-:Y:S01]  /*9aa0*/  MUFU.EX2 R24, R219 ;  /* 0x000000db00187308 */ /* 0x000fe20000000800 */
[----:B-1----:R-:W-:-:S07]  /*9ab0*/  F2FP.F16.F32.PACK_AB R158, R69, R14 ;  /* 0x0000000e459e723e */ /* 0x002fce00000000ff */
[----:B------:R-:W0:Y:S08]  /*9ac0*/  MUFU.EX2 R73, R73 ;  /* 0x0000004900497308 */ /* 0x000e300000000800 */
[----:B------:R-:W1:Y:S08]  /*9ad0*/  MUFU.EX2 R83, R83 ;  /* 0x0000005300537308 */ /* 0x000e700000000800 */
[----:B------:R-:W2:Y:S01]  /*9ae0*/  MUFU.EX2 R81, R81 ;  /* 0x0000005100517308 */ /* 0x000ea20000000800 */
[----:B------:R-:W-:-:S02]  /*9af0*/  WARPGROUP.DEPBAR.LE gsb0, 0x0 ;  /* 0x00008000000079c5 */ /* 0x000fc40000010000 */
[----:B------:R3:W-:Y:S05]  /*9b00*/  @!P1 SYNCS.ARRIVE.TRANS64.RED.A1T0 RZ, [R21+URZ], RZ ;  /* 0x000000ff15ff99a7 */ /* 0x0007ea000810043f */
[----:B------:R-:W-:Y:S01]  /*9b10*/  MUFU.EX2 R155, R26 ;  /* 0x0000001a009b7308 */ /* 0x000fe20000000800 */
[----:B0-----:R-:W-:Y:S02]  /*9b20*/  F2FP.F16.F32.PACK_AB R152, R73, R16 ;  /* 0x000000104998723e */ /* 0x001fe400000000ff */
[----:B-1----:R-:W-:Y:S02]  /*9b30*/  F2FP.F16.F32.PACK_AB R153, R83, R24 ;  /* 0x000000185399723e */ /* 0x002fe400000000ff */
[----:B--2---:R-:W-:Y:S01]  /*9b40*/  F2FP.F16.F32.PACK_AB R154, R81, R20 ;  /* 0x00000014519a723e */ /* 0x004fe200000000ff */
[----:B---3--:R-:W-:-:S04]  /*9b50*/  IMAD.U32 R21, RZ, RZ, UR7 ;  /* 0x00000007ff157e24 */ /* 0x008fc8000f8e00ff */
[----:B------:R-:W-:-:S05]  /*9b60*/  @!P1 VIADD R21, R21, 0x34860 ;  /* 0x0003486015159836 */ /* 0x000fca0000000000 */
[----:B------:R-:W-:-:S04]  /*9b70*/  @!P1 PRMT R21, RZ, 0x654, R21 ;  /* 0x00000654ff159816 */ /* 0x000fc80000000015 */
[----:B------:R0:W-:Y:S02]  /*9b80*/  @!P1 SYNCS.ARRIVE.TRANS64.RED.A1T0 RZ, [R21+URZ], RZ ;  /* 0x000000ff15ff99a7 */ /* 0x0001e4000810043f */
[----:B0-----:R-:W-:-:S04]  /*9b90*/  FADD.FTZ R21, R191, R28 ;  /* 0x0000001cbf157221 */ /* 0x001fc80000010000 */
[----:B------:R-:W-:Y:S01]  /*9ba0*/  FADD.FTZ R28, R170, R21 ;  /* 0x00000015aa1c7221 */ /* 0x000fe20000010000 */
[----:B------:R-:W-:-:S03]  /*9bb0*/  F2FP.F16.F32.PACK_AB R170, R193, R170 ;  /* 0x000000aac1aa723e */ /* 0x000fc600000000ff */
[----:B------:R-:W-:Y:S02]  /*9bc0*/  FADD.FTZ R21, R193, R28 ;  /* 0x0000001cc1157221 */ /* 0x000fe40000010000 */
[----:B------:R0:W1:Y:S02]  /*9bd0*/  MUFU.EX2 R28, R171 ;  /* 0x000000ab001c7308 */ /* 0x0000640000000800 */
[----:B------:R-:W-:Y:S01]  /*9be0*/  FADD.FTZ R6, R164, R21 ;  /* 0x00000015a4067221 */ /* 0x000fe20000010000 */
[----:B------:R-:W-:-:S03]  /*9bf0*/  F2FP.F16.F32.PACK_AB R164, R55, R164 ;  /* 0x000000a437a4723e */ /* 0x000fc600000000ff */
[----:B------:R-:W-:Y:S01]  /*9c00*/  FADD.FTZ R21, R55, R6 ;  /* 0x0000000637157221 */ /* 0x000fe20000010000 */
[----:B0-----:R-:W-:-:S03]  /*9c10*/  F2FP.F16.F32.PACK_AB R171, R22, R9 ;  /* 0x0000000916ab723e */ /* 0x001fc600000000ff */
[----:B------:R-:W-:Y:S01]  /*9c20*/  FADD.FTZ R6, R166, R21 ;  /* 0x00000015a6067221 */ /* 0x000fe20000010000 */
[----:B------:R-:W0:Y:S01]  /*9c30*/  MUFU.EX2 R22, R221 ;  /* 0x000000dd00167308 */ /* 0x000e220000000800 */
[C---:B------:R-:W-:Y:S02]  /*9c40*/  F2FP.F16.F32.PACK_AB R166, R57.reuse, R166 ;  /* 0x000000a639a6723e */ /* 0x040fe400000000ff */
[----:B------:R-:W-:Y:S01]  /*9c50*/  FADD.FTZ R21, R57, R6 ;  /* 0x0000000639157221 */ /* 0x000fe20000010000 */
[----:B-1----:R-:W-:-:S03]  /*9c60*/  FADD.FTZ R7, R28, R7 ;  /* 0x000000071c077221 */ /* 0x002fc60000010000 */
[----:B------:R-:W-:Y:S01]  /*9c70*/  FADD.FTZ R6, R160, R21 ;  /* 0x00000015a0067221 */ /* 0x000fe20000010000 */
[----:B------:R-:W-:Y:S01]  /*9c80*/  F2FP.F16.F32.PACK_AB R160, R59, R160 ;  /* 0x000000a03ba0723e */ /* 0x000fe200000000ff */
[----:B------:R-:W-:Y:S02]  /*9c90*/  FADD.FTZ R7, R79, R7 ;  /* 0x000000074f077221 */ /* 0x000fe40000010000 */
[----:B------:R-:W-:Y:S01]  /*9ca0*/  FADD.FTZ R13, R59, R6 ;  /* 0x000000063b0d7221 */ /* 0x000fe20000010000 */
[----:B------:R-:W-:Y:S01]  /*9cb0*/  F2FP.F16.F32.PACK_AB R159, R79, R28 ;  /* 0x0000001c4f9f723e */ /* 0x000fe200000000ff */
[----:B------:R-:W-:Y:S02]  /*9cc0*/  FADD.FTZ R7, R24, R7 ;  /* 0x0000000718077221 */ /* 0x000fe40000010000 */
[----:B------:R-:W-:Y:S01]  /*9cd0*/  FADD.FTZ R6, R162, R13 ;  /* 0x0000000da2067221 */ /* 0x000fe20000010000 */
[----:B------:R-:W-:Y:S01]  /*9ce0*/  F2FP.F16.F32.PACK_AB R162, R61, R162 ;  /* 0x000000a23da2723e */ /* 0x000fe200000000ff */
[----:B------:R-:W-:-:S02]  /*9cf0*/  FADD.FTZ R7, R83, R7 ;  /* 0x0000000753077221 */ /* 0x000fc40000010000 */
[----:B------:R-:W-:Y:S02]  /*9d00*/  FADD.FTZ R9, R61, R6 ;  /* 0x000000063d097221 */ /* 0x000fe40000010000 */
[----:B0-----:R-:W-:Y:S02]  /*9d10*/  FADD.FTZ R8, R22, R7 ;  /* 0x0000000716087221 */ /* 0x001fe40000010000 */
        /* <DEDUP_REMOVED lines=10> */
[C---:B------:R-:W-:Y:S01]  /*9dc0*/  FADD.FTZ R6, R155.reuse, R8 ;  /* 0x000000089b067221 */ /* 0x040fe20000010000 */
[----:B------:R-:W-:Y:S01]  /*9dd0*/  F2FP.F16.F32.PACK_AB R155, R155, R22 ;  /* 0x000000169b9b723e */ /* 0x000fe200000000ff */
[----:B------:R-:W-:Y:S01]  /*9de0*/  IMAD.MOV.U32 R8, RZ, RZ, R11 ;  /* 0x000000ffff087224 */ /* 0x000fe200078e000b */
[----:B------:R-:W-:Y:S06]  /*9df0*/  @P2 BRA `(.L_x_2066) ;  /* 0xffffffd400ec2947 */ /* 0x000fec000383ffff */
.L_x_2057:
        /* <DEDUP_REMOVED lines=67> */
.L_x_2067:
[----:B------:R-:W-:Y:S01]  /*a230*/  ULEA UR5, UR37, UR36, 0x3 ;  /* 0x0000002425057291 */ /* 0x000fe2000f8e183f */
[----:B------:R-:W-:-:S08]  /*a240*/  SHF.L.U32 R3, R3, 0x1f, RZ ;  /* 0x0000001f03037819 */ /* 0x000fd000000006ff */
[----:B------:R0:W1:Y:S01]  /*a250*/  SYNCS.PHASECHK.TRANS64.TRYWAIT P2, [UR5+0x34850], R3 ;  /* 0x03485003ff0075a7 */ /* 0x0000620008040145 */
[----:B------:R-:W-:Y:S05]  /*a260*/  @!P0 BRA `(.L_x_2068) ;  /* 0x0000000000048947 */ /* 0x000fea0003800000 */
[----:B------:R-:W-:Y:S01]  /*a270*/  BPT.TRAP 0x1 ;  /* 0x000000040000795c */ /* 0x000fe20000300000 */
.L_x_2068:
[----:B-1----:R-:W-:Y:S05]  /*a280*/  @P2 BRA `(.L_x_2069) ;  /* 0x0000000000082947 */ /* 0x002fea0003800000 */
[----:B------:R-:W1:Y:S02]  /*a290*/  SYNCS.PHASECHK.TRANS64.TRYWAIT P0, [UR5+0x34850], R3 ;  /* 0x03485003ff0075a7 */ /* 0x000e640008000145 */
[----:B-1----:R-:W-:Y:S05]  /*a2a0*/  @!P0 BRA `(.L_x_2070) ;  /* 0x00000060008c8947 */ /* 0x002fea0003800000 */
.L_x_2069:
        /* <DEDUP_REMOVED lines=9> */
[----:B------:R-:W-:Y:S01]  /*a340*/  IMAD.MOV.U32 R2, RZ, RZ, -0x800000 ;  /* 0xff800000ff027424 */ /* 0x000fe200078e00ff */
[----:B------:R-:W-:-:S02]  /*a350*/  ULOP3.LUT UR4, UR36, 0x4000000, URZ, 0xfc, !UPT ;  /* 0x0400000024047892 */ /* 0x000fc4000f8efc3f */
[----:B------:R-:W-:Y:S02]  /*a360*/  @!P1 PRMT R9, RZ, 0x654, R9 ;  /* 0x00000654ff099816 */ /* 0x000fe40000000009 */
[----:B------:R-:W-:-:S07]  /*a370*/  ULEA UR4, UR37, UR4, 0xb ;  /* 0x0000000425047291 */ /* 0x000fce000f8e583f */
[----:B------:R-:W-:Y:S02]  /*a380*/  UMOV UR6, UR4 ;  /* 0x0000000400067c82 */ /* 0x000fe40008000000 */
[----:B------:R-:W-:Y:S01]  /*a390*/  HGMMA.64x128x16.F32 R24, R180, gdesc[UR4].tnspB, R24, gsb0 ;  /* 0x41e00004b4187df0 */ /* 0x000fe20008000818 */
[----:B------:R-:W-:Y:S01]  /*a3a0*/  UIADD3 UR6, UR4, 0x80, URZ ;  /* 0x0000008004067890 */ /* 0x000fe2000fffe03f */
[----:B-1----:R-:W-:Y:S01]  /*a3b0*/  FADD.FTZ R0, R0, R7 ;  /* 0x0000000700007221 */ /* 0x002fe20000010000 */
[----:B------:R-:W-:Y:S01]  /*a3c0*/  UMOV UR7, 0x40000040 ;  /* 0x4000004000077882 */ /* 0x000fe20000000000 */
[----:B0-----:R-:W-:Y:S01]  /*a3d0*/  FADD.FTZ R4, R3, R6 ;  /* 0x0000000603047221 */ /* 0x001fe20000010000 */
[----:B------:R-:W-:Y:S02]  /*a3e0*/  IMAD.MOV.U32 R6, RZ, RZ, RZ ;  /* 0x000000ffff067224 */ /* 0x000fe400078e00ff */
[----:B------:R-:W0:Y:S04]  /*a3f0*/  SHFL.BFLY PT, R3, R0, 0x1, 0x1f ;  /* 0x0c201f0000037f89 */ /* 0x000e2800000e0000 */
[----:B------:R-:W1:Y:S01]  /*a400*/  SHFL.BFLY PT, R5, R4, 0x1, 0x1f ;  /* 0x0c201f0004057f89 */ /* 0x000e6200000e0000 */
[----:B0-----:R-:W-:Y:S01]  /*a410*/  FADD.FTZ R12, R0, R3 ;  /* 0x00000003000c7221 */ /* 0x001fe20000010000 */
[----:B------:R-:W-:-:S02]  /*a420*/  MOV R3, RZ ;  /* 0x000000ff00037202 */ /* 0x000fc40000000f00 */
[----:B------:R-:W-:Y:S01]  /*a430*/  MOV R0, 0xff800000 ;  /* 0xff80000000007802 */ /* 0x000fe20000000f00 */
        /* <DEDUP_REMOVED lines=114> */
.L_x_2040:
[----:B------:R-:W-:Y:S05]  /*ab60*/  @P0 BRA `(.L_x_2071) ;  /* 0x0000001400340947 */ /* 0x000fea0003800000 */
[----:B------:R-:W1:Y:S01]  /*ab70*/  S2R R3, SR_TID.X ;  /* 0x0000000000037919 */ /* 0x000e620000002100 */
[----:B------:R-:W2:Y:S01]  /*ab80*/  LDC R17, c[0x0][0xbe8] ;  /* 0x0002fa00ff117b82 */ /* 0x000ea20000000800 */
[----:B------:R-:W-:Y:S01]  /*ab90*/  SHF.R.S32.HI R11, RZ, 0x1f, R18 ;  /* 0x0000001fff0b7819 */ /* 0x000fe20000011412 */
[----:B------:R-:W-:Y:S01]  /*aba0*/  ULDC.64 UR4, c[0x0][0xbd0] ;  /* 0x0002f40000047ab9 */ /* 0x000fe20000000a00 */
[----:B------:R-:W3:Y:S01]  /*abb0*/  S2R R16, SR_CTAID.X ;  /* 0x0000000000107919 */ /* 0x000ee20000002500 */
[----:B------:R-:W-:Y:S01]  /*abc0*/  ULDC.64 UR6, c[0x0][0xb38] ;  /* 0x0002ce0000067ab9 */ /* 0x000fe20000000a00 */
[----:B------:R-:W-:Y:S03]  /*abd0*/  BSSY B0, `(.L_x_2072) ;  /* 0x00000e2000007945 */ /* 0x000fe60003800000 */
[----:B------:R-:W4:Y:S08]  /*abe0*/  S2UR UR9, SR_CTAID.Z ;  /* 0x00000000000979c3 */ /* 0x000f300000002700 */
[----:B------:R-:W5:Y:S08]  /*abf0*/  LDC.64 R20, c[0x0][0xbd8] ;  /* 0x0002f600ff147b82 */ /* 0x000f700000000a00 */
[----:B------:R-:W-:Y:S01]  /*ac00*/  BAR.SYNC.DEFER_BLOCKING 0x1, 0x100 ;  /* 0x0044000000007b1d */ /* 0x000fe20000010000 */
[----:B--2---:R-:W-:-:S07]  /*ac10*/  ISETP.NE.AND P0, PT, R17, 0x1, PT ;  /* 0x000000011100780c */ /* 0x004fce0003f05270 */
[----:B------:R-:W2:Y:S01]  /*ac20*/  S2UR UR8, SR_CTAID.Y ;  /* 0x00000000000879c3 */ /* 0x000ea20000002600 */
[----:B-1----:R-:W-:-:S07]  /*ac30*/  VIADD R3, R3, 0xffffff80 ;  /* 0xffffff8003037836 */ /* 0x002fce0000000000 */
[----:B------:R-:W2:Y:S01]  /*ac40*/  LDC R19, c[0x0][0xc50] ;  /* 0x00031400ff137b82 */ /* 0x000ea20000000800 */
[----:B0-----:R-:W-:-:S04]  /*ac50*/  SHF.R.S32.HI R4, RZ, 0x1f, R3 ;  /* 0x0000001fff047819 */ /* 0x001fc80000011403 */
[----:B------:R-:W-:-:S03]  /*ac60*/  LEA.HI R5, R4, R3, RZ, 0x7 ;  /* 0x0000000304057211 */ /* 0x000fc600078f38ff */
[----:B------:R-:W0:Y:S01]  /*ac70*/  LDC.64 R22, c[0x0][0xb40] ;  /* 0x0002d000ff167b82 */ /* 0x000e220000000a00 */
[----:B------:R-:W-:Y:S02]  /*ac80*/  LEA.HI R4, R4, R3, RZ, 0x2 ;  /* 0x0000000304047211 */ /* 0x000fe400078f10ff */
[----:B------:R-:W-:Y:S02]  /*ac90*/  LOP3.LUT R6, R5, 0xffffff80, RZ, 0xc0, !PT ;  /* 0xffffff8005067812 */ /* 0x000fe400078ec0ff */
[----:B------:R-:W-:-:S03]  /*aca0*/  LOP3.LUT R4, R4, 0xfffffffc, RZ, 0xc0, !PT ;  /* 0xfffffffc04047812 */ /* 0x000fc600078ec0ff */
[C---:B------:R-:W-:Y:S01]  /*acb0*/  IMAD.IADD R88, R3.reuse, 0x1, -R6 ;  /* 0x0000000103587824 */ /* 0x040fe200078e0a06 */
[----:B------:R-:W-:Y:S01]  /*acc0*/  SHF.R.S32.HI R6, RZ, 0x7, R5 ;  /* 0x00000007ff067819 */ /* 0x000fe20000011405 */
[----:B------:R-:W1:Y:S01]  /*acd0*/  @P0 LDC R13, c[0x0][0xbec] ;  /* 0x0002fb00ff0d0b82 */ /* 0x000e620000000800 */
[----:B------:R-:W-:Y:S02]  /*ace0*/  IADD3 R10, R3, -R4, RZ ;  /* 0x80000004030a7210 */ /* 0x000fe40007ffe0ff */
[----:B------:R-:W-:Y:S02]  /*acf0*/  SHF.R.S32.HI R7, RZ, 0x1f, R88 ;  /* 0x0000001fff077819 */ /* 0x000fe40000011458 */
[----:B------:R-:W-:Y:S02]  /*ad00*/  LEA.HI R3, R5, R6, RZ, 0x1 ;  /* 0x0000000605037211 */ /* 0x000fe400078f08ff */
[CC--:B------:R-:W-:Y:S01]  /*ad10*/  LEA.HI R89, R7.reuse, R88.reuse, RZ, 0x2 ;  /* 0x0000005807597211 */ /* 0x0c0fe200078f10ff */
[----:B------:R-:W1:Y:S01]  /*ad20*/  @P0 LDC R91, c[0x0][0xbec] ;  /* 0x0002fb00ff5b0b82 */ /* 0x000e620000000800 */
[----:B------:R-:W-:-:S02]  /*ad30*/  LEA.HI R7, R7, R88, RZ, 0x5 ;  /* 0x0000005807077211 */ /* 0x000fc400078f28ff */
[--C-:B------:R-:W-:Y:S02]  /*ad40*/  SHF.R.S32.HI R8, RZ, 0x2, R89.reuse ;  /* 0x00000002ff087819 */ /* 0x100fe40000011459 */
[----:B------:R-:W-:Y:S02]  /*ad50*/  SHF.R.S32.HI R9, RZ, 0x1f, R89 ;  /* 0x0000001fff097819 */ /* 0x000fe40000011459 */
[----:B------:R-:W-:Y:S01]  /*ad60*/  LOP3.LUT R3, R3, 0x3fffffe, RZ, 0xc0, !PT ;  /* 0x03fffffe03037812 */ /* 0x000fe200078ec0ff */
[----:B------:R-:W1:Y:S01]  /*ad70*/  @P0 LDC R15, c[0x0][0xbf0] ;  /* 0x0002fc00ff0f0b82 */ /* 0x000e620000000800 */
[----:B------:R-:W-:Y:S02]  /*ad80*/  LEA.HI R9, R9, R8, RZ, 0x3 ;  /* 0x0000000809097211 */ /* 0x000fe400078f18ff */
[----:B------:R-:W-:Y:S01]  /*ad90*/  SHF.R.S32.HI R7, RZ, 0x5, R7 ;  /* 0x00000005ff077819 */ /* 0x000fe20000011407 */
[----:B------:R-:W-:Y:S01]  /*ada0*/  IMAD.IADD R3, R6, 0x1, -R3 ;  /* 0x0000000106037824 */ /* 0x000fe200078e0a03 */
[----:B------:R-:W-:-:S02]  /*adb0*/  LOP3.LUT R9, R9, 0xfffffff8, RZ, 0xc0, !PT ;  /* 0xfffffff809097812 */ /* 0x000fc400078ec0ff */
[----:B------:R-:W-:Y:S01]  /*adc0*/  LEA.HI R5, R10, R10, RZ, 0x1 ;  /* 0x0000000a0a057211 */ /* 0x000fe200078f08ff */
[----:B------:R-:W1:Y:S01]  /*add0*/  @P0 LDC R14, c[0x0][0xbf0] ;  /* 0x0002fc00ff0e0b82 */ /* 0x000e620000000800 */
[----:B------:R-:W-:Y:S01]  /*ade0*/  LOP3.LUT R89, R89, 0x7ffffffc, RZ, 0xc0, !PT ;  /* 0x7ffffffc59597812 */ /* 0x000fe200078ec0ff */
[----:B------:R-:W-:Y:S01]  /*adf0*/  IMAD.IADD R4, R8, 0x1, -R9 ;  /* 0x0000000108047824 */ /* 0x000fe200078e0a09 */
[----:B------:R-:W-:-:S03]  /*ae00*/  LOP3.LUT R5, R5, 0x1ffffffe, RZ, 0xc0, !PT ;  /* 0x1ffffffe05057812 */ /* 0x000fc600078ec0ff */
[----:B------:R-:W-:Y:S01]  /*ae10*/  IMAD R4, R7, 0x10, R4 ;  /* 0x0000001007047824 */ /* 0x000fe200078e0204 */
[----:B------:R-:W-:Y:S01]  /*ae20*/  IADD3 R8, R10, -R5, RZ ;  /* 0x800000050a087210 */ /* 0x000fe20007ffe0ff */
[----:B------:R-:W-:Y:S02]  /*ae30*/  IMAD R7, R11, UR4, RZ ;  /* 0x000000040b077c24 */ /* 0x000fe4000f8e02ff */
[----:B------:R-:W-:Y:S02]  /*ae40*/  IMAD R3, R3, 0x40, R4 ;  /* 0x0000004003037824 */ /* 0x000fe400078e0204 */
[----:B------:R-:W-:Y:S01]  /*ae50*/  IMAD.WIDE.U32 R4, R18, UR4, RZ ;  /* 0x0000000412047c25 */ /* 0x000fe2000f8e00ff */
[----:B----4-:R-:W-:-:S03]  /*ae60*/  USHF.R.S32.HI UR4, URZ, 0x1f, UR9 ;  /* 0x0000001f3f047899 */ /* 0x010fc60008011409 */
[----:B------:R-:W-:Y:S02]  /*ae70*/  IMAD R9, R18, UR5, R7 ;  /* 0x0000000512097c24 */ /* 0x000fe4000f8e0207 */
[----:B------:R-:W-:Y:S02]  /*ae80*/  IMAD R11, R11, UR6, RZ ;  /* 0x000000060b0b7c24 */ /* 0x000fe4000f8e02ff */
[----:B------:R-:W-:Y:S02]  /*ae90*/  IMAD R8, R8, 0x8, R3 ;  /* 0x0000000808087824 */ /* 0x000fe400078e0203 */
[----:B------:R-:W-:Y:S02]  /*aea0*/  IMAD.IADD R5, R5, 0x1, R9 ;  /* 0x0000000105057824 */ /* 0x000fe400078e0209 */
[----:B------:R-:W-:Y:S01]  /*aeb0*/  IMAD.WIDE.U32 R6, R18, UR6, RZ ;  /* 0x0000000612067c25 */ /* 0x000fe2000f8e00ff */
[----:B---3--:R-:W-:-:S03]  /*aec0*/  LEA R8, R16, R8, 0x7 ;  /* 0x0000000810087211 */ /* 0x008fc600078e38ff */
[----:B------:R-:W-:Y:S01]  /*aed0*/  IMAD R9, R18, UR7, R11 ;  /* 0x0000000712097c24 */ /* 0x000fe2000f8e020b */
[----:B------:R-:W-:Y:S01]  /*aee0*/  ULDC.64 UR6, c[0x0][0xb48] ;  /* 0x0002d20000067ab9 */ /* 0x000fe20000000a00 */
[C---:B-----5:R-:W-:Y:S02]  /*aef0*/  IMAD R10, R20.reuse, UR4, RZ ;  /* 0x00000004140a7c24 */ /* 0x060fe4000f8e02ff */
[----:B------:R-:W-:Y:S02]  /*af00*/  IMAD.MOV R18, RZ, RZ, -R18 ;  /* 0x000000ffff127224 */ /* 0x000fe400078e0a12 */
[----:B------:R-:W-:Y:S02]  /*af10*/  IMAD R11, R21, UR9, R10 ;  /* 0x00000009150b7c24 */ /* 0x000fe4000f8e020a */
[----:B------:R-:W-:-:S04]  /*af20*/  IMAD.WIDE.U32 R4, R20, UR9, R4 ;  /* 0x0000000914047c25 */ /* 0x000fc8000f8e0004 */
[----:B0-----:R-:W-:Y:S01]  /*af30*/  IMAD R12, R22, UR4, RZ ;  /* 0x00000004160c7c24 */ /* 0x001fe2000f8e02ff */
[----:B------:R-:W-:Y:S01]  /*af40*/  IADD3 R5, R5, R11, RZ ;  /* 0x0000000b05057210 */ /* 0x000fe20007ffe0ff */
[----:B--2---:R-:W-:Y:S01]  /*af50*/  IMAD R19, R19, R18, UR8 ;  /* 0x0000000813137e24 */ /* 0x004fe2000f8e0212 */
[----:B------:R-:W-:Y:S01]  /*af60*/  ULDC.64 UR4, c[0x0][0xbe0] ;  /* 0x0002f80000047ab9 */ /* 0x000fe20000000a00 */
[----:B------:R-:W-:Y:S02]  /*af70*/  IMAD.IADD R7, R7, 0x1, R9 ;  /* 0x0000000107077824 */ /* 0x000fe400078e0209 */
[----:B-1----:R-:W-:-:S04]  /*af80*/  @P0 IMAD.HI.U32 R10, R8, R13, RZ ;  /* 0x0000000d080a0227 */ /* 0x002fc800078e00ff */
[----:B------:R-:W-:Y:S01]  /*af90*/  IMAD R13, R23, UR9, R12 ;  /* 0x00000009170d7c24 */ /* 0x000fe2000f8e020c */
[----:B------:R-:W-:Y:S01]  /*afa0*/  SHF.R.S32.HI R12, RZ, 0x1f, R19 ;  /* 0x0000001fff0c7819 */ /* 0x000fe20000011413 */
[----:B------:R-:W-:Y:S01]  /*afb0*/  IMAD.WIDE.U32 R6, R22, UR9, R6 ;  /* 0x0000000916067c25 */ /* 0x000fe2000f8e0006 */
[----:B------:R-:W-:-:S03]  /*afc0*/  ULDC.64 UR8, c[0x0][0xb28] ;  /* 0x0002ca0000087ab9 */ /* 0x000fc60000000a00 */
        /* <DEDUP_REMOVED lines=10> */
[----:B------:R-:W-:Y:S01]  /*b070*/  IMAD R15, R19, UR7, R13 ;  /* 0x00000007130f7c24 */ /* 0x000fe2000f8e020d */
[--C-:B------:R-:W-:Y:S01]  /*b080*/  SHF.R.S32.HI R13, RZ, 0x1f, R9.reuse ;  /* 0x0000001fff0d7819 */ /* 0x100fe20000011409 */
[----:B------:R-:W-:Y:S01]  /*b090*/  IMAD.MOV R9, RZ, RZ, -R9 ;  /* 0x000000ffff097224 */ /* 0x000fe200078e0a09 */
[----:B------:R-:W-:Y:S01]  /*b0a0*/  IADD3 R14, -R11, RZ, RZ ;  /* 0x000000ff0b0e7210 */ /* 0x000fe20007ffe1ff */
[----:B------:R-:W-:Y:S01]  /*b0b0*/  IMAD R12, R19, UR5, R10 ;  /* 0x00000005130c7c24 */ /* 0x000fe2000f8e020a */
[----:B------:R-:W-:Y:S01]  /*b0c0*/  SHF.R.S32.HI R10, RZ, 0x1f, R11 ;  /* 0x0000001fff0a7819 */ /* 0x000fe2000001140b */
[----:B------:R-:W-:Y:S01]  /*b0d0*/  IMAD R9, R17, R9, R8 ;  /* 0x0000000911097224 */ /* 0x000fe200078e0208 */
[----:B------:R-:W-:Y:S01]  /*b0e0*/  ULDC.64 UR4, c[0x0][0xb30] ;  /* 0x0002cc0000047ab9 */ /* 0x000fe20000000a00 */
[----:B------:R-:W-:Y:S01]  /*b0f0*/  IMAD.WIDE.U32 R6, R19, UR6, R6 ;  /* 0x0000000613067c25 */ /* 0x000fe2000f8e0006 */
[----:B------:R-:W-:Y:S01]  /*b100*/  IADD3.X R5, R13, R5, R12, P0, !PT ;  /* 0x000000050d057210 */ /* 0x000fe200007fe40c */
[----:B------:R-:W-:-:S02]  /*b110*/  ULDC.64 UR6, c[0x0][0xbc8] ;  /* 0x0002f20000067ab9 */ /* 0x000fc40000000a00 */
        /* <DEDUP_REMOVED lines=21> */
[----:B------:R-:W-:Y:S01]  /*b270*/  IADD3 R5, R7, R15, RZ ;  /* 0x0000000f07057210 */ /* 0x000fe20007ffe0ff */
[----:B------:R-:W-:Y:S01]  /*b280*/  IMAD R3, R16, 0x80, R3 ;  /* 0x0000008010037824 */ /* 0x000fe200078e0203 */
[----:B------:R-:W-:Y:S01]  /*b290*/  LEA R20, P1, R6, UR8, 0x2 ;  /* 0x0000000806147c11 */ /* 0x000fe2000f8210ff */
[----:B0-----:R-:W-:Y:S01]  /*b2a0*/  ULEA UR4, UR5, UR4, 0x18 ;  /* 0x0000000405047291 */ /* 0x001fe2000f8ec03f */
[----:B------:R-:W-:Y:S01]  /*b2b0*/  LEA.HI.X R9, R4, UR7, R9, 0x2, P0 ;  /* 0x0000000704097c11 */ /* 0x000fe200080f1409 */
[----:B------:R-:W-:Y:S01]  /*b2c0*/  IMAD R16, R17, UR6, RZ ;  /* 0x0000000611107c24 */ /* 0x000fe2000f8e02ff */
[----:B------:R-:W-:Y:S01]  /*b2d0*/  LEA.HI.X R22, R6, UR9, R5, 0x2, P1 ;  /* 0x0000000906167c11 */ /* 0x000fe200088f1405 */
[----:B------:R-:W-:Y:S01]  /*b2e0*/  SHFL.IDX PT, R4, R8, RZ, 0x1c1f ;  /* 0x001c1fff08047589 */ /* 0x000fe200000e0000 */
[C---:B------:R-:W-:Y:S01]  /*b2f0*/  LOP3.LUT P0, RZ, R88.reuse, 0x3, RZ, 0xc0, !PT ;  /* 0x0000000358ff7812 */ /* 0x040fe2000780c0ff */
        /* <DEDUP_REMOVED lines=24> */
[----:B------:R-:W-:Y:S01]  /*b480*/  ISETP.GE.AND P0, PT, R6, UR4, PT ;  /* 0x0000000406007c0c */ /* 0x000fe2000bf06270 */
[----:B------:R-:W-:Y:S01]  /*b490*/  VIADD R9, R19, 0x30 ;  /* 0x0000003013097836 */ /* 0x000fe20000000000 */
[----:B------:R-:W-:Y:S01]  /*b4a0*/  ISETP.GE.AND P1, PT, R7, UR4, PT ;  /* 0x0000000407007c0c */ /* 0x000fe2000bf26270 */
[C---:B------:R-:W-:Y:S01]  /*b4b0*/  VIADD R10, R19.reuse, 0x38 ;  /* 0x00000038130a7836 */ /* 0x040fe20000000000 */
[C---:B------:R-:W-:Y:S01]  /*b4c0*/  IADD3 R11, R19.reuse, 0x40, RZ ;  /* 0x00000040130b7810 */ /* 0x040fe20007ffe0ff */
[----:B------:R-:W-:Y:S01]  /*b4d0*/  VIADD R12, R19, 0x50 ;  /* 0x00000050130c7836 */ /* 0x000fe20000000000 */
[----:B------:R-:W-:-:S02]  /*b4e0*/  ISETP.GE.AND P4, PT, R9, UR4, PT ;  /* 0x0000000409007c0c */ /* 0x000fc4000bf86270 */
[----:B------:R-:W-:Y:S01]  /*b4f0*/  ISETP.GE.AND P5, PT, R10, UR4, PT ;  /* 0x000000040a007c0c */ /* 0x000fe2000bfa6270 */
[----:B---34-:R-:W-:Y:S01]  /*b500*/  @!P2 IMAD.WIDE R2, R19, 0x4, R14 ;  /* 0x000000041302a825 */ /* 0x018fe200078e020e */
[----:B------:R-:W-:Y:S02]  /*b510*/  ISETP.GE.AND P6, PT, R11, UR4, PT ;  /* 0x000000040b007c0c */ /* 0x000fe4000bfc6270 */
[----:B------:R-:W-:Y:S02]  /*b520*/  @!P3 LEA.HI R0, R0, R0, RZ, 0x1 ;  /* 0x000000000000b211 */ /* 0x000fe400078f08ff */
[----:B------:R0:W-:Y:S01]  /*b530*/  @!P2 ST.E.64 desc[UR42][R2.64], R24 ;  /* 0x000000180200a985 */ /* 0x0001e2000c101b2a */
[----:B------:R-:W-:Y:S02]  /*b540*/  @!P0 LEA.HI R6, R6, R6, RZ, 0x1 ;  /* 0x0000000606068211 */ /* 0x000fe400078f08ff */
[----:B------:R-:W-:Y:S02]  /*b550*/  @!P3 LOP3.LUT R5, R0, 0xfffffffe, RZ, 0xc0, !PT ;  /* 0xfffffffe0005b812 */ /* 0x000fe400078ec0ff */
[----:B------:R-:W-:-:S02]  /*b560*/  IADD3 R0, R19, 0x20, RZ ;  /* 0x0000002013007810 */ /* 0x000fc40007ffe0ff */
        /* <DEDUP_REMOVED lines=10> */
[----:B------:R-:W-:Y:S02]  /*b610*/  @!P2 LEA.HI R0, R0, R0, RZ, 0x1 ;  /* 0x000000000000a211 */ /* 0x000fe400078f08ff */
[----:B------:R-:W-:Y:S02]  /*b620*/  IADD3 R18, R19, 0x60, RZ ;  /* 0x0000006013127810 */ /* 0x000fe40007ffe0ff */
[----:B------:R0:W-:Y:S01]  /*b630*/  @!P0 ST.E.64 desc[UR42][R2.64], R32 ;  /* 0x0000002002008985 */ /* 0x0001e2000c101b2a */
[----:B------:R-:W-:Y:S02]  /*b640*/  @!P3 LEA.HI R8, R8, R8, RZ, 0x1 ;  /* 0x000000080808b211 */ /* 0x000fe400078f08ff */
[----:B-1----:R-:W-:Y:S02]  /*b650*/  @!P1 LOP3.LUT R5, R7, 0xfffffffe, RZ, 0xc0, !PT ;  /* 0xfffffffe07059812 */ /* 0x002fe400078ec0ff */
[----:B------:R-:W-:-:S02]  /*b660*/  @!P2 LOP3.LUT R7, R0, 0xfffffffe, RZ, 0xc0, !PT ;  /* 0xfffffffe0007a812 */ /* 0x000fc400078ec0ff */
        /* <DEDUP_REMOVED lines=8> */
[----:B0-----:R-:W-:Y:S02]  /*b6f0*/  @!P3 IMAD.WIDE R2, R9, 0x4, R14 ;  /* 0x000000040902b825 */ /* 0x001fe400078e020e */
[----:B------:R0:W-:Y:S02]  /*b700*/  @!P2 ST.E.64 desc[UR42][R6.64], R40 ;  /* 0x000000280600a985 */ /* 0x0001e4000c101b2a */
[----:B------:R-:W-:-:S02]  /*b710*/  VIADD R0, R19, 0x48 ;  /* 0x0000004813007836 */ /* 0x000fc40000000000 */
[--C-:B------:R-:W-:Y:S01]  /*b720*/  @!P5 IMAD.WIDE R8, R13, 0x4, R14.reuse ;  /* 0x000000040d08d825 */ /* 0x100fe200078e020e */
[----:B------:R2:W-:Y:S01]  /*b730*/  @!P3 ST.E.64 desc[UR42][R2.64], R44 ;  /* 0x0000002c0200b985 */ /* 0x0005e2000c101b2a */
[----:B------:R-:W-:Y:S02]  /*b740*/  ISETP.GE.AND P3, PT, R18, UR4, PT ;  /* 0x0000000412007c0c */ /* 0x000fe4000bf66270 */
[----:B------:R-:W-:Y:S01]  /*b750*/  VIADD R13, R19, 0x58 ;  /* 0x00000058130d7836 */ /* 0x000fe20000000000 */
[----:B------:R-:W-:Y:S01]  /*b760*/  ISETP.GE.AND P0, PT, R0, UR4, PT ;  /* 0x0000000400007c0c */ /* 0x000fe2000bf06270 */
[--C-:B-1----:R-:W-:Y:S01]  /*b770*/  @!P4 IMAD.WIDE R4, R11, 0x4, R14.reuse ;  /* 0x000000040b04c825 */ /* 0x102fe200078e020e */
[----:B------:R-:W-:Y:S02]  /*b780*/  @!P1 LEA.HI R12, R12, R12, RZ, 0x1 ;  /* 0x0000000c0c0c9211 */ /* 0x000fe400078f08ff */
        /* <DEDUP_REMOVED lines=38> */
.L_x_2073:
[----:B------:R-:W-:Y:S05]  /*b9f0*/  BSYNC B0 ;  /* 0x0000000000007941 */ /* 0x000fea0003800000 */
.L_x_2072:
[----:B------:R-:W-:Y:S01]  /*ba00*/  ISETP.GE.AND P0, PT, R17, R16, PT ;  /* 0x000000101100720c */ /* 0x000fe20003f06270 */
[----:B0-----:R0:W1:Y:S04]  /*ba10*/  SHFL.IDX PT, R13, R22, 0x1, 0x1c1f ;  /* 0x003c1f00160d7f89 */ /* 0x00106800000e0000 */
[----:B------:R0:W0:Y:S08]  /*ba20*/  SHFL.IDX PT, R12, R20, 0x1, 0x1c1f ;  /* 0x003c1f00140c7f89 */ /* 0x00003000000e0000 */
[----:B------:R-:W-:Y:S05]  /*ba30*/  @P0 BRA `(.L_x_2038) ;  /* 0x0000004800100947 */ /* 0x000fea0003800000 */
[----:B------:R-:W-:Y:S01]  /*ba40*/  ULDC UR4, c[0x0][0xac8] ;  /* 0x0002b20000047ab9 */ /* 0x000fe20000000800 */
[C---:B--2---:R-:W-:Y:S01]  /*ba50*/  IADD3 R0, R19.reuse, 0x8, RZ ;  /* 0x0000000813007810 */ /* 0x044fe20007ffe0ff */
[C---:B------:R-:W-:Y:S01]  /*ba60*/  VIADD R4, R19.reuse, 0x10 ;  /* 0x0000001013047836 */ /* 0x040fe20000000000 */
[C---:B------:R-:W-:Y:S01]  /*ba70*/  ISETP.GE.AND P0, PT, R19.reuse, UR4, PT ;  /* 0x0000000413007c0c */ /* 0x040fe2000bf06270 */
        /* <DEDUP_REMOVED lines=8> */
[----:B------:R-:W-:Y:S01]  /*bb00*/  VIADD R16, R19, 0x40 ;  /* 0x0000004013107836 */ /* 0x000fe20000000000 */
[----:B------:R-:W-:Y:S01]  /*bb10*/  ISETP.GE.AND P3, PT, R9, UR4, PT ;  /* 0x0000000409007c0c */ /* 0x000fe2000bf66270 */
[C---:B0-----:R-:W-:Y:S01]  /*bb20*/  VIADD R20, R19.reuse, 0x70 ;  /* 0x0000007013147836 */ /* 0x041fe20000000000 */
[----:B------:R-:W-:Y:S01]  /*bb30*/  ISETP.GE.AND P2, PT, R10, UR4, PT ;  /* 0x000000040a007c0c */ /* 0x000fe2000bf46270 */
[----:B-1----:R-:W-:Y:S01]  /*bb40*/  @!P0 IMAD.WIDE R2, R19, 0x4, R12 ;  /* 0x0000000413028825 */ /* 0x002fe200078e020c */
[----:B------:R-:W-:-:S02]  /*bb50*/  ISETP.GE.AND P1, PT, R11, UR4, PT ;  /* 0x000000040b007c0c */ /* 0x000fc4000bf26270 */
[----:B------:R-:W-:Y:S02]  /*bb60*/  @!P5 LEA.HI R0, R0, R0, RZ, 0x1 ;  /* 0x000000000000d211 */ /* 0x000fe400078f08ff */
[----:B------:R0:W-:Y:S01]  /*bb70*/  @!P0 ST.E.64 desc[UR42][R2.64], R26 ;  /* 0x0000001a02008985 */ /* 0x0001e2000c101b2a */
[----:B------:R-:W-:Y:S02]  /*bb80*/  ISETP.GE.AND P0, PT, R6, UR4, PT ;  /* 0x0000000406007c0c */ /* 0x000fe4000bf06270 */
[----:B------:R-:W-:Y:S02]  /*bb90*/  @!P6 LEA.HI R4, R4, R4, RZ, 0x1 ;  /* 0x000000040404e211 */ /* 0x000fe400078f08ff */
[----:B------:R-:W-:Y:S02]  /*bba0*/  @!P5 LOP3.LUT R5, R0, 0xfffffffe, RZ, 0xc0, !PT ;  /* 0xfffffffe0005d812 */ /* 0x000fe400078ec0ff */
[----:B------:R-:W-:Y:S02]  /*bbb0*/  @!P6 LOP3.LUT R7, R4, 0xfffffffe, RZ, 0xc0, !PT ;  /* 0xfffffffe0407e812 */ /* 0x000fe400078ec0ff */
[----:B------:R-:W-:-:S02]  /*bbc0*/  @!P4 LEA.HI R8, R8, R8, RZ, 0x1 ;  /* 0x000000080808c211 */ /* 0x000fc400078f08ff */
[----:B------:R-:W-:Y:S02]  /*bbd0*/  @!P3 LEA.HI R0, R9, R9, RZ, 0x1 ;  /* 0x000000090900b211 */ /* 0x000fe400078f08ff */
[----:B------:R-:W-:Y:S01]  /*bbe0*/  @!P2 LEA.HI R10, R10, R10, RZ, 0x1 ;  /* 0x0000000a0a0aa211 */ /* 0x000fe200078f08ff */
[--C-:B0-----:R-:W-:Y:S01]  /*bbf0*/  @!P5 IMAD.WIDE R2, R5, 0x4, R12.reuse ;  /* 0x000000040502d825 */ /* 0x101fe200078e020c */
[----:B------:R-:W-:Y:S02]  /*bc00*/  @!P0 LEA.HI R6, R6, R6, RZ, 0x1 ;  /* 0x0000000606068211 */ /* 0x000fe400078f08ff */
[----:B---3--:R-:W-:Y:S01]  /*bc10*/  @!P1 LEA.HI R14, R11, R11, RZ, 0x1 ;  /* 0x0000000b0b0e9211 */ /* 0x008fe200078f08ff */
[----:B------:R-:W-:Y:S01]  /*bc20*/  @!P6 IMAD.WIDE R4, R7, 0x4, R12 ;  /* 0x000000040704e825 */ /* 0x000fe200078e020c */
[----:B------:R-:W-:Y:S01]  /*bc30*/  @!P0 LOP3.LUT R7, R6, 0xfffffffe, RZ, 0xc0, !PT ;  /* 0xfffffffe06078812 */ /* 0x000fe200078ec0ff */
[----:B------:R0:W-:Y:S01]  /*bc40*/  @!P5 ST.E.64 desc[UR42][R2.64], R30 ;  /* 0x0000001e0200d985 */ /* 0x0001e2000c101b2a */
[----:B------:R-:W-:-:S02]  /*bc50*/  @!P4 LOP3.LUT R9, R8, 0xfffffffe, RZ, 0xc0, !PT ;  /* 0xfffffffe0809c812 */ /* 0x000fc400078ec0ff */
[----:B------:R-:W-:Y:S01]  /*bc60*/  @!P3 LOP3.LUT R11, R0, 0xfffffffe, RZ, 0xc0, !PT ;  /* 0xfffffffe000bb812 */ /* 0x000fe200078ec0ff */
[----:B------:R1:W-:Y:S01]  /*bc70*/  @!P6 ST.E.64 desc[UR42][R4.64], R34 ;  /* 0x000000220400e985 */ /* 0x0003e2000c101b2a */
[----:B----4-:R-:W-:Y:S01]  /*bc80*/  @!P2 LOP3.LUT R15, R10, 0xfffffffe, RZ, 0xc0, !PT ;  /* 0xfffffffe0a0fa812 */ /* 0x010fe200078ec0ff */
[C---:B------:R-:W-:Y:S01]  /*bc90*/  VIADD R0, R19.reuse, 0x50 ;  /* 0x0000005013007836 */ /* 0x040fe20000000000 */
[----:B------:R-:W-:Y:S01]  /*bca0*/  @!P1 LOP3.LUT R17, R14, 0xfffffffe, RZ, 0xc0, !PT ;  /* 0xfffffffe0e119812 */ /* 0x000fe200078ec0ff */
[C---:B------:R-:W-:Y:S01]  /*bcb0*/  VIADD R14, R19.reuse, 0x58 ;  /* 0x00000058130e7836 */ /* 0x040fe20000000000 */
[----:B------:R-:W-:Y:S02]  /*bcc0*/  IADD3 R18, R19, 0x48, RZ ;  /* 0x0000004813127810 */ /* 0x000fe40007ffe0ff */
[----:B------:R-:W-:Y:S02]  /*bcd0*/  ISETP.GE.AND P5, PT, R16, UR4, PT ;  /* 0x0000000410007c0c */ /* 0x000fe4000bfa6270 */
[----:B------:R-:W-:Y:S01]  /*bce0*/  ISETP.GE.AND P6, PT, R18, UR4, PT ;  /* 0x0000000412007c0c */ /* 0x000fe2000bfc6270 */
[----:B0-----:R-:W-:-:S04]  /*bcf0*/  @!P0 IMAD.WIDE R2, R7, 0x4, R12 ;  /* 0x0000000407028825 */ /* 0x001fc800078e020c */
        /* <DEDUP_REMOVED lines=8> */
[----:B------:R-:W-:-:S02]  /*bd80*/  @!P5 LEA.HI R16, R16, R16, RZ, 0x1 ;  /* 0x000000101010d211 */ /* 0x000fc400078f08ff */
[----:B------:R-:W-:Y:S01]  /*bd90*/  @!P1 IMAD.WIDE R10, R17, 0x4, R12 ;  /* 0x00000004110a9825 */ /* 0x000fe200078e020c */
[----:B------:R3:W-:Y:S01]  /*bda0*/  @!P2 ST.E.64 desc[UR42][R8.64], R50 ;  /* 0x000000320800a985 */ /* 0x0007e2000c101b2a */
[C---:B------:R-:W-:Y:S02]  /*bdb0*/  IADD3 R17, R19.reuse, 0x68, RZ ;  /* 0x0000006813117810 */ /* 0x040fe40007ffe0ff */
[C---:B------:R-:W-:Y:S01]  /*bdc0*/  VIADD R15, R19.reuse, 0x60 ;  /* 0x00000060130f7836 */ /* 0x040fe20000000000 */
[----:B------:R4:W-:Y:S01]  /*bdd0*/  @!P1 ST.E.64 desc[UR42][R10.64], R54 ;  /* 0x000000360a009985 */ /* 0x0009e2000c101b2a */
[----:B------:R-:W-:Y:S01]  /*bde0*/  ISETP.GE.AND P1, PT, R14, UR4, PT ;  /* 0x000000040e007c0c */ /* 0x000fe2000bf26270 */
[----:B------:R-:W-:Y:S01]  /*bdf0*/  VIADD R19, R19, 0x78 ;  /* 0x0000007813137836 */ /* 0x000fe20000000000 */
[----:B------:R-:W-:Y:S02]  /*be00*/  ISETP.GE.AND P3, PT, R17, UR4, PT ;  /* 0x0000000411007c0c */ /* 0x000fe4000bf66270 */
        /* <DEDUP_REMOVED lines=17> */
[----:B----4-:R-:W-:Y:S01]  /*bf20*/  @!P4 LOP3.LUT R11, R20, 0xfffffffe, RZ, 0xc0, !PT ;  /* 0xfffffffe140bc812 */ /* 0x010fe200078ec0ff */
        /* <DEDUP_REMOVED lines=17> */
.L_x_2071:
[----:B------:R-:W1:Y:S02]  /*c040*/  S2R R0, SR_TID.X ;  /* 0x0000000000007919 */ /* 0x000e640000002100 */
[----:B-1----:R-:W-:-:S05]  /*c050*/  VIADD R2, R0, 0xffffff80 ;  /* 0xffffff8000027836 */ /* 0x002fca0000000000 */
[----:B------:R-:W-:-:S13]  /*c060*/  ISETP.GT.AND P0, PT, R2, 0x7f, PT ;  /* 0x0000007f0200780c */ /* 0x000fda0003f04270 */
[----:B------:R-:W-:Y:S05]  /*c070*/  @P0 BRA `(.L_x_2038) ;  /* 0x0000004000800947 */ /* 0x000fea0003800000 */
[----:B------:R-:W1:Y:S01]  /*c080*/  S2R R3, SR_CTAID.X ;  /* 0x0000000000037919 */ /* 0x000e620000002500 */
[----:B------:R-:W2:Y:S01]  /*c090*/  LDC R6, c[0x0][0xbe8] ;  /* 0x0002fa00ff067b82 */ /* 0x000ea20000000800 */
[----:B------:R-:W-:Y:S01]  /*c0a0*/  ULDC UR4, c[0x0][0xa88] ;  /* 0x0002a20000047ab9 */ /* 0x000fe20000000800 */
[----:B-1----:R-:W-:Y:S01]  /*c0b0*/  LEA R0, R3, R0, 0x7 ;  /* 0x0000000003007211 */ /* 0x002fe200078e38ff */
[----:B--2---:R-:W-:-:S04]  /*c0c0*/  IMAD R3, R6, UR4, RZ ;  /* 0x0000000406037c24 */ /* 0x004fc8000f8e02ff */
[----:B------:R-:W-:-:S05]  /*c0d0*/  VIADD R0, R0, 0xffffff80 ;  /* 0xffffff8000007836 */ /* 0x000fca0000000000 */
[----:B------:R-:W-:-:S13]  /*c0e0*/  ISETP.GE.AND P0, PT, R0, R3, PT ;  /* 0x000000030000720c */ /* 0x000fda0003f06270 */
[----:B------:R-:W-:Y:S05]  /*c0f0*/  @P0 BRA `(.L_x_2038) ;  /* 0x0000004000600947 */ /* 0x000fea0003800000 */
[----:B------:R-:W-:Y:S01]  /*c100*/  ISETP.NE.AND P0, PT, R6, 0x1, PT ;  /* 0x000000010600780c */ /* 0x000fe20003f05270 */
[----:B------:R-:W1:Y:S01]  /*c110*/  S2UR UR4, SR_CTAID.Z ;  /* 0x00000000000479c3 */ /* 0x000e620000002700 */
[----:B------:R-:W-:Y:S01]  /*c120*/  SHF.R.S32.HI R5, RZ, 0x1f, R18 ;  /* 0x0000001fff057819 */ /* 0x000fe20000011412 */
[----:B------:R-:W-:Y:S02]  /*c130*/  ULDC.64 UR6, c[0x0][0xbd0] ;  /* 0x0002f40000067ab9 */ /* 0x000fe40000000a00 */
[----:B------:R-:W-:-:S04]  /*c140*/  IMAD.WIDE.U32 R2, R18, UR6, RZ ;  /* 0x0000000612027c25 */ /* 0x000fc8000f8e00ff */
[----:B------:R-:W2:Y:S01]  /*c150*/  LDC.64 R12, c[0x0][0xbd8] ;  /* 0x0002f600ff0c7b82 */ /* 0x000ea20000000a00 */
[----:B------:R-:W-:-:S04]  /*c160*/  IMAD R5, R5, UR6, RZ ;  /* 0x0000000605057c24 */ /* 0x000fc8000f8e02ff */
[----:B------:R-:W-:Y:S02]  /*c170*/  IMAD R5, R18, UR7, R5 ;  /* 0x0000000712057c24 */ /* 0x000fe4000f8e0205 */
[----:B------:R-:W-:Y:S01]  /*c180*/  IMAD.MOV R18, RZ, RZ, -R18 ;  /* 0x000000ffff127224 */ /* 0x000fe200078e0a12 */
[----:B------:R-:W0:Y:S01]  /*c190*/  @P0 LDC R9, c[0x0][0xbec] ;  /* 0x0002fb00ff090b82 */ /* 0x000e220000000800 */
[----:B------:R-:W-:Y:S01]  /*c1a0*/  IMAD.IADD R3, R3, 0x1, R5 ;  /* 0x0000000103037824 */ /* 0x000fe200078e0205 */
[----:B------:R-:W-:-:S06]  /*c1b0*/  MOV R5, R0 ;  /* 0x0000000000057202 */ /* 0x000fcc0000000f00 */
[----:B------:R-:W3:Y:S01]  /*c1c0*/  S2UR UR8, SR_CTAID.Y ;  /* 0x00000000000879c3 */ /* 0x000ee20000002600 */
[----:B-1----:R-:W-:-:S07]  /*c1d0*/  USHF.R.S32.HI UR5, URZ, 0x1f, UR4 ;  /* 0x0000001f3f057899 */ /* 0x002fce0008011404 */
[----:B------:R-:W3:Y:S01]  /*c1e0*/  LDC R7, c[0x0][0xc50] ;  /* 0x00031400ff077b82 */ /* 0x000ee20000000800 */
[C---:B--2---:R-:W-:Y:S02]  /*c1f0*/  IMAD R8, R12.reuse, UR5, RZ ;  /* 0x000000050c087c24 */ /* 0x044fe4000f8e02ff */
[----:B------:R-:W-:-:S04]  /*c200*/  IMAD.WIDE.U32 R2, R12, UR4, R2 ;  /* 0x000000040c027c25 */ /* 0x000fc8000f8e0002 */
[----:B------:R-:W-:Y:S01]  /*c210*/  IMAD R13, R13, UR4, R8 ;  /* 0x000000040d0d7c24 */ /* 0x000fe2000f8e0208 */
[----:B------:R-:W1:Y:S01]  /*c220*/  @P0 LDC R11, c[0x0][0xbf0] ;  /* 0x0002fc00ff0b0b82 */ /* 0x000e620000000800 */
[----:B0-----:R-:W-:Y:S01]  /*c230*/  @P0 IMAD.HI.U32 R4, R0, R9, RZ ;  /* 0x0000000900040227 */ /* 0x001fe200078e00ff */
[----:B------:R-:W-:-:S03]  /*c240*/  ULDC.64 UR4, c[0x0][0xbe0] ;  /* 0x0002f80000047ab9 */ /* 0x000fc60000000a00 */
[----:B------:R-:W-:Y:S02]  /*c250*/  IMAD.IADD R3, R13, 0x1, R3 ;  /* 0x000000010d037824 */ /* 0x000fe400078e0203 */
[----:B---3--:R-:W-:-:S04]  /*c260*/  IMAD R9, R7, R18, UR8 ;  /* 0x0000000807097e24 */ /* 0x008fc8000f8e0212 */
[----:B------:R-:W-:Y:S01]  /*c270*/  IMAD.WIDE.U32 R2, R9, UR4, R2 ;  /* 0x0000000409027c25 */ /* 0x000fe2000f8e0002 */
[----:B-1----:R-:W-:Y:S02]  /*c280*/  @P0 SHF.R.U32.HI R5, RZ, R11, R4 ;  /* 0x0000000bff050219 */ /* 0x002fe40000011604 */
        /* <DEDUP_REMOVED lines=16> */
[----:B------:R-:W-:Y:S02]  /*c390*/  LEA.HI.X R5, R2, UR5, R3, 0x2, P0 ;  /* 0x0000000502057c11 */ /* 0x000fe400080f1403 */
[----:B------:R-:W-:-:S05]  /*c3a0*/  MOV R3, 0xff800000 ;  /* 0xff80000000037802 */ /* 0x000fca0000000f00 */
[----:B------:R1:W-:Y:S01]  /*c3b0*/  STG.E desc[UR42][R4.64], R3 ;  /* 0x0000000304007986 */ /* 0x0003e2000c10192a */
[----:B------:R-:W-:Y:S05]  /*c3c0*/  BRA `(.L_x_2038) ;  /* 0x0000003c00ac7947 */ /* 0x000fea0003800000 */
.L_x_2036:
        /* <DEDUP_REMOVED lines=18> */
.L_x_2074:
[----:B------:R-:W-:Y:S01]  /*c4f0*/  ULDC UR39, c[0x0][0xc50] ;  /* 0x0003140000277ab9 */ /* 0x000fe20000000800 */
[----:B------:R-:W-:Y:S01]  /*c500*/  UMOV UR36, UR6 ;  /* 0x0000000600247c82 */ /* 0x000fe20008000000 */
[----:B------:R-:W-:-:S11]  /*c510*/  UISETP.NE.AND UP0, UPT, UR39, 0x1, UPT ;  /* 0x000000012700788c */ /* 0x000fd6000bf05270 */
[----:B------:R-:W-:Y:S01]  /*c520*/  @UP0 ULDC UR4, c[0x0][0xc54] ;  /* 0x0003150000040ab9 */ /* 0x000fe20000000800 */
[----:B------:R-:W-:Y:S01]  /*c530*/  @UP0 ULDC UR7, c[0x0][0xc58] ;  /* 0x0003160000070ab9 */ /* 0x000fe20000000800 */
[----:B------:R-:W-:-:S04]  /*c540*/  UIMAD.WIDE.U32 UR4, UR6, UR4, URZ ;  /* 0x00000004060472a5 */ /* 0x000fc8000f8e003f */
[----:B------:R-:W-:-:S12]  /*c550*/  @UP0 USHF.R.U32.HI UR36, URZ, UR7, UR5 ;  /* 0x000000073f240299 */ /* 0x000fd80008011605 */
.L_x_2075:
        /* <DEDUP_REMOVED lines=10> */
[----:B------:R-:W-:Y:S01]  /*c600*/  UISETP.NE.AND UP1, UPT, UR5, 0x1, UPT ;  /* 0x000000010500788c */ /* 0x000fe2000bf25270 */
[----:B------:R1:W-:Y:S01]  /*c610*/  STL [R1+0xc], RZ ;  /* 0x00000cff01007387 */ /* 0x0003e20000100800 */
[----:B------:R-:W-:Y:S01]  /*c620*/  UISETP.NE.U32.AND UP0, UPT, UR6, URZ, UPT ;  /* 0x0000003f0600728c */ /* 0x000fe2000bf05070 */
[----:B------:R-:W-:Y:S02]  /*c630*/  ULDC UR5, c[0x0][0x288] ;  /* 0x0000a20000057ab9 */ /* 0x000fe40000000800 */
[----:B------:R-:W-:Y:S01]  /*c640*/  ULDC UR6, c[0x0][0x424] ;  /* 0x0001090000067ab9 */ /* 0x000fe20000000800 */
[----:B------:R-:W-:Y:S02]  /*c650*/  UISETP.NE.AND.EX UP0, UPT, UR7, URZ, UPT, UP0 ;  /* 0x0000003f0700728c */ /* 0x000fe4000bf05300 */
[----:B------:R-:W-:-:S02]  /*c660*/  UIADD3 UR10, -UR5, 0x80, URZ ;  /* 0x00000080050a7890 */ /* 0x000fc4000fffe13f */
[----:B------:R-:W-:Y:S01]  /*c670*/  USEL UR7, UR6, 0x1, UP0 ;  /* 0x0000000106077887 */ /* 0x000fe20008000000 */
[----:B------:R-:W-:-:S03]  /*c680*/  ULDC UR9, c[0x0][0x2f0] ;  /* 0x0000bc0000097ab9 */ /* 0x000fc60000000800 */
[----:B------:R-:W-:Y:S02]  /*c690*/  UIMAD UR10, UR7, UR9, UR10 ;  /* 0x00000009070a72a4 */ /* 0x000fe4000f8e020a */
[----:B------:R-:W-:Y:S02]  /*c6a0*/  UIMAD UR7, UR7, UR9, 0x7f ;  /* 0x0000007f070774a4 */ /* 0x000fe4000f8e0209 */
[----:B0-----:R-:W-:-:S03]  /*c6b0*/  ULEA UR8, UR4, 0x7f, 0x7 ;  /* 0x0000007f04087891 */ /* 0x001fc6000f8e383f */
[----:B------:R-:W-:Y:S02]  /*c6c0*/  @UP1 ULDC UR4, c[0x0][0x44c] ;  /* 0x0001130000041ab9 */ /* 0x000fe40000000800 */
[----:B------:R-:W-:Y:S02]  /*c6d0*/  UIMAD.WIDE.U32 UR4, UR8, UR4, URZ ;  /* 0x00000004080472a5 */ /* 0x000fe4000f8e003f */
[----:B------:R-:W-:Y:S01]  /*c6e0*/  UMOV UR6, UR8 ;  /* 0x0000000800067c82 */ /* 0x000fe20008000000 */
[----:B------:R-:W-:Y:S02]  /*c6f0*/  @UP1 ULDC UR8, c[0x0][0x450] ;  /* 0x0001140000081ab9 */ /* 0x000fe40000000800 */
[----:B------:R-:W-:Y:S02]  /*c700*/  @UP1 USHF.R.U32.HI UR6, URZ, UR8, UR5 ;  /* 0x000000083f061299 */ /* 0x000fe40008011605 */
[----:B------:R-:W-:Y:S02]  /*c710*/  USHF.R.S32.HI UR5, URZ, 0x1f, UR7 ;  /* 0x0000001f3f057899 */ /* 0x000fe40008011407 */
[----:B------:R-:W-:-:S02]  /*c720*/  UIADD3 UR6, UR10, UR6, URZ ;  /* 0x000000060a067290 */ /* 0x000fc4000fffe03f */
[----:B------:R-:W-:Y:S02]  /*c730*/  ULEA.HI UR5, UR5, UR7, URZ, 0x7 ;  /* 0x0000000705057291 */ /* 0x000fe4000f8f383f */
[----:B------:R-:W-:Y:S02]  /*c740*/  USHF.R.S32.HI UR4, URZ, 0x1f, UR6 ;  /* 0x0000001f3f047899 */ /* 0x000fe40008011406 */
[----:B------:R-:W-:Y:S02]  /*c750*/  USHF.R.S32.HI UR5, URZ, 0x7, UR5 ;  /* 0x000000073f057899 */ /* 0x000fe40008011405 */
[----:B------:R-:W-:-:S04]  /*c760*/  ULEA.HI UR4, UR4, UR6, URZ, 0x7 ;  /* 0x0000000604047291 */ /* 0x000fc8000f8f383f */
[----:B------:R-:W-:-:S04]  /*c770*/  USHF.R.S32.HI UR4, URZ, 0x7, UR4 ;  /* 0x000000073f047899 */ /* 0x000fc80008011404 */
[----:B------:R-:W-:-:S04]  /*c780*/  UISETP.LT.AND UP0, UPT, UR5, UR4, UPT ;  /* 0x000000040500728c */ /* 0x000fc8000bf01270 */
[----:B------:R-:W-:Y:S02]  /*c790*/  USEL UR40, UR5, UR4, UP0 ;  /* 0x0000000405287287 */ /* 0x000fe40008000000 */
[----:B------:R-:W-:Y:S02]  /*c7a0*/  USHF.R.U32.HI UR5, URZ, 0x10, UR39 ;  /* 0x000000103f057899 */ /* 0x000fe40008011627 */
[----:B------:R-:W-:Y:S02]  /*c7b0*/  UISETP.GE.AND UP1, UPT, UR40, 0x1, UPT ;  /* 0x000000012800788c */ /* 0x000fe4000bf26270 */
[----:B------:R-:W-:Y:S02]  /*c7c0*/  UISETP.NE.AND UP0, UPT, UR5, URZ, UPT ;  /* 0x0000003f0500728c */ /* 0x000fe4000bf05270 */
[----:B------:R-:W-:Y:S02]  /*c7d0*/  ULOP3.LUT UR39, UR39, 0xffff, URZ, 0xc0, !UPT ;  /* 0x0000ffff27277892 */ /* 0x000fe4000f8ec03f */
[----:B------:R-:W-:-:S07]  /*c7e0*/  PLOP3.LUT P0, PT, PT, PT, UP1, 0x80, 0x0 ;  /* 0x000000000000781c */ /* 0x000fce0003f0f018 */
[----:B------:R-:W-:-:S06]  /*c7f0*/  @!UP0 ULDC UR5, c[0x0][0x9f0] ;  /* 0x00027c0000058ab9 */ /* 0x000fcc0000000800 */
[----:B-1----:R-:W-:Y:S05]  /*c800*/  @!P0 BRA `(.L_x_2077) ;  /* 0x0000000000708947 */ /* 0x002fea0003800000 */
[----:B------:R-:W-:Y:S01]  /*c810*/  MOV R6, UR5 ;  /* 0x0000000500067c02 */ /* 0x000fe20008000f00 */
[----:B------:R-:W-:-:S03]  /*c820*/  UIADD3 UR4, UR5, -0x1, UR40 ;  /* 0xffffffff05047890 */ /* 0x000fc6000fffe028 */
[-C--:B------:R-:W-:Y:S02]  /*c830*/  IABS R0, R6.reuse ;  /* 0x0000000600007213 */ /* 0x080fe40000000000 */
[----:B------:R-:W-:Y:S02]  /*c840*/  IABS R6, R6 ;  /* 0x0000000600067213 */ /* 0x000fe40000000000 */
[----:B------:R-:W0:Y:S08]  /*c850*/  I2F.RP R4, R0 ;  /* 0x0000000000047306 */ /* 0x000e300000209400 */
[----:B0-----:R-:W0:Y:S02]  /*c860*/  MUFU.RCP R4, R4 ;  /* 0x0000000400047308 */ /* 0x001e240000001000 */
[----:B0-----:R-:W-:-:S06]  /*c870*/  VIADD R2, R4, 0xffffffe ;  /* 0x0ffffffe04027836 */ /* 0x001fcc0000000000 */
        /* <DEDUP_REMOVED lines=13> */
[----:B------:R-:W-:Y:S02]  /*c950*/  @!P1 IMAD.IADD R5, R5, 0x1, -R0 ;  /* 0x0000000105059824 */ /* 0x000fe400078e0a00 */
[----:B------:R-:W-:Y:S01]  /*c960*/  @!P1 VIADD R3, R3, 0x1 ;  /* 0x0000000103039836 */ /* 0x000fe20000000000 */
[----:B------:R-:W-:Y:S02]  /*c970*/  ISETP.NE.AND P1, PT, RZ, UR5, PT ;  /* 0x00000005ff007c0c */ /* 0x000fe4000bf25270 */
[----:B------:R-:W-:-:S13]  /*c980*/  ISETP.GE.U32.AND P0, PT, R5, R0, PT ;  /* 0x000000000500720c */ /* 0x000fda0003f06070 */
[----:B------:R-:W-:-:S05]  /*c990*/  @P0 IADD3 R3, R3, 0x1, RZ ;  /* 0x0000000103030810 */ /* 0x000fca0007ffe0ff */
[----:B------:R-:W-:Y:S01]  /*c9a0*/  @!P2 IMAD.MOV R3, RZ, RZ, -R3 ;  /* 0x000000ffff03a224 */ /* 0x000fe200078e0a03 */
[----:B------:R-:W-:-:S05]  /*c9b0*/  @!P1 LOP3.LUT R3, RZ, UR5, RZ, 0x33, !PT ;  /* 0x00000005ff039c12 */ /* 0x000fca000f8e33ff */
[----:B------:R0:W-:Y:S02]  /*c9c0*/  STL [R1+0xc], R3 ;  /* 0x00000c0301007387 */ /* 0x0001e40000100800 */
.L_x_2077:
[----:B------:R-:W2:Y:S01]  /*c9d0*/  LDL R2, [R1+0xc] ;  /* 0x00000c0001027983 */ /* 0x000ea20000100800 */
[----:B0-----:R-:W-:Y:S02]  /*c9e0*/  IMAD.MOV.U32 R3, RZ, RZ, 0x1 ;  /* 0x00000001ff037424 */ /* 0x001fe400078e00ff */
[----:B--2---:R-:W-:-:S05]  /*c9f0*/  IMAD R0, R2, UR39, RZ ;  /* 0x0000002702007c24 */ /* 0x004fca000f8e02ff */
[----:B------:R-:W-:Y:S01]  /*ca00*/  VIADDMNMX R17, R0, R2, UR40, PT ;  /* 0x0000002800117e46 */ /* 0x000fe2000b800102 */
[----:B------:R0:W-:Y:S03]  /*ca10*/  STL [R1+0x8], R0 ;  /* 0x0000080001007387 */ /* 0x0001e60000100800 */
[----:B------:R-:W-:Y:S01]  /*ca20*/  ISETP.GT.AND P0, PT, R17, R0, PT ;  /* 0x000000001100720c */ /* 0x000fe20003f04270 */
[----:B------:R1:W-:Y:S01]  /*ca30*/  STL [R1+0x10], R17 ;  /* 0x0000101101007387 */ /* 0x0003e20000100800 */
[----:B0-----:R-:W-:-:S11]  /*ca40*/  IMAD.MOV.U32 R0, RZ, RZ, RZ ;  /* 0x000000ffff007224 */ /* 0x001fd600078e00ff */
        /* <DEDUP_REMOVED lines=14> */
[----:B------:R-:W0:Y:S01]  /*cb30*/  LDC.64 R2, c[0x4][R2] ;  /* 0x0100000002027b82 */ /* 0x000e220000000a00 */
[----:B------:R-:W-:Y:S01]  /*cb40*/  IMAD.U32 R6, RZ, RZ, UR8 ;  /* 0x00000008ff067e24 */ /* 0x000fe2000f8e00ff */
[----:B------:R-:W-:Y:S01]  /*cb50*/  MOV R10, UR4 ;  /* 0x00000004000a7c02 */ /* 0x000fe20008000f00 */
[----:B------:R-:W-:Y:S01]  /*cb60*/  IMAD.U32 R7, RZ, RZ, UR9 ;  /* 0x00000009ff077e24 */ /* 0x000fe2000f8e00ff */
[----:B------:R-:W-:Y:S01]  /*cb70*/  MOV R13, RZ ;  /* 0x000000ff000d7202 */ /* 0x000fe20000000f00 */
[----:B------:R-:W-:-:S02]  /*cb80*/  IMAD.U32 R11, RZ, RZ, UR5 ;  /* 0x00000005ff0b7e24 */ /* 0x000fc4000f8e00ff */
[----:B------:R-:W-:Y:S02]  /*cb90*/  IMAD.MOV.U32 R8, RZ, RZ, 0x70 ;  /* 0x00000070ff087424 */ /* 0x000fe400078e00ff */
[----:B------:R-:W-:-:S07]  /*cba0*/  IMAD.MOV.U32 R12, RZ, RZ, 0x1 ;  /* 0x00000001ff0c7424 */ /* 0x000fce00078e00ff */
[----:B------:R-:W-:-:S07]  /*cbb0*/  LEPC R20, `(.L_x_2078) ;  /* 0x000000001014794e */ /* 0x000fce0000000000 */
[----:B0-----:R-:W-:Y:S05]  /*cbc0*/  CALL.ABS.NOINC R2 ;  /* 0x0000000002007343 */ /* 0x001fea0003c00000 */
.L_x_2078:
        /* <DEDUP_REMOVED lines=20> */
.L_x_2080:
        /* <DEDUP_REMOVED lines=15> */
.L_x_2079:
        /* <DEDUP_REMOVED lines=20> */
.L_x_2161:
        /* <DEDUP_REMOVED lines=8> */
.L_x_2164:
[----:B------:R-:W-:Y:S05]  /*cfc0*/  @!P6 BRA `(.L_x_2082) ;  /* 0x000000040000e947 */ /* 0x000fea0003800000 */
[----:B------:R-:W-:Y:S01]  /*cfd0*/  MOV R16, R18 ;  /* 0x0000001200107202 */ /* 0x000fe20000000f00 */
[----:B------:R-:W-:Y:S06]  /*cfe0*/  @!P1 BRA `(.L_x_2084) ;  /* 0x0000000000489947 */ /* 0x000fec0003800000 */
[----:B------:R-:W1:Y:S01]  /*cff0*/  LDC R6, c[0x0][0x43c] ;  /* 0x00010f00ff067b82 */ /* 0x000e620000000800 */
[----:B0-----:R-:W-:Y:S01]  /*d000*/  IMAD.MOV.U32 R0, RZ, RZ, R17 ;  /* 0x000000ffff007224 */ /* 0x001fe200078e0011 */
[----:B------:R-:W-:Y:S02]  /*d010*/  ULDC.64 UR4, c[0x0][0x428] ;  /* 0x00010a0000047ab9 */ /* 0x000fe40000000a00 */
[----:B------:R-:W-:-:S04]  /*d020*/  IMAD R7, R19, UR4, RZ ;  /* 0x0000000413077c24 */ /* 0x000fc8000f8e02ff */
[----:B------:R-:W-:Y:S01]  /*d030*/  IMAD R7, R18, UR5, R7 ;  /* 0x0000000512077c24 */ /* 0x000fe2000f8e0207 */
[----:B-1----:R-:W-:-:S13]  /*d040*/  ISETP.NE.AND P0, PT, R6, 0x1, PT ;  /* 0x000000010600780c */ /* 0x002fda0003f05270 */
[----:B------:R-:W0:Y:S02]  /*d050*/  @P0 LDC.64 R4, c[0x0][0x440] ;  /* 0x00011000ff040b82 */ /* 0x000e240000000a00 */
[----:B0-----:R-:W-:-:S05]  /*d060*/  @P0 IMAD.HI.U32 R4, R17, R4, RZ ;  /* 0x0000000411040227 */ /* 0x001fca00078e00ff */
[----:B------:R-:W-:-:S04]  /*d070*/  @P0 SHF.R.U32.HI R0, RZ, R5, R4 ;  /* 0x00000005ff000219 */ /* 0x000fc80000011604 */
[--C-:B------:R-:W-:Y:S01]  /*d080*/  SHF.R.S32.HI R5, RZ, 0x1f, R0.reuse ;  /* 0x0000001fff057819 */ /* 0x100fe20000011400 */
[----:B------:R-:W-:-:S04]  /*d090*/  IMAD.MOV.U32 R4, RZ, RZ, R0 ;  /* 0x000000ffff047224 */ /* 0x000fc800078e0000 */
[----:B------:R-:W-:-:S04]  /*d0a0*/  IMAD.WIDE.U32 R4, R18, UR4, R4 ;  /* 0x0000000412047c25 */ /* 0x000fc8000f8e0004 */
[----:B------:R-:W-:Y:S01]  /*d0b0*/  IMAD.IADD R5, R5, 0x1, R7 ;  /* 0x0000000105057824 */ /* 0x000fe200078e0207 */
[----:B------:R-:W-:-:S04]  /*d0c0*/  LEA R2, P0, R4, R2, 0x2 ;  /* 0x0000000204027211 */ /* 0x000fc800078010ff */
[----:B------:R-:W-:-:S05]  /*d0d0*/  LEA.HI.X R3, R4, R3, R5, 0x2, P0 ;  /* 0x0000000304037211 */ /* 0x000fca00000f1405 */
[----:B------:R1:W5:Y:S01]  /*d0e0*/  LDG.E R16, desc[UR42][R2.64] ;  /* 0x0000002a02107981 */ /* 0x000362000c1e1900 */
[----:B------:R-:W-:-:S05]  /*d0f0*/  IADD3 R0, -R0, RZ, RZ ;  /* 0x000000ff00007210 */ /* 0x000fca0007ffe1ff */
[----:B------:R-:W-:-:S07]  /*d100*/  IMAD R17, R6, R0, R17 ;  /* 0x0000000006117224 */ /* 0x000fce00078e0211 */
.L_x_2084:
[----:B0-----:R-:W-:Y:S01]  /*d110*/  IMAD.MOV.U32 R0, RZ, RZ, 0x1 ;  /* 0x00000001ff007424 */ /* 0x001fe200078e00ff */
[----:B------:R-:W1:Y:S04]  /*d120*/  S2R R8, SR_TID.X ;  /* 0x0000000000087919 */ /* 0x000e680000002100 */
[----:B------:R-:W-:-:S04]  /*d130*/  SHF.L.U32 R0, R0, 0x1f, RZ ;  /* 0x0000001f00007819 */ /* 0x000fc800000006ff */
[----:B------:R-:W0:Y:S01]  /*d140*/  SYNCS.PHASECHK.TRANS64.TRYWAIT P0, [UR38+0x34840], R0 ;  /* 0x03484000ff0075a7 */ /* 0x000e220008000166 */
[----:B-1----:R-:W-:-:S04]  /*d150*/  LOP3.LUT R2, R8, 0x7f, RZ, 0xc0, !PT ;  /* 0x0000007f08027812 */ /* 0x002fc800078ec0ff */
[----:B------:R-:W-:Y:S01]  /*d160*/  ISETP.NE.AND P1, PT, R2, RZ, PT ;  /* 0x000000ff0200720c */ /* 0x000fe20003f25270 */
[----:B0-----:R-:W-:-:S12]  /*d170*/  @!P0 BRA `(.L_x_2085) ;  /* 0x0000003400308947 */ /* 0x001fd80003800000 */
.L_x_2165:
[----:B------:R-:W-:Y:S05]  /*d180*/  @P1 BRA `(.L_x_2086) ;  /* 0x0000000000181947 */ /* 0x000fea0003800000 */
[----:B------:R-:W1:Y:S01]  /*d190*/  S2R R2, SR_TID.X ;  /* 0x0000000000027919 */ /* 0x000e620000002100 */
[----:B0-----:R-:W-:-:S04]  /*d1a0*/  IMAD.MOV.U32 R0, RZ, RZ, 0xc000 ;  /* 0x0000c000ff007424 */ /* 0x001fc800078e00ff */
[----:B------:R2:W-:Y:S01]  /*d1b0*/  SYNCS.ARRIVE.TRANS64 RZ, [UR38+0x34830], R0 ;  /* 0x03483000ffff79a7 */ /* 0x0005e20008000026 */
[----:B-1----:R-:W-:-:S13]  /*d1c0*/  LOP3.LUT P0, RZ, R2, 0x1f, RZ, 0xc0, !PT ;  /* 0x0000001f02ff7812 */ /* 0x002fda000780c0ff */
[----:B--2---:R-:W-:Y:S05]  /*d1d0*/  @!P0 BRA `(.L_x_2086) ;  /* 0x0000000000048947 */ /* 0x004fea0003800000 */
[----:B------:R-:W-:Y:S01]  /*d1e0*/  BPT.TRAP 0x1 ;  /* 0x000000040000795c */ /* 0x000fe20000300000 */
.L_x_2086:
        /* <DEDUP_REMOVED lines=30> */
.L_x_2082:
        /* <DEDUP_REMOVED lines=15> */
[----:B------:R-:W-:Y:S02]  /*d4c0*/  IMAD.U32 R7, RZ, RZ, UR9 ;  /* 0x00000009ff077e24 */ /* 0x000fe4000f8e00ff */
[----:B------:R-:W-:-:S02]  /*d4d0*/  IMAD.U32 R10, RZ, RZ, UR4 ;  /* 0x00000004ff0a7e24 */ /* 0x000fc4000f8e00ff */
[----:B------:R-:W-:Y:S02]  /*d4e0*/  IMAD.MOV.U32 R8, RZ, RZ, 0x70 ;  /* 0x00000070ff087424 */ /* 0x000fe400078e00ff */
[----:B------:R-:W-:Y:S02]  /*d4f0*/  IMAD.MOV.U32 R12, RZ, RZ, 0x1 ;  /* 0x00000001ff0c7424 */ /* 0x000fe400078e00ff */
[----:B------:R-:W-:-:S07]  /*d500*/  IMAD.MOV.U32 R13, RZ, RZ, RZ ;  /* 0x000000ffff0d7224 */ /* 0x000fce00078e00ff */
[----:B------:R-:W-:-:S07]  /*d510*/  LEPC R20, `(.L_x_2087) ;  /* 0x000000001014794e */ /* 0x000fce0000000000 */
[----:B01----:R-:W-:Y:S05]  /*d520*/  CALL.ABS.NOINC R2 ;  /* 0x0000000002007343 */ /* 0x003fea0003c00000 */
.L_x_2087:
        /* <DEDUP_REMOVED lines=25> */
[----:B-1----:R-:W-:-:S04]  /*d6c0*/  @P0 IMAD.HI.U32 R7, R5, R4, RZ ;  /* 0x0000000405070227 */ /* 0x002fc800078e00ff */
[----:B------:R-:W-:Y:S01]  /*d6d0*/  IMAD.MOV.U32 R4, RZ, RZ, R5 ;  /* 0x000000ffff047224 */ /* 0x000fe200078e0005 */
[----:B0-----:R-:W-:Y:S02]  /*d6e0*/  @P0 SHF.R.U32.HI R4, RZ, R0, R7 ;  /* 0x00000000ff040219 */ /* 0x001fe40000011607 */
[----:B------:R-:W-:Y:S02]  /*d6f0*/  SHF.L.U32 R7, R11, 0x3, RZ ;  /* 0x000000030b077819 */ /* 0x000fe400000006ff */
[C---:B------:R-:W-:Y:S01]  /*d700*/  IADD3 R0, -R4.reuse, RZ, RZ ;  /* 0x000000ff04007210 */ /* 0x040fe20007ffe1ff */
        /* <DEDUP_REMOVED lines=31> */
[----:B------:R-:W-:Y:S02]  /*d900*/  IMAD R6, R9, 0x80, R6 ;  /* 0x0000008009067824 */ /* 0x000fe400078e0206 */
[----:B------:R-:W0:Y:S01]  /*d910*/  SHFL.IDX PT, R3, R0, RZ, 0x181f ;  /* 0x00181fff00037589 */ /* 0x000e2200000e0000 */
[----:B------:R-:W-:Y:S02]  /*d920*/  IMAD R4, R8, UR4, RZ ;  /* 0x0000000408047c24 */ /* 0x000fe4000f8e02ff */
[C---:B------:R-:W-:Y:S01]  /*d930*/  VIADD R9, R6.reuse, 0x10 ;  /* 0x0000001006097836 */ /* 0x040fe20000000000 */
[----:B------:R-:W1:Y:S02]  /*d940*/  SHFL.IDX PT, R8, R5, 0x1, 0x181f ;  /* 0x00381f0005087f89 */ /* 0x000e6400000e0000 */
[----:B------:R-:W-:-:S02]  /*d950*/  ISETP.GE.AND P3, PT, R6, R4, PT ;  /* 0x000000040600720c */ /* 0x000fc40003f66270 */
[----:B------:R-:W2:Y:S11]  /*d960*/  SHFL.IDX PT, R14, R0, 0x1, 0x181f ;  /* 0x00381f00000e7f89 */ /* 0x000eb600000e0000 */
[----:B------:R-:W-:-:S02]  /*d970*/  @!P3 LEA R21, R7, UR38, 0x1 ;  /* 0x000000260715bc11 */ /* 0x000fc4000f8e08ff */
        /* <DEDUP_REMOVED lines=8> */
[----:B-1----:R-:W-:Y:S01]  /*da00*/  IMAD.MOV.U32 R9, RZ, RZ, R8 ;  /* 0x000000ffff097224 */ /* 0x002fe200078e0008 */
[----:B--2---:R-:W-:-:S02]  /*da10*/  MOV R8, R14 ;  /* 0x0000000e00087202 */ /* 0x004fc40000000f00 */
        /* <DEDUP_REMOVED lines=9> */
[----:B0-----:R-:W-:-:S02]  /*dab0*/  IMAD.MOV.U32 R3, RZ, RZ, R2 ;  /* 0x000000ffff037224 */ /* 0x001fc400078e0002 */
[----:B------:R-:W-:Y:S01]  /*dac0*/  IMAD.MOV.U32 R2, RZ, RZ, R14 ;  /* 0x000000ffff027224 */ /* 0x000fe200078e000e */
[----:B-1----:R-:W0:Y:S01]  /*dad0*/  SHFL.IDX PT, R8, R5, 0x3, 0x181f ;  /* 0x00781f0005087f89 */ /* 0x002e2200000e0000 */
[----:B------:R-:W-:-:S08]  /*dae0*/  IADD3 R9, R6, 0x30, RZ ;  /* 0x0000003006097810 */ /* 0x000fd00007ffe0ff */
[----:B------:R-:W-:Y:S01]  /*daf0*/  @!P3 IMAD.WIDE.U32 R2, R10, 0x2, R2 ;  /* 0x000000020a02b825 */ /* 0x000fe200078e0002 */
[----:B------:R-:W-:Y:S01]  /*db00*/  @!P3 LEA R21, R7, UR38, 0x1 ;  /* 0x000000260715bc11 */ /* 0x000fe2000f8e08ff */
[----:B------:R-:W1:Y:S04]  /*db10*/  SHFL.IDX PT, R14, R0, 0x3, 0x181f ;  /* 0x00781f00000e7f89 */ /* 0x000e6800000e0000 */
[----:B------:R-:W-:Y:S04]  /*db20*/  @!P3 LDGSTS.E.BYPASS.LTC128B.128 [R21+0x11400], desc[UR42][R2.64], !P2 ;  /* 0x114000000215bfae */ /* 0x000fe8000d101d6a */
[----:B------:R-:W-:Y:S04]  /*db30*/  @!P3 LDGSTS.E.BYPASS.LTC128B.128 [R21+0x15400], desc[UR42][R2.64+0x80], !P0 ;  /* 0x154000800215bfae */ /* 0x000fe8000c101d6a */
[----:B------:R2:W-:Y:S01]  /*db40*/  @!P3 LDGSTS.E.BYPASS.LTC128B.128 [R21+0x19400], desc[UR42][R2.64+0x100], !P1 ;  /* 0x194001000215bfae */ /* 0x0005e2000c901d6a */
[----:B------:R-:W-:Y:S01]  /*db50*/  ISETP.GE.AND P3, PT, R9, R4, PT ;  /* 0x000000040900720c */ /* 0x000fe20003f66270 */
[----:B0-----:R-:W-:-:S02]  /*db60*/  IMAD.MOV.U32 R9, RZ, RZ, R8 ;  /* 0x000000ffff097224 */ /* 0x001fc400078e0008 */
[----:B-1----:R-:W-:Y:S01]  /*db70*/  IMAD.MOV.U32 R8, RZ, RZ, R14 ;  /* 0x000000ffff087224 */ /* 0x002fe200078e000e */
[----:B--2---:R-:W0:Y:S09]  /*db80*/  SHFL.IDX PT, R2, R5, 0x4, 0x181f ;  /* 0x00981f0005027f89 */ /* 0x004e3200000e0000 */
[----:B------:R-:W-:Y:S01]  /*db90*/  @!P3 LEA R20, R7, UR38, 0x1 ;  /* 0x000000260714bc11 */ /* 0x000fe2000f8e08ff */
[----:B------:R-:W-:Y:S01]  /*dba0*/  VIADD R3, R6, 0x40 ;  /* 0x0000004006037836 */ /* 0x000fe20000000000 */
[----:B------:R-:W1:Y:S01]  /*dbb0*/  SHFL.IDX PT, R14, R0, 0x4, 0x181f ;  /* 0x00981f00000e7f89 */ /* 0x000e6200000e0000 */
[----:B------:R-:W-:-:S05]  /*dbc0*/  @!P3 IMAD.WIDE.U32 R8, R10, 0x2, R8 ;  /* 0x000000020a08b825 */ /* 0x000fca00078e0008 */
[----:B------:R-:W-:Y:S04]  /*dbd0*/  @!P3 LDGSTS.E.BYPASS.LTC128B.128 [R20+0x11c00], desc[UR42][R8.64], !P2 ;  /* 0x11c000000814bfae */ /* 0x000fe8000d101d6a */
[----:B------:R-:W-:Y:S04]  /*dbe0*/  @!P3 LDGSTS.E.BYPASS.LTC128B.128 [R20+0x15c00], desc[UR42][R8.64+0x80], !P0 ;  /* 0x15c000800814bfae */ /* 0x000fe8000c101d6a */
[----:B------:R2:W-:Y:S01]  /*dbf0*/  @!P3 LDGSTS.E.BYPASS.LTC128B.128 [R20+0x19c00], desc[UR42][R8.64+0x100], !P1 ;  /* 0x19c001000814bfae */ /* 0x0005e2000c901d6a */
[----:B------:R-:W-:Y:S02]  /*dc00*/  ISETP.GE.AND P3, PT, R3, R4, PT ;  /* 0x000000040300720c */ /* 0x000fe40003f66270 */
[----:B0-----:R-:W-:Y:S01]  /*dc10*/  MOV R3, R2 ;  /* 0x0000000200037202 */ /* 0x001fe20000000f00 */
[----:B-1----:R-:W-:Y:S01]  /*dc20*/  IMAD.MOV.U32 R2, RZ, RZ, R14 ;  /* 0x000000ffff027224 */ /* 0x002fe200078e000e */
[----:B--2---:R-:W0:Y:S01]  /*dc30*/  SHFL.IDX PT, R8, R5, 0x5, 0x181f ;  /* 0x00b81f0005087f89 */ /* 0x004e2200000e0000 */
[----:B------:R-:W-:-:S08]  /*dc40*/  VIADD R9, R6, 0x50 ;  /* 0x0000005006097836 */ /* 0x000fd00000000000 */
        /* <DEDUP_REMOVED lines=18> */
[----:B0-----:R-:W-:-:S02]  /*dd70*/  IMAD.MOV.U32 R3, RZ, RZ, R2 ;  /* 0x000000ffff037224 */ /* 0x001fc400078e0002 */
[----:B-1----:R-:W-:Y:S01]  /*dd80*/  IMAD.MOV.U32 R2, RZ, RZ, R14 ;  /* 0x000000ffff027224 */ /* 0x002fe200078e000e */
[----:B--2---:R0:W1:Y:S09]  /*dd90*/  SHFL.IDX PT, R8, R5, 0x7, 0x181f ;  /* 0x00f81f0005087f89 */ /* 0x00407200000e0000 */
[----:B------:R-:W-:Y:S01]  /*dda0*/  @!P3 IMAD.WIDE.U32 R2, R10, 0x2, R2 ;  /* 0x000000020a02b825 */ /* 0x000fe200078e0002 */
[----:B------:R-:W-:Y:S01]  /*ddb0*/  @!P3 LEA R21, R7, UR38, 0x1 ;  /* 0x000000260715bc11 */ /* 0x000fe2000f8e08ff */
[----:B------:R0:W2:Y:S04]  /*ddc0*/  SHFL.IDX PT, R14, R0, 0x7, 0x181f ;  /* 0x00f81f00000e7f89 */ /* 0x0000a800000e0000 */
[----:B------:R0:W-:Y:S04]  /*ddd0*/  @!P3 LDGSTS.E.BYPASS.LTC128B.128 [R21+0x13400], desc[UR42][R2.64], !P2 ;  /* 0x134000000215bfae */ /* 0x0001e8000d101d6a */
[----:B------:R0:W-:Y:S04]  /*dde0*/  @!P3 LDGSTS.E.BYPASS.LTC128B.128 [R21+0x17400], desc[UR42][R2.64+0x80], !P0 ;  /* 0x174000800215bfae */ /* 0x0001e8000c101d6a */
[----:B------:R0:W-:Y:S02]  /*ddf0*/  @!P3 LDGSTS.E.BYPASS.LTC128B.128 [R21+0x1b400], desc[UR42][R2.64+0x100], !P1 ;  /* 0x1b4001000215bfae */ /* 0x0001e4000c901d6a */
.L_x_2182:
[----:B0-----:R-:W-:Y:S01]  /*de00*/  IADD3 R3, R6, 0x70, RZ ;  /* 0x0000007006037810 */ /* 0x001fe20007ffe0ff */
[----:B------:R-:W-:Y:S01]  /*de10*/  BSSY B0, `(.L_x_2089) ;  /* 0x000000d000007945 */ /* 0x000fe20003800000 */
[----:B--2---:R-:W-:Y:S02]  /*de20*/  IMAD.MOV.U32 R2, RZ, RZ, R14 ;  /* 0x000000ffff027224 */ /* 0x004fe400078e000e */
[----:B------:R-:W-:Y:S01]  /*de30*/  ISETP.GE.AND P3, PT, R3, R4, PT ;  /* 0x000000040300720c */ /* 0x000fe20003f66270 */
[----:B-1----:R-:W-:-:S12]  /*de40*/  IMAD.MOV.U32 R3, RZ, RZ, R8 ;  /* 0x000000ffff037224 */ /* 0x002fd800078e0008 */
        /* <DEDUP_REMOVED lines=9> */
.L_x_2090:
[----:B------:R-:W-:Y:S05]  /*dee0*/  BSYNC B0 ;  /* 0x0000000000007941 */ /* 0x000fea0003800000 */
.L_x_2089:
        /* <DEDUP_REMOVED lines=10> */
[----:B--2---:R-:W-:-:S04]  /*df90*/  IADD3 R0, R4, -0x2, RZ ;  /* 0xfffffffe04007810 */ /* 0x004fc80007ffe0ff */
[----:B---3--:R-:W-:Y:S01]  /*dfa0*/  ISETP.GE.AND P1, PT, R0, R3, PT ;  /* 0x000000030000720c */ /* 0x008fe20003f26270 */
[----:B-1----:R-:W-:-:S12]  /*dfb0*/  @!P0 BRA `(.L_x_2091) ;  /* 0x0000003000708947 */ /* 0x002fd80003800000 */
.L_x_2183:
[----:B------:R-:W-:Y:S02]  /*dfc0*/  IMAD.MOV.U32 R9, RZ, RZ, 0x1 ;  /* 0x00000001ff097424 */ /* 0x000fe400078e00ff */
        /* <DEDUP_REMOVED lines=16> */
[----:B------:R-:W-:Y:S01]  /*e0d0*/  ISETP.NE.AND P0, PT, R4, R3, PT ;  /* 0x000000030400720c */ /* 0x000fe20003f05270 */
[----:B------:R-:W-:Y:S01]  /*e0e0*/  IMAD.MOV.U32 R4, RZ, RZ, R16 ;  /* 0x000000ffff047224 */ /* 0x000fe200078e0010 */
[----:B------:R-:W-:-:S11]  /*e0f0*/  LOP3.LUT R12, R5, 0x1, RZ, 0xc0, !PT ;  /* 0x00000001050c7812 */ /* 0x000fd600078ec0ff */
[----:B------:R-:W-:Y:S05]  /*e100*/  @!P0 BRA `(.L_x_2093) ;  /* 0x0000001000748947 */ /* 0x000fea0003800000 */
[----:B------:R-:W-:Y:S01]  /*e110*/  BSSY B0, `(.L_x_2093) ;  /* 0x000011c000007945 */ /* 0x000fe20003800000 */
[----:B------:R-:W-:Y:S01]  /*e120*/  IADD3 R6, R5, -R12, RZ ;  /* 0x8000000c05067210 */ /* 0x000fe20007ffe0ff */
[----:B------:R-:W-:Y:S02]  /*e130*/  IMAD.MOV.U32 R7, RZ, RZ, 0x1 ;  /* 0x00000001ff077424 */ /* 0x000fe400078e00ff */
[----:B------:R-:W-:-:S07]  /*e140*/  IMAD.MOV.U32 R4, RZ, RZ, R16 ;  /* 0x000000ffff047224 */ /* 0x000fce00078e0010 */
.L_x_2126:
[----:B------:R-:W2:Y:S01]  /*e150*/  LDL R2, [R1] ;  /* 0x0000000001027983 */ /* 0x000ea20000100800 */
[----:B------:R-:W-:Y:S01]  /*e160*/  VIADD R6, R6, 0xfffffffe ;  /* 0xfffffffe06067836 */ /* 0x000fe20000000000 */
[----:B------:R-:W-:Y:S04]  /*e170*/  BSSY B1, `(.L_x_2094) ;  /* 0x0000088000017945 */ /* 0x000fe80003800000 */
[----:B------:R-:W-:Y:S02]  /*e180*/  ISETP.NE.AND P1, PT, R6, RZ, PT ;  /* 0x000000ff0600720c */ /* 0x000fe40003f25270 */
[----:B--2---:R-:W-:-:S13]  /*e190*/  ISETP.NE.AND P0, PT, R2, RZ, PT ;  /* 0x000000ff0200720c */ /* 0x004fda0003f05270 */
[----:B------:R-:W-:Y:S05]  /*e1a0*/  @!P0 BRA `(.L_x_2095) ;  /* 0x0000000800108947 */ /* 0x000fea0003800000 */
[----:B------:R-:W2:Y:S01]  /*e1b0*/  LDL R2, [R1+0x4] ;  /* 0x0000040001027983 */ /* 0x000ea20000100800 */
[----:B------:R-:W-:Y:S02]  /*e1c0*/  MOV R9, R0 ;  /* 0x0000000000097202 */ /* 0x000fe40000000f00 */
[----:B--2---:R-:W-:-:S13]  /*e1d0*/  ISETP.NE.AND P0, PT, R2, RZ, PT ;  /* 0x000000ff0200720c */ /* 0x004fda0003f05270 */
[----:B------:R-:W-:Y:S05]  /*e1e0*/  @!P0 BRA `(.L_x_2096) ;  /* 0x0000000000488947 */ /* 0x000fea0003800000 */
[----:B------:R-:W0:Y:S01]  /*e1f0*/  LDC R9, c[0x0][0x43c] ;  /* 0x00010f00ff097b82 */ /* 0x000e220000000800 */
[----:B------:R-:W-:Y:S02]  /*e200*/  ULDC.64 UR4, c[0x0][0x428] ;  /* 0x00010a0000047ab9 */ /* 0x000fe40000000a00 */
[----:B------:R-:W-:Y:S01]  /*e210*/  IMAD R5, R19, UR4, RZ ;  /* 0x0000000413057c24 */ /* 0x000fe2000f8e02ff */
[----:B0-----:R-:W-:-:S13]  /*e220*/  ISETP.NE.AND P0, PT, R9, 0x1, PT ;  /* 0x000000010900780c */ /* 0x001fda0003f05270 */
[----:B------:R-:W0:Y:S02]  /*e230*/  @P0 LDC.64 R2, c[0x0][0x440] ;  /* 0x00011000ff020b82 */ /* 0x000e240000000a00 */
[----:B0-----:R-:W-:-:S04]  /*e240*/  @P0 IMAD.HI.U32 R4, R0, R2, RZ ;  /* 0x0000000200040227 */ /* 0x001fc800078e00ff */
[----:B------:R-:W-:Y:S01]  /*e250*/  IMAD.MOV.U32 R2, RZ, RZ, R0 ;  /* 0x000000ffff027224 */ /* 0x000fe200078e0000 */
        /* <DEDUP_REMOVED lines=11> */
.L_x_2096:
[----:B------:R-:W1:Y:S01]  /*e310*/  S2R R2, SR_TID.X ;  /* 0x0000000000027919 */ /* 0x000e620000002100 */
[----:B------:R-:W-:Y:S01]  /*e320*/  BSSY B2, `(.L_x_2097) ;  /* 0x0000006000027945 */ /* 0x000fe20003800000 */
[----:B-1----:R-:W-:Y:S02]  /*e330*/  LOP3.LUT R3, R2, 0x7f, RZ, 0xc0, !PT ;  /* 0x0000007f02037812 */ /* 0x002fe400078ec0ff */
[----:B------:R-:W-:Y:S02]  /*e340*/  SHF.L.U32 R2, R7, 0x1f, RZ ;  /* 0x0000001f07027819 */ /* 0x000fe400000006ff */
[----:B------:R-:W-:Y:S02]  /*e350*/  ISETP.NE.AND P2, PT, R3, RZ, PT ;  /* 0x000000ff0300720c */ /* 0x000fe40003f45270 */
[----:B------:R-:W1:Y:S02]  /*e360*/  SYNCS.PHASECHK.TRANS64.TRYWAIT P0, [UR38+0x34848], R2 ;  /* 0x03484802ff0075a7 */ /* 0x000e640008000166 */
[----:B-1----:R-:W-:Y:S09]  /*e370*/  @!P0 BRA `(.L_x_2098) ;  /* 0x0000002c00988947 */ /* 0x002ff20003800000 */
.L_x_2184:
[----:B------:R-:W-:Y:S05]  /*e380*/  BSYNC B2 ;  /* 0x0000000000027941 */ /* 0x000fea0003800000 */
.L_x_2097:
[----:B------:R-:W-:Y:S04]  /*e390*/  BSSY B2, `(.L_x_2099) ;  /* 0x0000007000027945 */ /* 0x000fe80003800000 */
[----:B------:R-:W-:Y:S05]  /*e3a0*/  @P2 BRA `(.L_x_2100) ;  /* 0x0000000000142947 */ /* 0x000fea0003800000 */
[----:B------:R-:W-:Y:S02]  /*e3b0*/  ISETP.NE.AND P0, PT, R10, RZ, PT ;  /* 0x000000ff0a00720c */ /* 0x000fe40003f05270 */
[----:B-1----:R-:W-:-:S04]  /*e3c0*/  MOV R3, 0xc000 ;  /* 0x0000c00000037802 */ /* 0x002fc80000000f00 */
[----:B------:R2:W-:Y:S07]  /*e3d0*/  SYNCS.ARRIVE.TRANS64 RZ, [UR38+0x34838], R3 ;  /* 0x03483803ffff79a7 */ /* 0x0005ee0008000026 */
[----:B------:R-:W-:Y:S05]  /*e3e0*/  @!P0 BRA `(.L_x_2100) ;  /* 0x0000000000048947 */ /* 0x000fea0003800000 */
[----:B------:R-:W-:Y:S01]  /*e3f0*/  BPT.TRAP 0x1 ;  /* 0x000000040000795c */ /* 0x000fe20000300000 */
.L_x_2100:
[----:B------:R-:W-:Y:S05]  /*e400*/  BSYNC B2 ;  /* 0x0000000000027941 */ /* 0x000fea0003800000 */
.L_x_2099:
        /* <DEDUP_REMOVED lines=11> */
.L_x_2101:
        /* <DEDUP_REMOVED lines=13> */
.L_x_2102:
        /* <DEDUP_REMOVED lines=14> */
.L_x_2103:
        /* <DEDUP_REMOVED lines=12> */
.L_x_2185:
[----:B------:R-:W-:Y:S05]  /*e730*/  BSYNC B2 ;  /* 0x0000000000027941 */ /* 0x000fea0003800000 */
.L_x_2104:
        /* <DEDUP_REMOVED lines=9> */
.L_x_2107:
[----:B------:R-:W-:Y:S05]  /*e7d0*/  BSYNC B2 ;  /* 0x0000000000027941 */ /* 0x000fea0003800000 */
.L_x_2106:
        /* <DEDUP_REMOVED lines=10> */
.L_x_2108:
        /* <DEDUP_REMOVED lines=13> */
.L_x_2109:
        /* <DEDUP_REMOVED lines=8> */
[----:B------:R-:W-:Y:S01]  /*e9d0*/  MOV R17, R9 ;  /* 0x0000000900117202 */ /* 0x000fe20000000f00 */
[----:B------:R-:W-:-:S07]  /*e9e0*/  IMAD.MOV.U32 R16, RZ, RZ, R4 ;  /* 0x000000ffff107224 */ /* 0x000fce00078e0004 */
.L_x_2095:
[----:B------:R-:W-:Y:S05]  /*e9f0*/  BSYNC B1 ;  /* 0x0000000000017941 */ /* 0x000fea0003800000 */
.L_x_2094:
        /* <DEDUP_REMOVED lines=9> */
[----:B------:R-:W0:Y:S01]  /*ea90*/  LDC R4, c[0x0][0x43c] ;  /* 0x00010f00ff047b82 */ /* 0x000e220000000800 */
[----:B------:R-:W-:Y:S01]  /*eaa0*/  ULDC.64 UR4, c[0x0][0x428] ;  /* 0x00010a0000047ab9 */ /* 0x000fe20000000a00 */
        /* <DEDUP_REMOVED lines=16> */
.L_x_2112:
[----:B------:R-:W1:Y:S01]  /*ebb0*/  S2R R2, SR_TID.X ;  /* 0x0000000000027919 */ /* 0x000e620000002100 */
[----:B------:R-:W-:Y:S01]  /*ebc0*/  BSSY B2, `(.L_x_2113) ;  /* 0x0000006000027945 */ /* 0x000fe20003800000 */
[----:B-1----:R-:W-:Y:S02]  /*ebd0*/  LOP3.LUT R3, R2, 0x7f, RZ, 0xc0, !PT ;  /* 0x0000007f02037812 */ /* 0x002fe400078ec0ff */
[----:B------:R-:W-:Y:S02]  /*ebe0*/  SHF.L.U32 R2, R9, 0x1f, RZ ;  /* 0x0000001f09027819 */ /* 0x000fe400000006ff */
[----:B------:R-:W-:Y:S02]  /*ebf0*/  ISETP.NE.AND P2, PT, R3, RZ, PT ;  /* 0x000000ff0300720c */ /* 0x000fe40003f45270 */
[----:B------:R-:W1:Y:S02]  /*ec00*/  SYNCS.PHASECHK.TRANS64.TRYWAIT P0, [UR38+0x34840], R2 ;  /* 0x03484002ff0075a7 */ /* 0x000e640008000166 */
[----:B-1----:R-:W-:Y:S09]  /*ec10*/  @!P0 BRA `(.L_x_2114) ;  /* 0x0000002400a08947 */ /* 0x002ff20003800000 */
.L_x_2186:
[----:B------:R-:W-:Y:S05]  /*ec20*/  BSYNC B2 ;  /* 0x0000000000027941 */ /* 0x000fea0003800000 */
.L_x_2113:
[----:B------:R-:W-:Y:S04]  /*ec30*/  BSSY B2, `(.L_x_2115) ;  /* 0x0000007000027945 */ /* 0x000fe80003800000 */
[----:B------:R-:W-:Y:S05]  /*ec40*/  @P2 BRA `(.L_x_2116) ;  /* 0x0000000000142947 */ /* 0x000fea0003800000 */
[----:B------:R-:W-:Y:S01]  /*ec50*/  ISETP.NE.AND P0, PT, R10, RZ, PT ;  /* 0x000000ff0a00720c */ /* 0x000fe20003f05270 */
[----:B-1----:R-:W-:-:S04]  /*ec60*/  IMAD.MOV.U32 R2, RZ, RZ, 0xc000 ;  /* 0x0000c000ff027424 */ /* 0x002fc800078e00ff */
[----:B------:R2:W-:Y:S08]  /*ec70*/  SYNCS.ARRIVE.TRANS64 RZ, [UR38+0x34830], R2 ;  /* 0x03483002ffff79a7 */ /* 0x0005f00008000026 */
[----:B--2---:R-:W-:Y:S05]  /*ec80*/  @!P0 BRA `(.L_x_2116) ;  /* 0x0000000000048947 */ /* 0x004fea0003800000 */
[----:B------:R-:W-:Y:S01]  /*ec90*/  BPT.TRAP 0x1 ;  /* 0x000000040000795c */ /* 0x000fe20000300000 */
.L_x_2116:
[----:B------:R-:W-:Y:S05]  /*eca0*/  BSYNC B2 ;  /* 0x0000000000027941 */ /* 0x000fea0003800000 */
.L_x_2115:
[----:B0-----:R-:W-:Y:S01]  /*ecb0*/  IMAD.MOV.U32 R5, RZ, RZ, RZ ;  /* 0x000000ffff057224 */ /* 0x001fe200078e00ff */
[----:B------:R-:W-:Y:S01]  /*ecc0*/  ULDC.64 UR4, c[0x0][0x198] ;  /* 0x0000660000047ab9 */ /* 0x000fe20000000a00 */
[----:B------:R-:W-:Y:S01]  /*ecd0*/  PLOP3.LUT P0, PT, PT, PT, PT, 0x80, 0x0 ;  /* 0x000000000000781c */ /* 0x000fe20003f0f070 */
[----:B------:R-:W-:Y:S01]  /*ece0*/  UIADD3 UR4, UP0, UR4, 0x370, URZ ;  /* 0x0000037004047890 */ /* 0x000fe2000ff1e03f */
[----:B-1----:R-:W-:Y:S01]  /*ecf0*/  SHF.L.U32 R2, R11, 0x7, RZ ;  /* 0x000000070b027819 */ /* 0x002fe200000006ff */
[----:B------:R-:W-:Y:S01]  /*ed00*/  UIADD3 UR8, UR38, 0x1c400, URZ ;  /* 0x0001c40026087890 */ /* 0x000fe2000fffe03f */
[----:B------:R-:W-:Y:S01]  /*ed10*/  R2UR UR10, R5 ;  /* 0x00000000050a72ca */ /* 0x000fe200000e0000 */
[----:B------:R-:W-:Y:S02]  /*ed20*/  UIADD3 UR9, UR38, 0x34830, URZ ;  /* 0x0003483026097890 */ /* 0x000fe4000fffe03f */
[----:B------:R-:W-:Y:S01]  /*ed30*/  UIADD3.X UR5, URZ, UR5, URZ, UP0, !UPT ;  /* 0x000000053f057290 */ /* 0x000fe200087fe43f */
[----:B------:R-:W-:Y:S01]  /*ed40*/  UMOV UR6, 0x0 ;  /* 0x0000000000067882 */ /* 0x000fe20000000000 */
[----:B------:R-:W-:-:S10]  /*ed50*/  UMOV UR7, 0x14f00000 ;  /* 0x14f0000000077882 */ /* 0x000fd40000000000 */
.L_x_2117:
        /* <DEDUP_REMOVED lines=14> */
.L_x_2118:
        /* <DEDUP_REMOVED lines=13> */
.L_x_2119:
        /* <DEDUP_REMOVED lines=12> */
.L_x_2187:
[----:B------:R-:W-:Y:S05]  /*efd0*/  BSYNC B2 ;  /* 0x0000000000027941 */ /* 0x000fea0003800000 */
.L_x_2120:
        /* <DEDUP_REMOVED lines=9> */
.L_x_2123:
[----:B------:R-:W-:Y:S05]  /*f070*/  BSYNC B2 ;  /* 0x0000000000027941 */ /* 0x000fea0003800000 */
.L_x_2122:
        /* <DEDUP_REMOVED lines=10> */
.L_x_2124:
        /* <DEDUP_REMOVED lines=13> */
.L_x_2125:
        /* <DEDUP_REMOVED lines=8> */
[----:B------:R-:W-:Y:S02]  /*f270*/  IMAD.MOV.U32 R17, RZ, RZ, R11 ;  /* 0x000000ffff117224 */ /* 0x000fe400078e000b */
[----:B------:R-:W-:-:S07]  /*f280*/  IMAD.MOV.U32 R16, RZ, RZ, R4 ;  /* 0x000000ffff107224 */ /* 0x000fce00078e0004 */
.L_x_2111:
[----:B------:R-:W-:Y:S05]  /*f290*/  BSYNC B1 ;  /* 0x0000000000017941 */ /* 0x000fea0003800000 */
.L_x_2110:
[----:B------:R-:W-:Y:S01]  /*f2a0*/  IADD3 R0, R0, -0x2, RZ ;  /* 0xfffffffe00007810 */ /* 0x000fe20007ffe0ff */
[----:B0-----:R-:W-:Y:S01]  /*f2b0*/  IMAD.MOV.U32 R7, RZ, RZ, R9 ;  /* 0x000000ffff077224 */ /* 0x001fe200078e0009 */
[----:B------:R-:W-:Y:S06]  /*f2c0*/  @P1 BRA `(.L_x_2126) ;  /* 0xffffffec00a01947 */ /* 0x000fec000383ffff */
[----:B------:R-:W-:Y:S05]  /*f2d0*/  BSYNC B0 ;  /* 0x0000000000007941 */ /* 0x000fea0003800000 */
.L_x_2093:
        /* <DEDUP_REMOVED lines=10> */
[----:B------:R-:W0:Y:S01]  /*f380*/  LDC R7, c[0x0][0x43c] ;  /* 0x00010f00ff077b82 */ /* 0x000e220000000800 */
[----:B------:R-:W-:Y:S01]  /*f390*/  IMAD.MOV.U32 R6, RZ, RZ, R0 ;  /* 0x000000ffff067224 */ /* 0x000fe200078e0000 */
[----:B------:R-:W-:Y:S02]  /*f3a0*/  ULDC.64 UR4, c[0x0][0x428] ;  /* 0x00010a0000047ab9 */ /* 0x000fe40000000a00 */
[----:B------:R-:W-:-:S04]  /*f3b0*/  IMAD R19, R19, UR4, RZ ;  /* 0x0000000413137c24 */ /* 0x000fc8000f8e02ff */
[----:B------:R-:W-:Y:S01]  /*f3c0*/  IMAD R19, R18, UR5, R19 ;  /* 0x0000000512137c24 */ /* 0x000fe2000f8e0213 */
[----:B0-----:R-:W-:-:S13]  /*f3d0*/  ISETP.NE.AND P0, PT, R7, 0x1, PT ;  /* 0x000000010700780c */ /* 0x001fda0003f05270 */
[----:B------:R-:W0:Y:S02]  /*f3e0*/  @P0 LDC.64 R2, c[0x0][0x440] ;  /* 0x00011000ff020b82 */ /* 0x000e240000000a00 */
[----:B0-----:R-:W-:-:S05]  /*f3f0*/  @P0 IMAD.HI.U32 R2, R0, R2, RZ ;  /* 0x0000000200020227 */ /* 0x001fca00078e00ff */
[----:B------:R-:W-:-:S04]  /*f400*/  @P0 SHF.R.U32.HI R6, RZ, R3, R2 ;  /* 0x00000003ff060219 */ /* 0x000fc80000011602 */
[----:B------:R-:W-:Y:S02]  /*f410*/  SHF.R.S32.HI R3, RZ, 0x1f, R6 ;  /* 0x0000001fff037819 */ /* 0x000fe40000011406 */
[----:B------:R-:W-:-:S05]  /*f420*/  MOV R2, R6 ;  /* 0x0000000600027202 */ /* 0x000fca0000000f00 */
        /* <DEDUP_REMOVED lines=8> */
.L_x_2128:
[----:B------:R-:W1:Y:S01]  /*f4b0*/  S2R R2, SR_TID.X ;  /* 0x0000000000027919 */ /* 0x000e620000002100 */
[----:B------:R-:W-:Y:S01]  /*f4c0*/  BSSY B1, `(.L_x_2129) ;  /* 0x0000006000017945 */ /* 0x000fe20003800000 */
[----:B-1----:R-:W-:Y:S02]  /*f4d0*/  LOP3.LUT R3, R2, 0x7f, RZ, 0xc0, !PT ;  /* 0x0000007f02037812 */ /* 0x002fe400078ec0ff */
[----:B------:R-:W-:Y:S02]  /*f4e0*/  SHF.L.U32 R2, R9, 0x1f, RZ ;  /* 0x0000001f09027819 */ /* 0x000fe400000006ff */
[----:B------:R-:W-:Y:S02]  /*f4f0*/  ISETP.NE.AND P1, PT, R3, RZ, PT ;  /* 0x000000ff0300720c */ /* 0x000fe40003f25270 */
[----:B------:R-:W1:Y:S02]  /*f500*/  SYNCS.PHASECHK.TRANS64.TRYWAIT P0, [UR38+0x34848], R2 ;  /* 0x03484802ff0075a7 */ /* 0x000e640008000166 */
[----:B-1----:R-:W-:Y:S09]  /*f510*/  @!P0 BRA `(.L_x_2130) ;  /* 0x0000001c00908947 */ /* 0x002ff20003800000 */
.L_x_2188:
[----:B------:R-:W-:Y:S05]  /*f520*/  BSYNC B1 ;  /* 0x0000000000017941 */ /* 0x000fea0003800000 */
.L_x_2129:
[----:B------:R-:W-:Y:S04]  /*f530*/  BSSY B1, `(.L_x_2131) ;  /* 0x0000007000017945 */ /* 0x000fe80003800000 */
[----:B------:R-:W-:Y:S05]  /*f540*/  @P1 BRA `(.L_x_2132) ;  /* 0x0000000000141947 */ /* 0x000fea0003800000 */
[----:B------:R-:W-:Y:S01]  /*f550*/  ISETP.NE.AND P0, PT, R10, RZ, PT ;  /* 0x000000ff0a00720c */ /* 0x000fe20003f05270 */
[----:B-1----:R-:W-:-:S04]  /*f560*/  IMAD.MOV.U32 R3, RZ, RZ, 0xc000 ;  /* 0x0000c000ff037424 */ /* 0x002fc800078e00ff */
[----:B------:R2:W-:Y:S08]  /*f570*/  SYNCS.ARRIVE.TRANS64 RZ, [UR38+0x34838], R3 ;  /* 0x03483803ffff79a7 */ /* 0x0005f00008000026 */
[----:B--2---:R-:W-:Y:S05]  /*f580*/  @!P0 BRA `(.L_x_2132) ;  /* 0x0000000000048947 */ /* 0x004fea0003800000 */
[----:B------:R-:W-:Y:S01]  /*f590*/  BPT.TRAP 0x1 ;  /* 0x000000040000795c */ /* 0x000fe20000300000 */
.L_x_2132:
[----:B------:R-:W-:Y:S05]  /*f5a0*/  BSYNC B1 ;  /* 0x0000000000017941 */ /* 0x000fea0003800000 */
.L_x_2131:
[----:B0-----:R-:W-:Y:S01]  /*f5b0*/  MOV R5, RZ ;  /* 0x000000ff00057202 */ /* 0x001fe20000000f00 */
[----:B------:R-:W-:Y:S01]  /*f5c0*/  ULDC.64 UR4, c[0x0][0x198] ;  /* 0x0000660000047ab9 */ /* 0x000fe20000000a00 */
[----:B------:R-:W-:Y:S01]  /*f5d0*/  PLOP3.LUT P0, PT, PT, PT, PT, 0x80, 0x0 ;  /* 0x000000000000781c */ /* 0x000fe20003f0f070 */
[----:B------:R-:W-:Y:S01]  /*f5e0*/  UIADD3 UR4, UP0, UR4, 0x370, URZ ;  /* 0x0000037004047890 */ /* 0x000fe2000ff1e03f */
[----:B------:R-:W-:Y:S01]  /*f5f0*/  R2UR UR10, R5 ;  /* 0x00000000050a72ca */ /* 0x000fe200000e0000 */
[----:B-1----:R-:W-:Y:S01]  /*f600*/  IMAD.SHL.U32 R3, R0, 0x80, RZ ;  /* 0x0000008000037824 */ /* 0x002fe200078e00ff */
[----:B------:R-:W-:Y:S02]  /*f610*/  UIADD3 UR8, UR38, 0x28400, URZ ;  /* 0x0002840026087890 */ /* 0x000fe4000fffe03f */
[----:B------:R-:W-:Y:S02]  /*f620*/  UIADD3 UR9, UR38, 0x34838, URZ ;  /* 0x0003483826097890 */ /* 0x000fe4000fffe03f */
[----:B------:R-:W-:Y:S01]  /*f630*/  UIADD3.X UR5, URZ, UR5, URZ, UP0, !UPT ;  /* 0x000000053f057290 */ /* 0x000fe200087fe43f */
[----:B------:R-:W-:Y:S01]  /*f640*/  UMOV UR6, 0x0 ;  /* 0x0000000000067882 */ /* 0x000fe20000000000 */
[----:B------:R-:W-:-:S10]  /*f650*/  UMOV UR7, 0x14f00000 ;  /* 0x14f0000000077882 */ /* 0x000fd40000000000 */
.L_x_2133:
        /* <DEDUP_REMOVED lines=14> */
.L_x_2134:
        /* <DEDUP_REMOVED lines=13> */
.L_x_2135:
        /* <DEDUP_REMOVED lines=11> */
.L_x_2189:
[----:B------:R-:W-:Y:S05]  /*f8c0*/  BSYNC B1 ;  /* 0x0000000000017941 */ /* 0x000fea0003800000 */
.L_x_2136:
[----:B------:R-:W-:Y:S01]  /*f8d0*/  BSSY B1, `(.L_x_2138) ;  /* 0x0000009000017945 */ /* 0x000fe20003800000 */
[----:B0-----:R-:W-:Y:S01]  /*f8e0*/  IMAD.MOV.U32 R2, RZ, RZ, 0x0 ;  /* 0x00000000ff027424 */ /* 0x001fe200078e00ff */
[----:B------:R-:W-:Y:S02]  /*f8f0*/  MOV R3, 0x14f00000 ;  /* 0x14f0000000037802 */ /* 0x000fe40000000f00 */
[----:B------:R-:W-:Y:S05]  /*f900*/  @P1 BRA `(.L_x_2139) ;  /* 0x0000000000141947 */ /* 0x000fea0003800000 */
[----:B------:R-:W-:Y:S01]  /*f910*/  ISETP.NE.AND P0, PT, R10, RZ, PT ;  /* 0x000000ff0a00720c */ /* 0x000fe20003f05270 */
[----:B------:R-:W-:-:S04]  /*f920*/  IMAD.MOV.U32 R7, RZ, RZ, 0x8000 ;  /* 0x00008000ff077424 */ /* 0x000fc800078e00ff */
[----:B------:R0:W-:Y:S08]  /*f930*/  SYNCS.ARRIVE.TRANS64 RZ, [UR38+0x34850], R7 ;  /* 0x03485007ffff79a7 */ /* 0x0001f00008000026 */
[----:B0-----:R-:W-:Y:S05]  /*f940*/  @!P0 BRA `(.L_x_2139) ;  /* 0x0000000000048947 */ /* 0x001fea0003800000 */
[----:B------:R-:W-:Y:S01]  /*f950*/  BPT.TRAP 0x1 ;  /* 0x000000040000795c */ /* 0x000fe20000300000 */
.L_x_2139:
[----:B------:R-:W-:Y:S05]  /*f960*/  BSYNC B1 ;  /* 0x0000000000017941 */ /* 0x000fea0003800000 */
.L_x_2138:
        /* <DEDUP_REMOVED lines=10> */
.L_x_2140:
        /* <DEDUP_REMOVED lines=13> */
.L_x_2141:
        /* <DEDUP_REMOVED lines=8> */
[----:B------:R-:W-:Y:S01]  /*fb60*/  IMAD.MOV.U32 R17, RZ, RZ, R0 ;  /* 0x000000ffff117224 */ /* 0x000fe200078e0000 */
[----:B------:R-:W-:-:S07]  /*fb70*/  MOV R16, R4 ;  /* 0x0000000400107202 */ /* 0x000fce0000000f00 */
.L_x_2127:
[----:B------:R-:W-:Y:S05]  /*fb80*/  BSYNC B0 ;  /* 0x0000000000007941 */ /* 0x000fea0003800000 */
.L_x_2092:
        /* <DEDUP_REMOVED lines=12> */
.L_x_2190:
[----:B------:R-:W-:Y:S05]  /*fc50*/  BSYNC B1 ;  /* 0x0000000000017941 */ /* 0x000fea0003800000 */
.L_x_2144:
        /* <DEDUP_REMOVED lines=8> */
.L_x_2147:
[----:B------:R-:W-:Y:S05]  /*fce0*/  BSYNC B1 ;  /* 0x0000000000017941 */ /* 0x000fea0003800000 */
.L_x_2146:
[----:B------:R-:W-:Y:S01]  /*fcf0*/  R2UR UR4, R8 ;  /* 0x00000000080472ca */ /* 0x000fe200000e0000 */
[----:B------:R-:W-:Y:S01]  /*fd00*/  ULDC.64 UR6, c[0x0][0x198] ;  /* 0x0000660000067ab9 */ /* 0x000fe20000000a00 */
[----:B------:R-:W-:Y:S01]  /*fd10*/  R2UR UR9, R3 ;  /* 0x00000000030972ca */ /* 0x000fe200000e0000 */
[----:B------:R-:W-:Y:S01]  /*fd20*/  UIADD3 UR6, UP0, UR6, 0x470, URZ ;  /* 0x0000047006067890 */ /* 0x000fe2000ff1e03f */
[----:B------:R-:W-:Y:S01]  /*fd30*/  PLOP3.LUT P0, PT, PT, PT, PT, 0x80, 0x0 ;  /* 0x000000000000781c */ /* 0x000fe20003f0f070 */
[----:B------:R-:W-:Y:S01]  /*fd40*/  IMAD.SHL.U32 R17, R17, 0x80, RZ ;  /* 0x0000008011117824 */ /* 0x000fe200078e00ff */
[----:B------:R-:W-:Y:S01]  /*fd50*/  UMOV UR14, 0x0 ;  /* 0x00000000000e7882 */ /* 0x000fe20000000000 */
[----:B------:R-:W-:Y:S01]  /*fd60*/  UIADD3.X UR7, URZ, UR7, URZ, UP0, !UPT ;  /* 0x000000073f077290 */ /* 0x000fe200087fe43f */
[----:B------:R-:W-:Y:S01]  /*fd70*/  UMOV UR15, 0x14f00000 ;  /* 0x14f00000000f7882 */ /* 0x000fe20000000000 */
[----:B------:R-:W-:-:S04]  /*fd80*/  UMOV UR10, URZ ;  /* 0x0000003f000a7c82 */ /* 0x000fc80008000000 */
[----:B------:R-:W-:Y:S02]  /*fd90*/  ULEA UR4, UR4, UR38, 0xf ;  /* 0x0000002604047291 */ /* 0x000fe4000f8e783f */
[----:B------:R-:W-:Y:S02]  /*fda0*/  UIADD3 UR9, UR9, 0x34850, URZ ;  /* 0x0003485009097890 */ /* 0x000fe4000fffe03f */
[----:B------:R-:W-:-:S12]  /*fdb0*/  UIADD3 UR8, UR4, 0x400, URZ ;  /* 0x0000040004087890 */ /* 0x000fd8000fffe03f */
.L_x_2148:
        /* <DEDUP_REMOVED lines=13> */
.L_x_2149:
        /* <DEDUP_REMOVED lines=8> */
.L_x_2143:
[----:B------:R-:W-:Y:S05]  /*ff10*/  BSYNC B0 ;  /* 0x0000000000007941 */ /* 0x000fea0003800000 */
.L_x_2142:
[----:B-1----:R-:W-:Y:S01]  /*ff20*/  VIADD R0, R8, 0x1 ;  /* 0x0000000108007836 */ /* 0x002fe20000000000 */
[----:B------:R-:W-:-:S04]  /*ff30*/  MOV R3, RZ ;  /* 0x000000ff00037202 */ /* 0x000fc80000000f00 */
[----:B------:R-:W-:-:S04]  /*ff40*/  ISETP.NE.AND P0, PT, R0, 0x2, PT ;  /* 0x000000020000780c */ /* 0x000fc80003f05270 */
[----:B------:R-:W-:Y:S02]  /*ff50*/  SEL R2, RZ, 0x1, P0 ;  /* 0x00000001ff027807 */ /* 0x000fe40000000000 */
[----:B------:R-:W-:Y:S02]  /*ff60*/  SEL R0, R0, RZ, P0 ;  /* 0x000000ff00007207 */ /* 0x000fe40000000000 */
[----:B------:R-:W-:-:S07]  /*ff70*/  LOP3.LUT R9, R9, R2, RZ, 0x3c, !PT ;  /* 0x0000000209097212 */ /* 0x000fce00078e3cff */
.L_x_2076:
[----:B------:R-:W1:Y:S01]  /*ff80*/  S2R R5, SR_CgaCtaId ;  /* 0x0000000000057919 */ /* 0x000e620000008800 */
[----:B------:R-:W-:Y:S02]  /*ff90*/  MOV R2, 0x400 ;  /* 0x0000040000027802 */ /* 0x000fe40000000f00 */
[----:B------:R-:W-:Y:S02]  /*ffa0*/  SHF.L.U32 R3, R3, 0x1f, RZ ;  /* 0x0000001f03037819 */ /* 0x000fe400000006ff */
[----:B-1----:R-:W-:-:S04]  /*ffb0*/  LEA R2, R5, R2, 0x18 ;  /* 0x0000000205027211 */ /* 0x002fc800078ec0ff */
[----:B------:R-:W1:Y:S02]  /*ffc0*/  SYNCS.PHASECHK.TRANS64.TRYWAIT P0, [R2+URZ+0x34820], R3 ;  /* 0x03482003020075a7 */ /* 0x000e64000800017f */
[----:B-1----:R-:W-:Y:S05]  /*ffd0*/  @!P0 BRA `(.L_x_2150) ;  /* 0x0000001400248947 */ /* 0x002fea0003800000 */
.L_x_2191:
[----:B------:R-:W-:-:S03]  /*ffe0*/  UMOV UR4, 0xffffffff ;  /* 0xffffffff00047882 */ /* 0x000fc60000000000 */
[----:B------:R-:W-:Y:S05]  /*fff0*/  BRA.DIV UR4, `(.L_x_2151) ;  /* 0x0000001604307947 */ /* 0x000fea000b800000 */
[----:B-1----:R-:W1:Y:S02]  /*10000*/  S2R R3, SR_TID.X ;  /* 0x0000000000037919 */ /* 0x002e640000002100 */
[----:B-1----:R-:W-:-:S04]  /*10010*/  SHF.R.U32.HI R3, RZ, 0x5, R3 ;  /* 0x00000005ff037819 */ /* 0x002fc80000011603 */
[----:B------:R-:W-:-:S05]  /*10020*/  LOP3.LUT R3, R3, 0x3, RZ, 0xc0, !PT ;  /* 0x0000000303037812 */ /* 0x000fca00078ec0ff */
[----:B------:R1:W2:Y:S02]  /*10030*/  SHFL.IDX PT, R14, R3, RZ, 0x1f ;  /* 0x00001fff030e7589 */ /* 0x0002a400000e0000 */
.L_x_2194:
[----:B--2---:R-:W-:-:S13]  /*10040*/  ISETP.NE.AND P0, PT, R14, RZ, PT ;  /* 0x000000ff0e00720c */ /* 0x004fda0003f05270 */
[----:B------:R-:W-:Y:S05]  /*10050*/  @P0 BRA `(.L_x_2038) ;  /* 0x0000000000880947 */ /* 0x000fea0003800000 */
[----:B------:R-:W-:-:S03]  /*10060*/  UMOV UR4, 0xffffffff ;  /* 0xffffffff00047882 */ /* 0x000fc60000000000 */
[----:B------:R-:W-:Y:S05]  /*10070*/  BRA.DIV UR4, `(.L_x_2152) ;  /* 0x0000001604447947 */ /* 0x000fea000b800000 */
[----:B------:R-:W-:-:S13]  /*10080*/  ELECT P6, URZ, PT ;  /* 0x00000000003f782f */ /* 0x000fda00038c0000 */
.L_x_2197:
[----:B------:R-:W-:Y:S05]  /*10090*/  @!P6 BRA `(.L_x_2038) ;  /* 0x000000000078e947 */ /* 0x000fea0003800000 */
[----:B-1----:R-:W2:Y:S02]  /*100a0*/  LDL.LU R3, [R1+0x14] ;  /* 0x0000140001037983 */ /* 0x002ea40000300800 */
[----:B--2---:R-:W-:-:S04]  /*100b0*/  LOP3.LUT R3, R3, 0x2, RZ, 0xfc, !PT ;  /* 0x0000000203037812 */ /* 0x004fc800078efcff */
[----:B------:R-:W-:-:S13]  /*100c0*/  ISETP.NE.AND P2, PT, R3, 0x3, PT ;  /* 0x000000030300780c */ /* 0x000fda0003f45270 */
[----:B------:R-:W-:Y:S05]  /*100d0*/  @!P2 BRA `(.L_x_2153) ;  /* 0x000000000004a947 */ /* 0x000fea0003800000 */
[----:B------:R-:W-:Y:S01]  /*100e0*/  BPT.TRAP 0x1 ;  /* 0x000000040000795c */ /* 0x000fe20000300000 */
.L_x_2153:
[----:B0-----:R-:W-:Y:S01]  /*100f0*/  VIADD R7, R2, 0x34840 ;  /* 0x0003484002077836 */ /* 0x001fe20000000000 */
[----:B------:R-:W-:Y:S01]  /*10100*/  SHF.L.U32 R5, R9, 0x1f, RZ ;  /* 0x0000001f09057819 */ /* 0x000fe200000006ff */
[C---:B------:R-:W-:Y:S02]  /*10110*/  VIADD R3, R0.reuse, 0x1 ;  /* 0x0000000100037836 */ /* 0x040fe40000000000 */
[----:B------:R-:W-:-:S03]  /*10120*/  IMAD R6, R0, 0x8, R7 ;  /* 0x0000000800067824 */ /* 0x000fc600078e0207 */
[C---:B------:R-:W-:Y:S01]  /*10130*/  ISETP.NE.AND P1, PT, R3.reuse, 0x2, PT ;  /* 0x000000020300780c */ /* 0x040fe20003f25270 */
[----:B------:R-:W0:Y:S03]  /*10140*/  SYNCS.PHASECHK.TRANS64.TRYWAIT P0, [R6+URZ], R5 ;  /* 0x00000005060075a7 */ /* 0x000e26000800017f */
[----:B------:R-:W-:Y:S02]  /*10150*/  SEL R4, RZ, 0x1, P1 ;  /* 0x00000001ff047807 */ /* 0x000fe40000800000 */
[----:B------:R-:W-:Y:S02]  /*10160*/  SEL R8, R3, RZ, P1 ;  /* 0x000000ff03087207 */ /* 0x000fe40000800000 */
[----:B------:R-:W-:Y:S02]  /*10170*/  LOP3.LUT R4, R9, R4, RZ, 0x3c, !PT ;  /* 0x0000000409047212 */ /* 0x000fe400078e3cff */
[----:B------:R-:W-:-:S02]  /*10180*/  LEA R3, R8, R7, 0x3 ;  /* 0x0000000708037211 */ /* 0x000fc400078e18ff */
[----:B------:R-:W-:Y:S01]  /*10190*/  SHF.L.U32 R4, R4, 0x1f, RZ ;  /* 0x0000001f04047819 */ /* 0x000fe200000006ff */
[----:B0-----:R-:W-:Y:S06]  /*101a0*/  @!P0 BRA `(.L_x_2154) ;  /* 0x0000001400188947 */ /* 0x001fec0003800000 */
.L_x_2198:
[----:B------:R-:W1:Y:S02]  /*101b0*/  SYNCS.PHASECHK.TRANS64.TRYWAIT P0, [R3+URZ], R4 ;  /* 0x00000004030075a7 */ /* 0x000e64000800017f */
[----:B-1----:R-:W-:Y:S05]  /*101c0*/  @!P0 BRA `(.L_x_2155) ;  /* 0x0000001400248947 */ /* 0x002fea0003800000 */
.L_x_2199:
[----:B------:R-:W-:Y:S05]  /*101d0*/  @!P2 BRA `(.L_x_2156) ;  /* 0x000000000004a947 */ /* 0x000fea0003800000 */
[----:B------:R-:W-:Y:S01]  /*101e0*/  BPT.TRAP 0x1 ;  /* 0x000000040000795c */ /* 0x000fe20000300000 */
.L_x_2156:
[----:B-1----:R-:W-:-:S04]  /*101f0*/  VIADD R3, R2, 0x34860 ;  /* 0x0003486002037836 */ /* 0x002fc80000000000 */
[----:B------:R-:W-:-:S04]  /*10200*/  IMAD R0, R0, 0x8, R3 ;  /* 0x0000000800007824 */ /* 0x000fc800078e0203 */
[----:B------:R-:W1:Y:S02]  /*10210*/  SYNCS.PHASECHK.TRANS64.TRYWAIT P0, [R0+URZ], R5 ;  /* 0x00000005000075a7 */ /* 0x000e64000800017f */
[----:B-1----:R-:W-:Y:S05]  /*10220*/  @!P0 BRA `(.L_x_2157) ;  /* 0x0000001400208947 */ /* 0x002fea0003800000 */
.L_x_2200:
[----:B------:R-:W-:-:S07]  /*10230*/  IMAD R3, R8, 0x8, R3 ;  /* 0x0000000808037824 */ /* 0x000fce00078e0203 */
.L_x_2158:
[----:B--2---:R2:W3:Y:S02]  /*10240*/  SYNCS.PHASECHK.TRANS64.TRYWAIT P0, [R3+URZ], R4 ;  /* 0x00000004030075a7 */ /* 0x0044e4000800017f */
[----:B---3--:R-:W-:Y:S05]  /*10250*/  @!P0 NANOSLEEP.SYNCS 0x989680 ;  /* 0x009896800000895d */ /* 0x008fea0003900000 */
[----:B------:R-:W3:Y:S02]  /*10260*/  @!P0 SYNCS.PHASECHK.TRANS64 P0, [R3+URZ], R4 ;  /* 0x00000004030085a7 */ /* 0x000ee4000800007f */
[----:B---3--:R-:W-:Y:S05]  /*10270*/  @!P0 BRA `(.L_x_2158) ;  /* 0xfffffffc00f08947 */ /* 0x008fea000383ffff */
.L_x_2038:
[----:B------:R-:W-:Y:S05]  /*10280*/  BSYNC B6 ;  /* 0x0000000000067941 */ /* 0x000fea0003800000 */
.L_x_2035:
[----:B------:R-:W-:Y:S05]  /*10290*/  EXIT ;  /* 0x000000000000794d */ /* 0x000fea0003800000 */
.L_x_2042:
[----:B-1----:R-:W-:-:S04]  /*102a0*/  MOV R3, UR36 ;  /* 0x0000002400037c02 */ /* 0x002fc80008000f00 */
[----:B------:R1:W2:Y:S03]  /*102b0*/  SYNCS.PHASECHK.TRANS64.TRYWAIT P1, [R3+URZ+0x34800], R2 ;  /* 0x03480002030075a7 */ /* 0x0002a6000802017f */
[----:B--2---:R-:W-:Y:S05]  /*102c0*/  @!P1 NANOSLEEP.SYNCS 0x989680 ;  /* 0x009896800000995d */ /* 0x004fea0003900000 */
[----:B------:R-:W2:Y:S02]  /*102d0*/  @!P1 SYNCS.PHASECHK.TRANS64 P1, [R3+URZ+0x34800], R2 ;  /* 0x03480002030095a7 */ /* 0x000ea4000802007f */
[----:B--2---:R-:W-:Y:S05]  /*102e0*/  @!P1 BRA `(.L_x_2042) ;  /* 0xfffffffc00ec9947 */ /* 0x004fea000383ffff */
[----:B------:R-:W-:Y:S05]  /*102f0*/  BRA `(.L_x_2159) ;  /* 0xffffff1000207947 */ /* 0x000fea000383ffff */
.L_x_2046:
[----:B01----:R-:W-:-:S04]  /*10300*/  IMAD.U32 R3, RZ, RZ, UR36 ;  /* 0x00000024ff037e24 */ /* 0x003fc8000f8e00ff */
[----:B------:R0:W1:Y:S03]  /*10310*/  SYNCS.PHASECHK.TRANS64.TRYWAIT P2, [R3+URZ+0x34830], R2 ;  /* 0x03483002030075a7 */ /* 0x000066000804017f */
[----:B-1----:R-:W-:Y:S05]  /*10320*/  @!P2 NANOSLEEP.SYNCS 0x989680 ;  /* 0x009896800000a95d */ /* 0x002fea0003900000 */
[----:B------:R-:W1:Y:S02]  /*10330*/  @!P2 SYNCS.PHASECHK.TRANS64 P2, [R3+URZ+0x34830], R2 ;  /* 0x034830020300a5a7 */ /* 0x000e64000804007f */
[----:B-1----:R-:W-:Y:S05]  /*10340*/  @!P2 BRA `(.L_x_2046) ;  /* 0xfffffffc00eca947 */ /* 0x002fea000383ffff */
[----:B------:R-:W-:Y:S05]  /*10350*/  BRA `(.L_x_2045) ;  /* 0xffffff10003c7947 */ /* 0x000fea000383ffff */
.L_x_2051:
[----:B-1----:R-:W-:-:S04]  /*10360*/  IMAD.U32 R11, RZ, RZ, UR61 ;  /* 0x0000003dff0b7e24 */ /* 0x002fc8000f8e00ff */
[----:B------:R1:W2:Y:S03]  /*10370*/  SYNCS.PHASECHK.TRANS64.TRYWAIT P3, [R11+URZ+0x34830], R10 ;  /* 0x0348300a0b0075a7 */ /* 0x0002a6000806017f */
[----:B--2---:R-:W-:Y:S05]  /*10380*/  @!P3 NANOSLEEP.SYNCS 0x989680 ;  /* 0x009896800000b95d */ /* 0x004fea0003900000 */
[----:B------:R-:W2:Y:S02]  /*10390*/  @!P3 SYNCS.PHASECHK.TRANS64 P3, [R11+URZ+0x34830], R10 ;  /* 0x0348300a0b00b5a7 */ /* 0x000ea4000806007f */
[----:B--2---:R-:W-:Y:S05]  /*103a0*/  @!P3 BRA `(.L_x_2051) ;  /* 0xfffffffc00ecb947 */ /* 0x004fea000383ffff */
[----:B------:R-:W-:Y:S05]  /*103b0*/  BRA `(.L_x_2050) ;  /* 0xffffff40003c7947 */ /* 0x000fea000383ffff */
.L_x_2055:
[----:B-1----:R-:W-:-:S04]  /*103c0*/  IMAD.U32 R11, RZ, RZ, UR7 ;  /* 0x00000007ff0b7e24 */ /* 0x002fc8000f8e00ff */
[----:B------:R1:W3:Y:S03]  /*103d0*/  SYNCS.PHASECHK.TRANS64.TRYWAIT P3, [R11+URZ+0x34850], R0 ;  /* 0x034850000b0075a7 */ /* 0x0002e6000806017f */
[----:B---3--:R-:W-:Y:S05]  /*103e0*/  @!P3 NANOSLEEP.SYNCS 0x989680 ;  /* 0x009896800000b95d */ /* 0x008fea0003900000 */
[----:B------:R-:W3:Y:S02]  /*103f0*/  @!P3 SYNCS.PHASECHK.TRANS64 P3, [R11+URZ+0x34850], R0 ;  /* 0x034850000b00b5a7 */ /* 0x000ee4000806007f */
[----:B---3--:R-:W-:Y:S05]  /*10400*/  @!P3 BRA `(.L_x_2055) ;  /* 0xfffffffc00ecb947 */ /* 0x008fea000383ffff */
[----:B------:R-:W-:Y:S05]  /*10410*/  BRA `(.L_x_2054) ;  /* 0xffffff4800447947 */ /* 0x000fea000383ffff */
.L_x_2061:
[----:B-1----:R-:W-:-:S04]  /*10420*/  MOV R11, UR40 ;  /* 0x00000028000b7c02 */ /* 0x002fc80008000f00 */
[----:B------:R1:W2:Y:S03]  /*10430*/  SYNCS.PHASECHK.TRANS64.TRYWAIT P2, [R11+URZ+0x34830], R10 ;  /* 0x0348300a0b0075a7 */ /* 0x0002a6000804017f */
[----:B--2---:R-:W-:Y:S05]  /*10440*/  @!P2 NANOSLEEP.SYNCS 0x989680 ;  /* 0x009896800000a95d */ /* 0x004fea0003900000 */
[----:B------:R-:W2:Y:S02]  /*10450*/  @!P2 SYNCS.PHASECHK.TRANS64 P2, [R11+URZ+0x34830], R10 ;  /* 0x0348300a0b00a5a7 */ /* 0x000ea4000804007f */
[----:B--2---:R-:W-:Y:S05]  /*10460*/  @!P2 BRA `(.L_x_2061) ;  /* 0xfffffffc00eca947 */ /* 0x004fea000383ffff */
[----:B------:R-:W-:Y:S05]  /*10470*/  BRA `(.L_x_2060) ;  /* 0xffffff7000887947 */ /* 0x000fea000383ffff */
.L_x_2065:
[----:B---3--:R-:W-:-:S04]  /*10480*/  IMAD.U32 R9, RZ, RZ, UR7 ;  /* 0x00000007ff097e24 */ /* 0x008fc8000f8e00ff */
[----:B------:R3:W4:Y:S03]  /*10490*/  SYNCS.PHASECHK.TRANS64.TRYWAIT P2, [R9+URZ+0x34850], R0 ;  /* 0x03485000090075a7 */ /* 0x000726000804017f */
[----:B----4-:R-:W-:Y:S05]  /*104a0*/  @!P2 NANOSLEEP.SYNCS 0x989680 ;  /* 0x009896800000a95d */ /* 0x010fea0003900000 */
[----:B------:R-:W4:Y:S02]  /*104b0*/  @!P2 SYNCS.PHASECHK.TRANS64 P2, [R9+URZ+0x34850], R0 ;  /* 0x034850000900a5a7 */ /* 0x000f24000804007f */
[----:B----4-:R-:W-:Y:S05]  /*104c0*/  @!P2 BRA `(.L_x_2065) ;  /* 0xfffffffc00eca947 */ /* 0x010fea000383ffff */
[----:B------:R-:W-:Y:S05]  /*104d0*/  BRA `(.L_x_2064) ;  /* 0xffffff7800907947 */ /* 0x000fea000383ffff */
.L_x_2070:
[----:B-1----:R-:W-:-:S04]  /*104e0*/  IMAD.U32 R0, RZ, RZ, UR5 ;  /* 0x00000005ff007e24 */ /* 0x002fc8000f8e00ff */
[----:B------:R1:W2:Y:S03]  /*104f0*/  SYNCS.PHASECHK.TRANS64.TRYWAIT P0, [R0+URZ+0x34850], R3 ;  /* 0x03485003000075a7 */ /* 0x0002a6000800017f */
[----:B--2---:R-:W-:Y:S05]  /*10500*/  @!P0 NANOSLEEP.SYNCS 0x989680 ;  /* 0x009896800000895d */ /* 0x004fea0003900000 */
[----:B------:R-:W2:Y:S02]  /*10510*/  @!P0 SYNCS.PHASECHK.TRANS64 P0, [R0+URZ+0x34850], R3 ;  /* 0x03485003000085a7 */ /* 0x000ea4000800007f */
[----:B--2---:R-:W-:Y:S05]  /*10520*/  @!P0 BRA `(.L_x_2070) ;  /* 0xfffffffc00ec8947 */ /* 0x004fea000383ffff */
[----:B------:R-:W-:Y:S05]  /*10530*/  BRA `(.L_x_2069) ;  /* 0xffffff9c005c7947 */ /* 0x000fea000383ffff */
.L_x_2081:
[----:B------:R-:W-:Y:S01]  /*10540*/  IMAD.MOV.U32 R13, RZ, RZ, R0 ;  /* 0x000000ffff0d7224 */ /* 0x000fe200078e0000 */
[----:B------:R-:W-:Y:S01]  /*10550*/  MOV R12, RZ ;  /* 0x000000ff000c7202 */ /* 0x000fe20000000f00 */
[----:B------:R-:W-:Y:S02]  /*10560*/  IMAD.MOV.U32 R11, RZ, RZ, 0x1f ;  /* 0x0000001fff0b7424 */ /* 0x000fe400078e00ff */
[----:B------:R-:W-:-:S07]  /*10570*/  IMAD.MOV.U32 R15, RZ, RZ, -0x1 ;  /* 0xffffffffff0f7424 */ /* 0x000fce00078e00ff */
[----:B------:R-:W-:Y:S05]  /*10580*/  WARPSYNC.COLLECTIVE R15, `(.L_x_2160) ;  /* 0x000000000f087348 */ /* 0x000fea0003c00000 */
[----:B------:R0:W1:Y:S02]  /*10590*/  SHFL.IDX P6, R14, R13, R12, R11 ;  /* 0x0000000c0d0e7389 */ /* 0x00006400000c000b */
[----:B01----:R-:W-:Y:S01]  /*105a0*/  ENDCOLLECTIVE ;  /* 0x000000000000791b */ /* 0x003fe20003800000 */
.L_x_2160:
[----:B------:R-:W-:Y:S05]  /*105b0*/  BRA `(.L_x_2161) ;  /* 0xffffffc800607947 */ /* 0x000fea000383ffff */
.L_x_2083:
[----:B------:R-:W-:Y:S01]  /*105c0*/  BSSY B0, `(.L_x_2162) ;  /* 0x0000006000007945 */ /* 0x000fe20003800000 */
[----:B------:R-:W-:-:S07]  /*105d0*/  IMAD.MOV.U32 R15, RZ, RZ, -0x1 ;  /* 0xffffffffff0f7424 */ /* 0x000fce00078e00ff */
[----:B0-----:R-:W-:Y:S05]  /*105e0*/  WARPSYNC.COLLECTIVE R15, `(.L_x_2163) ;  /* 0x000000000f0c7348 */ /* 0x001fea0003c00000 */
[----:B------:R-:W-:Y:S02]  /*105f0*/  ELECT P6, UR62, PT ;  /* 0x00000000003e782f */ /* 0x000fe400038c0000 */
[----:B------:R-:W-:Y:S01]  /*10600*/  MOV R14, UR62 ;  /* 0x0000003e000e7c02 */ /* 0x000fe20008000f00 */
[----:B0-----:R-:W-:Y:S10]  /*10610*/  ENDCOLLECTIVE ;  /* 0x000000000000791b */ /* 0x001ff40003800000 */
.L_x_2163:
[----:B------:R-:W-:Y:S05]  /*10620*/  BSYNC B0 ;  /* 0x0000000000007941 */ /* 0x000fea0003800000 */
.L_x_2162:
[----:B------:R-:W-:Y:S05]  /*10630*/  BRA `(.L_x_2164) ;  /* 0xffffffc800607947 */ /* 0x000fea000383ffff */
.L_x_2085:
[----:B0-----:R-:W-:-:S04]  /*10640*/  MOV R3, UR38 ;  /* 0x0000002600037c02 */ /* 0x001fc80008000f00 */
[----:B------:R0:W1:Y:S03]  /*10650*/  SYNCS.PHASECHK.TRANS64.TRYWAIT P0, [R3+URZ+0x34840], R0 ;  /* 0x03484000030075a7 */ /* 0x000066000800017f */
[----:B-1----:R-:W-:Y:S05]  /*10660*/  @!P0 NANOSLEEP.SYNCS 0x989680 ;  /* 0x009896800000895d */ /* 0x002fea0003900000 */
[----:B------:R-:W1:Y:S02]  /*10670*/  @!P0 SYNCS.PHASECHK.TRANS64 P0, [R3+URZ+0x34840], R0 ;  /* 0x03484000030085a7 */ /* 0x000e64000800007f */
[----:B-1----:R-:W-:Y:S05]  /*10680*/  @!P0 BRA `(.L_x_2085) ;  /* 0xfffffffc00ec8947 */ /* 0x002fea000383ffff */
[----:B------:R-:W-:Y:S05]  /*10690*/  BRA `(.L_x_2165) ;  /* 0xffffffc800b87947 */ /* 0x000fea000383ffff */
.L_x_2088:
[----:B------:R-:W-:Y:S01]  /*106a0*/  IMAD.MOV.U32 R13, RZ, RZ, R5 ;  /* 0x000000ffff0d7224 */ /* 0x000fe200078e0005 */
[----:B------:R-:W-:Y:S01]  /*106b0*/  MOV R11, 0x181f ;  /* 0x0000181f000b7802 */ /* 0x000fe20000000f00 */
[----:B------:R-:W-:Y:S02]  /*106c0*/  IMAD.MOV.U32 R12, RZ, RZ, RZ ;  /* 0x000000ffff0c7224 */ /* 0x000fe400078e00ff */
[----:B------:R-:W-:Y:S02]  /*106d0*/  IMAD.MOV.U32 R15, RZ, RZ, -0x1 ;  /* 0xffffffffff0f7424 */ /* 0x000fe400078e00ff */
[----:B------:R-:W-:-:S07]  /*106e0*/  IMAD R6, R9, 0x80, R6 ;  /* 0x0000008009067824 */ /* 0x000fce00078e0206 */
[----:B------:R-:W-:Y:S05]  /*106f0*/  WARPSYNC.COLLECTIVE R15, `(.L_x_2166) ;  /* 0x000000000f087348 */ /* 0x000fea0003c00000 */
[----:B------:R0:W1:Y:S02]  /*10700*/  SHFL.IDX P6, R14, R13, R12, R11 ;  /* 0x0000000c0d0e7389 */ /* 0x00006400000c000b */
[----:B01----:R-:W-:Y:S01]  /*10710*/  ENDCOLLECTIVE ;  /* 0x000000000000791b */ /* 0x003fe20003800000 */
.L_x_2166:
[----:B------:R-:W-:Y:S02]  /*10720*/  VIADD R9, R6, 0x10 ;  /* 0x0000001006097836 */ /* 0x000fe40000000000 */
[----:B------:R-:W-:Y:S02]  /*10730*/  IMAD.MOV.U32 R13, RZ, RZ, R0 ;  /* 0x000000ffff0d7224 */ /* 0x000fe400078e0000 */
[----:B------:R-:W-:-:S07]  /*10740*/  IMAD.MOV.U32 R2, RZ, RZ, R14 ;  /* 0x000000ffff027224 */ /* 0x000fce00078e000e */
[----:B------:R-:W-:Y:S05]  /*10750*/  WARPSYNC.COLLECTIVE R15, `(.L_x_2167) ;  /* 0x000000000f087348 */ /* 0x000fea0003c00000 */
[----:B------:R0:W1:Y:S02]  /*10760*/  SHFL.IDX P6, R14, R13, R12, R11 ;  /* 0x0000000c0d0e7389 */ /* 0x00006400000c000b */
[----:B01----:R-:W-:Y:S01]  /*10770*/  ENDCOLLECTIVE ;  /* 0x000000000000791b */ /* 0x003fe20003800000 */
.L_x_2167:
[----:B------:R-:W-:Y:S02]  /*10780*/  ULDC UR4, c[0x0][0x288] ;  /* 0x0000a20000047ab9 */ /* 0x000fe40000000800 */
[----:B------:R-:W-:-:S05]  /*10790*/  IMAD R4, R8, UR4, RZ ;  /* 0x0000000408047c24 */ /* 0x000fca000f8e02ff */
[----:B------:R-:W-:Y:S01]  /*107a0*/  ISETP.GE.AND P3, PT, R6, R4, PT ;  /* 0x000000040600720c */ /* 0x000fe20003f66270 */
[----:B------:R-:W-:Y:S02]  /*107b0*/  IMAD.MOV.U32 R13, RZ, RZ, R5 ;  /* 0x000000ffff0d7224 */ /* 0x000fe400078e0005 */
[----:B------:R-:W-:-:S10]  /*107c0*/  IMAD.MOV.U32 R12, RZ, RZ, 0x1 ;  /* 0x00000001ff0c7424 */ /* 0x000fd400078e00ff */
[----:B------:R-:W-:Y:S02]  /*107d0*/  @!P3 LEA R21, R7, UR38, 0x1 ;  /* 0x000000260715bc11 */ /* 0x000fe4000f8e08ff */
[----:B------:R-:W-:-:S07]  /*107e0*/  MOV R3, R14 ;  /* 0x0000000e00037202 */ /* 0x000fce0000000f00 */
[----:B------:R-:W-:Y:S05]  /*107f0*/  WARPSYNC.COLLECTIVE R15, `(.L_x_2168) ;  /* 0x000000000f087348 */ /* 0x000fea0003c00000 */
[----:B------:R0:W1:Y:S02]  /*10800*/  SHFL.IDX P6, R14, R13, R12, R11 ;  /* 0x0000000c0d0e7389 */ /* 0x00006400000c000b */
[----:B01----:R-:W-:Y:S01]  /*10810*/  ENDCOLLECTIVE ;  /* 0x000000000000791b */ /* 0x003fe20003800000 */
.L_x_2168:
        /* <DEDUP_REMOVED lines=14> */
.L_x_2169:
[----:B------:R-:W-:Y:S01]  /*10900*/  @!PT LDS RZ, [RZ] ;  /* 0x00000000fffff984 */ /* 0x000fe20000000800 */
[----:B------:R-:W-:Y:S01]  /*10910*/  @!PT LDS RZ, [RZ] ;  /* 0x00000000fffff984 */ /* 0x000fe20000000800 */
[----:B------:R-:W-:Y:S01]  /*10920*/  @!PT LDS RZ, [RZ] ;  /* 0x00000000fffff984 */ /* 0x000fe20000000800 */
[----:B------:R0:W-:Y:S01]  /*10930*/  @!P3 LDGSTS.E.BYPASS.LTC128B.128 [R21+0x18400], desc[UR42][R2.64+0x100], !P1 ;  /* 0x184001000215bfae */ /* 0x0001e2000c901d6a */
[----:B------:R-:W-:Y:S01]  /*10940*/  ISETP.GE.AND P3, PT, R9, R4, PT ;  /* 0x000000040900720c */ /* 0x000fe20003f66270 */
[----:B------:R-:W-:Y:S02]  /*10950*/  IMAD.MOV.U32 R9, RZ, RZ, R8 ;  /* 0x000000ffff097224 */ /* 0x000fe400078e0008 */
[----:B------:R-:W-:Y:S02]  /*10960*/  IMAD.MOV.U32 R13, RZ, RZ, R5 ;  /* 0x000000ffff0d7224 */ /* 0x000fe400078e0005 */
[----:B------:R-:W-:Y:S01]  /*10970*/  IMAD.MOV.U32 R12, RZ, RZ, 0x2 ;  /* 0x00000002ff0c7424 */ /* 0x000fe200078e00ff */
[----:B0-----:R-:W-:-:S07]  /*10980*/  IADD3 R3, R6, 0x20, RZ ;  /* 0x0000002006037810 */ /* 0x001fce0007ffe0ff */
[----:B------:R-:W-:Y:S01]  /*10990*/  @!P3 LEA R20, R7, UR38, 0x1 ;  /* 0x000000260714bc11 */ /* 0x000fe2000f8e08ff */
[----:B------:R-:W-:-:S07]  /*109a0*/  IMAD.MOV.U32 R8, RZ, RZ, R14 ;  /* 0x000000ffff087224 */ /* 0x000fce00078e000e */
[----:B------:R-:W-:Y:S05]  /*109b0*/  WARPSYNC.COLLECTIVE R15, `(.L_x_2170) ;  /* 0x000000000f087348 */ /* 0x000fea0003c00000 */
[----:B------:R0:W1:Y:S02]  /*109c0*/  SHFL.IDX P6, R14, R13, R12, R11 ;  /* 0x0000000c0d0e7389 */ /* 0x00006400000c000b */
[----:B01----:R-:W-:Y:S01]  /*109d0*/  ENDCOLLECTIVE ;  /* 0x000000000000791b */ /* 0x003fe20003800000 */
.L_x_2170:
        /* <DEDUP_REMOVED lines=13> */
.L_x_2171:
[----:B------:R-:W-:Y:S02]  /*10ab0*/  VIADD R9, R6, 0x30 ;  /* 0x0000003006097836 */ /* 0x000fe40000000000 */
[----:B------:R-:W-:Y:S01]  /*10ac0*/  IMAD.MOV.U32 R3, RZ, RZ, R2 ;  /* 0x000000ffff037224 */ /* 0x000fe200078e0002 */
[----:B------:R-:W-:Y:S02]  /*10ad0*/  @!P3 LEA R21, R7, UR38, 0x1 ;  /* 0x000000260715bc11 */ /* 0x000fe4000f8e08ff */
[----:B------:R-:W-:Y:S01]  /*10ae0*/  MOV R13, R5 ;  /* 0x00000005000d7202 */ /* 0x000fe20000000f00 */
[----:B------:R-:W-:Y:S02]  /*10af0*/  IMAD.MOV.U32 R12, RZ, RZ, 0x3 ;  /* 0x00000003ff0c7424 */ /* 0x000fe400078e00ff */
[----:B------:R-:W-:-:S07]  /*10b00*/  IMAD.MOV.U32 R2, RZ, RZ, R14 ;  /* 0x000000ffff027224 */ /* 0x000fce00078e000e */
[----:B------:R-:W-:Y:S05]  /*10b10*/  WARPSYNC.COLLECTIVE R15, `(.L_x_2172) ;  /* 0x000000000f087348 */ /* 0x000fea0003c00000 */
[----:B------:R0:W1:Y:S02]  /*10b20*/  SHFL.IDX P6, R14, R13, R12, R11 ;  /* 0x0000000c0d0e7389 */ /* 0x00006400000c000b */
[----:B01----:R-:W-:Y:S01]  /*10b30*/  ENDCOLLECTIVE ;  /* 0x000000000000791b */ /* 0x003fe20003800000 */
.L_x_2172:
        /* <DEDUP_REMOVED lines=13> */
.L_x_2173:
[----:B------:R-:W-:Y:S01]  /*10c10*/  VIADD R3, R6, 0x40 ;  /* 0x0000004006037836 */ /* 0x000fe20000000000 */
[----:B------:R-:W-:Y:S02]  /*10c20*/  MOV R9, R8 ;  /* 0x0000000800097202 */ /* 0x000fe40000000f00 */
[----:B------:R-:W-:Y:S01]  /*10c30*/  @!P3 LEA R20, R7, UR38, 0x1 ;  /* 0x000000260714bc11 */ /* 0x000fe2000f8e08ff */
[----:B------:R-:W-:Y:S01]  /*10c40*/  IMAD.MOV.U32 R13, RZ, RZ, R5 ;  /* 0x000000ffff0d7224 */ /* 0x000fe200078e0005 */
[----:B------:R-:W-:Y:S01]  /*10c50*/  MOV R12, 0x4 ;  /* 0x00000004000c7802 */ /* 0x000fe20000000f00 */
[----:B------:R-:W-:-:S07]  /*10c60*/  IMAD.MOV.U32 R8, RZ, RZ, R14 ;  /* 0x000000ffff087224 */ /* 0x000fce00078e000e */
[----:B------:R-:W-:Y:S05]  /*10c70*/  WARPSYNC.COLLECTIVE R15, `(.L_x_2174) ;  /* 0x000000000f087348 */ /* 0x000fea0003c00000 */
[----:B------:R0:W1:Y:S02]  /*10c80*/  SHFL.IDX P6, R14, R13, R12, R11 ;  /* 0x0000000c0d0e7389 */ /* 0x00006400000c000b */
[----:B01----:R-:W-:Y:S01]  /*10c90*/  ENDCOLLECTIVE ;  /* 0x000000000000791b */ /* 0x003fe20003800000 */
.L_x_2174:
        /* <DEDUP_REMOVED lines=13> */
.L_x_2175:
        /* <DEDUP_REMOVED lines=9> */
.L_x_2176:
        /* <DEDUP_REMOVED lines=13> */
.L_x_2177:
        /* <DEDUP_REMOVED lines=9> */
.L_x_2178:
        /* <DEDUP_REMOVED lines=13> */
.L_x_2179:
        /* <DEDUP_REMOVED lines=8> */
.L_x_2180:
        /* <DEDUP_REMOVED lines=12> */
.L_x_2181:
[----:B------:R-:W-:Y:S05]  /*11170*/  BRA `(.L_x_2182) ;  /* 0xffffffcc00207947 */ /* 0x000fea000383ffff */
.L_x_2091:
[----:B-1----:R-:W-:-:S04]  /*11180*/  IMAD.U32 R3, RZ, RZ, UR38 ;  /* 0x00000026ff037e24 */ /* 0x002fc8000f8e00ff */
[----:B------:R1:W2:Y:S03]  /*11190*/  SYNCS.PHASECHK.TRANS64.TRYWAIT P0, [R3+URZ+0x34820], R2 ;  /* 0x03482002030075a7 */ /* 0x0002a6000800017f */
[----:B--2---:R-:W-:Y:S05]  /*111a0*/  @!P0 NANOSLEEP.SYNCS 0x989680 ;  /* 0x009896800000895d */ /* 0x004fea0003900000 */
[----:B------:R-:W2:Y:S02]  /*111b0*/  @!P0 SYNCS.PHASECHK.TRANS64 P0, [R3+URZ+0x34820], R2 ;  /* 0x03482002030085a7 */ /* 0x000ea4000800007f */
[----:B--2---:R-:W-:Y:S05]  /*111c0*/  @!P0 BRA `(.L_x_2091) ;  /* 0xfffffffc00ec8947 */ /* 0x004fea000383ffff */
[----:B------:R-:W-:Y:S05]  /*111d0*/  BRA `(.L_x_2183) ;  /* 0xffffffcc00787947 */ /* 0x000fea000383ffff */
.L_x_2098:
[----:B-1----:R-:W-:-:S04]  /*111e0*/  MOV R3, UR38 ;  /* 0x0000002600037c02 */ /* 0x002fc80008000f00 */
[----:B------:R1:W2:Y:S03]  /*111f0*/  SYNCS.PHASECHK.TRANS64.TRYWAIT P0, [R3+URZ+0x34848], R2 ;  /* 0x03484802030075a7 */ /* 0x0002a6000800017f */
[----:B--2---:R-:W-:Y:S05]  /*11200*/  @!P0 NANOSLEEP.SYNCS 0x989680 ;  /* 0x009896800000895d */ /* 0x004fea0003900000 */
[----:B------:R-:W2:Y:S02]  /*11210*/  @!P0 SYNCS.PHASECHK.TRANS64 P0, [R3+URZ+0x34848], R2 ;  /* 0x03484802030085a7 */ /* 0x000ea4000800007f */
[----:B--2---:R-:W-:Y:S05]  /*11220*/  @!P0 BRA `(.L_x_2098) ;  /* 0xfffffffc00ec8947 */ /* 0x004fea000383ffff */
[----:B------:R-:W-:Y:S05]  /*11230*/  BRA `(.L_x_2184) ;  /* 0xffffffd000507947 */ /* 0x000fea000383ffff */
.L_x_2105:
[----:B0-----:R-:W-:-:S04]  /*11240*/  IMAD.U32 R3, RZ, RZ, UR38 ;  /* 0x00000026ff037e24 */ /* 0x001fc8000f8e00ff */
[----:B------:R0:W1:Y:S03]  /*11250*/  SYNCS.PHASECHK.TRANS64.TRYWAIT P0, [R3+URZ+0x34860], R2 ;  /* 0x03486002030075a7 */ /* 0x000066000800017f */
[----:B-1----:R-:W-:Y:S05]  /*11260*/  @!P0 NANOSLEEP.SYNCS 0x989680 ;  /* 0x009896800000895d */ /* 0x002fea0003900000 */
[----:B------:R-:W1:Y:S02]  /*11270*/  @!P0 SYNCS.PHASECHK.TRANS64 P0, [R3+URZ+0x34860], R2 ;  /* 0x03486002030085a7 */ /* 0x000e64000800007f */
[----:B-1----:R-:W-:Y:S05]  /*11280*/  @!P0 BRA `(.L_x_2105) ;  /* 0xfffffffc00ec8947 */ /* 0x002fea000383ffff */
[----:B------:R-:W-:Y:S05]  /*11290*/  BRA `(.L_x_2185) ;  /* 0xffffffd400247947 */ /* 0x000fea000383ffff */
.L_x_2114:
[----:B-1----:R-:W-:-:S04]  /*112a0*/  IMAD.U32 R3, RZ, RZ, UR38 ;  /* 0x00000026ff037e24 */ /* 0x002fc8000f8e00ff */
[----:B------:R1:W2:Y:S03]  /*112b0*/  SYNCS.PHASECHK.TRANS64.TRYWAIT P0, [R3+URZ+0x34840], R2 ;  /* 0x03484002030075a7 */ /* 0x0002a6000800017f */
[----:B--2---:R-:W-:Y:S05]  /*112c0*/  @!P0 NANOSLEEP.SYNCS 0x989680 ;  /* 0x009896800000895d */ /* 0x004fea0003900000 */
[----:B------:R-:W2:Y:S02]  /*112d0*/  @!P0 SYNCS.PHASECHK.TRANS64 P0, [R3+URZ+0x34840], R2 ;  /* 0x03484002030085a7 */ /* 0x000ea4000800007f */
[----:B--2---:R-:W-:Y:S05]  /*112e0*/  @!P0 BRA `(.L_x_2114) ;  /* 0xfffffffc00ec8947 */ /* 0x004fea000383ffff */
[----:B------:R-:W-:Y:S05]  /*112f0*/  BRA `(.L_x_2186) ;  /* 0xffffffd800487947 */ /* 0x000fea000383ffff */
.L_x_2121:
[----:B0-----:R-:W-:-:S04]  /*11300*/  MOV R3, UR38 ;  /* 0x0000002600037c02 */ /* 0x001fc80008000f00 */
[----:B------:R0:W1:Y:S03]  /*11310*/  SYNCS.PHASECHK.TRANS64.TRYWAIT P0, [R3+URZ+0x34868], R2 ;  /* 0x03486802030075a7 */ /* 0x000066000800017f */
[----:B-1----:R-:W-:Y:S05]  /*11320*/  @!P0 NANOSLEEP.SYNCS 0x989680 ;  /* 0x009896800000895d */ /* 0x002fea0003900000 */
[----:B------:R-:W1:Y:S02]  /*11330*/  @!P0 SYNCS.PHASECHK.TRANS64 P0, [R3+URZ+0x34868], R2 ;  /* 0x03486802030085a7 */ /* 0x000e64000800007f */
[----:B-1----:R-:W-:Y:S05]  /*11340*/  @!P0 BRA `(.L_x_2121) ;  /* 0xfffffffc00ec8947 */ /* 0x002fea000383ffff */
[----:B------:R-:W-:Y:S05]  /*11350*/  BRA `(.L_x_2187) ;  /* 0xffffffdc001c7947 */ /* 0x000fea000383ffff */
.L_x_2130:
[----:B-1----:R-:W-:-:S04]  /*11360*/  IMAD.U32 R3, RZ, RZ, UR38 ;  /* 0x00000026ff037e24 */ /* 0x002fc8000f8e00ff */
[----:B------:R1:W2:Y:S03]  /*11370*/  SYNCS.PHASECHK.TRANS64.TRYWAIT P0, [R3+URZ+0x34848], R2 ;  /* 0x03484802030075a7 */ /* 0x0002a6000800017f */
[----:B--2---:R-:W-:Y:S05]  /*11380*/  @!P0 NANOSLEEP.SYNCS 0x989680 ;  /* 0x009896800000895d */ /* 0x004fea0003900000 */
[----:B------:R-:W2:Y:S02]  /*11390*/  @!P0 SYNCS.PHASECHK.TRANS64 P0, [R3+URZ+0x34848], R2 ;  /* 0x03484802030085a7 */ /* 0x000ea4000800007f */
[----:B--2---:R-:W-:Y:S05]  /*113a0*/  @!P0 BRA `(.L_x_2130) ;  /* 0xfffffffc00ec8947 */ /* 0x004fea000383ffff */
[----:B------:R-:W-:Y:S05]  /*113b0*/  BRA `(.L_x_2188) ;  /* 0xffffffe000587947 */ /* 0x000fea000383ffff */
.L_x_2137:
[----:B0-----:R-:W-:-:S04]  /*113c0*/  IMAD.U32 R3, RZ, RZ, UR38 ;  /* 0x00000026ff037e24 */ /* 0x001fc8000f8e00ff */
[----:B------:R0:W1:Y:S03]  /*113d0*/  SYNCS.PHASECHK.TRANS64.TRYWAIT P0, [R3+URZ+0x34860], R2 ;  /* 0x03486002030075a7 */ /* 0x000066000800017f */
[----:B-1----:R-:W-:Y:S05]  /*113e0*/  @!P0 NANOSLEEP.SYNCS 0x989680 ;  /* 0x009896800000895d */ /* 0x002fea0003900000 */
[----:B------:R-:W1:Y:S02]  /*113f0*/  @!P0 SYNCS.PHASECHK.TRANS64 P0, [R3+URZ+0x34860], R2 ;  /* 0x03486002030085a7 */ /* 0x000e64000800007f */
[----:B-1----:R-:W-:Y:S05]  /*11400*/  @!P0 BRA `(.L_x_2137) ;  /* 0xfffffffc00ec8947 */ /* 0x002fea000383ffff */
[----:B------:R-:W-:Y:S05]  /*11410*/  BRA `(.L_x_2189) ;  /* 0xffffffe400287947 */ /* 0x000fea000383ffff */
.L_x_2145:
[----:B-1----:R1:W2:Y:S02]  /*11420*/  SYNCS.PHASECHK.TRANS64.TRYWAIT P0, [R3+URZ+0x34860], R0 ;  /* 0x03486000030075a7 */ /* 0x0022a4000800017f */
[----:B--2---:R-:W-:Y:S05]  /*11430*/  @!P0 NANOSLEEP.SYNCS 0x989680 ;  /* 0x009896800000895d */ /* 0x004fea0003900000 */
[----:B------:R-:W2:Y:S02]  /*11440*/  @!P0 SYNCS.PHASECHK.TRANS64 P0, [R3+URZ+0x34860], R0 ;  /* 0x03486000030085a7 */ /* 0x000ea4000800007f */
[----:B--2---:R-:W-:Y:S05]  /*11450*/  @!P0 BRA `(.L_x_2145) ;  /* 0xfffffffc00f08947 */ /* 0x004fea000383ffff */
[----:B------:R-:W-:Y:S05]  /*11460*/  BRA `(.L_x_2190) ;  /* 0xffffffe400f87947 */ /* 0x000fea000383ffff */
.L_x_2150:
[----:B-1----:R1:W2:Y:S02]  /*11470*/  SYNCS.PHASECHK.TRANS64.TRYWAIT P0, [R2+URZ+0x34820], R3 ;  /* 0x03482003020075a7 */ /* 0x0022a4000800017f */
[----:B--2---:R-:W-:Y:S05]  /*11480*/  @!P0 NANOSLEEP.SYNCS 0x989680 ;  /* 0x009896800000895d */ /* 0x004fea0003900000 */
[----:B------:R-:W2:Y:S02]  /*11490*/  @!P0 SYNCS.PHASECHK.TRANS64 P0, [R2+URZ+0x34820], R3 ;  /* 0x03482003020085a7 */ /* 0x000ea4000800007f */
[----:B--2---:R-:W-:Y:S05]  /*114a0*/  @!P0 BRA `(.L_x_2150) ;  /* 0xfffffffc00f08947 */ /* 0x004fea000383ffff */
[----:B------:R-:W-:Y:S05]  /*114b0*/  BRA `(.L_x_2191) ;  /* 0xffffffe800c87947 */ /* 0x000fea000383ffff */
.L_x_2151:
        /* <DEDUP_REMOVED lines=11> */
.L_x_2193:
[----:B------:R-:W-:Y:S05]  /*11570*/  BSYNC B0 ;  /* 0x0000000000007941 */ /* 0x000fea0003800000 */
.L_x_2192:
[----:B------:R-:W-:Y:S05]  /*11580*/  BRA `(.L_x_2194) ;  /* 0xffffffe800ac7947 */ /* 0x000fea000383ffff */
.L_x_2152:
[----:B------:R-:W-:Y:S01]  /*11590*/  BSSY B0, `(.L_x_2195) ;  /* 0x0000006000007945 */ /* 0x000fe20003800000 */
[----:B------:R-:W-:-:S07]  /*115a0*/  IMAD.MOV.U32 R15, RZ, RZ, -0x1 ;  /* 0xffffffffff0f7424 */ /* 0x000fce00078e00ff */
[----:B01----:R-:W-:Y:S05]  /*115b0*/  WARPSYNC.COLLECTIVE R15, `(.L_x_2196) ;  /* 0x000000000f0c7348 */ /* 0x003fea0003c00000 */
[----:B------:R-:W-:Y:S02]  /*115c0*/  ELECT P6, UR62, PT ;  /* 0x00000000003e782f */ /* 0x000fe400038c0000 */
[----:B------:R-:W-:Y:S01]  /*115d0*/  MOV R14, UR62 ;  /* 0x0000003e000e7c02 */ /* 0x000fe20008000f00 */
[----:B01----:R-:W-:Y:S10]  /*115e0*/  ENDCOLLECTIVE ;  /* 0x000000000000791b */ /* 0x003ff40003800000 */
.L_x_2196:
[----:B------:R-:W-:Y:S05]  /*115f0*/  BSYNC B0 ;  /* 0x0000000000007941 */ /* 0x000fea0003800000 */
.L_x_2195:
[----:B------:R-:W-:Y:S05]  /*11600*/  BRA `(.L_x_2197) ;  /* 0xffffffe800a07947 */ /* 0x000fea000383ffff */
.L_x_2154:
[----:B0-----:R0:W1:Y:S02]  /*11610*/  SYNCS.PHASECHK.TRANS64.TRYWAIT P0, [R6+URZ], R5 ;  /* 0x00000005060075a7 */ /* 0x001064000800017f */
[----:B-1----:R-:W-:Y:S05]  /*11620*/  @!P0 NANOSLEEP.SYNCS 0x989680 ;  /* 0x009896800000895d */ /* 0x002fea0003900000 */
[----:B------:R-:W1:Y:S02]  /*11630*/  @!P0 SYNCS.PHASECHK.TRANS64 P0, [R6+URZ], R5 ;  /* 0x00000005060085a7 */ /* 0x000e64000800007f */
[----:B-1----:R-:W-:Y:S05]  /*11640*/  @!P0 BRA `(.L_x_2154) ;  /* 0xfffffffc00f08947 */ /* 0x002fea000383ffff */
[----:B------:R-:W-:Y:S05]  /*11650*/  BRA `(.L_x_2198) ;  /* 0xffffffe800d47947 */ /* 0x000fea000383ffff */
.L_x_2155:
[----:B-1----:R1:W2:Y:S02]  /*11660*/  SYNCS.PHASECHK.TRANS64.TRYWAIT P0, [R3+URZ], R4 ;  /* 0x00000004030075a7 */ /* 0x0022a4000800017f */
[----:B--2---:R-:W-:Y:S05]  /*11670*/  @!P0 NANOSLEEP.SYNCS 0x989680 ;  /* 0x009896800000895d */ /* 0x004fea0003900000 */
[----:B------:R-:W2:Y:S02]  /*11680*/  @!P0 SYNCS.PHASECHK.TRANS64 P0, [R3+URZ], R4 ;  /* 0x00000004030085a7 */ /* 0x000ea4000800007f */
[----:B--2---:R-:W-:Y:S05]  /*11690*/  @!P0 BRA `(.L_x_2155) ;  /* 0xfffffffc00f08947 */ /* 0x004fea000383ffff */
[----:B------:R-:W-:Y:S05]  /*116a0*/  BRA `(.L_x_2199) ;  /* 0xffffffe800c87947 */ /* 0x000fea000383ffff */
.L_x_2157:
[----:B-1----:R1:W2:Y:S02]  /*116b0*/  SYNCS.PHASECHK.TRANS64.TRYWAIT P0, [R0+URZ], R5 ;  /* 0x00000005000075a7 */ /* 0x0022a4000800017f */
[----:B--2---:R-:W-:Y:S05]  /*116c0*/  @!P0 NANOSLEEP.SYNCS 0x989680 ;  /* 0x009896800000895d */ /* 0x004fea0003900000 */
[----:B------:R-:W2:Y:S02]  /*116d0*/  @!P0 SYNCS.PHASECHK.TRANS64 P0, [R0+URZ], R5 ;  /* 0x00000005000085a7 */ /* 0x000ea4000800007f */
[----:B--2---:R-:W-:Y:S05]  /*116e0*/  @!P0 BRA `(.L_x_2157) ;  /* 0xfffffffc00f08947 */ /* 0x004fea000383ffff */
[----:B------:R-:W-:Y:S05]  /*116f0*/  BRA `(.L_x_2200) ;  /* 0xffffffe800cc7947 */ /* 0x000fea000383ffff */
.L_x_2201:
        /* <DEDUP_REMOVED lines=16> */
.L_x_2986:


//--------------------- .text._ZN7cutlass13device_kernelIN5flash11enable_sm90INS1_16FlashAttnFwdSm90INS1_25CollectiveMainloopFwdSm90ILi2EN4cute5tupleIJNS5_1CILi1EEES8_S8_EEENS6_IJNS7_ILi128EEESA_NS7_ILi192EEEEEELi128ENS_6half_tEfNS_4arch4Sm90ELb1ELb0ELb1ELb1ELb0ELb0ELb0ELb1ELb1ELb1ELb1ELb0EEENS1_21CollectiveEpilogueFwdINS6_IJSA_SA_SA_EEES9_SD_SF_Li256ELb1ELb1ELb1ELb0EEENS1_36VarlenDynamicPersistentTileSchedulerILi128ELi128ELi256ELi128ELb1ELb1ELb1ELb1ELb1ELb1EEEEEEEEEvNT_6ParamsE --------------------------
	.section	.text._ZN7cutlass13device_kernelIN5flash11enable_sm90INS1_16FlashAttnFwdSm90INS1_25CollectiveMainloopFwdSm90ILi2EN4cute5tupleIJNS5_1CILi1EEES8_S8_EEENS6_IJNS7_ILi128EEESA_NS7_ILi192EEEEEELi128ENS_6half_tEfNS_4arch4Sm90ELb1ELb0ELb1ELb1ELb0ELb0ELb0ELb1ELb1ELb1ELb1ELb0EEENS1_21CollectiveEpilogueFwdINS6_IJSA_SA_SA_EEES9_SD_SF_Li256ELb1ELb1ELb1ELb0EEENS1_36VarlenDynamicPersistentTileSchedulerILi128ELi128ELi256ELi128ELb1ELb1ELb1ELb1ELb1ELb1EEEEEEEEEvNT_6ParamsE,"ax",@progbits
	.align	128
.text._ZN7cutlass13device_kernelIN5flash11enable_sm90INS1_16FlashAttnFwdSm90INS1_25CollectiveMainloopFwdSm90ILi2EN4cute5tupleIJNS5_1CILi1EEES8_S8_EEENS6_IJNS7_ILi128EEESA_NS7_ILi192EEEEEELi128ENS_6half_tEfNS_4arch4Sm90ELb1ELb0ELb1ELb1ELb0ELb0ELb0ELb1ELb1ELb1ELb1ELb0EEENS1_21CollectiveEpilogueFwdINS6_IJSA_SA_SA_EEES9_SD_SF_Li256ELb1ELb1ELb1ELb0EEENS1_36VarlenDynamicPersistentTileSchedulerILi128ELi128ELi256ELi128ELb1ELb1ELb1ELb1ELb1ELb1EEEEEEEEEvNT_6ParamsE:
        .type           _ZN7cutlass13device_kernelIN5flash11enable_sm90INS1_16FlashAttnFwdSm90INS1_25CollectiveMainloopFwdSm90ILi2EN4cute5tupleIJNS5_1CILi1EEES8_S8_EEENS6_IJNS7_ILi128EEESA_NS7_ILi192EEEEEELi128ENS_6half_tEfNS_4arch4Sm90ELb1ELb0ELb1ELb1ELb0ELb0ELb0ELb1ELb1ELb1ELb1ELb0EEENS1_21CollectiveEpilogueFwdINS6_IJSA_SA_SA_EEES9_SD_SF_Li256ELb1ELb1ELb1ELb0EEENS1_36VarlenDynamicPersistentTileSchedulerILi128ELi128ELi256ELi128ELb1ELb1ELb1ELb1ELb1ELb1EEEEEEEEEvNT_6ParamsE,@function
        .size           _ZN7cutlass13device_kernelIN5flash11enable_sm90INS1_16FlashAttnFwdSm90INS1_25CollectiveMainloopFwdSm90ILi2EN4cute5tupleIJNS5_1CILi1EEES8_S8_EEENS6_IJNS7_ILi128EEESA_NS7_ILi192EEEEEELi128ENS_6half_tEfNS_4arch4Sm90ELb1ELb0ELb1ELb1ELb0ELb0ELb0ELb1ELb1ELb1ELb1ELb0EEENS1_21CollectiveEpilogueFwdINS6_IJSA_SA_SA_EEES9_SD_SF_Li256ELb1ELb1ELb1ELb0EEENS1_36VarlenDynamicPersistentTileSchedulerILi128ELi128ELi256ELi128ELb1ELb1ELb1ELb1ELb1ELb1EEEEEEEEEvNT_6ParamsE,(.L_x_2987 - _ZN7cutlass13device_kernelIN5flash11enable_sm90INS1_16FlashAttnFwdSm90INS1_25CollectiveMainloopFwdSm90ILi2EN4cute5tupleIJNS5_1CILi1EEES8_S8_EEENS6_IJNS7_ILi128EEESA_NS7_ILi192EEEEEELi128ENS_6half_tEfNS_4arch4Sm90ELb1ELb0ELb1ELb1ELb0ELb0ELb0ELb1ELb1ELb1ELb1ELb0EEENS1_21CollectiveEpilogueFwdINS6_IJSA_SA_SA_EEES9_SD_SF_Li256ELb1ELb1ELb1ELb0EEENS1_36VarlenDynamicPersistentTileSchedulerILi128ELi128ELi256ELi128ELb1ELb1ELb1ELb1ELb1ELb1EEEEEEEEEvNT_6ParamsE)
        .other          _ZN7cutlass13device_kernelIN5flash11enable_sm90INS1_16FlashAttnFwdSm90INS1_25CollectiveMainloopFwdSm90ILi2EN4cute5tupleIJNS5_1CILi1EEES8_S8_EEENS6_IJNS7_ILi128EEESA_NS7_ILi192EEEEEELi128ENS_6half_tEfNS_4arch4Sm90ELb1ELb0ELb1ELb1ELb0ELb0ELb0ELb1ELb1ELb1ELb1ELb0EEENS1_21CollectiveEpilogueFwdINS6_IJSA_SA_SA_EEES9_SD_SF_Li256ELb1ELb1ELb1ELb0EEENS1_36VarlenDynamicPersistentTileSchedulerILi128ELi128ELi256ELi128ELb1ELb1ELb1ELb1ELb1ELb1EEEEEEEEEvNT_6ParamsE,@"STO_CUDA_ENTRY STV_DEFAULT"
_ZN7cutlass13device_kernelIN5flash11enable_sm90INS1_16FlashAttnFwdSm90INS1_25CollectiveMainloopFwdSm90ILi2EN4cute5tupleIJNS5_1CILi1EEES8_S8_EEENS6_IJNS7_ILi128EEESA_NS7_ILi192EEEEEELi128ENS_6half_tEfNS_4arch4Sm90ELb1ELb0ELb1ELb1ELb0ELb0ELb0ELb1ELb1ELb1ELb1ELb0EEENS1_21CollectiveEpilogueFwdINS6_IJSA_SA_SA_EEES9_SD_SF_Li256ELb1ELb1ELb1ELb0EEENS1_36VarlenDynamicPersistentTileSchedulerILi128ELi128ELi256ELi128ELb1ELb1ELb1ELb1ELb1ELb1EEEEEEEEEvNT_6ParamsE:
        /* <DEDUP_REMOVED lines=17> */
.L_x_2203:
[----:B------:R-:W-:Y:S05]  /*0110*/  BSYNC B0 ;  /* 0x0000000000007941 */ /* 0x000fea0003800000 */
.L_x_2202:
        /* <DEDUP_REMOVED lines=40> */
.L_x_2204:
        /* <DEDUP_REMOVED lines=22> */
.L_x_2205:
        /* <DEDUP_REMOVED lines=18> */
.L_x_2206:
        /* <DEDUP_REMOVED lines=22> */
.L_x_2207:
        /* <DEDUP_REMOVED lines=22> */
.L_x_2208:
        /* <DEDUP_REMOVED lines=8> */
.L_x_2210:
        /* <DEDUP_REMOVED lines=24> */
[----:B------:R-:W-:Y:S02]  /*0ae0*/  SHF.R.S32.HI R7, RZ, 0x1f, R6 ;  /* 0x0000001fff077819 */ /* 0x000fe40000011406 */
[----:B------:R-:W-:Y:S02]  /*0af0*/  SHF.R.S32.HI R226, RZ, 0x7, R3 ;  /* 0x00000007ffe27819 */ /* 0x000fe40000011403 */
[----:B------:R-:W-:Y:S02]  /*0b00*/  LEA.HI R10, R7, R8, RZ, 0x3 ;  /* 0x00000008070a7211 */ /* 0x000fe400078f18ff */
[----:B------:R-:W-:Y:S02]  /*0b10*/  LEA.HI R4, R0, R231, RZ, 0x5 ;  /* 0x000000e700047211 */ /* 0x000fe400078f28ff */
[----:B------:R-:W-:-:S02]  /*0b20*/  LOP3.LUT R11, R10, 0xfffffff8, RZ, 0xc0, !PT ;  /* 0xfffffff80a0b7812 */ /* 0x000fc400078ec0ff */
[----:B------:R-:W-:Y:S02]  /*0b30*/  LEA.HI R9, R9, R210, RZ, 0x5 ;  /* 0x000000d209097211 */ /* 0x000fe400078f28ff */
[----:B------:R-:W-:Y:S01]  /*0b40*/  LEA.HI R3, R3, R226, RZ, 0x1 ;  /* 0x000000e203037211 */ /* 0x000fe200078f08ff */
[----:B------:R-:W-:Y:S01]  /*0b50*/  IMAD.SHL.U32 R5, R4, 0x20, RZ ;  /* 0x0000002004057824 */ /* 0x000fe200078e00ff */
[----:B------:R-:W-:Y:S01]  /*0b60*/  SHF.R.S32.HI R9, RZ, 0x5, R9 ;  /* 0x00000005ff097819 */ /* 0x000fe20000011409 */
[----:B------:R-:W-:Y:S01]  /*0b70*/  IMAD.IADD R8, R8, 0x1, -R11 ;  /* 0x0000000108087824 */ /* 0x000fe200078e0a0b */
[----:B------:R-:W-:Y:S02]  /*0b80*/  LOP3.LUT R3, R3, 0x3fffffe, RZ, 0xc0, !PT ;  /* 0x03fffffe03037812 */ /* 0x000fe400078ec0ff */
[CC--:B0-----:R-:W-:Y:S02]  /*0b90*/  LEA.HI R2, R0.reuse, R231.reuse, RZ, 0x4 ;  /* 0x000000e700027211 */ /* 0x0c1fe400078f20ff */
[----:B------:R-:W-:Y:S01]  /*0ba0*/  LEA.HI R10, R0, R231, RZ, 0x2 ;  /* 0x000000e7000a7211 */ /* 0x000fe200078f10ff */
[----:B------:R-:W-:Y:S01]  /*0bb0*/  IMAD R8, R9, 0x10, R8 ;  /* 0x0000001009087824 */ /* 0x000fe200078e0208 */
[----:B------:R-:W-:Y:S01]  /*0bc0*/  LOP3.LUT R7, R5, 0xfffffc00, RZ, 0xc0, !PT ;  /* 0xfffffc0005077812 */ /* 0x000fe200078ec0ff */
[----:B------:R-:W-:Y:S01]  /*0bd0*/  IMAD.IADD R3, R226, 0x1, -R3 ;  /* 0x00000001e2037824 */ /* 0x000fe200078e0a03 */
[----:B------:R-:W-:-:S02]  /*0be0*/  LOP3.LUT R4, R2, 0x3fffff0, RZ, 0xc0, !PT ;  /* 0x03fffff002047812 */ /* 0x000fc400078ec0ff */
[----:B------:R-:W-:Y:S02]  /*0bf0*/  SHF.R.S32.HI R5, RZ, 0x4, R2 ;  /* 0x00000004ff057819 */ /* 0x000fe40000011402 */
[----:B------:R-:W-:Y:S02]  /*0c00*/  LOP3.LUT R10, R10, 0xfffffffc, RZ, 0xc0, !PT ;  /* 0xfffffffc0a0a7812 */ /* 0x000fe400078ec0ff */
[----:B------:R-:W-:Y:S01]  /*0c10*/  LEA.HI R0, R0, R231, RZ, 0x3 ;  /* 0x000000e700007211 */ /* 0x000fe200078f18ff */
[----:B------:R-:W-:Y:S01]  /*0c20*/  IMAD R227, R3, 0x40, R8 ;  /* 0x0000004003e37824 */ /* 0x000fe200078e0208 */
[----:B------:R-:W-:Y:S01]  /*0c30*/  LEA.HI R2, R2, R5, RZ, 0x1 ;  /* 0x0000000502027211 */ /* 0x000fe200078f08ff */
[C---:B------:R-:W-:Y:S01]  /*0c40*/  IMAD.IADD R4, R231.reuse, 0x1, -R4 ;  /* 0x00000001e7047824 */ /* 0x040fe200078e0a04 */
[----:B------:R-:W-:Y:S01]  /*0c50*/  LOP3.LUT R188, R0, 0xfffffff8, RZ, 0xc0, !PT ;  /* 0xfffffff800bc7812 */ /* 0x000fe200078ec0ff */
[C---:B------:R-:W-:Y:S01]  /*0c60*/  IMAD.IADD R10, R231.reuse, 0x1, -R10 ;  /* 0x00000001e70a7824 */ /* 0x040fe200078e0a0a */
[----:B------:R-:W-:Y:S01]  /*0c70*/  LOP3.LUT R3, R6, 0x7ffffffc, RZ, 0xc0, !PT ;  /* 0x7ffffffc06037812 */ /* 0x000fe200078ec0ff */
[----:B------:R-:W-:Y:S01]  /*0c80*/  IMAD R7, R4, 0x40, R7 ;  /* 0x0000004004077824 */ /* 0x000fe200078e0207 */
[----:B------:R-:W-:Y:S01]  /*0c90*/  LOP3.LUT R2, R2, 0x1ffffffe, RZ, 0xc0, !PT ;  /* 0x1ffffffe02027812 */ /* 0x000fe200078ec0ff */
[----:B------:R-:W-:Y:S01]  /*0ca0*/  IMAD.IADD R188, R231, 0x1, -R188 ;  /* 0x00000001e7bc7824 */ /* 0x000fe200078e0abc */
[----:B------:R-:W-:Y:S01]  /*0cb0*/  LEA.HI R4, R10, R10, RZ, 0x1 ;  /* 0x0000000a0a047211 */ /* 0x000fe200078f08ff */
[----:B------:R-:W-:-:S02]  /*0cc0*/  IMAD.IADD R3, R210, 0x1, -R3 ;  /* 0x00000001d2037824 */ /* 0x000fc400078e0a03 */
[----:B------:R-:W-:Y:S01]  /*0cd0*/  IMAD.IADD R2, R5, 0x1, -R2 ;  /* 0x0000000105027824 */ /* 0x000fe200078e0a02 */
[----:B------:R-:W-:Y:S01]  /*0ce0*/  LOP3.LUT R5, R4, 0x1ffffffe, RZ, 0xc0, !PT ;  /* 0x1ffffffe04057812 */ /* 0x000fe200078ec0ff */
[----:B------:R-:W-:Y:S02]  /*0cf0*/  IMAD.SHL.U32 R23, R188, 0x8, RZ ;  /* 0x00000008bc177824 */ /* 0x000fe400078e00ff */
[----:B------:R-:W-:Y:S02]  /*0d00*/  IMAD.SHL.U32 R184, R3, 0x2, RZ ;  /* 0x0000000203b87824 */ /* 0x000fe400078e00ff */
[----:B------:R-:W-:Y:S02]  /*0d10*/  VIADD R187, R23, 0x40 ;  /* 0x0000004017bb7836 */ /* 0x000fe40000000000 */
[C---:B------:R-:W-:Y:S01]  /*0d20*/  VIADD R206, R184.reuse, 0x8 ;  /* 0x00000008b8ce7836 */ /* 0x040fe20000000000 */
        /* <DEDUP_REMOVED lines=14> */
[----:B------:R-:W-:Y:S01]  /*0e10*/  IMAD.IADD R10, R10, 0x1, -R5 ;  /* 0x000000010a0a7824 */ /* 0x000fe200078e0a05 */
[----:B------:R-:W-:Y:S01]  /*0e20*/  SHF.R.S32.HI R208, RZ, 0x3, R0 ;  /* 0x00000003ffd07819 */ /* 0x000fe20000011400 */
[----:B------:R-:W-:Y:S01]  /*0e30*/  IMAD R228, R2, 0x8, R7 ;  /* 0x0000000802e47824 */ /* 0x000fe200078e0207 */
[----:B------:R-:W-:Y:S01]  /*0e40*/  SHF.R.S32.HI R230, RZ, 0x1f, R23 ;  /* 0x0000001fffe67819 */ /* 0x000fe20000011417 */
[----:B------:R-:W-:Y:S01]  /*0e50*/  IMAD.MOV.U32 R209, RZ, RZ, RZ ;  /* 0x000000ffffd17224 */ /* 0x000fe200078e00ff */
[----:B------:R-:W-:Y:S01]  /*0e60*/  SHF.R.S32.HI R229, RZ, 0x1f, R187 ;  /* 0x0000001fffe57819 */ /* 0x000fe200000114bb */
[----:B------:R-:W-:Y:S01]  /*0e70*/  IMAD R185, R10, 0x8, R227 ;  /* 0x000000080ab97824 */ /* 0x000fe200078e02e3 */
        /* <DEDUP_REMOVED lines=14> */
[----:B------:R-:W-:Y:S01]  /*0f60*/  SHF.R.S32.HI R211, RZ, 0x1f, R192 ;  /* 0x0000001fffd37819 */ /* 0x000fe200000114c0 */
[----:B------:R-:W-:Y:S01]  /*0f70*/  UMOV UR38, URZ ;  /* 0x0000003f00267c82 */ /* 0x000fe20008000000 */
[----:B------:R-:W-:Y:S01]  /*0f80*/  UMOV UR36, URZ ;  /* 0x0000003f00247c82 */ /* 0x000fe20008000000 */
[----:B--2---:R-:W-:-:S07]  /*0f90*/  LOP3.LUT R19, R12, 0x1, RZ, 0xfc, !PT ;  /* 0x000000010c137812 */ /* 0x004fce00078efcff */
.L_x_2268:
[----:B0-23--:R-:W0:Y:S01]  /*0fa0*/  LDC.64 R2, c[0x0][0xc88] ;  /* 0x00032200ff027b82 */ /* 0x00de220000000a00 */
[----:B------:R-:W-:Y:S01]  /*0fb0*/  ULDC.64 UR4, c[0x0][0xa28] ;  /* 0x00028a0000047ab9 */ /* 0x000fe20000000a00 */
[----:B------:R-:W-:-:S06]  /*0fc0*/  ULDC.64 UR6, c[0x0][0xa18] ;  /* 0x0002860000067ab9 */ /* 0x000fcc0000000a00 */
[----:B------:R-:W1:Y:S08]  /*0fd0*/  LDC R17, c[0x0][0x288] ;  /* 0x0000a200ff117b82 */ /* 0x000e700000000800 */
[----:B------:R-:W2:Y:S01]  /*0fe0*/  LDC.64 R8, c[0x0][0x418] ;  /* 0x00010600ff087b82 */ /* 0x000ea20000000a00 */
[----:B0-----:R-:W-:-:S07]  /*0ff0*/  IMAD.WIDE R2, R27, 0x4, R2 ;  /* 0x000000041b027825 */ /* 0x001fce00078e0202 */
[----:B------:R-:W0:Y:S01]  /*1000*/  LDC R10, c[0x0][0x424] ;  /* 0x00010900ff0a7b82 */ /* 0x000e220000000800 */
[----:B------:R-:W3:Y:S01]  /*1010*/  LDG.E R186, desc[UR56][R2.64] ;  /* 0x0000003802ba7981 */ /* 0x000ee2000c1e1900 */
[----:B------:R-:W-:Y:S01]  /*1020*/  ISETP.NE.U32.AND P1, PT, RZ, UR4, PT ;  /* 0x00000004ff007c0c */ /* 0x000fe2000bf25070 */
[----:B------:R-:W-:Y:S01]  /*1030*/  IMAD.MOV.U32 R7, RZ, RZ, RZ ;  /* 0x000000ffff077224 */ /* 0x000fe200078e00ff */
[----:B------:R-:W-:-:S04]  /*1040*/  ISETP.NE.U32.AND P0, PT, RZ, UR6, PT ;  /* 0x00000006ff007c0c */ /* 0x000fc8000bf05070 */
[----:B----4-:R-:W4:Y:S01]  /*1050*/  LDC R11, c[0x0][0x2f0] ;  /* 0x0000bc00ff0b7b82 */ /* 0x010f220000000800 */
[----:B------:R-:W-:Y:S02]  /*1060*/  ISETP.NE.AND.EX P1, PT, RZ, UR5, PT, P1 ;  /* 0x00000005ff007c0c */ /* 0x000fe4000bf25310 */
[----:B------:R-:W-:Y:S02]  /*1070*/  ISETP.NE.AND.EX P0, PT, RZ, UR7, PT, P0 ;  /* 0x00000007ff007c0c */ /* 0x000fe4000bf05300 */
[----:B---3--:R-:W-:-:S09]  /*1080*/  SHF.R.S32.HI R191, RZ, 0x1f, R186 ;  /* 0x0000001fffbf7819 */ /* 0x008fd200000114ba */
[----:B------:R-:W-:-:S04]  /*1090*/  @P1 LEA R4, P2, R186, UR4, 0x2 ;  /* 0x00000004ba041c11 */ /* 0x000fc8000f8410ff */
[C-C-:B------:R-:W-:Y:S02]  /*10a0*/  @P1 LEA.HI.X R5, R186.reuse, UR5, R191.reuse, 0x2, P2 ;  /* 0x00000005ba051c11 */ /* 0x140fe400090f14bf */
[----:B------:R-:W-:Y:S02]  /*10b0*/  @P0 LEA R2, P2, R186, UR6, 0x2 ;  /* 0x00000006ba020c11 */ /* 0x000fe4000f8410ff */
[----:B------:R-:W-:Y:S01]  /*10c0*/  LOP3.LUT R6, R26, 0xff000000, RZ, 0xc0, !PT ;  /* 0xff0000001a067812 */ /* 0x000fe200078ec0ff */
[----:B------:R3:W5:Y:S01]  /*10d0*/  @P1 LDG.E R7, desc[UR56][R4.64] ;  /* 0x0000003804071981 */ /* 0x000762000c1e1900 */
[----:B------:R-:W-:Y:S01]  /*10e0*/  @P0 LEA.HI.X R3, R186, UR7, R191, 0x2, P2 ;  /* 0x00000007ba030c11 */ /* 0x000fe200090f14bf */
[----:B------:R-:W-:-:S04]  /*10f0*/  ULDC.64 UR6, c[0x0][0xa20] ;  /* 0x0002880000067ab9 */ /* 0x000fc80000000a00 */
[----:B-1----:R1:W5:Y:S01]  /*1100*/  @P0 LDG.E R17, desc[UR56][R2.64] ;  /* 0x0000003802110981 */ /* 0x002362000c1e1900 */
[----:B--2---:R-:W-:Y:S02]  /*1110*/  ISETP.NE.U32.AND P1, PT, R8, RZ, PT ;  /* 0x000000ff0800720c */ /* 0x004fe40003f25070 */
[----:B------:R-:W-:Y:S02]  /*1120*/  ISETP.NE.U32.AND P2, PT, RZ, UR6, PT ;  /* 0x00000006ff007c0c */ /* 0x000fe4000bf45070 */
[----:B------:R-:W-:Y:S02]  /*1130*/  LOP3.LUT R0, R26, 0xff0000, RZ, 0xc0, !PT ;  /* 0x00ff00001a007812 */ /* 0x000fe400078ec0ff */
[----:B---3--:R-:W-:Y:S02]  /*1140*/  SHF.R.U32.HI R5, RZ, 0x8, R6 ;  /* 0x00000008ff057819 */ /* 0x008fe40000011606 */
[----:B------:R-:W-:Y:S02]  /*1150*/  ISETP.NE.AND.EX P1, PT, R9, RZ, PT, P1 ;  /* 0x000000ff0900720c */ /* 0x000fe40003f25310 */
[----:B------:R-:W-:-:S02]  /*1160*/  ISETP.NE.AND.EX P2, PT, RZ, UR7, PT, P2 ;  /* 0x00000007ff007c0c */ /* 0x000fc4000bf45320 */
[----:B------:R-:W-:Y:S02]  /*1170*/  LEA.HI R190, R0, R5, RZ, 0x10 ;  /* 0x0000000500be7211 */ /* 0x000fe400078f80ff */
[----:B0-----:R-:W-:Y:S01]  /*1180*/  SEL R0, R10, 0x1, P1 ;  /* 0x000000010a007807 */ /* 0x001fe20000800000 */
[----:B-1--4-:R-:W-:Y:S08]  /*1190*/  @P0 BRA `(.L_x_2211) ;  /* 0x0000000000240947 */ /* 0x012ff00003800000 */
        /* <DEDUP_REMOVED lines=9> */
.L_x_2211:
[----:B------:R-:W-:Y:S01]  /*1230*/  IMAD R16, R0, R11, RZ ;  /* 0x0000000b00107224 */ /* 0x000fe200078e02ff */
[----:B------:R-:W-:Y:S01]  /*1240*/  LOP3.LUT R189, R26, 0xffff, RZ, 0xc0, !PT ;  /* 0x0000ffff1abd7812 */ /* 0x000fe200078ec0ff */
[----:B------:R-:W-:Y:S06]  /*1250*/  @!P2 BRA `(.L_x_2212) ;  /* 0x000000000010a947 */ /* 0x000fec0003800000 */
[----:B------:R-:W-:-:S04]  /*1260*/  LEA R2, P0, R186, UR6, 0x2 ;  /* 0x00000006ba027c11 */ /* 0x000fc8000f8010ff */
[----:B------:R-:W-:-:S05]  /*1270*/  LEA.HI.X R3, R186, UR7, R191, 0x2, P0 ;  /* 0x00000007ba037c11 */ /* 0x000fca00080f14bf */
[----:B------:R0:W5:Y:S01]  /*1280*/  LDG.E R16, desc[UR56][R2.64] ;  /* 0x0000003802107981 */ /* 0x000162000c1e1900 */
[----:B------:R-:W-:Y:S05]  /*1290*/  BRA `(.L_x_2213) ;  /* 0x0000000000247947 */ /* 0x000fea0003800000 */
.L_x_2212:
[----:B------:R-:W-:Y:S02]  /*12a0*/  ULDC.64 UR4, c[0x0][0xa08] ;  /* 0x0002820000047ab9 */ /* 0x000fe40000000a00 */
[----:B------:R-:W-:-:S04]  /*12b0*/  ISETP.NE.U32.AND P0, PT, RZ, UR4, PT ;  /* 0x00000004ff007c0c */ /* 0x000fc8000bf05070 */
[----:B------:R-:W-:-:S13]  /*12c0*/  ISETP.NE.AND.EX P0, PT, RZ, UR5, PT, P0 ;  /* 0x00000005ff007c0c */ /* 0x000fda000bf05300 */
[----:B------:R-:W-:Y:S05]  /*12d0*/  @!P0 BRA `(.L_x_2213) ;  /* 0x0000000000148947 */ /* 0x000fea0003800000 */
[----:B------:R-:W0:Y:S02]  /*12e0*/  LDC.64 R2, c[0x0][0xa08] ;  /* 0x00028200ff027b82 */ /* 0x000e240000000a00 */
[----:B0-----:R-:W-:-:S05]  /*12f0*/  IMAD.WIDE R2, R186, 0x4, R2 ;  /* 0x00000004ba027825 */ /* 0x001fca00078e0202 */
[----:B------:R-:W2:Y:S04]  /*1300*/  LDG.E R16, desc[UR56][R2.64] ;  /* 0x0000003802107981 */ /* 0x000ea8000c1e1900 */
[----:B------:R-:W2:Y:S02]  /*1310*/  LDG.E R5, desc[UR56][R2.64+0x4] ;  /* 0x0000043802057981 */ /* 0x000ea4000c1e1900 */
[----:B--2---:R-:W-:-:S07]  /*1320*/  IMAD.IADD R16, R5, 0x1, -R16 ;  /* 0x0000000105107824 */ /* 0x004fce00078e0a10 */
.L_x_2213:
[----:B------:R-:W1:Y:S01]  /*1330*/  LDC R0, c[0x0][0x448] ;  /* 0x00011200ff007b82 */ /* 0x000e620000000800 */
[----:B------:R-:W-:Y:S01]  /*1340*/  IMAD.SHL.U32 R18, R25, 0x80, RZ ;  /* 0x0000008019127824 */ /* 0x000fe200078e00ff */
[----:B------:R-:W-:Y:S01]  /*1350*/  LOP3.LUT R207, R190, 0xff, RZ, 0xc0, !PT ;  /* 0x000000ffbecf7812 */ /* 0x000fe200078ec0ff */
[----:B-----5:R-:W-:Y:S01]  /*1360*/  IMAD.IADD R16, R16, 0x1, -R7 ;  /* 0x0000000110107824 */ /* 0x020fe200078e0a07 */
[----:B------:R-:W-:Y:S01]  /*1370*/  SHF.R.U32.HI R190, RZ, 0x10, R190 ;  /* 0x00000010ffbe7819 */ /* 0x000fe200000116be */
[----:B------:R-:W-:Y:S01]  /*1380*/  IMAD.MOV.U32 R95, RZ, RZ, RZ ;  /* 0x000000ffff5f7224 */ /* 0x000fe200078e00ff */
[----:B-1----:R-:W-:Y:S01]  /*1390*/  ISETP.NE.AND P0, PT, R0, 0x1, PT ;  /* 0x000000010000780c */ /* 0x002fe20003f05270 */
[----:B------:R-:W-:-:S12]  /*13a0*/  VIADD R0, R18, 0x7f ;  /* 0x0000007f12007836 */ /* 0x000fd80000000000 */
[----:B0-----:R-:W0:Y:S08]  /*13b0*/  @P0 LDC R3, c[0x0][0x44c] ;  /* 0x00011300ff030b82 */ /* 0x001e300000000800 */
[----:B------:R-:W1:Y:S01]  /*13c0*/  @P0 LDC R5, c[0x0][0x450] ;  /* 0x00011400ff050b82 */ /* 0x000e620000000800 */
[----:B0-----:R-:W-:Y:S01]  /*13d0*/  @P0 IMAD.HI.U32 R2, R0, R3, RZ ;  /* 0x0000000300020227 */ /* 0x001fe200078e00ff */
[----:B------:R-:W-:-:S04]  /*13e0*/  IADD3 R3, R16, 0x80, -R17 ;  /* 0x0000008010037810 */ /* 0x000fc80007ffe811 */
[----:B-1----:R-:W-:Y:S01]  /*13f0*/  @P0 SHF.R.U32.HI R0, RZ, R5, R2 ;  /* 0x00000005ff000219 */ /* 0x002fe20000011602 */
[----:B------:R-:W-:-:S04]  /*1400*/  VIADD R2, R16, 0x7f ;  /* 0x0000007f10027836 */ /* 0x000fc80000000000 */
[----:B------:R-:W-:Y:S01]  /*1410*/  IMAD.IADD R0, R3, 0x1, R0 ;  /* 0x0000000103007824 */ /* 0x000fe200078e0200 */
[----:B------:R-:W-:-:S04]  /*1420*/  SHF.R.S32.HI R3, RZ, 0x1f, R2 ;  /* 0x0000001fff037819 */ /* 0x000fc80000011402 */
[----:B------:R-:W-:Y:S02]  /*1430*/  SHF.R.S32.HI R5, RZ, 0x1f, R0 ;  /* 0x0000001fff057819 */ /* 0x000fe40000011400 */
[----:B------:R-:W-:Y:S02]  /*1440*/  LEA.HI R3, R3, R2, RZ, 0x7 ;  /* 0x0000000203037211 */ /* 0x000fe400078f38ff */
[----:B------:R-:W-:Y:S02]  /*1450*/  LEA.HI R5, R5, R0, RZ, 0x7 ;  /* 0x0000000005057211 */ /* 0x000fe400078f38ff */
[----:B------:R-:W-:Y:S02]  /*1460*/  SHF.R.S32.HI R3, RZ, 0x7, R3 ;  /* 0x00000007ff037819 */ /* 0x000fe40000011403 */
[----:B------:R-:W-:-:S04]  /*1470*/  SHF.R.S32.HI R0, RZ, 0x7, R5 ;  /* 0x00000007ff007819 */ /* 0x000fc80000011405 */
[----:B------:R-:W-:-:S04]  /*1480*/  VIMNMX R6, R3, R0, PT ;  /* 0x0000000003067248 */ /* 0x000fc80003fe0100 */
[----:B------:R-:W-:-:S13]  /*1490*/  ISETP.GE.AND P0, PT, R6, 0x1, PT ;  /* 0x000000010600780c */ /* 0x000fda0003f06270 */
[----:B------:R-:W-:Y:S05]  /*14a0*/  @!P0 BRA `(.L_x_2214) ;  /* 0x0000000000788947 */ /* 0x000fea0003800000 */
[----:B------:R-:W0:Y:S01]  /*14b0*/  LDC R3, c[0x0][0x9f0] ;  /* 0x00027c00ff037b82 */ /* 0x000e220000000800 */
[----:B------:R-:W-:-:S04]  /*14c0*/  ISETP.NE.AND P0, PT, R190, RZ, PT ;  /* 0x000000ffbe00720c */ /* 0x000fc80003f05270 */
[----:B0-----:R-:W-:-:S04]  /*14d0*/  SEL R9, R190, R3, P0 ;  /* 0x00000003be097207 */ /* 0x001fc80000000000 */
[-C--:B------:R-:W-:Y:S02]  /*14e0*/  IABS R5, R9.reuse ;  /* 0x0000000900057213 */ /* 0x080fe40000000000 */
        /* <DEDUP_REMOVED lines=26> */
.L_x_2214:
[-C--:B------:R-:W-:Y:S01]  /*1690*/  IMAD R22, R207, R95.reuse, RZ ;  /* 0x0000005fcf167224 */ /* 0x080fe200078e02ff */
        /* <DEDUP_REMOVED lines=60> */
[----:B------:R-:W-:Y:S01]  /*1a60*/  MOV R10, UR6 ;  /* 0x00000006000a7c02 */ /* 0x000fe20008000f00 */
        /* <DEDUP_REMOVED lines=8> */
.L_x_2216:
[----:B------:R-:W-:Y:S02]  /*1af0*/  LEA.HI R0, R209, R209, RZ, 0x1 ;  /* 0x000000d1d1007211 */ /* 0x000fe400078f08ff */
[----:B------:R-:W-:Y:S02]  /*1b00*/  ISETP.NE.AND P0, PT, R19, 0x3, PT ;  /* 0x000000031300780c */ /* 0x000fe40003f05270 */
[----:B------:R-:W-:-:S05]  /*1b10*/  LOP3.LUT R0, R0, 0xfffffffe, RZ, 0xc0, !PT ;  /* 0xfffffffe00007812 */ /* 0x000fca00078ec0ff */
[----:B------:R-:W-:-:S05]  /*1b20*/  IMAD.IADD R0, R209, 0x1, -R0 ;  /* 0x00000001d1007824 */ /* 0x000fca00078e0a00 */
[----:B------:R-:W-:-:S04]  /*1b30*/  SHF.L.U32 R0, R0, 0x1f, RZ ;  /* 0x0000001f00007819 */ /* 0x000fc800000006ff */
[----:B------:R-:W0:Y:S02]  /*1b40*/  SYNCS.PHASECHK.TRANS64.TRYWAIT P1, [UR37+0x34800], R0 ;  /* 0x03480000ff0075a7 */ /* 0x000e240008020165 */
[----:B0-----:R-:W-:Y:S05]  /*1b50*/  @!P1 BRA `(.L_x_2217) ;  /* 0x0000013000f09947 */ /* 0x001fea0003800000 */
.L_x_2395:
[----:B------:R-:W-:Y:S05]  /*1b60*/  @!P0 BRA `(.L_x_2218) ;  /* 0x0000000000048947 */ /* 0x000fea0003800000 */
[----:B------:R-:W-:Y:S01]  /*1b70*/  BPT.TRAP 0x1 ;  /* 0x000000040000795c */ /* 0x000fe20000300000 */
.L_x_2218:
[----:B0-----:R-:W-:Y:S02]  /*1b80*/  IMAD.U32 R0, RZ, RZ, UR36 ;  /* 0x00000024ff007e24 */ /* 0x001fe4000f8e00ff */
[----:B------:R-:W-:-:S03]  /*1b90*/  IMAD.U32 R3, RZ, RZ, UR38 ;  /* 0x00000026ff037e24 */ /* 0x000fc6000f8e00ff */
[----:B------:R-:W-:Y:S02]  /*1ba0*/  LEA R0, R0, UR37, 0x3 ;  /* 0x0000002500007c11 */ /* 0x000fe4000f8e18ff */
[----:B------:R-:W-:-:S04]  /*1bb0*/  SHF.L.U32 R3, R3, 0x1f, RZ ;  /* 0x0000001f03037819 */ /* 0x000fc800000006ff */
[----:B------:R0:W1:Y:S01]  /*1bc0*/  SYNCS.PHASECHK.TRANS64.TRYWAIT P2, [R0+URZ+0x34830], R3 ;  /* 0x03483003000075a7 */ /* 0x000062000804017f */
[----:B------:R-:W-:Y:S05]  /*1bd0*/  @!P0 BRA `(.L_x_2219) ;  /* 0x0000000000048947 */ /* 0x000fea0003800000 */
[----:B------:R-:W-:Y:S01]  /*1be0*/  BPT.TRAP 0x1 ;  /* 0x000000040000795c */ /* 0x000fe20000300000 */
.L_x_2219:
[----:B------:R-:W2:Y:S02]  /*1bf0*/  S2R R2, SR_TID.X ;  /* 0x0000000000027919 */ /* 0x000ea40000002100 */
[----:B--2---:R-:W-:Y:S01]  /*1c00*/  LOP3.LUT P1, RZ, R2, 0x7f, RZ, 0xc0, !PT ;  /* 0x0000007f02ff7812 */ /* 0x004fe2000782c0ff */
[----:B-1----:R-:W-:-:S12]  /*1c10*/  @P2 BRA `(.L_x_2220) ;  /* 0x0000000000082947 */ /* 0x002fd80003800000 */
[----:B------:R-:W1:Y:S02]  /*1c20*/  SYNCS.PHASECHK.TRANS64.TRYWAIT P2, [R0+URZ+0x34830], R3 ;  /* 0x03483003000075a7 */ /* 0x000e64000804017f */
[----:B-1----:R-:W-:Y:S05]  /*1c30*/  @!P2 BRA `(.L_x_2221) ;  /* 0x0000013000d0a947 */ /* 0x002fea0003800000 */
.L_x_2220:
[----:B------:R-:W-:Y:S05]  /*1c40*/  WARPSYNC.ALL ;  /* 0x0000000000007948 */ /* 0x000fea0003800000 */
[----:B------:R-:W-:Y:S01]  /*1c50*/  UIADD3 UR4, UR37, 0x1c400, URZ ;  /* 0x0001c40025047890 */ /* 0x000fe2000fffe03f */
[----:B------:R-:W-:Y:S01]  /*1c60*/  WARPGROUP.ARRIVE ;  /* 0x00000000000079c5 */ /* 0x000fe20000000000 */
[----:B------:R-:W-:Y:S01]  /*1c70*/  ULOP3.LUT UR52, UR52, 0x10000, URZ, 0xfc, !UPT ;  /* 0x0001000034347892 */ /* 0x000fe2000f8efc3f */
[----:B------:R-:W2:Y:S01]  /*1c80*/  LDC R5, c[0x0][0x448] ;  /* 0x00011200ff057b82 */ /* 0x000ea20000000800 */
[----:B------:R-:W-:Y:S01]  /*1c90*/  USHF.R.U32.HI UR4, URZ, 0x4, UR4 ;  /* 0x000000043f047899 */ /* 0x000fe20008011604 */
[----:B01----:R-:W-:Y:S01]  /*1ca0*/  @!P1 VIADD R0, R0, 0x34840 ;  /* 0x0003484000009836 */ /* 0x003fe20000000000 */
[----:B------:R-:W-:Y:S01]  /*1cb0*/  UMOV UR53, 0x40000040 ;  /* 0x4000004000357882 */ /* 0x000fe20000000000 */
[----:B------:R-:W-:Y:S01]  /*1cc0*/  UMOV UR55, 0x40000040 ;  /* 0x4000004000377882 */ /* 0x000fe20000000000 */
[----:B------:R-:W-:Y:S01]  /*1cd0*/  ULOP3.LUT UR4, UR4, 0x3fff, URZ, 0xc0, !UPT ;  /* 0x00003fff04047892 */ /* 0x000fe2000f8ec03f */
[----:B------:R-:W-:Y:S01]  /*1ce0*/  CS2R R150, SRZ ;  /* 0x0000000000967805 */ /* 0x000fe2000001ff00 */
[----:B------:R-:W-:Y:S01]  /*1cf0*/  UMOV UR5, 0x40000040 ;  /* 0x4000004000057882 */ /* 0x000fe20000000000 */
[----:B------:R-:W-:Y:S01]  /*1d00*/  UMOV UR7, 0x40000040 ;  /* 0x4000004000077882 */ /* 0x000fe20000000000 */
[----:B------:R-:W-:Y:S01]  /*1d10*/  ULOP3.LUT UR39, UR4, 0x10000, URZ, 0xfc, !UPT ;  /* 0x0001000004277892 */ /* 0x000fe2000f8efc3f */
[----:B------:R-:W-:Y:S01]  /*1d20*/  @!P1 PRMT R0, RZ, 0x654, R0 ;  /* 0x00000654ff009816 */ /* 0x000fe20000000000 */
[----:B------:R-:W-:Y:S01]  /*1d30*/  UIADD3 UR4, UR52, 0x2, URZ ;  /* 0x0000000234047890 */ /* 0x000fe2000fffe03f */
[----:B------:R-:W-:Y:S01]  /*1d40*/  CS2R R148, SRZ ;  /* 0x0000000000947805 */ /* 0x000fe2000001ff00 */
[----:B------:R-:W-:Y:S01]  /*1d50*/  UIMAD UR54, UR36, 0xc00, UR39 ;  /* 0x00000c00243678a4 */ /* 0x000fe2000f8e0227 */
[----:B------:R-:W-:Y:S01]  /*1d60*/  CS2R R146, SRZ ;  /* 0x0000000000927805 */ /* 0x000fe2000001ff00 */
[----:B------:R-:W-:Y:S01]  /*1d70*/  UIADD3 UR8, UR52, 0x4, URZ ;  /* 0x0000000434087890 */ /* 0x000fe2000fffe03f */
[----:B------:R-:W-:Y:S01]  /*1d80*/  CS2R R144, SRZ ;  /* 0x0000000000907805 */ /* 0x000fe2000001ff00 */
[----:B------:R-:W-:Y:S01]  /*1d90*/  UIADD3 UR6, UR54, 0x2, URZ ;  /* 0x0000000236067890 */ /* 0x000fe2000fffe03f */
[----:B------:R-:W-:Y:S01]  /*1da0*/  CS2R R142, SRZ ;  /* 0x00000000008e7805 */ /* 0x000fe2000001ff00 */
[----:B------:R-:W-:Y:S01]  /*1db0*/  UIADD3 UR10, UR54, 0x4, URZ ;  /* 0x00000004360a7890 */ /* 0x000fe2000fffe03f */
[----:B------:R-:W-:Y:S01]  /*1dc0*/  CS2R R140, SRZ ;  /* 0x00000000008c7805 */ /* 0x000fe2000001ff00 */
[----:B------:R-:W-:Y:S01]  /*1dd0*/  UMOV UR9, 0x40000040 ;  /* 0x4000004000097882 */ /* 0x000fe20000000000 */
[----:B------:R-:W-:Y:S01]  /*1de0*/  HGMMA.64x128x16.F32 R24, gdesc[UR52], RZ, !UPT, gsb0 ;  /* 0x01e00000341879f0 */ /* 0x000fe2000c0008ff */
[----:B------:R-:W-:Y:S01]  /*1df0*/  UMOV UR11, 0x40000040 ;  /* 0x40000040000b7882 */ /* 0x000fe20000000000 */
[----:B------:R-:W-:Y:S01]  /*1e00*/  UIADD3 UR12, UR52, 0x6, URZ ;  /* 0x00000006340c7890 */ /* 0x000fe2000fffe03f */
[----:B--2---:R-:W-:Y:S01]  /*1e10*/  ISETP.NE.AND P2, PT, R5, 0x1, PT ;  /* 0x000000010500780c */ /* 0x004fe20003f45270 */
        /* <DEDUP_REMOVED lines=13> */
[----:B------:R-:W0:Y:S01]  /*1ef0*/  @P2 LDC R6, c[0x0][0x44c] ;  /* 0x00011300ff062b82 */ /* 0x000e220000000800 */
        /* <DEDUP_REMOVED lines=30> */
[----:B------:R-:W-:Y:S02]  /*20e0*/  WARPGROUP.DEPBAR.LE gsb0, 0x0 ;  /* 0x00008000000079c5 */ /* 0x000fe40000010000 */
[----:B------:R-:W-:-:S06]  /*20f0*/  WARPGROUP.ARRIVE ;  /* 0x00000000000079c5 */ /* 0x000fcc0000000000 */
[----:B------:R-:W-:Y:S01]  /*2100*/  HGMMA.64x128x16.F32 R24, gdesc[UR4], R24, gsb0 ;  /* 0x01e00000041879f0 */ /* 0x000fe20008000818 */
[----:B------:R-:W-:Y:S01]  /*2110*/  ULDC UR6, c[0x0][0x9d8] ;  /* 0x0002760000067ab9 */ /* 0x000fe20000000800 */
[----:B------:R-:W-:Y:S01]  /*2120*/  ULDC UR7, c[0x0][0x988] ;  /* 0x0002620000077ab9 */ /* 0x000fe20000000800 */
        /* <DEDUP_REMOVED lines=33> */
[----:B------:R-:W1:Y:S01]  /*2340*/  @P2 LDC R32, c[0x0][0x450] ;  /* 0x00011400ff202b82 */ /* 0x000e620000000800 */
        /* <DEDUP_REMOVED lines=11> */
[----:B--2---:R-:W-:-:S02]  /*2400*/  IMAD.IADD R31, R185, 0x1, R18 ;  /* 0x00000001b91f7824 */ /* 0x004fc400078e0212 */
[----:B------:R-:W-:Y:S01]  /*2410*/  FMUL.FTZ R43, R43, UR6 ;  /* 0x000000062b2b7c20 */ /* 0x000fe20008410000 */
[----:B------:R-:W-:Y:S01]  /*2420*/  FMUL.FTZ R46, R46, UR6 ;  /* 0x000000062e2e7c20 */ /* 0x000fe20008410000 */
[----:B------:R-:W-:Y:S01]  /*2430*/  FMUL.FTZ R47, R47, UR6 ;  /* 0x000000062f2f7c20 */ /* 0x000fe20008410000 */
[----:B0-----:R-:W-:-:S04]  /*2440*/  @P2 IMAD.HI.U32 R5, R31, R6, RZ ;  /* 0x000000061f052227 */ /* 0x001fc800078e00ff */
[----:B------:R-:W-:Y:S01]  /*2450*/  FMUL.FTZ R50, R50, UR6 ;  /* 0x0000000632327c20 */ /* 0x000fe20008410000 */
[----:B------:R-:W-:Y:S01]  /*2460*/  FMUL.FTZ R51, R51, UR6 ;  /* 0x0000000633337c20 */ /* 0x000fe20008410000 */
[----:B------:R-:W0:Y:S01]  /*2470*/  MUFU.TANH R27, R27 ;  /* 0x0000001b001b7308 */ /* 0x000e220000002400 */
[----:B------:R-:W-:Y:S02]  /*2480*/  IMAD.MOV.U32 R6, RZ, RZ, -0x80 ;  /* 0xffffff80ff067424 */ /* 0x000fe400078e00ff */
[----:B------:R-:W-:Y:S01]  /*2490*/  FMUL.FTZ R54, R54, UR6 ;  /* 0x0000000636367c20 */ /* 0x000fe20008410000 */
[----:B------:R-:W-:Y:S01]  /*24a0*/  FMUL.FTZ R55, R55, UR6 ;  /* 0x0000000637377c20 */ /* 0x000fe20008410000 */
[----:B------:R-:W-:Y:S01]  /*24b0*/  FMUL.FTZ R13, R44, UR6 ;  /* 0x000000062c0d7c20 */ /* 0x000fe20008410000 */
[----:B-1----:R-:W-:Y:S01]  /*24c0*/  @P2 SHF.R.U32.HI R31, RZ, R32, R5 ;  /* 0x00000020ff1f2219 */ /* 0x002fe20000011605 */
[----:B------:R-:W-:Y:S02]  /*24d0*/  IMAD R33, R95, R6, 0x80 ;  /* 0x000000805f217424 */ /* 0x000fe400078e0206 */
[----:B------:R-:W-:Y:S01]  /*24e0*/  FMUL.FTZ R58, R58, UR6 ;  /* 0x000000063a3a7c20 */ /* 0x000fe20008410000 */
[----:B------:R-:W1:Y:S01]  /*24f0*/  MUFU.TANH R30, R30 ;  /* 0x0000001e001e7308 */ /* 0x000e620000002400 */
[----:B------:R-:W-:Y:S01]  /*2500*/  FMUL.FTZ R70, R70, UR6 ;  /* 0x0000000646467c20 */ /* 0x000fe20008410000 */
[----:B------:R-:W2:Y:S01]  /*2510*/  SHFL.IDX PT, R5, R31, 0x1, 0x1c1f ;  /* 0x003c1f001f057f89 */ /* 0x000ea200000e0000 */
[C-C-:B------:R-:W-:Y:S01]  /*2520*/  IADD3 R100, -R184.reuse, 0x1, R33.reuse ;  /* 0x00000001b8647810 */ /* 0x140fe20007ffe121 */
[----:B------:R-:W-:Y:S01]  /*2530*/  FMUL.FTZ R59, R59, UR6 ;  /* 0x000000063b3b7c20 */ /* 0x000fe20008410000 */
[----:B------:R-:W-:Y:S01]  /*2540*/  IADD3 R33, -R184, R16, R33 ;  /* 0x00000010b8217210 */ /* 0x000fe20007ffe121 */
[----:B------:R-:W-:Y:S01]  /*2550*/  FMUL.FTZ R12, R40, UR6 ;  /* 0x00000006280c7c20 */ /* 0x000fe20008410000 */
[----:B------:R-:W-:Y:S01]  /*2560*/  IADD3 R100, -R17, R100, R16 ;  /* 0x0000006411647210 */ /* 0x000fe20007ffe110 */
        /* <DEDUP_REMOVED lines=18> */
[----:B--2---:R-:W-:Y:S01]  /*2690*/  VIADDMNMX R6, R5, R100, R33, PT ;  /* 0x0000006405067246 */ /* 0x004fe20003800121 */
[----:B------:R-:W-:Y:S01]  /*26a0*/  FMUL.FTZ R28, R56, UR6 ;  /* 0x00000006381c7c20 */ /* 0x000fe20008410000 */
[----:B------:R-:W-:Y:S01]  /*26b0*/  FMUL.FTZ R86, R86, UR6 ;  /* 0x0000000656567c20 */ /* 0x000fe20008410000 */
[----:B------:R-:W-:Y:S01]  /*26c0*/  FMUL.FTZ R87, R87, UR6 ;  /* 0x0000000657577c20 */ /* 0x000fe20008410000 */
[C---:B------:R-:W-:Y:S01]  /*26d0*/  ISETP.GT.AND P3, PT, R6.reuse, RZ, PT ;  /* 0x000000ff0600720c */ /* 0x040fe20003f64270 */
[----:B------:R-:W2:Y:S01]  /*26e0*/  SHFL.IDX PT, R31, R31, RZ, 0x1c1f ;  /* 0x001c1fff1f1f7589 */ /* 0x000ea200000e0000 */
[C---:B------:R-:W-:Y:S01]  /*26f0*/  ISETP.GT.AND P4, PT, R6.reuse, 0x1, PT ;  /* 0x000000010600780c */ /* 0x040fe20003f84270 */
[----:B------:R-:W2:Y:S01]  /*2700*/  MUFU.TANH R39, R39 ;  /* 0x0000002700277308 */ /* 0x000ea20000002400 */
[----:B------:R-:W-:Y:S01]  /*2710*/  ISETP.GT.AND P5, PT, R6, 0x8, PT ;  /* 0x000000080600780c */ /* 0x000fe20003fa4270 */
[----:B------:R-:W-:Y:S01]  /*2720*/  FMUL.FTZ R2, R24, UR6 ;  /* 0x0000000618027c20 */ /* 0x000fe20008410000 */
[----:B---3--:R-:W-:Y:S01]  /*2730*/  FSEL R112, R26, -INF , P3 ;  /* 0xff8000001a707808 */ /* 0x008fe20001800000 */
[----:B------:R-:W-:Y:S01]  /*2740*/  FMUL.FTZ R3, R25, UR6 ;  /* 0x0000000619037c20 */ /* 0x000fe20008410000 */
[----:B0-----:R-:W-:Y:S01]  /*2750*/  FSEL R110, R27, -INF , P4 ;  /* 0xff8000001b6e7808 */ /* 0x001fe20002000000 */
[----:B------:R-:W-:Y:S01]  /*2760*/  FMUL.FTZ R7, R29, UR6 ;  /* 0x000000061d077c20 */ /* 0x000fe20008410000 */
[----:B------:R-:W-:Y:S01]  /*2770*/  ISETP.GT.AND P3, PT, R6, 0x9, PT ;  /* 0x000000090600780c */ /* 0x000fe20003f64270 */
[----:B------:R-:W0:Y:S01]  /*2780*/  MUFU.TANH R42, R42 ;  /* 0x0000002a002a7308 */ /* 0x000e220000002400 */
[----:B-1----:R-:W-:Y:S01]  /*2790*/  FSEL R108, R30, -INF , P5 ;  /* 0xff8000001e6c7808 */ /* 0x002fe20002800000 */
[----:B------:R-:W-:Y:S01]  /*27a0*/  FMUL.FTZ R68, R68, UR6 ;  /* 0x0000000644447c20 */ /* 0x000fe20008410000 */
[----:B------:R-:W-:Y:S01]  /*27b0*/  FMNMX.FTZ R5, R112, R110, !PT ;  /* 0x0000006e70057209 */ /* 0x000fe20007810000 */
[----:B------:R-:W-:Y:S01]  /*27c0*/  FMUL.FTZ R11, R37, UR6 ;  /* 0x00000006250b7c20 */ /* 0x000fe20008410000 */
[----:B------:R-:W-:Y:S01]  /*27d0*/  ISETP.GT.AND P4, PT, R6, 0x10, PT ;  /* 0x000000100600780c */ /* 0x000fe20003f84270 */
[----:B------:R-:W-:Y:S01]  /*27e0*/  FMUL.FTZ R72, R72, UR6 ;  /* 0x0000000648487c20 */ /* 0x000fe20008410000 */
[----:B------:R-:W-:Y:S01]  /*27f0*/  FSEL R106, R106, -INF , P3 ;  /* 0xff8000006a6a7808 */ /* 0x000fe20001800000 */
[----:B------:R-:W1:Y:S01]  /*2800*/  MUFU.TANH R43, R43 ;  /* 0x0000002b002b7308 */ /* 0x000e620000002400 */
[----:B------:R-:W-:Y:S01]  /*2810*/  FMNMX.FTZ R5, R108, R5, !PT ;  /* 0x000000056c057209 */ /* 0x000fe20007810000 */
[----:B------:R-:W-:Y:S01]  /*2820*/  FMUL.FTZ R76, R76, UR6 ;  /* 0x000000064c4c7c20 */ /* 0x000fe20008410000 */
[----:B------:R-:W-:Y:S01]  /*2830*/  ISETP.GT.AND P3, PT, R6, 0x11, PT ;  /* 0x000000110600780c */ /* 0x000fe20003f64270 */
[----:B------:R-:W-:Y:S01]  /*2840*/  FMUL.FTZ R14, R41, UR6 ;  /* 0x00000006290e7c20 */ /* 0x000fe20008410000 */
[----:B----4-:R-:W-:Y:S01]  /*2850*/  FSEL R98, R34, -INF , P4 ;  /* 0xff80000022627808 */ /* 0x010fe20002000000 */
[----:B------:R-:W-:Y:S01]  /*2860*/  FMUL.FTZ R15, R45, UR6 ;  /* 0x000000062d0f7c20 */ /* 0x000fe20008410000 */
[----:B------:R-:W-:Y:S01]  /*2870*/  FMNMX.FTZ R5, R106, R5, !PT ;  /* 0x000000056a057209 */ /* 0x000fe20007810000 */
[----:B------:R-:W3:Y:S01]  /*2880*/  MUFU.TANH R46, R46 ;  /* 0x0000002e002e7308 */ /* 0x000ee20000002400 */
[----:B------:R-:W-:Y:S01]  /*2890*/  ISETP.GT.AND P4, PT, R6, 0x18, PT ;  /* 0x000000180600780c */ /* 0x000fe20003f84270 */
[----:B------:R-:W-:Y:S01]  /*28a0*/  FMUL.FTZ R24, R49, UR6 ;  /* 0x0000000631187c20 */ /* 0x000fe20008410000 */
[----:B-----5:R-:W-:Y:S01]  /*28b0*/  FSEL R104, R35, -INF , P3 ;  /* 0xff80000023687808 */ /* 0x020fe20001800000 */
[----:B------:R-:W-:Y:S01]  /*28c0*/  FMUL.FTZ R25, R53, UR6 ;  /* 0x0000000635197c20 */ /* 0x000fe20008410000 */
[----:B------:R-:W-:Y:S01]  /*28d0*/  FMNMX.FTZ R5, R98, R5, !PT ;  /* 0x0000000562057209 */ /* 0x000fe20007810000 */
[----:B------:R-:W-:Y:S01]  /*28e0*/  FMUL.FTZ R64, R64, UR6 ;  /* 0x0000000640407c20 */ /* 0x000fe20008410000 */
[----:B------:R-:W-:Y:S01]  /*28f0*/  ISETP.GT.AND P3, PT, R6, 0x19, PT ;  /* 0x000000190600780c */ /* 0x000fe20003f64270 */
[----:B------:R-:W4:Y:S01]  /*2900*/  MUFU.TANH R47, R47 ;  /* 0x0000002f002f7308 */ /* 0x000f220000002400 */
[----:B------:R-:W-:Y:S01]  /*2910*/  FSEL R102, R38, -INF , P4 ;  /* 0xff80000026667808 */ /* 0x000fe20002000000 */
[----:B------:R-:W-:Y:S01]  /*2920*/  FMUL.FTZ R29, R57, UR6 ;  /* 0x00000006391d7c20 */ /* 0x000fe20008410000 */
[----:B------:R-:W-:Y:S01]  /*2930*/  FMNMX.FTZ R5, R104, R5, !PT ;  /* 0x0000000568057209 */ /* 0x000fe20007810000 */
[----:B------:R-:W-:Y:S01]  /*2940*/  FMUL.FTZ R61, R61, UR6 ;  /* 0x000000063d3d7c20 */ /* 0x000fe20008410000 */
[----:B------:R-:W-:Y:S01]  /*2950*/  ISETP.GT.AND P4, PT, R6, 0x20, PT ;  /* 0x000000200600780c */ /* 0x000fe20003f84270 */
[----:B------:R-:W-:Y:S01]  /*2960*/  FMUL.FTZ R65, R65, UR6 ;  /* 0x0000000641417c20 */ /* 0x000fe20008410000 */
[----:B--2---:R-:W-:Y:S01]  /*2970*/  FSEL R96, R39, -INF , P3 ;  /* 0xff80000027607808 */ /* 0x004fe20001800000 */
[----:B------:R-:W2:Y:S01]  /*2980*/  MUFU.TANH R50, R50 ;  /* 0x0000003200327308 */ /* 0x000ea20000002400 */
[----:B------:R-:W-:Y:S01]  /*2990*/  FMNMX.FTZ R5, R102, R5, !PT ;  /* 0x0000000566057209 */ /* 0x000fe20007810000 */
[----:B------:R-:W-:Y:S01]  /*29a0*/  FMUL.FTZ R69, R69, UR6 ;  /* 0x0000000645457c20 */ /* 0x000fe20008410000 */
[----:B------:R-:W-:Y:S01]  /*29b0*/  ISETP.GT.AND P3, PT, R6, 0x21, PT ;  /* 0x000000210600780c */ /* 0x000fe20003f64270 */
[----:B------:R-:W-:Y:S01]  /*29c0*/  FMUL.FTZ R73, R73, UR6 ;  /* 0x0000000649497c20 */ /* 0x000fe20008410000 */
[----:B0-----:R-:W-:Y:S01]  /*29d0*/  FSEL R94, R42, -INF , P4 ;  /* 0xff8000002a5e7808 */ /* 0x001fe20002000000 */
[----:B------:R-:W-:Y:S01]  /*29e0*/  FMUL.FTZ R80, R80, UR6 ;  /* 0x0000000650507c20 */ /* 0x000fe20008410000 */
[----:B------:R-:W-:Y:S01]  /*29f0*/  FMNMX.FTZ R5, R96, R5, !PT ;  /* 0x0000000560057209 */ /* 0x000fe20007810000 */
[----:B------:R-:W0:Y:S01]  /*2a00*/  MUFU.TANH R51, R51 ;  /* 0x0000003300337308 */ /* 0x000e220000002400 */
[----:B------:R-:W-:Y:S01]  /*2a10*/  ISETP.GT.AND P4, PT, R6, 0x28, PT ;  /* 0x000000280600780c */ /* 0x000fe20003f84270 */
[----:B------:R-:W-:Y:S01]  /*2a20*/  FMUL.FTZ R77, R77, UR6 ;  /* 0x000000064d4d7c20 */ /* 0x000fe20008410000 */
[----:B-1----:R-:W-:Y:S01]  /*2a30*/  FSEL R92, R43, -INF , P3 ;  /* 0xff8000002b5c7808 */ /* 0x002fe20001800000 */
[----:B------:R-:W-:Y:S01]  /*2a40*/  FMUL.FTZ R81, R81, UR6 ;  /* 0x0000000651517c20 */ /* 0x000fe20008410000 */
[----:B------:R-:W-:Y:S01]  /*2a50*/  FMNMX.FTZ R5, R94, R5, !PT ;  /* 0x000000055e057209 */ /* 0x000fe20007810000 */
[----:B------:R-:W-:Y:S01]  /*2a60*/  FMUL.FTZ R84, R84, UR6 ;  /* 0x0000000654547c20 */ /* 0x000fe20008410000 */
[----:B------:R-:W-:Y:S01]  /*2a70*/  ISETP.GT.AND P3, PT, R6, 0x29, PT ;  /* 0x000000290600780c */ /* 0x000fe20003f64270 */
[----:B------:R-:W-:Y:S01]  /*2a80*/  MUFU.TANH R54, R54 ;  /* 0x0000003600367308 */ /* 0x000fe20000002400 */
[----:B---3--:R-:W-:Y:S01]  /*2a90*/  FSEL R90, R46, -INF , P4 ;  /* 0xff8000002e5a7808 */ /* 0x008fe20002000000 */
[----:B------:R-:W-:Y:S01]  /*2aa0*/  FMUL.FTZ R85, R85, UR6 ;  /* 0x0000000655557c20 */ /* 0x000fe20008410000 */
[----:B------:R-:W-:Y:S01]  /*2ab0*/  FMNMX.FTZ R5, R92, R5, !PT ;  /* 0x000000055c057209 */ /* 0x000fe20007810000 */
[----:B------:R1:W-:Y:S01]  /*2ac0*/  @!P1 SYNCS.ARRIVE.TRANS64.RED.A1T0 RZ, [R0+URZ], RZ ;  /* 0x000000ff00ff99a7 */ /* 0x0003e2000810043f */
[----:B------:R-:W-:-:S02]  /*2ad0*/  ISETP.GT.AND P4, PT, R6, 0x30, PT ;  /* 0x000000300600780c */ /* 0x000fc40003f84270 */
[----:B----4-:R-:W-:Y:S01]  /*2ae0*/  FSEL R88, R47, -INF , P3 ;  /* 0xff8000002f587808 */ /* 0x010fe20001800000 */
[----:B------:R-:W3:Y:S01]  /*2af0*/  MUFU.TANH R44, R55 ;  /* 0x00000037002c7308 */ /* 0x000ee20000002400 */
[----:B------:R-:W-:Y:S02]  /*2b00*/  FMNMX.FTZ R5, R90, R5, !PT ;  /* 0x000000055a057209 */ /* 0x000fe40007810000 */
[----:B------:R-:W-:Y:S02]  /*2b10*/  ISETP.GT.AND P3, PT, R6, 0x31, PT ;  /* 0x000000310600780c */ /* 0x000fe40003f64270 */
[----:B------:R-:W-:Y:S02]  /*2b20*/  FMNMX.FTZ R5, R88, R5, !PT ;  /* 0x0000000558057209 */ /* 0x000fe40007810000 */
[----:B------:R-:W-:Y:S01]  /*2b30*/  VIADDMNMX R31, R31, R100, R33, PT ;  /* 0x000000641f1f7246 */ /* 0x000fe20003800121 */
[----:B------:R-:W4:Y:S03]  /*2b40*/  MUFU.TANH R32, R58 ;  /* 0x0000003a00207308 */ /* 0x000f260000002400 */
[----:B------:R-:W-:-:S05]  /*2b50*/  ISETP.GT.AND P5, PT, R31, 0x8, PT ;  /* 0x000000081f00780c */ /* 0x000fca0003fa4270 */
[----:B------:R2:W-:Y:S08]  /*2b60*/  MUFU.TANH R40, R70 ;  /* 0x0000004600287308 */ /* 0x0005f00000002400 */
[----:B------:R-:W5:Y:S01]  /*2b70*/  MUFU.TANH R59, R59 ;  /* 0x0000003b003b7308 */ /* 0x000f620000002400 */
[----:B--2---:R-:W-:Y:S02]  /*2b80*/  FSEL R70, R50, -INF , P4 ;  /* 0xff80000032467808 */ /* 0x004fe40002000000 */
[----:B------:R-:W-:-:S02]  /*2b90*/  ISETP.GT.AND P4, PT, R6, 0x38, PT ;  /* 0x000000380600780c */ /* 0x000fc40003f84270 */
[----:B------:R-:W-:-:S03]  /*2ba0*/  FMNMX.FTZ R5, R70, R5, !PT ;  /* 0x0000000546057209 */ /* 0x000fc60007810000 */
[----:B------:R0:W-:Y:S08]  /*2bb0*/  MUFU.TANH R27, R66 ;  /* 0x00000042001b7308 */ /* 0x0001f00000002400 */
[----:B------:R2:W1:Y:S01]  /*2bc0*/  MUFU.TANH R36, R62 ;  /* 0x0000003e00247308 */ /* 0x0004620000002400 */
[----:B0-----:R-:W-:Y:S02]  /*2bd0*/  FSEL R66, R51, -INF , P3 ;  /* 0xff80000033427808 */ /* 0x001fe40001800000 */
[----:B------:R-:W-:-:S02]  /*2be0*/  ISETP.GT.AND P3, PT, R6, 0x39, PT ;  /* 0x000000390600780c */ /* 0x000fc40003f64270 */
[----:B------:R-:W-:Y:S02]  /*2bf0*/  FMNMX.FTZ R5, R66, R5, !PT ;  /* 0x0000000542057209 */ /* 0x000fe40007810000 */
[----:B---3--:R-:W-:Y:S01]  /*2c00*/  FSEL R44, R44, -INF , P3 ;  /* 0xff8000002c2c7808 */ /* 0x008fe20001800000 */
[----:B------:R-:W0:Y:S01]  /*2c10*/  MUFU.TANH R63, R63 ;  /* 0x0000003f003f7308 */ /* 0x000e220000002400 */
[----:B--2---:R-:W-:Y:S02]  /*2c20*/  FSEL R62, R54, -INF , P4 ;  /* 0xff800000363e7808 */ /* 0x004fe40002000000 */
[----:B------:R-:W-:Y:S02]  /*2c30*/  ISETP.GT.AND P4, PT, R6, 0x40, PT ;  /* 0x000000400600780c */ /* 0x000fe40003f84270 */
[----:B------:R-:W-:Y:S02]  /*2c40*/  FMNMX.FTZ R5, R62, R5, !PT ;  /* 0x000000053e057209 */ /* 0x000fe40007810000 */
[----:B------:R-:W-:Y:S01]  /*2c50*/  ISETP.GT.AND P3, PT, R6, 0x41, PT ;  /* 0x000000410600780c */ /* 0x000fe20003f64270 */
[----:B------:R-:W2:Y:S01]  /*2c60*/  MUFU.TANH R38, R67 ;  /* 0x0000004300267308 */ /* 0x000ea20000002400 */
[----:B----4-:R-:W-:-:S02]  /*2c70*/  FSEL R32, R32, -INF , P4 ;  /* 0xff80000020207808 */ /* 0x010fc40002000000 */
[----:B------:R-:W-:Y:S02]  /*2c80*/  FMNMX.FTZ R5, R44, R5, !PT ;  /* 0x000000052c057209 */ /* 0x000fe40007810000 */
[----:B------:R-:W-:Y:S02]  /*2c90*/  ISETP.GT.AND P4, PT, R6, 0x48, PT ;  /* 0x000000480600780c */ /* 0x000fe40003f84270 */
[----:B-----5:R-:W-:Y:S01]  /*2ca0*/  FSEL R30, R59, -INF , P3 ;  /* 0xff8000003b1e7808 */ /* 0x020fe20001800000 */
[----:B------:R-:W3:Y:S01]  /*2cb0*/  MUFU.TANH R42, R71 ;  /* 0x00000047002a7308 */ /* 0x000ee20000002400 */
[----:B------:R-:W-:Y:S02]  /*2cc0*/  FMNMX.FTZ R5, R32, R5, !PT ;  /* 0x0000000520057209 */ /* 0x000fe40007810000 */
[----:B------:R-:W-:Y:S02]  /*2cd0*/  ISETP.GT.AND P3, PT, R6, 0x49, PT ;  /* 0x000000490600780c */ /* 0x000fe40003f64270 */
[----:B-1----:R-:W-:-:S02]  /*2ce0*/  FSEL R26, R36, -INF , P4 ;  /* 0xff800000241a7808 */ /* 0x002fc40002000000 */
[----:B------:R-:W-:Y:S01]  /*2cf0*/  FMNMX.FTZ R5, R30, R5, !PT ;  /* 0x000000051e057209 */ /* 0x000fe20007810000 */
[----:B------:R-:W1:Y:S01]  /*2d00*/  MUFU.TANH R46, R74 ;  /* 0x0000004a002e7308 */ /* 0x000e620000002400 */
[----:B------:R-:W-:Y:S02]  /*2d10*/  ISETP.GT.AND P4, PT, R6, 0x50, PT ;  /* 0x000000500600780c */ /* 0x000fe40003f84270 */
[----:B0-----:R-:W-:Y:S02]  /*2d20*/  FSEL R34, R63, -INF , P3 ;  /* 0xff8000003f227808 */ /* 0x001fe40001800000 */
[----:B------:R-:W-:Y:S02]  /*2d30*/  FMNMX.FTZ R5, R26, R5, !PT ;  /* 0x000000051a057209 */ /* 0x000fe40007810000 */
[----:B------:R-:W-:Y:S01]  /*2d40*/  ISETP.GT.AND P3, PT, R6, 0x51, PT ;  /* 0x000000510600780c */ /* 0x000fe20003f64270 */
[----:B------:R-:W0:Y:S01]  /*2d50*/  MUFU.TANH R48, R75 ;  /* 0x0000004b00307308 */ /* 0x000e220000002400 */
[----:B------:R-:W-:-:S02]  /*2d60*/  FSEL R36, R27, -INF , P4 ;  /* 0xff8000001b247808 */ /* 0x000fc40002000000 */
[----:B------:R-:W-:Y:S02]  /*2d70*/  FMNMX.FTZ R5, R34, R5, !PT ;  /* 0x0000000522057209 */ /* 0x000fe40007810000 */
[----:B------:R-:W-:Y:S02]  /*2d80*/  ISETP.GT.AND P4, PT, R6, 0x58, PT ;  /* 0x000000580600780c */ /* 0x000fe40003f84270 */
[----:B--2---:R-:W-:Y:S01]  /*2d90*/  FSEL R38, R38, -INF , P3 ;  /* 0xff80000026267808 */ /* 0x004fe20001800000 */
[----:B------:R-:W2:Y:S01]  /*2da0*/  MUFU.TANH R50, R78 ;  /* 0x0000004e00327308 */ /* 0x000ea20000002400 */
[----:B------:R-:W-:Y:S02]  /*2db0*/  FMNMX.FTZ R5, R36, R5, !PT ;  /* 0x0000000524057209 */ /* 0x000fe40007810000 */
[----:B------:R-:W-:Y:S02]  /*2dc0*/  ISETP.GT.AND P3, PT, R6, 0x59, PT ;  /* 0x000000590600780c */ /* 0x000fe40003f64270 */
[----:B------:R-:W-:-:S02]  /*2dd0*/  FSEL R40, R40, -INF , P4 ;  /* 0xff80000028287808 */ /* 0x000fc40002000000 */
[----:B------:R-:W-:Y:S01]  /*2de0*/  FMNMX.FTZ R5, R38, R5, !PT ;  /* 0x0000000526057209 */ /* 0x000fe20007810000 */
[----:B------:R-:W4:Y:S01]  /*2df0*/  MUFU.TANH R52, R79 ;  /* 0x0000004f00347308 */ /* 0x000f220000002400 */
[----:B------:R-:W-:Y:S02]  /*2e00*/  ISETP.GT.AND P4, PT, R6, 0x60, PT ;  /* 0x000000600600780c */ /* 0x000fe40003f84270 */
[----:B---3--:R-:W-:Y:S02]  /*2e10*/  FSEL R42, R42, -INF , P3 ;  /* 0xff8000002a2a7808 */ /* 0x008fe40001800000 */
[----:B------:R-:W-:Y:S02]  /*2e20*/  FMNMX.FTZ R5, R40, R5, !PT ;  /* 0x0000000528057209 */ /* 0x000fe40007810000 */
[----:B------:R-:W-:Y:S01]  /*2e30*/  ISETP.GT.AND P3, PT, R6, 0x61, PT ;  /* 0x000000610600780c */ /* 0x000fe20003f64270 */
[----:B------:R-:W3:Y:S01]  /*2e40*/  MUFU.TANH R54, R82 ;  /* 0x0000005200367308 */ /* 0x000ee20000002400 */
[----:B-1----:R-:W-:-:S02]  /*2e50*/  FSEL R46, R46, -INF , P4 ;  /* 0xff8000002e2e7808 */ /* 0x002fc40002000000 */
[----:B------:R-:W-:Y:S02]  /*2e60*/  FMNMX.FTZ R5, R42, R5, !PT ;  /* 0x000000052a057209 */ /* 0x000fe40007810000 */
[----:B------:R-:W-:Y:S02]  /*2e70*/  ISETP.GT.AND P4, PT, R6, 0x68, PT ;  /* 0x000000680600780c */ /* 0x000fe40003f84270 */
[----:B0-----:R-:W-:Y:S01]  /*2e80*/  FSEL R48, R48, -INF , P3 ;  /* 0xff80000030307808 */ /* 0x001fe20001800000 */
[----:B------:R-:W0:Y:S01]  /*2e90*/  MUFU.TANH R56, R83 ;  /* 0x0000005300387308 */ /* 0x000e220000002400 */
[----:B------:R-:W-:Y:S02]  /*2ea0*/  FMNMX.FTZ R5, R46, R5, !PT ;  /* 0x000000052e057209 */ /* 0x000fe40007810000 */
[----:B------:R-:W-:Y:S02]  /*2eb0*/  ISETP.GT.AND P3, PT, R6, 0x69, PT ;  /* 0x000000690600780c */ /* 0x000fe40003f64270 */
[----:B--2---:R-:W-:-:S02]  /*2ec0*/  FSEL R50, R50, -INF , P4 ;  /* 0xff80000032327808 */ /* 0x004fc40002000000 */
[----:B------:R-:W-:Y:S01]  /*2ed0*/  FMNMX.FTZ R5, R48, R5, !PT ;  /* 0x0000000530057209 */ /* 0x000fe20007810000 */
[----:B------:R-:W1:Y:S01]  /*2ee0*/  MUFU.TANH R58, R86 ;  /* 0x00000056003a7308 */ /* 0x000e620000002400 */
[----:B------:R-:W-:Y:S02]  /*2ef0*/  ISETP.GT.AND P4, PT, R6, 0x70, PT ;  /* 0x000000700600780c */ /* 0x000fe40003f84270 */
[----:B----4-:R-:W-:Y:S02]  /*2f00*/  FSEL R52, R52, -INF , P3 ;  /* 0xff80000034347808 */ /* 0x010fe40001800000 */
[----:B------:R-:W-:Y:S01]  /*2f10*/  FMNMX.FTZ R27, R50, R5, !PT ;  /* 0x00000005321b7209 */ /* 0x000fe20007810000 */
[----:B------:R-:W-:Y:S01]  /*2f20*/  FMUL.FTZ R5, R60, UR6 ;  /* 0x000000063c057c20 */ /* 0x000fe20008410000 */
[----:B------:R-:W-:Y:S01]  /*2f30*/  ISETP.GT.AND P3, PT, R6, 0x71, PT ;  /* 0x000000710600780c */ /* 0x000fe20003f64270 */
[----:B------:R-:W2:Y:S01]  /*2f40*/  MUFU.TANH R87, R87 ;  /* 0x0000005700577308 */ /* 0x000ea20000002400 */
[----:B---3--:R-:W-:-:S02]  /*2f50*/  FSEL R54, R54, -INF , P4 ;  /* 0xff80000036367808 */ /* 0x008fc40002000000 */
[----:B------:R-:W-:Y:S02]  /*2f60*/  FMNMX.FTZ R27, R52, R27, !PT ;  /* 0x0000001b341b7209 */ /* 0x000fe40007810000 */
[----:B------:R-:W-:Y:S02]  /*2f70*/  ISETP.GT.AND P4, PT, R6, 0x78, PT ;  /* 0x000000780600780c */ /* 0x000fe40003f84270 */
[----:B0-----:R-:W-:Y:S01]  /*2f80*/  FSEL R56, R56, -INF , P3 ;  /* 0xff80000038387808 */ /* 0x001fe20001800000 */
[----:B------:R-:W-:Y:S01]  /*2f90*/  MUFU.TANH R114, R5 ;  /* 0x0000000500727308 */ /* 0x000fe20000002400 */
[----:B------:R-:W-:Y:S02]  /*2fa0*/  FMNMX.FTZ R27, R54, R27, !PT ;  /* 0x0000001b361b7209 */ /* 0x000fe40007810000 */
[----:B------:R-:W-:Y:S02]  /*2fb0*/  ISETP.GT.AND P3, PT, R6, 0x79, PT ;  /* 0x000000790600780c */ /* 0x000fe40003f64270 */
[----:B-1----:R-:W-:-:S02]  /*2fc0*/  FSEL R58, R58, -INF , P4 ;  /* 0xff8000003a3a7808 */ /* 0x002fc40002000000 */
[----:B------:R-:W-:Y:S01]  /*2fd0*/  FMNMX.FTZ R27, R56, R27, !PT ;  /* 0x0000001b381b7209 */ /* 0x000fe20007810000 */
[----:B------:R-:W-:Y:S01]  /*2fe0*/  MUFU.TANH R2, R2 ;  /* 0x0000000200027308 */ /* 0x000fe20000002400 */
[----:B--2---:R-:W-:Y:S02]  /*2ff0*/  FSEL R60, R87, -INF , P3 ;  /* 0xff800000573c7808 */ /* 0x004fe40001800000 */
[----:B------:R-:W-:Y:S02]  /*3000*/  FMNMX.FTZ R27, R58, R27, !PT ;  /* 0x0000001b3a1b7209 */ /* 0x000fe40007810000 */
[----:B------:R-:W-:Y:S02]  /*3010*/  ISETP.GT.AND P4, PT, R31, 0x1, PT ;  /* 0x000000011f00780c */ /* 0x000fe40003f84270 */
[----:B------:R-:W-:Y:S01]  /*3020*/  FMNMX.FTZ R27, R60, R27, !PT ;  /* 0x0000001b3c1b7209 */ /* 0x000fe20007810000 */
[----:B------:R-:W0:Y:S04]  /*3030*/  MUFU.TANH R3, R3 ;  /* 0x0000000300037308 */ /* 0x000e280000002400 */
[----:B------:R-:W1:Y:S04]  /*3040*/  SHFL.BFLY PT, R6, R27, 0x2, 0x1f ;  /* 0x0c401f001b067f89 */ /* 0x000e6800000e0000 */
[----:B------:R-:W2:Y:S08]  /*3050*/  MUFU.TANH R4, R4 ;  /* 0x0000000400047308 */ /* 0x000eb00000002400 */
[----:B------:R-:W3:Y:S01]  /*3060*/  MUFU.TANH R7, R7 ;  /* 0x0000000700077308 */ /* 0x000ee20000002400 */
[----:B0-----:R-:W-:-:S02]  /*3070*/  FSEL R3, R3, -INF , P4 ;  /* 0xff80000003037808 */ /* 0x001fc40002000000 */
[----:B------:R-:W-:-:S05]  /*3080*/  ISETP.GT.AND P4, PT, R31, 0x10, PT ;  /* 0x000000101f00780c */ /* 0x000fca0003f84270 */
[----:B------:R-:W-:Y:S01]  /*3090*/  MUFU.TANH R8, R8 ;  /* 0x0000000800087308 */ /* 0x000fe20000002400 */
[----:B-1----:R-:W-:-:S07]  /*30a0*/  FMNMX.FTZ R6, R27, R6, !PT ;  /* 0x000000061b067209 */ /* 0x002fce0007810000 */
[----:B------:R-:W0:Y:S01]  /*30b0*/  MUFU.TANH R10, R10 ;  /* 0x0000000a000a7308 */ /* 0x000e220000002400 */
[----:B------:R-:W1:Y:S07]  /*30c0*/  SHFL.BFLY PT, R5, R6, 0x1, 0x1f ;  /* 0x0c201f0006057f89 */ /* 0x000e6e00000e0000 */
[----:B------:R-:W4:Y:S08]  /*30d0*/  MUFU.TANH R9, R9 ;  /* 0x0000000900097308 */ /* 0x000f300000002400 */
[----:B------:R2:W-:Y:S08]  /*30e0*/  MUFU.TANH R35, R68 ;  /* 0x0000004400237308 */ /* 0x0005f00000002400 */
[----:B------:R-:W5:Y:S01]  /*30f0*/  MUFU.TANH R11, R11 ;  /* 0x0000000b000b7308 */ /* 0x000f620000002400 */
[----:B-1----:R-:W-:Y:S01]  /*3100*/  FMNMX.FTZ R6, R6, R5, !PT ;  /* 0x0000000506067209 */ /* 0x002fe20007810000 */
[----:B------:R-:W-:Y:S01]  /*3110*/  IMAD.U32 R5, RZ, RZ, UR7 ;  /* 0x00000007ff057e24 */ /* 0x000fe2000f8e00ff */
[----:B--2---:R-:W-:-:S02]  /*3120*/  FSEL R68, R4, -INF , P5 ;  /* 0xff80000004447808 */ /* 0x004fc40002800000 */
[C---:B------:R-:W-:Y:S01]  /*3130*/  FSETP.NEU.FTZ.AND P3, PT, R6.reuse, -INF , PT ;  /* 0xff8000000600780b */ /* 0x040fe20003f7d000 */
[----:B------:R-:W-:Y:S02]  /*3140*/  FMUL.FTZ R27, R6, R5 ;  /* 0x00000005061b7220 */ /* 0x000fe40000410000 */
[----:B------:R3:W-:Y:S03]  /*3150*/  MUFU.TANH R37, R72 ;  /* 0x0000004800257308 */ /* 0x0007e60000002400 */
[----:B------:R-:W-:Y:S02]  /*3160*/  FSEL R27, R27, RZ, P3 ;  /* 0x000000ff1b1b7208 */ /* 0x000fe40001800000 */
[----:B------:R-:W-:-:S03]  /*3170*/  ISETP.GT.AND P3, PT, R31, RZ, PT ;  /* 0x000000ff1f00720c */ /* 0x000fc60003f64270 */
[----:B------:R-:W1:Y:S01]  /*3180*/  MUFU.TANH R12, R12 ;  /* 0x0000000c000c7308 */ /* 0x000e620000002400 */
[----:B------:R-:W-:Y:S01]  /*3190*/  FSEL R74, R2, -INF , P3 ;  /* 0xff800000024a7808 */ /* 0x000fe20001800000 */
[-CC-:B------:R-:W-:Y:S01]  /*31a0*/  FFMA.FTZ R177, R98, R5.reuse, -R27.reuse ;  /* 0x0000000562b17223 */ /* 0x180fe2000001081b */
[----:B------:R-:W-:Y:S01]  /*31b0*/  ISETP.GT.AND P3, PT, R31, 0x9, PT ;  /* 0x000000091f00780c */ /* 0x000fe20003f64270 */
[--C-:B------:R-:W-:Y:S01]  /*31c0*/  FFMA.FTZ R4, R104, R5, -R27.reuse ;  /* 0x0000000568047223 */ /* 0x100fe2000001081b */
[----:B------:R-:W-:Y:S01]  /*31d0*/  FMNMX.FTZ R33, R74, R3, !PT ;  /* 0x000000034a217209 */ /* 0x000fe20007810000 */
[--C-:B------:R-:W-:Y:S01]  /*31e0*/  FFMA.FTZ R2, R106, R5, -R27.reuse ;  /* 0x000000056a027223 */ /* 0x100fe2000001081b */
[----:B---3--:R-:W-:Y:S01]  /*31f0*/  FSEL R72, R7, -INF , P3 ;  /* 0xff80000007487808 */ /* 0x008fe20001800000 */
[----:B------:R2:W-:Y:S01]  /*3200*/  MUFU.TANH R82, R76 ;  /* 0x0000004c00527308 */ /* 0x0005e20000002400 */
[----:B------:R-:W-:Y:S01]  /*3210*/  FMNMX.FTZ R33, R68, R33, !PT ;  /* 0x0000002144217209 */ /* 0x000fe20007810000 */
[-CC-:B------:R-:W-:Y:S01]  /*3220*/  FFMA.FTZ R179, R102, R5.reuse, -R27.reuse ;  /* 0x0000000566b37223 */ /* 0x180fe2000001081b */
[C---:B------:R-:W-:Y:S01]  /*3230*/  ISETP.GT.AND P3, PT, R31.reuse, 0x11, PT ;  /* 0x000000111f00780c */ /* 0x040fe20003f64270 */
[--C-:B------:R-:W-:Y:S01]  /*3240*/  FFMA.FTZ R183, R108, R5, -R27.reuse ;  /* 0x000000056cb77223 */ /* 0x100fe2000001081b */
[----:B------:R-:W-:Y:S01]  /*3250*/  FMNMX.FTZ R33, R72, R33, !PT ;  /* 0x0000002148217209 */ /* 0x000fe20007810000 */
[-CC-:B------:R-:W-:Y:S01]  /*3260*/  FFMA.FTZ R181, R112, R5.reuse, -R27.reuse ;  /* 0x0000000570b57223 */ /* 0x180fe2000001081b */
[----:B0-----:R-:W-:Y:S01]  /*3270*/  FSEL R98, R10, -INF , P3 ;  /* 0xff8000000a627808 */ /* 0x001fe20001800000 */
[----:B------:R-:W0:Y:S01]  /*3280*/  MUFU.TANH R14, R14 ;  /* 0x0000000e000e7308 */ /* 0x000e220000002400 */
[----:B--2---:R-:W-:Y:S01]  /*3290*/  FSEL R76, R8, -INF , P4 ;  /* 0xff800000084c7808 */ /* 0x004fe20002000000 */
[-CC-:B------:R-:W-:Y:S01]  /*32a0*/  FFMA.FTZ R8, R96, R5.reuse, -R27.reuse ;  /* 0x0000000560087223 */ /* 0x180fe2000001081b */
[C---:B------:R-:W-:Y:S01]  /*32b0*/  ISETP.GT.AND P4, PT, R31.reuse, 0x18, PT ;  /* 0x000000181f00780c */ /* 0x040fe20003f84270 */
[--C-:B------:R-:W-:Y:S01]  /*32c0*/  FFMA.FTZ R173, R94, R5, -R27.reuse ;  /* 0x000000055ead7223 */ /* 0x100fe2000001081b */
[----:B------:R-:W-:Y:S01]  /*32d0*/  FMNMX.FTZ R33, R76, R33, !PT ;  /* 0x000000214c217209 */ /* 0x000fe20007810000 */
[-CC-:B------:R-:W-:Y:S01]  /*32e0*/  FFMA.FTZ R169, R70, R5.reuse, -R27.reuse ;  /* 0x0000000546a97223 */ /* 0x180fe2000001081b */
[----:B------:R-:W-:Y:S01]  /*32f0*/  ISETP.GT.AND P3, PT, R31, 0x19, PT ;  /* 0x000000191f00780c */ /* 0x000fe20003f64270 */
[----:B------:R-:W2:Y:S01]  /*3300*/  MUFU.TANH R13, R13 ;  /* 0x0000000d000d7308 */ /* 0x000ea20000002400 */
[----:B----4-:R-:W-:Y:S01]  /*3310*/  FSEL R100, R9, -INF , P4 ;  /* 0xff80000009647808 */ /* 0x010fe20002000000 */
[--C-:B------:R-:W-:Y:S01]  /*3320*/  FFMA.FTZ R171, R62, R5, -R27.reuse ;  /* 0x000000053eab7223 */ /* 0x100fe2000001081b */
[----:B------:R-:W-:Y:S01]  /*3330*/  FMNMX.FTZ R33, R98, R33, !PT ;  /* 0x0000002162217209 */ /* 0x000fe20007810000 */
[-CC-:B------:R-:W-:Y:S01]  /*3340*/  FFMA.FTZ R175, R90, R5.reuse, -R27.reuse ;  /* 0x000000055aaf7223 */ /* 0x180fe2000001081b */
[----:B------:R-:W-:Y:S01]  /*3350*/  ISETP.GT.AND P4, PT, R31, 0x20, PT ;  /* 0x000000201f00780c */ /* 0x000fe20003f84270 */
[--C-:B------:R-:W-:Y:S01]  /*3360*/  FFMA.FTZ R10, R92, R5, -R27.reuse ;  /* 0x000000055c0a7223 */ /* 0x100fe2000001081b */
[----:B-----5:R-:W-:Y:S01]  /*3370*/  FSEL R104, R11, -INF , P3 ;  /* 0xff8000000b687808 */ /* 0x020fe20001800000 */
[----:B------:R-:W3:Y:S01]  /*3380*/  MUFU.TANH R15, R15 ;  /* 0x0000000f000f7308 */ /* 0x000ee20000002400 */
[----:B------:R-:W-:Y:S01]  /*3390*/  FMNMX.FTZ R33, R100, R33, !PT ;  /* 0x0000002164217209 */ /* 0x000fe20007810000 */
[-CC-:B------:R-:W-:Y:S01]  /*33a0*/  FFMA.FTZ R165, R32, R5.reuse, -R27.reuse ;  /* 0x0000000520a57223 */ /* 0x180fe2000001081b */
[C---:B------:R-:W-:Y:S01]  /*33b0*/  ISETP.GT.AND P3, PT, R31.reuse, 0x21, PT ;  /* 0x000000211f00780c */ /* 0x040fe20003f64270 */
[-CC-:B------:R-:W-:Y:S01]  /*33c0*/  FFMA.FTZ R32, R42, R5.reuse, -R27.reuse ;  /* 0x000000052a207223 */ /* 0x180fe2000001081b */
[----:B-1----:R-:W-:Y:S01]  /*33d0*/  FSEL R106, R12, -INF , P4 ;  /* 0xff8000000c6a7808 */ /* 0x002fe20002000000 */
[--C-:B------:R-:W-:Y:S01]  /*33e0*/  FFMA.FTZ R167, R26, R5, -R27.reuse ;  /* 0x000000051aa77223 */ /* 0x100fe2000001081b */
[----:B------:R-:W-:Y:S01]  /*33f0*/  FMNMX.FTZ R33, R104, R33, !PT ;  /* 0x0000002168217209 */ /* 0x000fe20007810000 */
[----:B------:R-:W-:Y:S01]  /*3400*/  MUFU.TANH R20, R20 ;  /* 0x0000001400147308 */ /* 0x000fe20000002400 */
[C---:B------:R-:W-:Y:S01]  /*3410*/  ISETP.GT.AND P4, PT, R31.reuse, 0x28, PT ;  /* 0x000000281f00780c */ /* 0x040fe20003f84270 */
[-CC-:B------:R-:W-:Y:S01]  /*3420*/  FFMA.FTZ R26, R34, R5.reuse, -R27.reuse ;  /* 0x00000005221a7223 */ /* 0x180fe2000001081b */
[----:B0-----:R-:W-:Y:S01]  /*3430*/  FSEL R102, R14, -INF , P3 ;  /* 0xff8000000e667808 */ /* 0x001fe20001800000 */
[--C-:B------:R-:W-:Y:S01]  /*3440*/  FFMA.FTZ R14, R88, R5, -R27.reuse ;  /* 0x00000005580e7223 */ /* 0x100fe2000001081b */
[----:B------:R-:W-:Y:S01]  /*3450*/  FMNMX.FTZ R33, R106, R33, !PT ;  /* 0x000000216a217209 */ /* 0x000fe20007810000 */
[--C-:B------:R-:W-:Y:S01]  /*3460*/  FFMA.FTZ R34, R48, R5, -R27.reuse ;  /* 0x0000000530227223 */ /* 0x100fe2000001081b */
[----:B------:R-:W-:Y:S01]  /*3470*/  ISETP.GT.AND P3, PT, R31, 0x29, PT ;  /* 0x000000291f00780c */ /* 0x000fe20003f64270 */
[----:B------:R-:W0:Y:S01]  /*3480*/  MUFU.TANH R24, R24 ;  /* 0x0000001800187308 */ /* 0x000e220000002400 */
[----:B--2---:R-:W-:Y:S01]  /*3490*/  FSEL R108, R13, -INF , P4 ;  /* 0xff8000000d6c7808 */ /* 0x004fe20002000000 */
[----:B------:R-:W1:Y:S01]  /*34a0*/  @P2 LDC R48, c[0x0][0x450] ;  /* 0x00011400ff302b82 */ /* 0x000e620000000800 */
[----:B------:R-:W-:Y:S01]  /*34b0*/  FMNMX.FTZ R33, R102, R33, !PT ;  /* 0x0000002166217209 */ /* 0x000fe20007810000 */
[-CC-:B------:R-:W-:Y:S01]  /*34c0*/  FFMA.FTZ R157, R46, R5.reuse, -R27.reuse ;  /* 0x000000052e9d7223 */ /* 0x180fe2000001081b */
[----:B------:R-:W-:Y:S01]  /*34d0*/  ISETP.GT.AND P4, PT, R31, 0x30, PT ;  /* 0x000000301f00780c */ /* 0x000fe20003f84270 */
[--C-:B------:R-:W-:Y:S01]  /*34e0*/  FFMA.FTZ R161, R36, R5, -R27.reuse ;  /* 0x0000000524a17223 */ /* 0x100fe2000001081b */
[----:B---3--:R-:W-:Y:S01]  /*34f0*/  FSEL R96, R15, -INF , P3 ;  /* 0xff8000000f607808 */ /* 0x008fe20001800000 */
[----:B------:R-:W2:Y:S01]  /*3500*/  MUFU.TANH R21, R21 ;  /* 0x0000001500157308 */ /* 0x000ea20000002400 */
[----:B------:R-:W-:Y:S01]  /*3510*/  FMNMX.FTZ R33, R108, R33, !PT ;  /* 0x000000216c217209 */ /* 0x000fe20007810000 */
[-CC-:B------:R-:W-:Y:S01]  /*3520*/  FFMA.FTZ R163, R40, R5.reuse, -R27.reuse ;  /* 0x0000000528a37223 */ /* 0x180fe2000001081b */
[C---:B------:R-:W-:Y:S01]  /*3530*/  ISETP.GT.AND P3, PT, R31.reuse, 0x31, PT ;  /* 0x000000311f00780c */ /* 0x040fe20003f64270 */
[--C-:B------:R-:W-:Y:S01]  /*3540*/  FFMA.FTZ R159, R50, R5, -R27.reuse ;  /* 0x00000005329f7223 */ /* 0x100fe2000001081b */
[----:B------:R-:W-:Y:S01]  /*3550*/  FMNMX.FTZ R33, R96, R33, !PT ;  /* 0x0000002160217209 */ /* 0x000fe20007810000 */
[-CC-:B------:R-:W-:Y:S01]  /*3560*/  FFMA.FTZ R36, R52, R5.reuse, -R27.reuse ;  /* 0x0000000534247223 */ /* 0x180fe2000001081b */
[-CC-:B------:R-:W-:Y:S01]  /*3570*/  FFMA.FTZ R153, R54, R5.reuse, -R27.reuse ;  /* 0x0000000536997223 */ /* 0x180fe2000001081b */
[----:B------:R-:W3:Y:S01]  /*3580*/  MUFU.TANH R25, R25 ;  /* 0x0000001900197308 */ /* 0x000ee20000002400 */
[----:B0-----:R-:W-:Y:S01]  /*3590*/  FSEL R112, R24, -INF , P3 ;  /* 0xff80000018707808 */ /* 0x001fe20001800000 */
[-CC-:B------:R-:W-:Y:S01]  /*35a0*/  FFMA.FTZ R24, R44, R5.reuse, -R27.reuse ;  /* 0x000000052c187223 */ /* 0x180fe2000001081b */
[----:B------:R-:W-:Y:S01]  /*35b0*/  ISETP.GT.AND P3, PT, R31, 0x39, PT ;  /* 0x000000391f00780c */ /* 0x000fe20003f64270 */
[-CC-:B------:R-:W-:Y:S01]  /*35c0*/  FFMA.FTZ R155, R58, R5.reuse, -R27.reuse ;  /* 0x000000053a9b7223 */ /* 0x180fe2000001081b */
[----:B------:R-:W-:-:S03]  /*35d0*/  FFMA.FTZ R40, R60, R5, -R27 ;  /* 0x000000053c287223 */ /* 0x000fc6000001081b */
[----:B------:R0:W-:Y:S08]  /*35e0*/  MUFU.TANH R86, R64 ;  /* 0x0000004000567308 */ /* 0x0001f00000002400 */
[----:B------:R-:W4:Y:S01]  /*35f0*/  MUFU.TANH R28, R28 ;  /* 0x0000001c001c7308 */ /* 0x000f220000002400 */
[-CC-:B0-----:R-:W-:Y:S01]  /*3600*/  FFMA.FTZ R64, R110, R5.reuse, -R27.reuse ;  /* 0x000000056e407223 */ /* 0x181fe2000001081b */
[----:B------:R-:W-:Y:S01]  /*3610*/  FSEL R110, R20, -INF , P4 ;  /* 0xff800000146e7808 */ /* 0x000fe20002000000 */
[----:B------:R-:W-:Y:S01]  /*3620*/  FFMA.FTZ R20, R66, R5, -R27 ;  /* 0x0000000542147223 */ /* 0x000fe2000001081b */
[----:B------:R-:W-:-:S02]  /*3630*/  ISETP.GT.AND P4, PT, R31, 0x38, PT ;  /* 0x000000381f00780c */ /* 0x000fc40003f84270 */
[----:B------:R-:W-:Y:S02]  /*3640*/  FMNMX.FTZ R33, R110, R33, !PT ;  /* 0x000000216e217209 */ /* 0x000fe40007810000 */
[----:B------:R-:W0:Y:S01]  /*3650*/  MUFU.TANH R29, R29 ;  /* 0x0000001d001d7308 */ /* 0x000e220000002400 */
[----:B--2---:R-:W-:Y:S02]  /*3660*/  FSEL R116, R21, -INF , P4 ;  /* 0xff80000015747808 */ /* 0x004fe40002000000 */
[----:B------:R-:W-:Y:S02]  /*3670*/  FMNMX.FTZ R33, R112, R33, !PT ;  /* 0x0000002170217209 */ /* 0x000fe40007810000 */
[----:B------:R-:W-:Y:S02]  /*3680*/  ISETP.GT.AND P4, PT, R31, 0x40, PT ;  /* 0x000000401f00780c */ /* 0x000fe40003f84270 */
[----:B---3--:R-:W-:Y:S01]  /*3690*/  FSEL R120, R25, -INF , P3 ;  /* 0xff80000019787808 */ /* 0x008fe20001800000 */
[----:B------:R-:W2:Y:S01]  /*36a0*/  MUFU.TANH R61, R61 ;  /* 0x0000003d003d7308 */ /* 0x000ea20000002400 */
[----:B------:R-:W-:-:S02]  /*36b0*/  FMNMX.FTZ R33, R116, R33, !PT ;  /* 0x0000002174217209 */ /* 0x000fc40007810000 */
[C---:B------:R-:W-:Y:S02]  /*36c0*/  ISETP.GT.AND P3, PT, R31.reuse, 0x41, PT ;  /* 0x000000411f00780c */ /* 0x040fe40003f64270 */
[----:B----4-:R-:W-:Y:S01]  /*36d0*/  FSEL R122, R28, -INF , P4 ;  /* 0xff8000001c7a7808 */ /* 0x010fe20002000000 */
[--C-:B------:R-:W-:Y:S01]  /*36e0*/  FFMA.FTZ R28, R30, R5, -R27.reuse ;  /* 0x000000051e1c7223 */ /* 0x100fe2000001081b */
[----:B------:R-:W-:Y:S01]  /*36f0*/  FMNMX.FTZ R33, R120, R33, !PT ;  /* 0x0000002178217209 */ /* 0x000fe20007810000 */
[----:B------:R-:W3:Y:S01]  /*3700*/  MUFU.TANH R65, R65 ;  /* 0x0000004100417308 */ /* 0x000ee20000002400 */
[----:B------:R-:W-:Y:S01]  /*3710*/  ISETP.GT.AND P4, PT, R31, 0x48, PT ;  /* 0x000000481f00780c */ /* 0x000fe20003f84270 */
[-CC-:B------:R-:W-:Y:S01]  /*3720*/  FFMA.FTZ R30, R38, R5.reuse, -R27.reuse ;  /* 0x00000005261e7223 */ /* 0x180fe2000001081b */
[----:B0-----:R-:W-:Y:S01]  /*3730*/  FSEL R118, R29, -INF , P3 ;  /* 0xff8000001d767808 */ /* 0x001fe20001800000 */
[----:B------:R-:W-:Y:S01]  /*3740*/  FFMA.FTZ R38, R56, R5, -R27 ;  /* 0x0000000538267223 */ /* 0x000fe2000001081b */
[----:B------:R-:W-:-:S02]  /*3750*/  FMNMX.FTZ R33, R122, R33, !PT ;  /* 0x000000217a217209 */ /* 0x000fc40007810000 */
[C---:B------:R-:W-:Y:S01]  /*3760*/  ISETP.GT.AND P3, PT, R31.reuse, 0x49, PT ;  /* 0x000000491f00780c */ /* 0x040fe20003f64270 */
[----:B------:R-:W0:Y:S01]  /*3770*/  MUFU.TANH R69, R69 ;  /* 0x0000004500457308 */ /* 0x000e220000002400 */
[----:B------:R-:W-:Y:S02]  /*3780*/  FSEL R114, R114, -INF , P4 ;  /* 0xff80000072727808 */ /* 0x000fe40002000000 */
[----:B------:R-:W-:Y:S02]  /*3790*/  FMNMX.FTZ R33, R118, R33, !PT ;  /* 0x0000002176217209 */ /* 0x000fe40007810000 */
[----:B------:R-:W-:Y:S02]  /*37a0*/  ISETP.GT.AND P4, PT, R31, 0x50, PT ;  /* 0x000000501f00780c */ /* 0x000fe40003f84270 */
[----:B--2---:R-:W-:Y:S01]  /*37b0*/  FSEL R94, R61, -INF , P3 ;  /* 0xff8000003d5e7808 */ /* 0x004fe20001800000 */
[----:B------:R-:W2:Y:S01]  /*37c0*/  MUFU.TANH R73, R73 ;  /* 0x0000004900497308 */ /* 0x000ea20000002400 */
[----:B------:R-:W-:-:S02]  /*37d0*/  FMNMX.FTZ R33, R114, R33, !PT ;  /* 0x0000002172217209 */ /* 0x000fc40007810000 */
[C---:B------:R-:W-:Y:S02]  /*37e0*/  ISETP.GT.AND P3, PT, R31.reuse, 0x51, PT ;  /* 0x000000511f00780c */ /* 0x040fe40003f64270 */
[----:B------:R-:W-:Y:S02]  /*37f0*/  FSEL R86, R86, -INF , P4 ;  /* 0xff80000056567808 */ /* 0x000fe40002000000 */
[----:B------:R-:W-:Y:S01]  /*3800*/  FMNMX.FTZ R33, R94, R33, !PT ;  /* 0x000000215e217209 */ /* 0x000fe20007810000 */
[----:B------:R3:W-:Y:S01]  /*3810*/  MUFU.TANH R39, R80 ;  /* 0x0000005000277308 */ /* 0x0007e20000002400 */
[----:B------:R-:W-:Y:S02]  /*3820*/  ISETP.GT.AND P4, PT, R31, 0x58, PT ;  /* 0x000000581f00780c */ /* 0x000fe40003f84270 */
[----:B------:R-:W-:Y:S02]  /*3830*/  FMNMX.FTZ R33, R86, R33, !PT ;  /* 0x0000002156217209 */ /* 0x000fe40007810000 */
[----:B------:R-:W-:-:S02]  /*3840*/  FSEL R70, R35, -INF , P4 ;  /* 0xff80000023467808 */ /* 0x000fc40002000000 */
[----:B------:R-:W-:Y:S01]  /*3850*/  ISETP.GT.AND P4, PT, R31, 0x60, PT ;  /* 0x000000601f00780c */ /* 0x000fe20003f84270 */
[----:B------:R-:W4:Y:S01]  /*3860*/  MUFU.TANH R77, R77 ;  /* 0x0000004d004d7308 */ /* 0x000f220000002400 */
[----:B---3--:R-:W-:Y:S02]  /*3870*/  FSEL R80, R65, -INF , P3 ;  /* 0xff80000041507808 */ /* 0x008fe40001800000 */
[----:B------:R-:W-:Y:S02]  /*3880*/  ISETP.GT.AND P3, PT, R31, 0x59, PT ;  /* 0x000000591f00780c */ /* 0x000fe40003f64270 */
[----:B------:R-:W-:Y:S02]  /*3890*/  FMNMX.FTZ R33, R80, R33, !PT ;  /* 0x0000002150217209 */ /* 0x000fe40007810000 */
[----:B0-----:R-:W-:Y:S01]  /*38a0*/  FSEL R78, R69, -INF , P3 ;  /* 0xff800000454e7808 */ /* 0x001fe20001800000 */
[----:B------:R-:W0:Y:S01]  /*38b0*/  MUFU.TANH R81, R81 ;  /* 0x0000005100517308 */ /* 0x000e220000002400 */
[----:B------:R-:W-:-:S02]  /*38c0*/  FMNMX.FTZ R33, R70, R33, !PT ;  /* 0x0000002146217209 */ /* 0x000fc40007810000 */
[----:B------:R-:W-:Y:S02]  /*38d0*/  ISETP.GT.AND P3, PT, R31, 0x61, PT ;  /* 0x000000611f00780c */ /* 0x000fe40003f64270 */
[----:B------:R-:W-:Y:S02]  /*38e0*/  FSEL R66, R37, -INF , P4 ;  /* 0xff80000025427808 */ /* 0x000fe40002000000 */
[----:B------:R-:W-:Y:S01]  /*38f0*/  FMNMX.FTZ R33, R78, R33, !PT ;  /* 0x000000214e217209 */ /* 0x000fe20007810000 */
[----:B------:R3:W5:Y:S01]  /*3900*/  MUFU.TANH R41, R84 ;  /* 0x0000005400297308 */ /* 0x0007620000002400 */
[----:B------:R-:W-:Y:S01]  /*3910*/  ISETP.GT.AND P4, PT, R31, 0x68, PT ;  /* 0x000000681f00780c */ /* 0x000fe20003f84270 */
[----:B------:R-:W1:Y:S01]  /*3920*/  @P2 LDC R37, c[0x0][0x44c] ;  /* 0x00011300ff252b82 */ /* 0x000e620000000800 */
[----:B--2---:R-:W-:Y:S02]  /*3930*/  FSEL R62, R73, -INF , P3 ;  /* 0xff800000493e7808 */ /* 0x004fe40001800000 */
[----:B------:R-:W-:-:S02]  /*3940*/  FMNMX.FTZ R33, R66, R33, !PT ;  /* 0x0000002142217209 */ /* 0x000fc40007810000 */
[C---:B------:R-:W-:Y:S01]  /*3950*/  ISETP.GT.AND P3, PT, R31.reuse, 0x69, PT ;  /* 0x000000691f00780c */ /* 0x040fe20003f64270 */
[----:B------:R-:W2:Y:S01]  /*3960*/  MUFU.TANH R85, R85 ;  /* 0x0000005500557308 */ /* 0x000ea20000002400 */
[----:B------:R-:W-:Y:S02]  /*3970*/  FSEL R82, R82, -INF , P4 ;  /* 0xff80000052527808 */ /* 0x000fe40002000000 */
[----:B------:R-:W-:Y:S02]  /*3980*/  FMNMX.FTZ R33, R62, R33, !PT ;  /* 0x000000213e217209 */ /* 0x000fe40007810000 */
[----:B------:R-:W-:Y:S02]  /*3990*/  ISETP.GT.AND P4, PT, R31, 0x70, PT ;  /* 0x000000701f00780c */ /* 0x000fe40003f84270 */
[----:B----4-:R-:W-:Y:S01]  /*39a0*/  FSEL R44, R77, -INF , P3 ;  /* 0xff8000004d2c7808 */ /* 0x010fe20001800000 */
[----:B------:R-:W-:Y:S01]  /*39b0*/  MUFU.EX2 R181, R181 ;  /* 0x000000b500b57308 */ /* 0x000fe20000000800 */
[----:B------:R-:W-:-:S02]  /*39c0*/  FMNMX.FTZ R33, R82, R33, !PT ;  /* 0x0000002152217209 */ /* 0x000fc40007810000 */
[----:B------:R-:W-:Y:S02]  /*39d0*/  ISETP.GT.AND P3, PT, R31, 0x71, PT ;  /* 0x000000711f00780c */ /* 0x000fe40003f64270 */
[----:B---3--:R-:W-:Y:S01]  /*39e0*/  FSEL R84, R39, -INF , P4 ;  /* 0xff80000027547808 */ /* 0x008fe20002000000 */
[----:B------:R-:W-:Y:S01]  /*39f0*/  IMAD.MOV.U32 R39, RZ, RZ, R18 ;  /* 0x000000ffff277224 */ /* 0x000fe200078e0012 */
[----:B------:R-:W-:Y:S01]  /*3a00*/  FMNMX.FTZ R33, R44, R33, !PT ;  /* 0x000000212c217209 */ /* 0x000fe20007810000 */
[----:B------:R-:W3:Y:S01]  /*3a10*/  MUFU.EX2 R64, R64 ;  /* 0x0000004000407308 */ /* 0x000ee20000000800 */
[----:B------:R-:W-:Y:S01]  /*3a20*/  ISETP.GT.AND P4, PT, R31, 0x78, PT ;  /* 0x000000781f00780c */ /* 0x000fe20003f84270 */
[----:B-1----:R-:W-:Y:S01]  /*3a30*/  @P2 IMAD.HI.U32 R37, R18, R37, RZ ;  /* 0x0000002512252227 */ /* 0x002fe200078e00ff */
[----:B0-----:R-:W-:Y:S02]  /*3a40*/  FSEL R88, R81, -INF , P3 ;  /* 0xff80000051587808 */ /* 0x001fe40001800000 */
[----:B------:R-:W-:-:S02]  /*3a50*/  FMNMX.FTZ R33, R84, R33, !PT ;  /* 0x0000002154217209 */ /* 0x000fc40007810000 */
[----:B------:R-:W-:Y:S01]  /*3a60*/  ISETP.GT.AND P3, PT, R31, 0x79, PT ;  /* 0x000000791f00780c */ /* 0x000fe20003f64270 */
[----:B------:R-:W0:Y:S01]  /*3a70*/  MUFU.EX2 R183, R183 ;  /* 0x000000b700b77308 */ /* 0x000e220000000800 */
[----:B-----5:R-:W-:Y:S02]  /*3a80*/  FSEL R90, R41, -INF , P4 ;  /* 0xff800000295a7808 */ /* 0x020fe40002000000 */
[----:B------:R-:W-:Y:S02]  /*3a90*/  FMNMX.FTZ R33, R88, R33, !PT ;  /* 0x0000002158217209 */ /* 0x000fe40007810000 */
[----:B--2---:R-:W-:Y:S02]  /*3aa0*/  FSEL R92, R85, -INF , P3 ;  /* 0xff800000555c7808 */ /* 0x004fe40001800000 */
[----:B------:R-:W-:Y:S01]  /*3ab0*/  FMNMX.FTZ R33, R90, R33, !PT ;  /* 0x000000215a217209 */ /* 0x000fe20007810000 */
[----:B------:R-:W1:Y:S01]  /*3ac0*/  MUFU.EX2 R2, R2 ;  /* 0x0000000200027308 */ /* 0x000e620000000800 */
[----:B---3--:R-:W-:Y:S01]  /*3ad0*/  FADD.FTZ R42, R181, R64 ;  /* 0x00000040b52a7221 */ /* 0x008fe20000010000 */
[----:B------:R-:W-:-:S02]  /*3ae0*/  @P2 SHF.R.U32.HI R39, RZ, R48, R37 ;  /* 0x00000030ff272219 */ /* 0x000fc40000011625 */
[----:B------:R-:W-:Y:S02]  /*3af0*/  FMNMX.FTZ R33, R92, R33, !PT ;  /* 0x000000215c217209 */ /* 0x000fe40007810000 */
[----:B------:R-:W-:Y:S02]  /*3b00*/  IADD3 R43, R39, R16, -R17 ;  /* 0x00000010272b7210 */ /* 0x000fe40007ffe811 */
[----:B------:R-:W2:Y:S01]  /*3b10*/  MUFU.EX2 R177, R177 ;  /* 0x000000b100b17308 */ /* 0x000ea20000000800 */
[----:B------:R-:W3:Y:S01]  /*3b20*/  SHFL.BFLY PT, R12, R33, 0x2, 0x1f ;  /* 0x0c401f00210c7f89 */ /* 0x000ee200000e0000 */
[----:B------:R-:W-:-:S06]  /*3b30*/  F2FP.F16.F32.PACK_AB R181, R64, R181 ;  /* 0x000000b540b5723e */ /* 0x000fcc00000000ff */
[----:B------:R-:W4:Y:S08]  /*3b40*/  MUFU.EX2 R4, R4 ;  /* 0x0000000400047308 */ /* 0x000f300000000800 */
[----:B------:R-:W5:Y:S08]  /*3b50*/  MUFU.EX2 R179, R179 ;  /* 0x000000b300b37308 */ /* 0x000f700000000800 */
[----:B------:R-:W5:Y:S01]  /*3b60*/  MUFU.EX2 R8, R8 ;  /* 0x0000000800087308 */ /* 0x000f620000000800 */
[----:B---3--:R-:W-:-:S05]  /*3b70*/  FMNMX.FTZ R7, R33, R12, !PT ;  /* 0x0000000c21077209 */ /* 0x008fca0007810000 */
[----:B------:R-:W3:Y:S02]  /*3b80*/  SHFL.BFLY PT, R12, R7, 0x1, 0x1f ;  /* 0x0c201f00070c7f89 */ /* 0x000ee400000e0000 */
[----:B------:R-:W5:Y:S08]  /*3b90*/  MUFU.EX2 R173, R173 ;  /* 0x000000ad00ad7308 */ /* 0x000f700000000800 */
[----:B------:R-:W-:Y:S08]  /*3ba0*/  MUFU.EX2 R10, R10 ;  /* 0x0000000a000a7308 */ /* 0x000ff00000000800 */
[----:B------:R-:W-:Y:S01]  /*3bb0*/  MUFU.EX2 R175, R175 ;  /* 0x000000af00af7308 */ /* 0x000fe20000000800 */
[----:B---3--:R-:W-:-:S07]  /*3bc0*/  FMNMX.FTZ R12, R7, R12, !PT ;  /* 0x0000000c070c7209 */ /* 0x008fce0007810000 */
[----:B------:R-:W-:Y:S01]  /*3bd0*/  MUFU.EX2 R14, R14 ;  /* 0x0000000e000e7308 */ /* 0x000fe20000000800 */
[C---:B------:R-:W-:Y:S01]  /*3be0*/  FSETP.NEU.FTZ.AND P3, PT, R12.reuse, -INF , PT ;  /* 0xff8000000c00780b */ /* 0x040fe20003f7d000 */
[----:B------:R-:W-:-:S05]  /*3bf0*/  FMUL.FTZ R7, R12, R5 ;  /* 0x000000050c077220 */ /* 0x000fca0000410000 */
[----:B------:R-:W-:Y:S01]  /*3c00*/  FSEL R25, R7, RZ, P3 ;  /* 0x000000ff07197208 */ /* 0x000fe20001800000 */
[----:B------:R-:W-:Y:S04]  /*3c10*/  MUFU.EX2 R169, R169 ;  /* 0x000000a900a97308 */ /* 0x000fe80000000800 */
[-CC-:B------:R-:W-:Y:S01]  /*3c20*/  FFMA.FTZ R180, R74, R5.reuse, -R25.reuse ;  /* 0x000000054ab47223 */ /* 0x180fe20000010819 */
[-CC-:B------:R-:W-:Y:S01]  /*3c30*/  FFMA.FTZ R7, R3, R5.reuse, -R25.reuse ;  /* 0x0000000503077223 */ /* 0x180fe20000010819 */
[-CC-:B------:R-:W-:Y:S01]  /*3c40*/  FFMA.FTZ R182, R68, R5.reuse, -R25.reuse ;  /* 0x0000000544b67223 */ /* 0x180fe20000010819 */
[-CC-:B------:R-:W-:Y:S01]  /*3c50*/  FFMA.FTZ R9, R72, R5.reuse, -R25.reuse ;  /* 0x0000000548097223 */ /* 0x180fe20000010819 */
[----:B0-----:R-:W-:Y:S01]  /*3c60*/  FADD.FTZ R3, R183, R42 ;  /* 0x0000002ab7037221 */ /* 0x001fe20000010000 */
[-CC-:B------:R-:W-:Y:S01]  /*3c70*/  FFMA.FTZ R176, R76, R5.reuse, -R25.reuse ;  /* 0x000000054cb07223 */ /* 0x180fe20000010819 */
[----:B------:R-:W-:Y:S01]  /*3c80*/  MUFU.EX2 R180, R180 ;  /* 0x000000b400b47308 */ /* 0x000fe20000000800 */
[-C--:B------:R-:W-:Y:S01]  /*3c90*/  FFMA.FTZ R11, R98, R5.reuse, -R25 ;  /* 0x00000005620b7223 */ /* 0x080fe20000010819 */
[----:B-1----:R-:W-:Y:S01]  /*3ca0*/  FADD.FTZ R42, R2, R3 ;  /* 0x00000003022a7221 */ /* 0x002fe20000010000 */
[-CC-:B------:R-:W-:Y:S01]  /*3cb0*/  FFMA.FTZ R178, R100, R5.reuse, -R25.reuse ;  /* 0x0000000564b27223 */ /* 0x180fe20000010819 */
[-CC-:B------:R-:W-:Y:S01]  /*3cc0*/  FFMA.FTZ R13, R104, R5.reuse, -R25.reuse ;  /* 0x00000005680d7223 */ /* 0x180fe20000010819 */
[-CC-:B------:R-:W-:Y:S01]  /*3cd0*/  FFMA.FTZ R172, R106, R5.reuse, -R25.reuse ;  /* 0x000000056aac7223 */ /* 0x180fe20000010819 */
[----:B--2---:R-:W-:Y:S01]  /*3ce0*/  FADD.FTZ R3, R177, R42 ;  /* 0x0000002ab1037221 */ /* 0x004fe20000010000 */
[-CC-:B------:R-:W-:Y:S01]  /*3cf0*/  FFMA.FTZ R15, R102, R5.reuse, -R25.reuse ;  /* 0x00000005660f7223 */ /* 0x180fe20000010819 */
[----:B------:R-:W0:Y:S01]  /*3d00*/  MUFU.EX2 R7, R7 ;  /* 0x0000000700077308 */ /* 0x000e220000000800 */
[-C--:B------:R-:W-:Y:S01]  /*3d10*/  FFMA.FTZ R174, R108, R5.reuse, -R25 ;  /* 0x000000056cae7223 */ /* 0x080fe20000010819 */
[----:B----4-:R-:W-:Y:S01]  /*3d20*/  FADD.FTZ R42, R4, R3 ;  /* 0x00000003042a7221 */ /* 0x010fe20000010000 */
[-CC-:B------:R-:W-:Y:S01]  /*3d30*/  FFMA.FTZ R21, R96, R5.reuse, -R25.reuse ;  /* 0x0000000560157223 */ /* 0x180fe20000010819 */
[-CC-:B------:R-:W-:Y:S01]  /*3d40*/  FFMA.FTZ R168, R110, R5.reuse, -R25.reuse ;  /* 0x000000056ea87223 */ /* 0x180fe20000010819 */
[-CC-:B------:R-:W-:Y:S01]  /*3d50*/  FFMA.FTZ R27, R112, R5.reuse, -R25.reuse ;  /* 0x00000005701b7223 */ /* 0x180fe20000010819 */
[----:B-----5:R-:W-:Y:S01]  /*3d60*/  FADD.FTZ R33, R179, R42 ;  /* 0x0000002ab3217221 */ /* 0x020fe20000010000 */
[-CC-:B------:R-:W-:Y:S01]  /*3d70*/  FFMA.FTZ R170, R116, R5.reuse, -R25.reuse ;  /* 0x0000000574aa7223 */ /* 0x180fe20000010819 */
[----:B------:R-:W1:Y:S01]  /*3d80*/  MUFU.EX2 R182, R182 ;  /* 0x000000b600b67308 */ /* 0x000e620000000800 */
[-C--:B------:R-:W-:Y:S01]  /*3d90*/  FFMA.FTZ R29, R120, R5.reuse, -R25 ;  /* 0x00000005781d7223 */ /* 0x080fe20000010819 */
[----:B------:R-:W-:Y:S01]  /*3da0*/  FADD.FTZ R46, R8, R33 ;  /* 0x00000021082e7221 */ /* 0x000fe20000010000 */
[-CC-:B------:R-:W-:Y:S01]  /*3db0*/  FFMA.FTZ R164, R122, R5.reuse, -R25.reuse ;  /* 0x000000057aa47223 */ /* 0x180fe20000010819 */
[-CC-:B------:R-:W-:Y:S01]  /*3dc0*/  FFMA.FTZ R31, R118, R5.reuse, -R25.reuse ;  /* 0x00000005761f7223 */ /* 0x180fe20000010819 */
[-CC-:B------:R-:W-:Y:S01]  /*3dd0*/  FFMA.FTZ R166, R114, R5.reuse, -R25.reuse ;  /* 0x0000000572a67223 */ /* 0x180fe20000010819 */
[----:B------:R-:W-:Y:S01]  /*3de0*/  FADD.FTZ R35, R173, R46 ;  /* 0x0000002ead237221 */ /* 0x000fe20000010000 */
[-C--:B------:R-:W-:Y:S01]  /*3df0*/  FFMA.FTZ R94, R94, R5.reuse, -R25 ;  /* 0x000000055e5e7223 */ /* 0x080fe20000010819 */
[----:B------:R-:W2:Y:S01]  /*3e00*/  MUFU.EX2 R9, R9 ;  /* 0x0000000900097308 */ /* 0x000ea20000000800 */
[----:B0-----:R-:W-:Y:S01]  /*3e10*/  FADD.FTZ R3, R180, R7 ;  /* 0x00000007b4037221 */ /* 0x001fe20000010000 */
[-CC-:B------:R-:W-:Y:S01]  /*3e20*/  FFMA.FTZ R86, R86, R5.reuse, -R25.reuse ;  /* 0x0000000556567223 */ /* 0x180fe20000010819 */
[-CC-:B------:R-:W-:Y:S01]  /*3e30*/  FFMA.FTZ R80, R80, R5.reuse, -R25.reuse ;  /* 0x0000000550507223 */ /* 0x180fe20000010819 */
[-CC-:B------:R-:W-:Y:S01]  /*3e40*/  FFMA.FTZ R70, R70, R5.reuse, -R25.reuse ;  /* 0x0000000546467223 */ /* 0x180fe20000010819 */
[-CC-:B------:R-:W-:Y:S01]  /*3e50*/  FFMA.FTZ R78, R78, R5.reuse, -R25.reuse ;  /* 0x000000054e4e7223 */ /* 0x180fe20000010819 */
[----:B------:R-:W-:Y:S01]  /*3e60*/  FFMA.FTZ R66, R66, R5, -R25 ;  /* 0x0000000542427223 */ /* 0x000fe20000010819 */
[----:B------:R-:W-:Y:S01]  /*3e70*/  SHF.R.S32.HI R46, RZ, 0x1f, R43 ;  /* 0x0000001fff2e7819 */ /* 0x000fe2000001142b */
[----:B------:R-:W0:Y:S01]  /*3e80*/  MUFU.EX2 R176, R176 ;  /* 0x000000b000b07308 */ /* 0x000e220000000800 */
[----:B-1----:R-:W-:Y:S01]  /*3e90*/  FADD.FTZ R42, R182, R3 ;  /* 0x00000003b62a7221 */ /* 0x002fe20000010000 */
[----:B------:R-:W-:Y:S01]  /*3ea0*/  F2FP.F16.F32.PACK_AB R183, R2, R183 ;  /* 0x000000b702b7723e */ /* 0x000fe200000000ff */
[-CC-:B------:R-:W-:Y:S01]  /*3eb0*/  FFMA.FTZ R62, R62, R5.reuse, -R25.reuse ;  /* 0x000000053e3e7223 */ /* 0x180fe20000010819 */
[-CC-:B------:R-:W-:Y:S01]  /*3ec0*/  FFMA.FTZ R82, R82, R5.reuse, -R25.reuse ;  /* 0x0000000552527223 */ /* 0x180fe20000010819 */
[-CC-:B------:R-:W-:Y:S01]  /*3ed0*/  FFMA.FTZ R44, R44, R5.reuse, -R25.reuse ;  /* 0x000000052c2c7223 */ /* 0x180fe20000010819 */
[-CC-:B------:R-:W-:Y:S01]  /*3ee0*/  FFMA.FTZ R84, R84, R5.reuse, -R25.reuse ;  /* 0x0000000554547223 */ /* 0x180fe20000010819 */
[-C--:B------:R-:W-:Y:S01]  /*3ef0*/  FFMA.FTZ R88, R88, R5.reuse, -R25 ;  /* 0x0000000558587223 */ /* 0x080fe20000010819 */
[----:B------:R-:W1:Y:S01]  /*3f00*/  MUFU.EX2 R11, R11 ;  /* 0x0000000b000b7308 */ /* 0x000e620000000800 */
[----:B--2---:R-:W-:Y:S01]  /*3f10*/  FADD.FTZ R3, R9, R42 ;  /* 0x0000002a09037221 */ /* 0x004fe20000010000 */
[----:B------:R-:W-:Y:S01]  /*3f20*/  FADD.FTZ R42, R10, R35 ;  /* 0x000000230a2a7221 */ /* 0x000fe20000010000 */
[-CC-:B------:R-:W-:Y:S01]  /*3f30*/  FFMA.FTZ R90, R90, R5.reuse, -R25.reuse ;  /* 0x000000055a5a7223 */ /* 0x180fe20000010819 */
[----:B------:R-:W-:Y:S01]  /*3f40*/  FFMA.FTZ R92, R92, R5, -R25 ;  /* 0x000000055c5c7223 */ /* 0x000fe20000010819 */
[----:B------:R-:W-:Y:S01]  /*3f50*/  LEA.HI R25, R46, R43, RZ, 0x7 ;  /* 0x0000002b2e197211 */ /* 0x000fe200078f38ff */
[----:B------:R-:W-:Y:S01]  /*3f60*/  FADD.FTZ R35, R175, R42 ;  /* 0x0000002aaf237221 */ /* 0x000fe20000010000 */
[----:B------:R-:W-:Y:S01]  /*3f70*/  F2FP.F16.F32.PACK_AB R182, R9, R182 ;  /* 0x000000b609b6723e */ /* 0x000fe200000000ff */
[----:B------:R-:W2:Y:S01]  /*3f80*/  MUFU.EX2 R178, R178 ;  /* 0x000000b200b27308 */ /* 0x000ea20000000800 */
[----:B0-----:R-:W-:Y:S01]  /*3f90*/  FADD.FTZ R0, R176, R3 ;  /* 0x00000003b0007221 */ /* 0x001fe20000010000 */
[----:B------:R-:W-:Y:S01]  /*3fa0*/  FADD.FTZ R42, R14, R35 ;  /* 0x000000230e2a7221 */ /* 0x000fe20000010000 */
[----:B------:R-:W-:-:S02]  /*3fb0*/  F2FP.F16.F32.PACK_AB R177, R4, R177 ;  /* 0x000000b104b1723e */ /* 0x000fc400000000ff */
[----:B------:R-:W-:Y:S02]  /*3fc0*/  CS2R R122, SRZ ;  /* 0x00000000007a7805 */ /* 0x000fe4000001ff00 */
[----:B------:R-:W-:Y:S01]  /*3fd0*/  F2FP.F16.F32.PACK_AB R173, R10, R173 ;  /* 0x000000ad0aad723e */ /* 0x000fe200000000ff */
[----:B------:R-:W-:Y:S01]  /*3fe0*/  FADD.FTZ R37, R169, R42 ;  /* 0x0000002aa9257221 */ /* 0x000fe20000010000 */
[----:B------:R-:W-:Y:S01]  /*3ff0*/  VIADD R10, R95, 0xfffffffe ;  /* 0xfffffffe5f0a7836 */ /* 0x000fe20000000000 */
[----:B------:R-:W0:Y:S01]  /*4000*/  MUFU.EX2 R13, R13 ;  /* 0x0000000d000d7308 */ /* 0x000e220000000800 */
[----:B-1----:R-:W-:Y:S01]  /*4010*/  FADD.FTZ R3, R11, R0 ;  /* 0x000000000b037221 */ /* 0x002fe20000010000 */
[----:B------:R-:W-:Y:S02]  /*4020*/  F2FP.F16.F32.PACK_AB R180, R7, R180 ;  /* 0x000000b407b4723e */ /* 0x000fe400000000ff */
[----:B------:R-:W-:Y:S02]  /*4030*/  CS2R R120, SRZ ;  /* 0x0000000000787805 */ /* 0x000fe4000001ff00 */
[----:B------:R-:W-:-:S02]  /*4040*/  F2FP.F16.F32.PACK_AB R179, R8, R179 ;  /* 0x000000b308b3723e */ /* 0x000fc400000000ff */
[----:B------:R-:W-:Y:S02]  /*4050*/  CS2R R118, SRZ ;  /* 0x0000000000767805 */ /* 0x000fe4000001ff00 */
[----:B------:R-:W-:Y:S02]  /*4060*/  F2FP.F16.F32.PACK_AB R175, R14, R175 ;  /* 0x000000af0eaf723e */ /* 0x000fe400000000ff */
[----:B------:R-:W-:Y:S01]  /*4070*/  CS2R R116, SRZ ;  /* 0x0000000000747805 */ /* 0x000fe2000001ff00 */
[----:B------:R-:W1:Y:S01]  /*4080*/  MUFU.EX2 R172, R172 ;  /* 0x000000ac00ac7308 */ /* 0x000e620000000800 */
[----:B--2---:R-:W-:Y:S01]  /*4090*/  FADD.FTZ R0, R178, R3 ;  /* 0x00000003b2007221 */ /* 0x004fe20000010000 */
[----:B------:R-:W-:Y:S02]  /*40a0*/  F2FP.F16.F32.PACK_AB R176, R11, R176 ;  /* 0x000000b00bb0723e */ /* 0x000fe400000000ff */
[----:B------:R-:W-:Y:S02]  /*40b0*/  CS2R R114, SRZ ;  /* 0x0000000000727805 */ /* 0x000fe4000001ff00 */
[----:B------:R-:W-:-:S02]  /*40c0*/  CS2R R112, SRZ ;  /* 0x0000000000707805 */ /* 0x000fc4000001ff00 */
[----:B------:R-:W-:Y:S02]  /*40d0*/  CS2R R110, SRZ ;  /* 0x00000000006e7805 */ /* 0x000fe4000001ff00 */
[----:B------:R-:W-:Y:S02]  /*40e0*/  CS2R R108, SRZ ;  /* 0x00000000006c7805 */ /* 0x000fe4000001ff00 */
[----:B------:R-:W-:Y:S01]  /*40f0*/  CS2R R106, SRZ ;  /* 0x00000000006a7805 */ /* 0x000fe2000001ff00 */
[----:B------:R-:W2:Y:S01]  /*4100*/  MUFU.EX2 R20, R20 ;  /* 0x0000001400147308 */ /* 0x000ea20000000800 */
[C---:B0-----:R-:W-:Y:S01]  /*4110*/  FADD.FTZ R3, R13.reuse, R0 ;  /* 0x000000000d037221 */ /* 0x041fe20000010000 */
[----:B------:R-:W-:Y:S02]  /*4120*/  F2FP.F16.F32.PACK_AB R178, R13, R178 ;  /* 0x000000b20db2723e */ /* 0x000fe400000000ff */
[----:B------:R-:W-:Y:S02]  /*4130*/  CS2R R104, SRZ ;  /* 0x0000000000687805 */ /* 0x000fe4000001ff00 */
[----:B------:R-:W-:-:S02]  /*4140*/  CS2R R102, SRZ ;  /* 0x0000000000667805 */ /* 0x000fc4000001ff00 */
[----:B------:R-:W-:Y:S02]  /*4150*/  CS2R R100, SRZ ;  /* 0x0000000000647805 */ /* 0x000fe4000001ff00 */
[----:B------:R-:W-:Y:S02]  /*4160*/  CS2R R98, SRZ ;  /* 0x0000000000627805 */ /* 0x000fe4000001ff00 */
[----:B------:R-:W-:Y:S01]  /*4170*/  CS2R R96, SRZ ;  /* 0x0000000000607805 */ /* 0x000fe2000001ff00 */
        /* <DEDUP_REMOVED lines=54> */
[----:B------:R-:W-:Y:S02]  /*44e0*/  F2FP.F16.F32.PACK_AB R163, R32, R163 ;  /* 0x000000a320a3723e */ /* 0x000fe400000000ff */
[----:B--2---:R-:W-:-:S04]  /*44f0*/  CS2R R94, SRZ ;  /* 0x00000000005e7805 */ /* 0x004fc8000001ff00 */
[----:B------:R-:W1:Y:S01]  /*4500*/  MUFU.EX2 R86, R86 ;  /* 0x0000005600567308 */ /* 0x000e620000000800 */
[C---:B---3--:R-:W-:Y:S01]  /*4510*/  FADD.FTZ R3, R33.reuse, R0 ;  /* 0x0000000021037221 */ /* 0x048fe20000010000 */
        /* <DEDUP_REMOVED lines=33> */
[----:B------:R0:W3:Y:S01]  /*4730*/  MUFU.EX2 R43, R88 ;  /* 0x00000058002b7308 */ /* 0x0000e20000000800 */
[C---:B-1----:R-:W-:Y:S01]  /*4740*/  FADD.FTZ R9, R41.reuse, R0 ;  /* 0x0000000029097221 */ /* 0x042fe20000010000 */
[----:B------:R-:W-:-:S06]  /*4750*/  F2FP.F16.F32.PACK_AB R158, R41, R82 ;  /* 0x00000052299e723e */ /* 0x000fcc00000000ff */
[----:B------:R-:W1:Y:S01]  /*4760*/  MUFU.EX2 R90, R90 ;  /* 0x0000005a005a7308 */ /* 0x000e620000000800 */
[----:B--2---:R-:W-:Y:S01]  /*4770*/  FADD.FTZ R0, R84, R9 ;  /* 0x0000000954007221 */ /* 0x004fe20000010000 */
[----:B0-----:R-:W-:-:S06]  /*4780*/  CS2R R88, SRZ ;  /* 0x0000000000587805 */ /* 0x001fcc000001ff00 */
[----:B------:R-:W0:Y:S01]  /*4790*/  MUFU.EX2 R155, R155 ;  /* 0x0000009b009b7308 */ /* 0x000e220000000800 */
[C---:B---3--:R-:W-:Y:S01]  /*47a0*/  FADD.FTZ R9, R43.reuse, R0 ;  /* 0x000000002b097221 */ /* 0x048fe20000010000 */
[----:B------:R-:W-:Y:S01]  /*47b0*/  F2FP.F16.F32.PACK_AB R152, R43, R84 ;  /* 0x000000542b98723e */ /* 0x000fe200000000ff */
[----:B------:R-:W-:-:S05]  /*47c0*/  IMAD.MOV.U32 R0, RZ, RZ, 0x3f800000 ;  /* 0x3f800000ff007424 */ /* 0x000fca00078e00ff */
[----:B------:R2:W3:Y:S01]  /*47d0*/  MUFU.EX2 R7, R92 ;  /* 0x0000005c00077308 */ /* 0x0004e20000000800 */
[----:B-1----:R-:W-:Y:S01]  /*47e0*/  FADD.FTZ R4, R90, R9 ;  /* 0x000000095a047221 */ /* 0x002fe20000010000 */
[----:B------:R-:W-:-:S04]  /*47f0*/  SHF.R.S32.HI R9, RZ, 0x7, R25 ;  /* 0x00000007ff097819 */ /* 0x000fc80000011419 */
[----:B------:R-:W-:Y:S02]  /*4800*/  VIMNMX R9, R22, R9, !PT ;  /* 0x0000000916097248 */ /* 0x000fe40007fe0100 */
[----:B------:R-:W1:Y:S01]  /*4810*/  MUFU.EX2 R40, R40 ;  /* 0x0000002800287308 */ /* 0x000e620000000800 */
[----:B0-----:R-:W-:Y:S01]  /*4820*/  FADD.FTZ R3, R155, R2 ;  /* 0x000000029b037221 */ /* 0x001fe20000010000 */
[----:B------:R-:W-:Y:S01]  /*4830*/  ISETP.GE.AND P3, PT, R10, R9, PT ;  /* 0x000000090a00720c */ /* 0x000fe20003f66270 */
[----:B------:R-:W-:Y:S01]  /*4840*/  IMAD.MOV.U32 R2, RZ, RZ, 0x3f800000 ;  /* 0x3f800000ff027424 */ /* 0x000fe200078e00ff */
[----:B--2---:R-:W-:Y:S02]  /*4850*/  CS2R R92, SRZ ;  /* 0x00000000005c7805 */ /* 0x004fe4000001ff00 */
[C---:B---3--:R-:W-:Y:S01]  /*4860*/  F2FP.F16.F32.PACK_AB R154, R7.reuse, R90 ;  /* 0x0000005a079a723e */ /* 0x048fe200000000ff */
[----:B------:R-:W-:Y:S01]  /*4870*/  FADD.FTZ R4, R7, R4 ;  /* 0x0000000407047221 */ /* 0x000fe20000010000 */
[----:B------:R-:W-:Y:S01]  /*4880*/  CS2R R90, SRZ ;  /* 0x00000000005a7805 */ /* 0x000fe2000001ff00 */
[C---:B-1----:R-:W-:Y:S01]  /*4890*/  FADD.FTZ R3, R40.reuse, R3 ;  /* 0x0000000328037221 */ /* 0x042fe20000010000 */
[----:B------:R-:W-:-:S05]  /*48a0*/  F2FP.F16.F32.PACK_AB R155, R40, R155 ;  /* 0x0000009b289b723e */ /* 0x000fca00000000ff */
[----:B------:R-:W-:Y:S05]  /*48b0*/  @!P3 BRA `(.L_x_2222) ;  /* 0x000000300078b947 */ /* 0x000fea0003800000 */
[----:B------:R-:W-:Y:S01]  /*48c0*/  IMAD.MOV.U32 R7, RZ, RZ, R6 ;  /* 0x000000ffff077224 */ /* 0x000fe200078e0006 */
[----:B------:R-:W-:Y:S01]  /*48d0*/  UMOV UR61, UR38 ;  /* 0x00000026003d7c82 */ /* 0x000fe20008000000 */
[----:B------:R-:W-:Y:S01]  /*48e0*/  IMAD.MOV.U32 R8, RZ, RZ, R12 ;  /* 0x000000ffff087224 */ /* 0x000fe200078e000c */
[----:B------:R-:W-:Y:S01]  /*48f0*/  UMOV UR60, UR36 ;  /* 0x00000024003c7c82 */ /* 0x000fe20008000000 */
[----:B------:R-:W-:Y:S01]  /*4900*/  IMAD.MOV.U32 R0, RZ, RZ, 0x3f800000 ;  /* 0x3f800000ff007424 */ /* 0x000fe200078e00ff */
[----:B------:R-:W-:Y:S01]  /*4910*/  ULDC UR58, c[0x0][0x9d8] ;  /* 0x00027600003a7ab9 */ /* 0x000fe20000000800 */
[----:B------:R-:W-:-:S07]  /*4920*/  IMAD.MOV.U32 R151, RZ, RZ, RZ ;  /* 0x000000ffff977224 */ /* 0x000fce00078e00ff */
.L_x_2231:
[----:B------:R-:W-:-:S04]  /*4930*/  UIADD3 UR6, UR60, 0x1, URZ ;  /* 0x000000013c067890 */ /* 0x000fc8000fffe03f */
[----:B------:R-:W-:-:S04]  /*4940*/  UISETP.NE.AND UP0, UPT, UR6, 0x2, UPT ;  /* 0x000000020600788c */ /* 0x000fc8000bf05270 */
[----:B------:R-:W-:Y:S02]  /*4950*/  USEL UR38, URZ, 0x1, UP0 ;  /* 0x000000013f267887 */ /* 0x000fe40008000000 */
[----:B------:R-:W-:Y:S02]  /*4960*/  USEL UR36, UR6, URZ, UP0 ;  /* 0x0000003f06247287 */ /* 0x000fe40008000000 */
[----:B------:R-:W-:Y:S01]  /*4970*/  ULOP3.LUT UR38, UR61, UR38, URZ, 0x3c, !UPT ;  /* 0x000000263d267292 */ /* 0x000fe2000f8e3c3f */
[----:B------:R-:W-:Y:S11]  /*4980*/  @!P0 BRA `(.L_x_2223) ;  /* 0x0000000000048947 */ /* 0x000ff60003800000 */
[----:B------:R-:W-:Y:S01]  /*4990*/  BPT.TRAP 0x1 ;  /* 0x000000040000795c */ /* 0x000fe20000300000 */
.L_x_2223:
[----:B------:R-:W-:Y:S01]  /*49a0*/  ULEA UR59, UR36, UR37, 0x3 ;  /* 0x00000025243b7291 */ /* 0x000fe2000f8e183f */
[----:B------:R-:W-:-:S05]  /*49b0*/  IMAD.U32 R5, RZ, RZ, UR38 ;  /* 0x00000026ff057e24 */ /* 0x000fca000f8e00ff */
[----:B------:R-:W-:-:S04]  /*49c0*/  SHF.L.U32 R5, R5, 0x1f, RZ ;  /* 0x0000001f05057819 */ /* 0x000fc800000006ff */
[----:B------:R0:W1:Y:S01]  /*49d0*/  SYNCS.PHASECHK.TRANS64.TRYWAIT P3, [UR59+0x34830], R5 ;  /* 0x03483005ff0075a7 */ /* 0x000062000806017b */
[----:B------:R-:W-:Y:S05]  /*49e0*/  @!P0 BRA `(.L_x_2224) ;  /* 0x0000000000048947 */ /* 0x000fea0003800000 */
[----:B------:R-:W-:Y:S01]  /*49f0*/  BPT.TRAP 0x1 ;  /* 0x000000040000795c */ /* 0x000fe20000300000 */
.L_x_2224:
[----:B-1----:R-:W-:Y:S05]  /*4a00*/  @P3 BRA `(.L_x_2225) ;  /* 0x0000000000083947 */ /* 0x002fea0003800000 */
[----:B------:R-:W1:Y:S02]  /*4a10*/  SYNCS.PHASECHK.TRANS64.TRYWAIT P3, [UR59+0x34830], R5 ;  /* 0x03483005ff0075a7 */ /* 0x000e64000806017b */
[----:B-1----:R-:W-:Y:S05]  /*4a20*/  @!P3 BRA `(.L_x_2226) ;  /* 0x000001040068b947 */ /* 0x002fea0003800000 */
.L_x_2225:
[----:B------:R-:W-:Y:S01]  /*4a30*/  UIMAD UR54, UR36, 0xc00, UR39 ;  /* 0x00000c00243678a4 */ /* 0x000fe2000f8e0227 */
[----:B------:R-:W-:Y:S01]  /*4a40*/  WARPGROUP.ARRIVE ;  /* 0x00000000000079c5 */ /* 0x000fe20000000000 */
[----:B------:R-:W-:Y:S01]  /*4a50*/  UMOV UR55, 0x40000040 ;  /* 0x4000004000377882 */ /* 0x000fe20000000000 */
[----:B------:R-:W-:Y:S01]  /*4a60*/  UMOV UR7, 0x40000040 ;  /* 0x4000004000077882 */ /* 0x000fe20000000000 */
[----:B------:R-:W-:Y:S01]  /*4a70*/  UIADD3 UR6, UR54, 0x2, URZ ;  /* 0x0000000236067890 */ /* 0x000fe2000fffe03f */
[-C--:B------:R-:W-:Y:S01]  /*4a80*/  FMUL.FTZ R88, R88, R2.reuse ;  /* 0x0000000258587220 */ /* 0x080fe20000410000 */
[----:B------:R-:W-:Y:S01]  /*4a90*/  UIADD3 UR10, UR54, 0x4, URZ ;  /* 0x00000004360a7890 */ /* 0x000fe2000fffe03f */
[-C--:B------:R-:W-:Y:S01]  /*4aa0*/  FMUL.FTZ R89, R89, R2.reuse ;  /* 0x0000000259597220 */ /* 0x080fe20000410000 */
[----:B------:R-:W-:Y:S01]  /*4ab0*/  UMOV UR11, 0x40000040 ;  /* 0x40000040000b7882 */ /* 0x000fe20000000000 */
[----:B------:R-:W-:Y:S01]  /*4ac0*/  HGMMA.64x128x16.F32 R24, gdesc[UR52], RZ, !UPT, gsb0 ;  /* 0x01e00000341879f0 */ /* 0x000fe2000c0008ff */
        /* <DEDUP_REMOVED lines=116> */
.L_x_2227:
[----:B------:R-:W-:Y:S01]  /*5210*/  ULEA UR7, UR60, UR37, 0x3 ;  /* 0x000000253c077291 */ /* 0x000fe2000f8e183f */
[----:B------:R-:W-:-:S05]  /*5220*/  IMAD.U32 R0, RZ, RZ, UR61 ;  /* 0x0000003dff007e24 */ /* 0x000fca000f8e00ff */
[----:B------:R-:W-:-:S04]  /*5230*/  SHF.L.U32 R0, R0, 0x1f, RZ ;  /* 0x0000001f00007819 */ /* 0x000fc800000006ff */
[----:B------:R2:W3:Y:S01]  /*5240*/  SYNCS.PHASECHK.TRANS64.TRYWAIT P3, [UR7+0x34850], R0 ;  /* 0x03485000ff0075a7 */ /* 0x0004e20008060147 */
[----:B------:R-:W-:Y:S05]  /*5250*/  @!P0 BRA `(.L_x_2228) ;  /* 0x0000000000048947 */ /* 0x000fea0003800000 */
[----:B------:R-:W-:Y:S01]  /*5260*/  BPT.TRAP 0x1 ;  /* 0x000000040000795c */ /* 0x000fe20000300000 */
.L_x_2228:
[----:B---3--:R-:W-:Y:S05]  /*5270*/  @P3 BRA `(.L_x_2229) ;  /* 0x0000000000083947 */ /* 0x008fea0003800000 */
[----:B------:R-:W3:Y:S02]  /*5280*/  SYNCS.PHASECHK.TRANS64.TRYWAIT P3, [UR7+0x34850], R0 ;  /* 0x03485000ff0075a7 */ /* 0x000ee40008060147 */
[----:B---3--:R-:W-:Y:S05]  /*5290*/  @!P3 BRA `(.L_x_2230) ;  /* 0x000000fc0064b947 */ /* 0x008fea0003800000 */
.L_x_2229:
[----:B------:R-:W-:Y:S01]  /*52a0*/  UIADD3 UR6, UR37, 0x400, URZ ;  /* 0x0000040025067890 */ /* 0x000fe2000fffe03f */
[----:B------:R-:W-:Y:S01]  /*52b0*/  WARPGROUP.ARRIVE ;  /* 0x00000000000079c5 */ /* 0x000fe20000000000 */
[----:B------:R-:W-:Y:S01]  /*52c0*/  UMOV UR11, 0x40000040 ;  /* 0x40000040000b7882 */ /* 0x000fe20000000000 */
[----:B------:R-:W-:Y:S01]  /*52d0*/  FMUL.FTZ R13, R32, UR58 ;  /* 0x0000003a200d7c20 */ /* 0x000fe20008410000 */
[----:B------:R-:W-:Y:S01]  /*52e0*/  USHF.R.U32.HI UR6, URZ, 0x4, UR6 ;  /* 0x000000043f067899 */ /* 0x000fe20008011606 */
[----:B------:R-:W3:Y:S01]  /*52f0*/  @P2 LDC R32, c[0x0][0x44c] ;  /* 0x00011300ff202b82 */ /* 0x000ee20000000800 */
[----:B01----:R-:W-:Y:S01]  /*5300*/  FMUL.FTZ R5, R31, UR58 ;  /* 0x0000003a1f057c20 */ /* 0x003fe20008410000 */
[----:B------:R-:W-:Y:S01]  /*5310*/  FMUL.FTZ R15, R36, UR58 ;  /* 0x0000003a240f7c20 */ /* 0x000fe20008410000 */
[----:B------:R-:W-:Y:S01]  /*5320*/  ULOP3.LUT UR6, UR6, 0x3fff, URZ, 0xc0, !UPT ;  /* 0x00003fff06067892 */ /* 0x000fe2000f8ec03f */
[----:B------:R-:W-:Y:S01]  /*5330*/  FMUL.FTZ R20, R37, UR58 ;  /* 0x0000003a25147c20 */ /* 0x000fe20008410000 */
[----:B------:R-:W-:Y:S01]  /*5340*/  FMUL.FTZ R37, R39, UR58 ;  /* 0x0000003a27257c20 */ /* 0x000fe20008410000 */
[----:B------:R-:W-:Y:S01]  /*5350*/  IMAD.MOV.U32 R39, RZ, RZ, -0x80 ;  /* 0xffffff80ff277424 */ /* 0x000fe200078e00ff */
[----:B------:R-:W-:Y:S01]  /*5360*/  ULOP3.LUT UR6, UR6, 0x4000000, URZ, 0xfc, !UPT ;  /* 0x0400000006067892 */ /* 0x000fe2000f8efc3f */
[----:B------:R-:W0:Y:S01]  /*5370*/  @P2 LDC R31, c[0x0][0x450] ;  /* 0x00011400ff1f2b82 */ /* 0x000e220000000800 */
[----:B------:R-:W-:Y:S01]  /*5380*/  FMUL.FTZ R232, R26, UR58 ;  /* 0x0000003a1ae87c20 */ /* 0x000fe20008410000 */
[----:B------:R-:W-:Y:S01]  /*5390*/  IMAD R39, R10, R39, 0x1 ;  /* 0x000000010a277424 */ /* 0x000fe200078e0227 */
[----:B------:R-:W-:Y:S01]  /*53a0*/  ULEA UR6, UR60, UR6, 0xb ;  /* 0x000000063c067291 */ /* 0x000fe2000f8e583f */
[----:B------:R-:W-:Y:S01]  /*53b0*/  FMUL.FTZ R14, R33, UR58 ;  /* 0x0000003a210e7c20 */ /* 0x000fe20008410000 */
[----:B------:R-:W-:Y:S01]  /*53c0*/  FMUL.FTZ R33, R34, UR58 ;  /* 0x0000003a22217c20 */ /* 0x000fe20008410000 */
[----:B------:R-:W-:Y:S01]  /*53d0*/  FMUL.FTZ R6, R30, UR58 ;  /* 0x0000003a1e067c20 */ /* 0x000fe20008410000 */
[----:B------:R-:W-:Y:S01]  /*53e0*/  IADD3 R34, R16, R39, -R184 ;  /* 0x0000002710227210 */ /* 0x000fe20007ffe8b8 */
[----:B------:R-:W1:Y:S01]  /*53f0*/  MUFU.TANH R232, R232 ;  /* 0x000000e800e87308 */ /* 0x000e620000002400 */
[----:B------:R-:W-:Y:S01]  /*5400*/  FMUL.FTZ R35, R35, UR58 ;  /* 0x0000003a23237c20 */ /* 0x000fe20008410000 */
[----:B------:R-:W-:Y:S01]  /*5410*/  UMOV UR10, UR6 ;  /* 0x00000006000a7c82 */ /* 0x000fe20008000000 */
[----:B--2---:R-:W-:Y:S01]  /*5420*/  FMUL.FTZ R0, R24, UR58 ;  /* 0x0000003a18007c20 */ /* 0x004fe20008410000 */
[----:B------:R-:W-:Y:S01]  /*5430*/  HGMMA.64x128x16.F32 R88, R180, gdesc[UR8].tnspB, R88, gsb0 ;  /* 0x41e00008b4587df0 */ /* 0x000fe20008000858 */
[----:B------:R-:W-:Y:S01]  /*5440*/  UIADD3 UR10, UR6, 0x80, URZ ;  /* 0x00000080060a7890 */ /* 0x000fe2000fffe03f */
[----:B------:R-:W-:Y:S01]  /*5450*/  FMUL.FTZ R24, R41, UR58 ;  /* 0x0000003a29187c20 */ /* 0x000fe20008410000 */
[----:B------:R-:W-:Y:S01]  /*5460*/  UMOV UR11, 0x40000040 ;  /* 0x40000040000b7882 */ /* 0x000fe20000000000 */
        /* <DEDUP_REMOVED lines=29> */
[----:B------:R-:W-:Y:S01]  /*5640*/  UMOV UR61, UR38 ;  /* 0x00000026003d7c82 */ /* 0x000fe20008000000 */
[----:B------:R-:W-:-:S02]  /*5650*/  UMOV UR60, UR36 ;  /* 0x00000024003c7c82 */ /* 0x000fc40008000000 */
        /* <DEDUP_REMOVED lines=22> */
[----:B------:R-:W2:Y:S08]  /*57c0*/  MUFU.TANH R182, R182 ;  /* 0x000000b600b67308 */ /* 0x000eb00000002400 */
        /* <DEDUP_REMOVED lines=18> */
[----:B------:R-:W-:Y:S01]  /*58f0*/  UIADD3 UR10, UR6, 0x180, URZ ;  /* 0x00000180060a7890 */ /* 0x000fe2000fffe03f */
[----:B------:R-:W-:Y:S01]  /*5900*/  UMOV UR11, 0x40000040 ;  /* 0x40000040000b7882 */ /* 0x000fe20000000000 */
[----:B------:R-:W-:Y:S02]  /*5910*/  WARPGROUP.DEPBAR.LE gsb0, 0x0 ;  /* 0x00008000000079c5 */ /* 0x000fe40000010000 */
[----:B------:R-:W-:Y:S01]  /*5920*/  WARPGROUP.ARRIVE ;  /* 0x00000000000079c5 */ /* 0x000fe20000000000 */
[----:B------:R-:W-:-:S06]  /*5930*/  FMUL.FTZ R172, R38, UR58 ;  /* 0x0000003a26ac7c20 */ /* 0x000fcc0008410000 */
[----:B------:R-:W-:Y:S01]  /*5940*/  HGMMA.64x128x16.F32 R88, R168, gdesc[UR8].tnspB, R88, gsb0 ;  /* 0x41e00008a8587df0 */ /* 0x000fe20008000858 */
[----:B------:R-:W-:Y:S01]  /*5950*/  UIADD3 UR10, UR6, 0x200, URZ ;  /* 0x00000200060a7890 */ /* 0x000fe2000fffe03f */
[----:B------:R-:W4:Y:S01]  /*5960*/  MUFU.TANH R172, R172 ;  /* 0x000000ac00ac7308 */ /* 0x000f220000002400 */
[----:B------:R-:W-:Y:S01]  /*5970*/  UMOV UR11, 0x40000040 ;  /* 0x40000040000b7882 */ /* 0x000fe20000000000 */
[----:B------:R-:W-:Y:S02]  /*5980*/  WARPGROUP.DEPBAR.LE gsb0, 0x0 ;  /* 0x00008000000079c5 */ /* 0x000fe40000010000 */
[----:B------:R-:W-:Y:S01]  /*5990*/  WARPGROUP.ARRIVE ;  /* 0x00000000000079c5 */ /* 0x000fe20000000000 */
[----:B------:R-:W-:Y:S02]  /*59a0*/  IMAD.IADD R169, R185, 0x1, R18 ;  /* 0x00000001b9a97824 */ /* 0x000fe400078e0212 */
[----:B------:R-:W-:Y:S02]  /*59b0*/  FMUL.FTZ R168, R46, UR58 ;  /* 0x0000003a2ea87c20 */ /* 0x000fe40008410000 */
[----:B---3--:R-:W-:Y:S01]  /*59c0*/  @P2 IMAD.HI.U32 R32, R169, R32, RZ ;  /* 0x00000020a9202227 */ /* 0x008fe200078e00ff */
[----:B------:R-:W-:Y:S01]  /*59d0*/  HGMMA.64x128x16.F32 R88, R164, gdesc[UR8].tnspB, R88, gsb0 ;  /* 0x41e00008a4587df0 */ /* 0x000fe20008000858 */
[----:B------:R-:W-:-:S02]  /*59e0*/  UIADD3 UR10, UR6, 0x280, URZ ;  /* 0x00000280060a7890 */ /* 0x000fc4000fffe03f */
[----:B------:R-:W3:Y:S01]  /*59f0*/  MUFU.TANH R168, R168 ;  /* 0x000000a800a87308 */ /* 0x000ee20000002400 */
[----:B------:R-:W-:Y:S01]  /*5a00*/  UMOV UR11, 0x40000040 ;  /* 0x40000040000b7882 */ /* 0x000fe20000000000 */
[----:B0-----:R-:W-:Y:S01]  /*5a10*/  @P2 SHF.R.U32.HI R169, RZ, R31, R32 ;  /* 0x0000001fffa92219 */ /* 0x001fe20000011620 */
[----:B------:R-:W-:Y:S01]  /*5a20*/  FMUL.FTZ R32, R57, UR58 ;  /* 0x0000003a39207c20 */ /* 0x000fe20008410000 */
[----:B------:R-:W-:Y:S02]  /*5a30*/  IMAD.IADD R57, R34, 0x1, -R17 ;  /* 0x0000000122397824 */ /* 0x000fe400078e0a11 */
[----:B------:R-:W-:Y:S01]  /*5a40*/  FMUL.FTZ R31, R56, UR58 ;  /* 0x0000003a381f7c20 */ /* 0x000fe20008410000 */
[----:B------:R-:W0:Y:S02]  /*5a50*/  SHFL.IDX PT, R36, R169, 0x1, 0x1c1f ;  /* 0x003c1f00a9247f89 */ /* 0x000e2400000e0000 */
[----:B------:R-:W-:Y:S08]  /*5a60*/  MUFU.TANH R32, R32 ;  /* 0x0000002000207308 */ /* 0x000ff00000002400 */
[----:B------:R-:W-:Y:S01]  /*5a70*/  MUFU.TANH R31, R31 ;  /* 0x0000001f001f7308 */ /* 0x000fe20000002400 */
[----:B0-----:R-:W-:-:S05]  /*5a80*/  IMAD.IADD R39, R57, 0x1, R36 ;  /* 0x0000000139277824 */ /* 0x001fca00078e0224 */
[C---:B------:R-:W-:Y:S02]  /*5a90*/  ISETP.GT.AND P3, PT, R39.reuse, RZ, PT ;  /* 0x000000ff2700720c */ /* 0x040fe40003f64270 */
[C---:B------:R-:W-:Y:S02]  /*5aa0*/  ISETP.GT.AND P4, PT, R39.reuse, 0x1, PT ;  /* 0x000000012700780c */ /* 0x040fe40003f84270 */
[----:B-1----:R-:W-:Y:S02]  /*5ab0*/  FSEL R232, R232, -INF , P3 ;  /* 0xff800000e8e87808 */ /* 0x002fe40001800000 */
[C---:B------:R-:W-:Y:S02]  /*5ac0*/  ISETP.GT.AND P3, PT, R39.reuse, 0x8, PT ;  /* 0x000000082700780c */ /* 0x040fe40003f64270 */
[----:B--2---:R-:W-:Y:S02]  /*5ad0*/  FSEL R182, R182, -INF , P4 ;  /* 0xff800000b6b67808 */ /* 0x004fe40002000000 */
[----:B------:R-:W-:-:S02]  /*5ae0*/  ISETP.GT.AND P4, PT, R39, 0x9, PT ;  /* 0x000000092700780c */ /* 0x000fc40003f84270 */
[----:B------:R-:W-:Y:S02]  /*5af0*/  FSEL R36, R6, -INF , P3 ;  /* 0xff80000006247808 */ /* 0x000fe40001800000 */
[----:B------:R-:W-:Y:S01]  /*5b00*/  ISETP.GT.AND P3, PT, R39, 0x10, PT ;  /* 0x000000102700780c */ /* 0x000fe20003f64270 */
[----:B------:R0:W-:Y:S01]  /*5b10*/  MUFU.TANH R6, R63 ;  /* 0x0000003f00067308 */ /* 0x0001e20000002400 */
[----:B------:R-:W-:Y:S01]  /*5b20*/  FSEL R34, R5, -INF , P4 ;  /* 0xff80000005227808 */ /* 0x000fe20002000000 */
[----:B------:R-:W-:Y:S01]  /*5b30*/  FMUL.FTZ R5, R66, UR58 ;  /* 0x0000003a42057c20 */ /* 0x000fe20008410000 */
[----:B------:R-:W-:Y:S02]  /*5b40*/  ISETP.GT.AND P4, PT, R39, 0x11, PT ;  /* 0x000000112700780c */ /* 0x000fe40003f84270 */
[----:B------:R-:W-:Y:S01]  /*5b50*/  FSEL R40, R33, -INF , P3 ;  /* 0xff80000021287808 */ /* 0x000fe20001800000 */
[----:B------:R-:W-:Y:S01]  /*5b60*/  FMUL.FTZ R33, R67, UR58 ;  /* 0x0000003a43217c20 */ /* 0x000fe20008410000 */
[----:B------:R-:W-:Y:S01]  /*5b70*/  ISETP.GT.AND P3, PT, R39, 0x18, PT ;  /* 0x000000182700780c */ /* 0x000fe20003f64270 */
[----:B------:R-:W-:Y:S01]  /*5b80*/  MUFU.TANH R5, R5 ;  /* 0x0000000500057308 */ /* 0x000fe20000002400 */
[----:B------:R-:W-:Y:S01]  /*5b90*/  FSEL R38, R35, -INF , P4 ;  /* 0xff80000023267808 */ /* 0x000fe20002000000 */
[----:B------:R-:W-:Y:S01]  /*5ba0*/  FMUL.FTZ R35, R74, UR58 ;  /* 0x0000003a4a237c20 */ /* 0x000fe20008410000 */
[----:B------:R-:W-:Y:S01]  /*5bb0*/  ISETP.GT.AND P4, PT, R39, 0x19, PT ;  /* 0x000000192700780c */ /* 0x000fe20003f84270 */
[----:B0-----:R-:W-:Y:S01]  /*5bc0*/  FMUL.FTZ R63, R85, UR58 ;  /* 0x0000003a553f7c20 */ /* 0x001fe20008410000 */
[----:B----4-:R-:W-:-:S02]  /*5bd0*/  FSEL R44, R172, -INF , P3 ;  /* 0xff800000ac2c7808 */ /* 0x010fc40001800000 */
[----:B------:R-:W-:Y:S01]  /*5be0*/  ISETP.GT.AND P3, PT, R39, 0x20, PT ;  /* 0x000000202700780c */ /* 0x000fe20003f64270 */
[----:B------:R-:W-:Y:S01]  /*5bf0*/  MUFU.TANH R33, R33 ;  /* 0x0000002100217308 */ /* 0x000fe20000002400 */
        /* <DEDUP_REMOVED lines=9> */
[----:B------:R-:W-:-:S02]  /*5c90*/  ISETP.GT.AND P4, PT, R39, 0x29, PT ;  /* 0x000000292700780c */ /* 0x000fc40003f84270 */
[----:B---3--:R-:W-:Y:S02]  /*5ca0*/  FSEL R50, R168, -INF , P3 ;  /* 0xff800000a8327808 */ /* 0x008fe40001800000 */
        /* <DEDUP_REMOVED lines=12> */
[----:B------:R-:W-:Y:S01]  /*5d70*/  FSEL R58, R51, -INF , P3 ;  /* 0xff800000333a7808 */ /* 0x000fe20001800000 */
[----:B------:R-:W-:Y:S01]  /*5d80*/  FMUL.FTZ R51, R77, UR58 ;  /* 0x0000003a4d337c20 */ /* 0x000fe20008410000 */
[----:B------:R-:W-:Y:S01]  /*5d90*/  ISETP.GT.AND P3, PT, R39, 0x40, PT ;  /* 0x000000402700780c */ /* 0x000fe20003f64270 */
[----:B------:R-:W-:Y:S08]  /*5da0*/  MUFU.TANH R41, R41 ;  /* 0x0000002900297308 */ /* 0x000ff00000002400 */
[----:B------:R-:W-:Y:S08]  /*5db0*/  MUFU.TANH R43, R43 ;  /* 0x0000002b002b7308 */ /* 0x000ff00000002400 */
[----:B------:R-:W-:Y:S08]  /*5dc0*/  MUFU.TANH R45, R45 ;  /* 0x0000002d002d7308 */ /* 0x000ff00000002400 */
[----:B------:R-:W-:Y:S08]  /*5dd0*/  MUFU.TANH R47, R47 ;  /* 0x0000002f002f7308 */ /* 0x000ff00000002400 */
[----:B------:R-:W-:Y:S08]  /*5de0*/  MUFU.TANH R49, R49 ;  /* 0x0000003100317308 */ /* 0x000ff00000002400 */
[----:B------:R-:W-:Y:S01]  /*5df0*/  MUFU.TANH R51, R51 ;  /* 0x0000003300337308 */ /* 0x000fe20000002400 */
[----:B------:R-:W-:-:S02]  /*5e00*/  WARPGROUP.DEPBAR.LE gsb0, 0x0 ;  /* 0x00008000000079c5 */ /* 0x000fc40000010000 */
[----:B------:R-:W-:Y:S01]  /*5e10*/  FMNMX.FTZ R165, R232, R7, !PT ;  /* 0x00000007e8a57209 */ /* 0x000fe20007810000 */
[----:B------:R-:W-:Y:S01]  /*5e20*/  FMUL.FTZ R166, R70, UR58 ;  /* 0x0000003a46a67c20 */ /* 0x000fe20008410000 */
[----:B------:R-:W-:Y:S01]  /*5e30*/  FSEL R70, R55, -INF , P3 ;  /* 0xff80000037467808 */ /* 0x000fe20001800000 */
[----:B------:R-:W-:Y:S01]  /*5e40*/  WARPGROUP.ARRIVE ;  /* 0x00000000000079c5 */ /* 0x000fe20000000000 */
[----:B------:R-:W-:Y:S01]  /*5e50*/  FMNMX.FTZ R165, R182, R165, !PT ;  /* 0x000000a5b6a57209 */ /* 0x000fe20007810000 */
[----:B------:R0:W1:Y:S01]  /*5e60*/  MUFU.TANH R164, R62 ;  /* 0x0000003e00a47308 */ /* 0x0000620000002400 */
[----:B------:R-:W-:Y:S01]  /*5e70*/  ISETP.GT.AND P3, PT, R39, 0x48, PT ;  /* 0x000000482700780c */ /* 0x000fe20003f64270 */
[----:B------:R-:W-:Y:S01]  /*5e80*/  FMUL.FTZ R55, R81, UR58 ;  /* 0x0000003a51377c20 */ /* 0x000fe20008410000 */
[----:B------:R-:W-:Y:S01]  /*5e90*/  FMNMX.FTZ R165, R36, R165, !PT ;  /* 0x000000a524a57209 */ /* 0x000fe20007810000 */
[----:B------:R-:W-:Y:S01]  /*5ea0*/  HGMMA.64x128x16.F32 R88, R160, gdesc[UR8].tnspB, R88, gsb0 ;  /* 0x41e00008a0587df0 */ /* 0x000fe20008000858 */
[----:B------:R-:W-:-:S02]  /*5eb0*/  UIADD3 UR10, UR6, 0x300, URZ ;  /* 0x00000300060a7890 */ /* 0x000fc4000fffe03f */
[----:B------:R-:W-:Y:S01]  /*5ec0*/  FMNMX.FTZ R165, R34, R165, !PT ;  /* 0x000000a522a57209 */ /* 0x000fe20007810000 */
[----:B------:R-:W2:Y:S01]  /*5ed0*/  MUFU.TANH R166, R166 ;  /* 0x000000a600a67308 */ /* 0x000ea20000002400 */
[----:B0-----:R-:W-:Y:S01]  /*5ee0*/  FSEL R62, R53, -INF , P4 ;  /* 0xff800000353e7808 */ /* 0x001fe20002000000 */
[----:B------:R-:W-:Y:S01]  /*5ef0*/  FMUL.FTZ R53, R80, UR58 ;  /* 0x0000003a50357c20 */ /* 0x000fe20008410000 */
[----:B------:R-:W-:Y:S01]  /*5f00*/  FMNMX.FTZ R165, R40, R165, !PT ;  /* 0x000000a528a57209 */ /* 0x000fe20007810000 */
[----:B------:R-:W-:Y:S01]  /*5f10*/  UMOV UR11, 0x40000040 ;  /* 0x40000040000b7882 */ /* 0x000fe20000000000 */
[----:B------:R-:W-:Y:S01]  /*5f20*/  ISETP.GT.AND P4, PT, R39, 0x41, PT ;  /* 0x000000412700780c */ /* 0x000fe20003f84270 */
[----:B------:R-:W-:Y:S01]  /*5f30*/  UIADD3 UR6, UR6, 0x380, URZ ;  /* 0x0000038006067890 */ /* 0x000fe2000fffe03f */
[----:B------:R-:W-:Y:S01]  /*5f40*/  FMNMX.FTZ R165, R38, R165, !PT ;  /* 0x000000a526a57209 */ /* 0x000fe20007810000 */
[----:B------:R-:W-:Y:S01]  /*5f50*/  MUFU.TANH R53, R53 ;  /* 0x0000003500357308 */ /* 0x000fe20000002400 */
[----:B------:R-:W-:-:S02]  /*5f60*/  FSEL R66, R59, -INF , P4 ;  /* 0xff8000003b427808 */ /* 0x000fc40002000000 */
[----:B------:R-:W-:Y:S02]  /*5f70*/  FMNMX.FTZ R165, R44, R165, !PT ;  /* 0x000000a52ca57209 */ /* 0x000fe40007810000 */
[C---:B------:R-:W-:Y:S02]  /*5f80*/  ISETP.GT.AND P4, PT, R39.reuse, 0x49, PT ;  /* 0x000000492700780c */ /* 0x040fe40003f84270 */
[----:B------:R-:W-:Y:S01]  /*5f90*/  FMNMX.FTZ R165, R42, R165, !PT ;  /* 0x000000a52aa57209 */ /* 0x000fe20007810000 */
[----:B------:R-:W-:Y:S01]  /*5fa0*/  MUFU.TANH R55, R55 ;  /* 0x0000003700377308 */ /* 0x000fe20000002400 */
[----:B-1----:R-:W-:Y:S02]  /*5fb0*/  FSEL R74, R164, -INF , P3 ;  /* 0xff800000a44a7808 */ /* 0x002fe40001800000 */
[----:B------:R-:W-:Y:S02]  /*5fc0*/  FMNMX.FTZ R165, R48, R165, !PT ;  /* 0x000000a530a57209 */ /* 0x000fe40007810000 */
[----:B------:R-:W-:-:S02]  /*5fd0*/  ISETP.GT.AND P3, PT, R39, 0x50, PT ;  /* 0x000000502700780c */ /* 0x000fc40003f64270 */
[----:B------:R-:W-:Y:S01]  /*5fe0*/  FMNMX.FTZ R165, R46, R165, !PT ;  /* 0x000000a52ea57209 */ /* 0x000fe20007810000 */
[----:B------:R-:W-:Y:S01]  /*5ff0*/  MUFU.TANH R63, R63 ;  /* 0x0000003f003f7308 */ /* 0x000fe20000002400 */
[----:B------:R-:W-:Y:S01]  /*6000*/  FSEL R78, R6, -INF , P4 ;  /* 0xff800000064e7808 */ /* 0x000fe20002000000 */
[----:B------:R-:W-:Y:S01]  /*6010*/  FMUL.FTZ R6, R82, UR58 ;  /* 0x0000003a52067c20 */ /* 0x000fe20008410000 */
[----:B------:R-:W-:Y:S02]  /*6020*/  FMNMX.FTZ R165, R50, R165, !PT ;  /* 0x000000a532a57209 */ /* 0x000fe40007810000 */
[----:B------:R-:W-:Y:S02]  /*6030*/  ISETP.GT.AND P4, PT, R39, 0x51, PT ;  /* 0x000000512700780c */ /* 0x000fe40003f84270 */
[----:B------:R-:W-:Y:S01]  /*6040*/  FMNMX.FTZ R165, R52, R165, !PT ;  /* 0x000000a534a57209 */ /* 0x000fe20007810000 */
[----:B------:R-:W0:Y:S01]  /*6050*/  MUFU.TANH R6, R6 ;  /* 0x0000000600067308 */ /* 0x000e220000002400 */
[----:B------:R-:W-:Y:S01]  /*6060*/  FSEL R82, R5, -INF , P3 ;  /* 0xff80000005527808 */ /* 0x000fe20001800000 */
[----:B------:R-:W-:Y:S01]  /*6070*/  FMUL.FTZ R5, R86, UR58 ;  /* 0x0000003a56057c20 */ /* 0x000fe20008410000 */
[----:B------:R-:W-:-:S02]  /*6080*/  FMNMX.FTZ R165, R56, R165, !PT ;  /* 0x000000a538a57209 */ /* 0x000fc40007810000 */
[----:B------:R-:W-:Y:S02]  /*6090*/  ISETP.GT.AND P3, PT, R39, 0x58, PT ;  /* 0x000000582700780c */ /* 0x000fe40003f64270 */
[----:B------:R-:W-:Y:S01]  /*60a0*/  FMNMX.FTZ R165, R54, R165, !PT ;  /* 0x000000a536a57209 */ /* 0x000fe20007810000 */
[----:B------:R-:W1:Y:S01]  /*60b0*/  MUFU.TANH R5, R5 ;  /* 0x0000000500057308 */ /* 0x000e620000002400 */
[----:B------:R-:W-:Y:S01]  /*60c0*/  FSEL R164, R33, -INF , P4 ;  /* 0xff80000021a47808 */ /* 0x000fe20002000000 */
[----:B------:R-:W-:Y:S01]  /*60d0*/  FMUL.FTZ R33, R60, UR58 ;  /* 0x0000003a3c217c20 */ /* 0x000fe20008410000 */
[----:B------:R-:W-:Y:S02]  /*60e0*/  FMNMX.FTZ R165, R58, R165, !PT ;  /* 0x000000a53aa57209 */ /* 0x000fe40007810000 */
[----:B------:R-:W-:Y:S02]  /*60f0*/  ISETP.GT.AND P4, PT, R39, 0x59, PT ;  /* 0x000000592700780c */ /* 0x000fe40003f84270 */
[----:B------:R-:W-:Y:S01]  /*6100*/  FMNMX.FTZ R165, R62, R165, !PT ;  /* 0x000000a53ea57209 */ /* 0x000fe20007810000 */
[----:B------:R-:W3:Y:S01]  /*6110*/  MUFU.TANH R33, R33 ;  /* 0x0000002100217308 */ /* 0x000ee20000002400 */
[----:B--2---:R-:W-:-:S02]  /*6120*/  FSEL R166, R166, -INF , P3 ;  /* 0xff800000a6a67808 */ /* 0x004fc40001800000 */
[----:B------:R-:W-:Y:S02]  /*6130*/  FMNMX.FTZ R165, R70, R165, !PT ;  /* 0x000000a546a57209 */ /* 0x000fe40007810000 */
[C---:B------:R-:W-:Y:S02]  /*6140*/  ISETP.GT.AND P3, PT, R39.reuse, 0x60, PT ;  /* 0x000000602700780c */ /* 0x040fe40003f64270 */
[----:B------:R-:W-:Y:S02]  /*6150*/  FMNMX.FTZ R165, R66, R165, !PT ;  /* 0x000000a542a57209 */ /* 0x000fe40007810000 */
[----:B------:R-:W-:Y:S02]  /*6160*/  FSEL R168, R168, -INF , P4 ;  /* 0xff800000a8a87808 */ /* 0x000fe40002000000 */
[----:B------:R-:W-:Y:S02]  /*6170*/  FMNMX.FTZ R165, R74, R165, !PT ;  /* 0x000000a54aa57209 */ /* 0x000fe40007810000 */
[----:B------:R-:W-:-:S02]  /*6180*/  ISETP.GT.AND P4, PT, R39, 0x61, PT ;  /* 0x000000612700780c */ /* 0x000fc40003f84270 */
[----:B------:R-:W-:Y:S02]  /*6190*/  FMNMX.FTZ R165, R78, R165, !PT ;  /* 0x000000a54ea57209 */ /* 0x000fe40007810000 */
[----:B------:R-:W-:Y:S01]  /*61a0*/  FSEL R86, R35, -INF , P3 ;  /* 0xff80000023567808 */ /* 0x000fe20001800000 */
[----:B------:R-:W-:Y:S01]  /*61b0*/  FMUL.FTZ R35, R61, UR58 ;  /* 0x0000003a3d237c20 */ /* 0x000fe20008410000 */
[----:B------:R-:W-:Y:S02]  /*61c0*/  FMNMX.FTZ R165, R82, R165, !PT ;  /* 0x000000a552a57209 */ /* 0x000fe40007810000 */
[----:B------:R-:W-:Y:S02]  /*61d0*/  ISETP.GT.AND P3, PT, R39, 0x68, PT ;  /* 0x000000682700780c */ /* 0x000fe40003f64270 */
[----:B------:R-:W-:Y:S01]  /*61e0*/  FMNMX.FTZ R165, R164, R165, !PT ;  /* 0x000000a5a4a57209 */ /* 0x000fe20007810000 */
[----:B------:R-:W2:Y:S01]  /*61f0*/  MUFU.TANH R35, R35 ;  /* 0x0000002300237308 */ /* 0x000ea20000002400 */
[----:B------:R-:W-:-:S02]  /*6200*/  FSEL R170, R75, -INF , P4 ;  /* 0xff8000004baa7808 */ /* 0x000fc40002000000 */
[----:B------:R-:W-:Y:S02]  /*6210*/  FMNMX.FTZ R165, R166, R165, !PT ;  /* 0x000000a5a6a57209 */ /* 0x000fe40007810000 */
[----:B------:R-:W-:Y:S02]  /*6220*/  ISETP.GT.AND P4, PT, R39, 0x69, PT ;  /* 0x000000692700780c */ /* 0x000fe40003f84270 */
[----:B------:R-:W-:Y:S02]  /*6230*/  FMNMX.FTZ R165, R168, R165, !PT ;  /* 0x000000a5a8a57209 */ /* 0x000fe40007810000 */
[----:B------:R-:W-:Y:S01]  /*6240*/  FSEL R176, R37, -INF , P3 ;  /* 0xff80000025b07808 */ /* 0x000fe20001800000 */
[----:B------:R-:W-:Y:S01]  /*6250*/  FMUL.FTZ R37, R64, UR58 ;  /* 0x0000003a40257c20 */ /* 0x000fe20008410000 */
[----:B------:R-:W-:Y:S01]  /*6260*/  FMNMX.FTZ R165, R86, R165, !PT ;  /* 0x000000a556a57209 */ /* 0x000fe20007810000 */
[----:B------:R-:W4:Y:S01]  /*6270*/  SHFL.IDX PT, R64, R169, RZ, 0x1c1f ;  /* 0x001c1fffa9407589 */ /* 0x000f2200000e0000 */
[----:B------:R-:W-:-:S02]  /*6280*/  ISETP.GT.AND P3, PT, R39, 0x70, PT ;  /* 0x000000702700780c */ /* 0x000fc40003f64270 */
[----:B------:R-:W-:Y:S01]  /*6290*/  FMNMX.FTZ R165, R170, R165, !PT ;  /* 0x000000a5aaa57209 */ /* 0x000fe20007810000 */
[----:B------:R-:W5:Y:S01]  /*62a0*/  MUFU.TANH R37, R37 ;  /* 0x0000002500257308 */ /* 0x000f620000002400 */
[----:B------:R-:W-:Y:S02]  /*62b0*/  FSEL R178, R79, -INF , P4 ;  /* 0xff8000004fb27808 */ /* 0x000fe40002000000 */
[----:B------:R-:W-:Y:S02]  /*62c0*/  FMNMX.FTZ R165, R176, R165, !PT ;  /* 0x000000a5b0a57209 */ /* 0x000fe40007810000 */
[----:B------:R-:W-:Y:S02]  /*62d0*/  ISETP.GT.AND P4, PT, R39, 0x71, PT ;  /* 0x000000712700780c */ /* 0x000fe40003f84270 */
[----:B0-----:R-:W-:Y:S02]  /*62e0*/  FSEL R172, R6, -INF , P3 ;  /* 0xff80000006ac7808 */ /* 0x001fe40001800000 */
[----:B------:R-:W-:-:S02]  /*62f0*/  FMNMX.FTZ R165, R178, R165, !PT ;  /* 0x000000a5b2a57209 */ /* 0x000fc40007810000 */
[----:B------:R-:W-:Y:S02]  /*6300*/  ISETP.GT.AND P3, PT, R39, 0x78, PT ;  /* 0x000000782700780c */ /* 0x000fe40003f64270 */
[----:B------:R-:W-:Y:S02]  /*6310*/  FSEL R174, R83, -INF , P4 ;  /* 0xff80000053ae7808 */ /* 0x000fe40002000000 */
[----:B------:R-:W-:Y:S02]  /*6320*/  FMNMX.FTZ R165, R172, R165, !PT ;  /* 0x000000a5aca57209 */ /* 0x000fe40007810000 */
[----:B------:R-:W-:Y:S01]  /*6330*/  ISETP.GT.AND P4, PT, R39, 0x79, PT ;  /* 0x000000792700780c */ /* 0x000fe20003f84270 */
[----:B------:R-:W-:Y:S01]  /*6340*/  FMUL.FTZ R39, R65, UR58 ;  /* 0x0000003a41277c20 */ /* 0x000fe20008410000 */
[----:B-1----:R-:W-:Y:S01]  /*6350*/  FSEL R180, R5, -INF , P3 ;  /* 0xff80000005b47808 */ /* 0x002fe20001800000 */
[----:B----4-:R-:W-:Y:S01]  /*6360*/  IMAD.IADD R61, R57, 0x1, R64 ;  /* 0x00000001393d7824 */ /* 0x010fe200078e0240 */
[----:B------:R-:W-:Y:S01]  /*6370*/  FMNMX.FTZ R165, R174, R165, !PT ;  /* 0x000000a5aea57209 */ /* 0x000fe20007810000 */
[----:B------:R-:W0:Y:S01]  /*6380*/  LDC R5, c[0x0][0x988] ;  /* 0x00026200ff057b82 */ /* 0x000e220000000800 */
[----:B------:R-:W-:Y:S01]  /*6390*/  FSEL R60, R87, -INF , P4 ;  /* 0xff800000573c7808 */ /* 0x000fe20002000000 */
[----:B------:R-:W1:Y:S01]  /*63a0*/  MUFU.TANH R39, R39 ;  /* 0x0000002700277308 */ /* 0x000e620000002400 */
[----:B------:R-:W-:-:S02]  /*63b0*/  FMNMX.FTZ R165, R180, R165, !PT ;  /* 0x000000a5b4a57209 */ /* 0x000fc40007810000 */
[C---:B------:R-:W-:Y:S02]  /*63c0*/  ISETP.GT.AND P4, PT, R61.reuse, RZ, PT ;  /* 0x000000ff3d00720c */ /* 0x040fe40003f84270 */
[----:B------:R-:W-:Y:S02]  /*63d0*/  FMNMX.FTZ R165, R60, R165, !PT ;  /* 0x000000a53ca57209 */ /* 0x000fe40007810000 */
[C---:B------:R-:W-:Y:S02]  /*63e0*/  ISETP.GT.AND P5, PT, R61.reuse, 0x1, PT ;  /* 0x000000013d00780c */ /* 0x040fe40003fa4270 */
[----:B------:R-:W-:Y:S01]  /*63f0*/  FSEL R0, R0, -INF , P4 ;  /* 0xff80000000007808 */ /* 0x000fe20002000000 */
[----:B------:R-:W4:Y:S01]  /*6400*/  SHFL.BFLY PT, R6, R165, 0x2, 0x1f ;  /* 0x0c401f00a5067f89 */ /* 0x000f2200000e0000 */
[----:B------:R-:W-:Y:S02]  /*6410*/  ISETP.GT.AND P4, PT, R61, 0x8, PT ;  /* 0x000000083d00780c */ /* 0x000fe40003f84270 */
[----:B------:R-:W-:-:S02]  /*6420*/  FSEL R2, R2, -INF , P5 ;  /* 0xff80000002027808 */ /* 0x000fc40002800000 */
[----:B------:R-:W-:Y:S02]  /*6430*/  ISETP.GT.AND P5, PT, R61, 0x9, PT ;  /* 0x000000093d00780c */ /* 0x000fe40003fa4270 */
[----:B------:R-:W-:Y:S02]  /*6440*/  FSEL R68, R11, -INF , P4 ;  /* 0xff8000000b447808 */ /* 0x000fe40002000000 */
[C---:B------:R-:W-:Y:S02]  /*6450*/  ISETP.GT.AND P4, PT, R61.reuse, 0x10, PT ;  /* 0x000000103d00780c */ /* 0x040fe40003f84270 */
[----:B------:R-:W-:Y:S02]  /*6460*/  FSEL R72, R12, -INF , P5 ;  /* 0xff8000000c487808 */ /* 0x000fe40002800000 */
[----:B------:R-:W-:Y:S01]  /*6470*/  ISETP.GT.AND P5, PT, R61, 0x11, PT ;  /* 0x000000113d00780c */ /* 0x000fe20003fa4270 */
[----:B------:R-:W-:-:S03]  /*6480*/  WARPGROUP.DEPBAR.LE gsb0, 0x0 ;  /* 0x00008000000079c5 */ /* 0x000fc60000010000 */
[----:B------:R-:W-:Y:S01]  /*6490*/  FSEL R76, R14, -INF , P5 ;  /* 0xff8000000e4c7808 */ /* 0x000fe20002800000 */
[----:B------:R-:W-:Y:S01]  /*64a0*/  WARPGROUP.ARRIVE ;  /* 0x00000000000079c5 */ /* 0x000fe20000000000 */
[----:B------:R-:W-:Y:S02]  /*64b0*/  ISETP.GT.AND P5, PT, R61, 0x19, PT ;  /* 0x000000193d00780c */ /* 0x000fe40003fa4270 */
[----:B----4-:R-:W-:-:S03]  /*64c0*/  FMNMX.FTZ R6, R165, R6, !PT ;  /* 0x00000006a5067209 */ /* 0x010fc60007810000 */
[----:B------:R-:W-:Y:S01]  /*64d0*/  HGMMA.64x128x16.F32 R88, R156, gdesc[UR8].tnspB, R88, gsb0 ;  /* 0x41e000089c587df0 */ /* 0x000fe20008000858 */
[----:B------:R-:W-:Y:S02]  /*64e0*/  FSEL R20, R20, -INF , P5 ;  /* 0xff80000014147808 */ /* 0x000fe40002800000 */
[C---:B------:R-:W-:Y:S01]  /*64f0*/  ISETP.GT.AND P5, PT, R61.reuse, 0x21, PT ;  /* 0x000000213d00780c */ /* 0x040fe20003fa4270 */
[----:B------:R-:W4:Y:S03]  /*6500*/  SHFL.BFLY PT, R59, R6, 0x1, 0x1f ;  /* 0x0c201f00063b7f89 */ /* 0x000f2600000e0000 */
[----:B------:R-:W-:Y:S02]  /*6510*/  FSEL R80, R24, -INF , P5 ;  /* 0xff80000018507808 */ /* 0x000fe40002800000 */
[----:B------:R-:W-:Y:S02]  /*6520*/  ISETP.GT.AND P5, PT, R61, 0x29, PT ;  /* 0x000000293d00780c */ /* 0x000fe40003fa4270 */
[----:B----4-:R-:W-:Y:S01]  /*6530*/  FMNMX.FTZ R6, R6, R59, !PT ;  /* 0x0000003b06067209 */ /* 0x010fe20007810000 */
[----:B------:R-:W-:Y:S01]  /*6540*/  FMUL.FTZ R59, R84, UR58 ;  /* 0x0000003a543b7c20 */ /* 0x000fe20008410000 */
[----:B------:R-:W-:-:S02]  /*6550*/  FSEL R84, R26, -INF , P5 ;  /* 0xff8000001a547808 */ /* 0x000fc40002800000 */
[C---:B------:R-:W-:Y:S01]  /*6560*/  FSETP.NEU.FTZ.AND P3, PT, R6.reuse, -INF , PT ;  /* 0xff8000000600780b */ /* 0x040fe20003f7d000 */
[-C--:B0-----:R-:W-:Y:S01]  /*6570*/  FMUL.FTZ R65, R6, R5.reuse ;  /* 0x0000000506417220 */ /* 0x081fe20000410000 */
[----:B------:R-:W-:Y:S01]  /*6580*/  ISETP.GT.AND P5, PT, R61, 0x31, PT ;  /* 0x000000313d00780c */ /* 0x000fe20003fa4270 */
[----:B------:R-:W0:Y:S03]  /*6590*/  MUFU.TANH R59, R59 ;  /* 0x0000003b003b7308 */ /* 0x000e260000002400 */
[----:B------:R-:W-:Y:S02]  /*65a0*/  FSEL R57, R65, RZ, P3 ;  /* 0x000000ff41397208 */ /* 0x000fe40001800000 */
[----:B------:R-:W-:Y:S02]  /*65b0*/  FMNMX.FTZ R65, R0, R8, !PT ;  /* 0x0000000800417209 */ /* 0x000fe40007810000 */
[----:B------:R-:W-:Y:S01]  /*65c0*/  FSEL R160, R28, -INF , P5 ;  /* 0xff8000001ca07808 */ /* 0x000fe20002800000 */
        /* <DEDUP_REMOVED lines=22> */
[----:B------:R-:W-:Y:S01]  /*6730*/  MUFU.EX2 R181, R181 ;  /* 0x000000b500b57308 */ /* 0x000fe20000000800 */
        /* <DEDUP_REMOVED lines=16> */
[C---:B------:R-:W-:Y:S01]  /*6840*/  ISETP.GT.AND P4, PT, R61.reuse, 0x38, PT ;  /* 0x000000383d00780c */ /* 0x040fe20003f84270 */
        /* <DEDUP_REMOVED lines=11> */
[C---:B------:R-:W-:Y:S01]  /*6900*/  ISETP.GT.AND P4, PT, R61.reuse, 0x40, PT ;  /* 0x000000403d00780c */ /* 0x040fe20003f84270 */
[--C-:B------:R-:W-:Y:S01]  /*6910*/  FFMA.FTZ R66, R170, R5, -R57.reuse ;  /* 0x00000005aa427223 */ /* 0x100fe20000010839 */
[----:B------:R-:W-:Y:S01]  /*6920*/  FSEL R162, R30, -INF , P5 ;  /* 0xff8000001ea27808 */ /* 0x000fe20002800000 */
[----:B------:R-:W-:Y:S01]  /*6930*/  MUFU.EX2 R177, R177 ;  /* 0x000000b100b17308 */ /* 0x000fe20000000800 */
[----:B------:R-:W-:Y:S01]  /*6940*/  FMNMX.FTZ R65, R42, R65, !PT ;  /* 0x000000412a417209 */ /* 0x000fe20007810000 */
[-CC-:B------:R-:W-:Y:S01]  /*6950*/  FFMA.FTZ R30, R52, R5.reuse, -R57.reuse ;  /* 0x00000005341e7223 */ /* 0x180fe20000010839 */
[----:B------:R-:W-:Y:S01]  /*6960*/  ISETP.GT.AND P5, PT, R61, 0x41, PT ;  /* 0x000000413d00780c */ /* 0x000fe20003fa4270 */
[-CC-:B------:R-:W-:Y:S01]  /*6970*/  FFMA.FTZ R52, R62, R5.reuse, -R57.reuse ;  /* 0x000000053e347223 */ /* 0x180fe20000010839 */
[----:B------:R-:W-:Y:S01]  /*6980*/  FSEL R48, R31, -INF , P4 ;  /* 0xff8000001f307808 */ /* 0x000fe20002000000 */
[--C-:B------:R-:W-:Y:S01]  /*6990*/  FFMA.FTZ R62, R164, R5, -R57.reuse ;  /* 0x00000005a43e7223 */ /* 0x100fe20000010839 */
[----:B------:R-:W-:Y:S01]  /*69a0*/  FMNMX.FTZ R65, R162, R65, !PT ;  /* 0x00000041a2417209 */ /* 0x000fe20007810000 */
[----:B------:R-:W-:Y:S01]  /*69b0*/  MUFU.EX2 R24, R24 ;  /* 0x0000001800187308 */ /* 0x000fe20000000800 */
[C---:B------:R-:W-:Y:S01]  /*69c0*/  ISETP.GT.AND P4, PT, R61.reuse, 0x48, PT ;  /* 0x000000483d00780c */ /* 0x040fe20003f84270 */
[-CC-:B------:R-:W-:Y:S01]  /*69d0*/  FFMA.FTZ R163, R166, R5.reuse, -R57.reuse ;  /* 0x00000005a6a37223 */ /* 0x180fe20000010839 */
[----:B------:R-:W-:Y:S01]  /*69e0*/  FSEL R32, R32, -INF , P5 ;  /* 0xff80000020207808 */ /* 0x000fe20002800000 */
[--C-:B------:R-:W-:Y:S01]  /*69f0*/  FFMA.FTZ R56, R78, R5, -R57.reuse ;  /* 0x000000054e387223 */ /* 0x100fe20000010839 */
[----:B------:R-:W-:Y:S01]  /*6a00*/  FMNMX.FTZ R65, R48, R65, !PT ;  /* 0x0000004130417209 */ /* 0x000fe20007810000 */
[----:B------:R-:W-:Y:S01]  /*6a10*/  FFMA.FTZ R161, R82, R5, -R57 ;  /* 0x0000000552a17223 */ /* 0x000fe20000010839 */
[----:B------:R-:W-:Y:S01]  /*6a20*/  ISETP.GT.AND P5, PT, R61, 0x49, PT ;  /* 0x000000493d00780c */ /* 0x000fe20003fa4270 */
[----:B------:R-:W-:Y:S01]  /*6a30*/  MUFU.EX2 R179, R179 ;  /* 0x000000b300b37308 */ /* 0x000fe20000000800 */
[----:B---3--:R-:W-:-:S02]  /*6a40*/  FSEL R182, R33, -INF , P4 ;  /* 0xff80000021b67808 */ /* 0x008fc40002000000 */
[----:B------:R-:W-:Y:S02]  /*6a50*/  FMNMX.FTZ R65, R32, R65, !PT ;  /* 0x0000004120417209 */ /* 0x000fe40007810000 */
[----:B------:R-:W-:Y:S02]  /*6a60*/  ISETP.GT.AND P4, PT, R61, 0x50, PT ;  /* 0x000000503d00780c */ /* 0x000fe40003f84270 */
[----:B--2---:R-:W-:Y:S01]  /*6a70*/  FSEL R232, R35, -INF , P5 ;  /* 0xff80000023e87808 */ /* 0x004fe20002800000 */
[----:B------:R-:W-:Y:S01]  /*6a80*/  MUFU.EX2 R26, R26 ;  /* 0x0000001a001a7308 */ /* 0x000fe20000000800 */
[----:B------:R-:W-:Y:S02]  /*6a90*/  FMNMX.FTZ R65, R182, R65, !PT ;  /* 0x00000041b6417209 */ /* 0x000fe40007810000 */
[----:B------:R-:W-:Y:S02]  /*6aa0*/  ISETP.GT.AND P5, PT, R61, 0x51, PT ;  /* 0x000000513d00780c */ /* 0x000fe40003fa4270 */
[----:B-----5:R-:W-:-:S02]  /*6ab0*/  FSEL R50, R37, -INF , P4 ;  /* 0xff80000025327808 */ /* 0x020fc40002000000 */
[----:B------:R-:W-:Y:S01]  /*6ac0*/  FMNMX.FTZ R65, R232, R65, !PT ;  /* 0x00000041e8417209 */ /* 0x000fe20007810000 */
[----:B------:R-:W-:Y:S01]  /*6ad0*/  MUFU.EX2 R173, R173 ;  /* 0x000000ad00ad7308 */ /* 0x000fe20000000800 */
[----:B------:R-:W-:Y:S02]  /*6ae0*/  ISETP.GT.AND P4, PT, R61, 0x58, PT ;  /* 0x000000583d00780c */ /* 0x000fe40003f84270 */
[----:B-1----:R-:W-:Y:S02]  /*6af0*/  FSEL R234, R39, -INF , P5 ;  /* 0xff80000027ea7808 */ /* 0x002fe40002800000 */
[----:B------:R-:W-:Y:S02]  /*6b00*/  FMNMX.FTZ R65, R50, R65, !PT ;  /* 0x0000004132417209 */ /* 0x000fe40007810000 */
[----:B------:R-:W-:Y:S01]  /*6b10*/  ISETP.GT.AND P5, PT, R61, 0x59, PT ;  /* 0x000000593d00780c */ /* 0x000fe20003fa4270 */
[----:B------:R-:W-:Y:S01]  /*6b20*/  MUFU.EX2 R28, R28 ;  /* 0x0000001c001c7308 */ /* 0x000fe20000000800 */
[----:B------:R-:W-:-:S02]  /*6b30*/  FSEL R236, R41, -INF , P4 ;  /* 0xff80000029ec7808 */ /* 0x000fc40002000000 */
[----:B------:R-:W-:Y:S02]  /*6b40*/  FMNMX.FTZ R65, R234, R65, !PT ;  /* 0x00000041ea417209 */ /* 0x000fe40007810000 */
[----:B------:R-:W-:Y:S01]  /*6b50*/  ISETP.GT.AND P4, PT, R61, 0x60, PT ;  /* 0x000000603d00780c */ /* 0x000fe20003f84270 */
[----:B------:R-:W-:Y:S02]  /*6b60*/  WARPGROUP.DEPBAR.LE gsb0, 0x0 ;  /* 0x00008000000079c5 */ /* 0x000fe40000010000 */
[----:B------:R-:W-:Y:S01]  /*6b70*/  FSEL R43, R43, -INF , P5 ;  /* 0xff8000002b2b7808 */ /* 0x000fe20002800000 */
[----:B------:R-:W-:Y:S01]  /*6b80*/  WARPGROUP.ARRIVE ;  /* 0x00000000000079c5 */ /* 0x000fe20000000000 */
[----:B------:R-:W-:Y:S01]  /*6b90*/  FMNMX.FTZ R12, R236, R65, !PT ;  /* 0x00000041ec0c7209 */ /* 0x000fe20007810000 */
[----:B------:R-:W-:Y:S01]  /*6ba0*/  MUFU.EX2 R175, R175 ;  /* 0x000000af00af7308 */ /* 0x000fe20000000800 */
[----:B------:R-:W-:Y:S02]  /*6bb0*/  ISETP.GT.AND P5, PT, R61, 0x61, PT ;  /* 0x000000613d00780c */ /* 0x000fe40003fa4270 */
[----:B------:R-:W-:-:S02]  /*6bc0*/  FSEL R45, R45, -INF , P4 ;  /* 0xff8000002d2d7808 */ /* 0x000fc40002000000 */
[----:B------:R-:W-:Y:S02]  /*6bd0*/  FMNMX.FTZ R12, R43, R12, !PT ;  /* 0x0000000c2b0c7209 */ /* 0x000fe40007810000 */
[----:B------:R-:W-:Y:S01]  /*6be0*/  ISETP.GT.AND P4, PT, R61, 0x68, PT ;  /* 0x000000683d00780c */ /* 0x000fe20003f84270 */
[----:B------:R-:W-:Y:S01]  /*6bf0*/  MUFU.EX2 R30, R30 ;  /* 0x0000001e001e7308 */ /* 0x000fe20000000800 */
[----:B------:R-:W-:Y:S02]  /*6c00*/  FSEL R47, R47, -INF , P5 ;  /* 0xff8000002f2f7808 */ /* 0x000fe40002800000 */
[----:B------:R-:W-:Y:S02]  /*6c10*/  FMNMX.FTZ R12, R45, R12, !PT ;  /* 0x0000000c2d0c7209 */ /* 0x000fe40007810000 */
[----:B------:R-:W-:Y:S02]  /*6c20*/  ISETP.GT.AND P5, PT, R61, 0x69, PT ;  /* 0x000000693d00780c */ /* 0x000fe40003fa4270 */
[----:B------:R-:W-:Y:S01]  /*6c30*/  FSEL R49, R49, -INF , P4 ;  /* 0xff80000031317808 */ /* 0x000fe20002000000 */
[----:B------:R-:W-:Y:S01]  /*6c40*/  MUFU.EX2 R169, R169 ;  /* 0x000000a900a97308 */ /* 0x000fe20000000800 */
[----:B------:R-:W-:-:S02]  /*6c50*/  FMNMX.FTZ R12, R47, R12, !PT ;  /* 0x0000000c2f0c7209 */ /* 0x000fc40007810000 */
[----:B------:R-:W-:Y:S02]  /*6c60*/  ISETP.GT.AND P4, PT, R61, 0x70, PT ;  /* 0x000000703d00780c */ /* 0x000fe40003f84270 */
[----:B------:R-:W-:Y:S02]  /*6c70*/  FSEL R51, R51, -INF , P5 ;  /* 0xff80000033337808 */ /* 0x000fe40002800000 */
[----:B------:R-:W-:Y:S01]  /*6c80*/  FMNMX.FTZ R12, R49, R12, !PT ;  /* 0x0000000c310c7209 */ /* 0x000fe20007810000 */
[----:B------:R-:W-:Y:S01]  /*6c90*/  MUFU.EX2 R46, R46 ;  /* 0x0000002e002e7308 */ /* 0x000fe20000000800 */
[----:B------:R-:W-:Y:S02]  /*6ca0*/  ISETP.GT.AND P5, PT, R61, 0x71, PT ;  /* 0x000000713d00780c */ /* 0x000fe40003fa4270 */
[----:B------:R-:W-:Y:S02]  /*6cb0*/  FSEL R53, R53, -INF , P4 ;  /* 0xff80000035357808 */ /* 0x000fe40002000000 */
[----:B------:R-:W-:-:S02]  /*6cc0*/  FMNMX.FTZ R12, R51, R12, !PT ;  /* 0x0000000c330c7209 */ /* 0x000fc40007810000 */
[----:B------:R-:W-:Y:S01]  /*6cd0*/  ISETP.GT.AND P4, PT, R61, 0x78, PT ;  /* 0x000000783d00780c */ /* 0x000fe20003f84270 */
[----:B------:R-:W-:Y:S01]  /*6ce0*/  MUFU.EX2 R171, R171 ;  /* 0x000000ab00ab7308 */ /* 0x000fe20000000800 */
[----:B------:R-:W-:Y:S02]  /*6cf0*/  FSEL R55, R55, -INF , P5 ;  /* 0xff80000037377808 */ /* 0x000fe40002800000 */
[----:B------:R-:W-:Y:S02]  /*6d00*/  FMNMX.FTZ R12, R53, R12, !PT ;  /* 0x0000000c350c7209 */ /* 0x000fe40007810000 */
[----:B------:R-:W-:Y:S02]  /*6d10*/  ISETP.GT.AND P5, PT, R61, 0x79, PT ;  /* 0x000000793d00780c */ /* 0x000fe40003fa4270 */
[----:B0-----:R-:W-:Y:S01]  /*6d20*/  FSEL R59, R59, -INF , P4 ;  /* 0xff8000003b3b7808 */ /* 0x001fe20002000000 */
[----:B------:R-:W-:Y:S01]  /*6d30*/  MUFU.EX2 R52, R52 ;  /* 0x0000003400347308 */ /* 0x000fe20000000800 */
[----:B------:R-:W-:-:S02]  /*6d40*/  FMNMX.FTZ R12, R55, R12, !PT ;  /* 0x0000000c370c7209 */ /* 0x000fc40007810000 */
[----:B------:R-:W-:Y:S02]  /*6d50*/  FSEL R63, R63, -INF , P5 ;  /* 0xff8000003f3f7808 */ /* 0x000fe40002800000 */
[----:B------:R-:W-:-:S03]  /*6d60*/  FMNMX.FTZ R12, R59, R12, !PT ;  /* 0x0000000c3b0c7209 */ /* 0x000fc60007810000 */
[----:B------:R-:W-:Y:S01]  /*6d70*/  MUFU.EX2 R165, R165 ;  /* 0x000000a500a57308 */ /* 0x000fe20000000800 */
[----:B------:R-:W-:-:S05]  /*6d80*/  FMNMX.FTZ R12, R63, R12, !PT ;  /* 0x0000000c3f0c7209 */ /* 0x000fca0007810000 */
[----:B------:R-:W0:Y:S02]  /*6d90*/  SHFL.BFLY PT, R11, R12, 0x2, 0x1f ;  /* 0x0c401f000c0b7f89 */ /* 0x000e2400000e0000 */
[----:B------:R-:W-:Y:S08]  /*6da0*/  MUFU.EX2 R54, R54 ;  /* 0x0000003600367308 */ /* 0x000ff00000000800 */
[----:B------:R-:W-:Y:S08]  /*6db0*/  MUFU.EX2 R167, R167 ;  /* 0x000000a700a77308 */ /* 0x000ff00000000800 */
[----:B------:R-:W-:Y:S01]  /*6dc0*/  MUFU.EX2 R56, R56 ;  /* 0x0000003800387308 */ /* 0x000fe20000000800 */
[----:B0-----:R-:W-:Y:S01]  /*6dd0*/  FMNMX.FTZ R15, R12, R11, !PT ;  /* 0x0000000b0c0f7209 */ /* 0x001fe20007810000 */
[----:B------:R-:W-:-:S06]  /*6de0*/  FFMA.FTZ R11, R86, R5, -R57 ;  /* 0x00000005560b7223 */ /* 0x000fcc0000010839 */
[----:B------:R-:W-:Y:S01]  /*6df0*/  MUFU.EX2 R161, R161 ;  /* 0x000000a100a17308 */ /* 0x000fe20000000800 */
[----:B------:R-:W0:Y:S07]  /*6e00*/  SHFL.BFLY PT, R12, R15, 0x1, 0x1f ;  /* 0x0c201f000f0c7f89 */ /* 0x000e2e00000e0000 */
[----:B------:R-:W-:Y:S08]  /*6e10*/  MUFU.EX2 R62, R62 ;  /* 0x0000003e003e7308 */ /* 0x000ff00000000800 */
[----:B------:R-:W-:Y:S08]  /*6e20*/  MUFU.EX2 R163, R163 ;  /* 0x000000a300a37308 */ /* 0x000ff00000000800 */
[----:B------:R-:W-:Y:S01]  /*6e30*/  MUFU.EX2 R58, R58 ;  /* 0x0000003a003a7308 */ /* 0x000fe20000000800 */
[----:B0-----:R-:W-:Y:S01]  /*6e40*/  FMNMX.FTZ R12, R15, R12, !PT ;  /* 0x0000000c0f0c7209 */ /* 0x001fe20007810000 */
[-CC-:B------:R-:W-:Y:S01]  /*6e50*/  FFMA.FTZ R15, R172, R5.reuse, -R57.reuse ;  /* 0x00000005ac0f7223 */ /* 0x180fe20000010839 */
[----:B------:R-:W-:-:S02]  /*6e60*/  FFMA.FTZ R57, R60, R5, -R57 ;  /* 0x000000053c397223 */ /* 0x000fc40000010839 */
[C---:B------:R-:W-:Y:S01]  /*6e70*/  FSETP.NEU.FTZ.AND P4, PT, R12.reuse, -INF , PT ;  /* 0xff8000000c00780b */ /* 0x040fe20003f9d000 */
[----:B------:R-:W-:Y:S02]  /*6e80*/  FMUL.FTZ R27, R12, R5 ;  /* 0x000000050c1b7220 */ /* 0x000fe40000410000 */
[----:B------:R-:W-:Y:S03]  /*6e90*/  MUFU.EX2 R11, R11 ;  /* 0x0000000b000b7308 */ /* 0x000fe60000000800 */
[----:B------:R-:W-:-:S05]  /*6ea0*/  FSEL R27, R27, RZ, P4 ;  /* 0x000000ff1b1b7208 */ /* 0x000fca0002000000 */
[----:B------:R-:W-:Y:S01]  /*6eb0*/  MUFU.EX2 R66, R66 ;  /* 0x0000004200427308 */ /* 0x000fe20000000800 */
[-CC-:B------:R-:W-:Y:S01]  /*6ec0*/  FFMA.FTZ R33, R20, R5.reuse, -R27.reuse ;  /* 0x0000000514217223 */ /* 0x180fe2000001081b */
[----:B------:R-:W-:Y:S01]  /*6ed0*/  IMAD.U32 R20, RZ, RZ, UR7 ;  /* 0x00000007ff147e24 */ /* 0x000fe2000f8e00ff */
[----:B------:R-:W-:Y:S01]  /*6ee0*/  UMOV UR7, 0x40000040 ;  /* 0x4000004000077882 */ /* 0x000fe20000000000 */
[-CC-:B------:R-:W-:Y:S01]  /*6ef0*/  FFMA.FTZ R25, R0, R5.reuse, -R27.reuse ;  /* 0x0000000500197223 */ /* 0x180fe2000001081b */
[----:B------:R-:W-:Y:S01]  /*6f00*/  HGMMA.64x128x16.F32 R88, R152, gdesc[UR4].tnspB, R88, gsb0 ;  /* 0x41e0000498587df0 */ /* 0x000fe20008000858 */
[----:B------:R-:W-:Y:S01]  /*6f10*/  FSEL R0, R6, RZ, P3 ;  /* 0x000000ff06007208 */ /* 0x000fe20001800000 */
[-CC-:B------:R-:W-:Y:S01]  /*6f20*/  FFMA.FTZ R180, R2, R5.reuse, -R27.reuse ;  /* 0x0000000502b47223 */ /* 0x180fe2000001081b */
[-CC-:B------:R-:W-:Y:S01]  /*6f30*/  FFMA.FTZ R29, R68, R5.reuse, -R27.reuse ;  /* 0x00000005441d7223 */ /* 0x180fe2000001081b */
[-C--:B------:R-:W-:Y:S01]  /*6f40*/  FFMA.FTZ R68, R72, R5.reuse, -R27 ;  /* 0x0000000548447223 */ /* 0x080fe2000001081b */
[----:B------:R-:W-:Y:S01]  /*6f50*/  MUFU.EX2 R25, R25 ;  /* 0x0000001900197308 */ /* 0x000fe20000000800 */
[----:B------:R-:W-:Y:S01]  /*6f60*/  FADD.FTZ R0, -R0, R7 ;  /* 0x0000000700007221 */ /* 0x000fe20000010100 */
[----:B------:R-:W-:Y:S01]  /*6f70*/  FSEL R7, R12, RZ, P4 ;  /* 0x000000ff0c077208 */ /* 0x000fe20002000000 */
[-CC-:B------:R-:W-:Y:S01]  /*6f80*/  FFMA.FTZ R176, R36, R5.reuse, -R27.reuse ;  /* 0x0000000524b07223 */ /* 0x180fe2000001081b */
[-CC-:B------:R-:W-:Y:S01]  /*6f90*/  FFMA.FTZ R31, R76, R5.reuse, -R27.reuse ;  /* 0x000000054c1f7223 */ /* 0x180fe2000001081b */
[-C--:B------:R-:W-:Y:S01]  /*6fa0*/  FMUL.FTZ R0, R0, R5.reuse ;  /* 0x0000000500007220 */ /* 0x080fe20000410000 */
[-CC-:B------:R-:W-:Y:S01]  /*6fb0*/  FFMA.FTZ R178, R34, R5.reuse, -R27.reuse ;  /* 0x0000000522b27223 */ /* 0x180fe2000001081b */
[----:B------:R-:W-:Y:S01]  /*6fc0*/  FADD.FTZ R2, -R7, R8 ;  /* 0x0000000807027221 */ /* 0x000fe20000010100 */
[----:B------:R-:W-:Y:S01]  /*6fd0*/  IMAD.U32 R8, RZ, RZ, UR59 ;  /* 0x0000003bff087e24 */ /* 0x000fe2000f8e00ff */
[----:B------:R-:W-:Y:S01]  /*6fe0*/  MUFU.EX2 R180, R180 ;  /* 0x000000b400b47308 */ /* 0x000fe20000000800 */
[-C--:B------:R-:W-:Y:S01]  /*6ff0*/  FFMA.FTZ R172, R40, R5.reuse, -R27 ;  /* 0x0000000528ac7223 */ /* 0x080fe2000001081b */
[----:B------:R-:W-:Y:S01]  /*7000*/  FMUL.FTZ R2, R2, R5 ;  /* 0x0000000502027220 */ /* 0x000fe20000410000 */
[----:B------:R-:W-:-:S02]  /*7010*/  @!P1 VIADD R8, R8, 0x34840 ;  /* 0x0003484008089836 */ /* 0x000fc40000000000 */
[-CC-:B------:R-:W-:Y:S01]  /*7020*/  FFMA.FTZ R35, R80, R5.reuse, -R27.reuse ;  /* 0x0000000550237223 */ /* 0x180fe2000001081b */
[-CC-:B------:R-:W-:Y:S01]  /*7030*/  FFMA.FTZ R174, R38, R5.reuse, -R27.reuse ;  /* 0x0000000526ae7223 */ /* 0x180fe2000001081b */
[-CC-:B------:R-:W-:Y:S01]  /*7040*/  FFMA.FTZ R37, R84, R5.reuse, -R27.reuse ;  /* 0x0000000554257223 */ /* 0x180fe2000001081b */
[-CC-:B------:R-:W-:Y:S01]  /*7050*/  FFMA.FTZ R156, R45, R5.reuse, -R27.reuse ;  /* 0x000000052d9c7223 */ /* 0x180fe2000001081b */
[----:B------:R-:W0:Y:S01]  /*7060*/  MUFU.EX2 R2, R2 ;  /* 0x0000000200027308 */ /* 0x000e220000000800 */
[----:B------:R-:W-:Y:S01]  /*7070*/  @!P1 PRMT R8, RZ, 0x654, R8 ;  /* 0x00000654ff089816 */ /* 0x000fe20000000008 */
        /* <DEDUP_REMOVED lines=13> */
[-C--:B------:R-:W-:Y:S01]  /*7150*/  FFMA.FTZ R49, R49, R5.reuse, -R27 ;  /* 0x0000000531317223 */ /* 0x080fe2000001081b */
[----:B------:R-:W2:Y:S01]  /*7160*/  MUFU.EX2 R29, R29 ;  /* 0x0000001d001d7308 */ /* 0x000ea20000000800 */
[----:B0-----:R-:W-:Y:S01]  /*7170*/  FFMA.FTZ R61, R2, R4, R25 ;  /* 0x00000004023d7223 */ /* 0x001fe20000010019 */
[-CC-:B------:R-:W-:Y:S01]  /*7180*/  FFMA.FTZ R51, R51, R5.reuse, -R27.reuse ;  /* 0x0000000533337223 */ /* 0x180fe2000001081b */
[-CC-:B------:R-:W-:Y:S01]  /*7190*/  FFMA.FTZ R53, R53, R5.reuse, -R27.reuse ;  /* 0x0000000535357223 */ /* 0x180fe2000001081b */
[-C--:B------:R-:W-:Y:S01]  /*71a0*/  FFMA.FTZ R55, R55, R5.reuse, -R27 ;  /* 0x0000000537377223 */ /* 0x080fe2000001081b */
[C---:B------:R-:W-:Y:S01]  /*71b0*/  FADD.FTZ R4, R180.reuse, R61 ;  /* 0x0000003db4047221 */ /* 0x040fe20000010000 */
[----:B------:R-:W-:Y:S01]  /*71c0*/  FFMA.FTZ R59, R59, R5, -R27 ;  /* 0x000000053b3b7223 */ /* 0x000fe2000001081b */
[----:B------:R-:W-:Y:S01]  /*71d0*/  F2FP.F16.F32.PACK_AB R180, R180, R25 ;  /* 0x00000019b4b4723e */ /* 0x000fe200000000ff */
[----:B------:R-:W0:Y:S01]  /*71e0*/  MUFU.EX2 R68, R68 ;  /* 0x0000004400447308 */ /* 0x000e220000000800 */
[----:B-1----:R-:W-:Y:S01]  /*71f0*/  FFMA.FTZ R65, R0, R3, R181 ;  /* 0x0000000300417223 */ /* 0x002fe200000100b5 */
[----:B------:R-:W-:-:S02]  /*7200*/  ISETP.GT.AND P3, PT, R10, R9, PT ;  /* 0x000000090a00720c */ /* 0x000fc40003f64270 */
[----:B------:R-:W-:Y:S02]  /*7210*/  F2FP.F16.F32.PACK_AB R181, R64, R181 ;  /* 0x000000b540b5723e */ /* 0x000fe400000000ff */
[----:B------:R-:W-:Y:S02]  /*7220*/  F2FP.F16.F32.PACK_AB R157, R66, R11 ;  /* 0x0000000b429d723e */ /* 0x000fe400000000ff */
[----:B------:R-:W1:Y:S01]  /*7230*/  MUFU.EX2 R176, R176 ;  /* 0x000000b000b07308 */ /* 0x000e620000000800 */
[----:B--2---:R-:W-:Y:S01]  /*7240*/  FADD.FTZ R61, R29, R4 ;  /* 0x000000041d3d7221 */ /* 0x004fe20000010000 */
[----:B------:R-:W-:-:S06]  /*7250*/  IADD3 R10, R10, -0x1, RZ ;  /* 0xffffffff0a0a7810 */ /* 0x000fcc0007ffe0ff */
[----:B------:R-:W2:Y:S01]  /*7260*/  MUFU.EX2 R31, R31 ;  /* 0x0000001f001f7308 */ /* 0x000ea20000000800 */
[C---:B0-----:R-:W-:Y:S01]  /*7270*/  FADD.FTZ R61, R68.reuse, R61 ;  /* 0x0000003d443d7221 */ /* 0x041fe20000010000 */
[----:B------:R-:W-:-:S06]  /*7280*/  F2FP.F16.F32.PACK_AB R182, R68, R29 ;  /* 0x0000001d44b6723e */ /* 0x000fcc00000000ff */
[----:B------:R-:W0:Y:S08]  /*7290*/  MUFU.EX2 R178, R178 ;  /* 0x000000b200b27308 */ /* 0x000e300000000800 */
[----:B------:R-:W3:Y:S08]  /*72a0*/  MUFU.EX2 R33, R33 ;  /* 0x0000002100217308 */ /* 0x000ef00000000800 */
[----:B------:R-:W4:Y:S08]  /*72b0*/  MUFU.EX2 R172, R172 ;  /* 0x000000ac00ac7308 */ /* 0x000f300000000800 */
        /* <DEDUP_REMOVED lines=9> */
[----:B-1----:R-:W-:-:S07]  /*7350*/  @!P1 VIADD R8, R20, 0x34860 ;  /* 0x0003486014089836 */ /* 0x002fce0000000000 */
[----:B------:R-:W1:Y:S01]  /*7360*/  MUFU.EX2 R164, R164 ;  /* 0x000000a400a47308 */ /* 0x000e620000000800 */
[----:B------:R-:W-:Y:S01]  /*7370*/  @!P1 PRMT R20, RZ, 0x654, R8 ;  /* 0x00000654ff149816 */ /* 0x000fe20000000008 */
[----:B------:R-:W-:-:S03]  /*7380*/  FADD.FTZ R8, R64, R65 ;  /* 0x0000004140087221 */ /* 0x000fc60000010000 */
[----:B------:R0:W-:Y:S01]  /*7390*/  @!P1 SYNCS.ARRIVE.TRANS64.RED.A1T0 RZ, [R20+URZ], RZ ;  /* 0x000000ff14ff99a7 */ /* 0x0001e2000810043f */
[----:B------:R-:W-:Y:S01]  /*73a0*/  FADD.FTZ R65, R183, R8 ;  /* 0x00000008b7417221 */ /* 0x000fe20000010000 */
[----:B------:R-:W-:Y:S01]  /*73b0*/  FADD.FTZ R8, R176, R61 ;  /* 0x0000003db0087221 */ /* 0x000fe20000010000 */
[----:B------:R-:W1:Y:S01]  /*73c0*/  MUFU.EX2 R7, R7 ;  /* 0x0000000700077308 */ /* 0x000e620000000800 */
[C---:B--2---:R-:W-:Y:S01]  /*73d0*/  F2FP.F16.F32.PACK_AB R176, R31.reuse, R176 ;  /* 0x000000b01fb0723e */ /* 0x044fe200000000ff */
[C---:B------:R-:W-:Y:S01]  /*73e0*/  FADD.FTZ R4, R14.reuse, R65 ;  /* 0x000000410e047221 */ /* 0x040fe20000010000 */
[----:B------:R-:W-:Y:S01]  /*73f0*/  FADD.FTZ R65, R31, R8 ;  /* 0x000000081f417221 */ /* 0x000fe20000010000 */
[----:B------:R-:W-:Y:S02]  /*7400*/  F2FP.F16.F32.PACK_AB R183, R14, R183 ;  /* 0x000000b70eb7723e */ /* 0x000fe400000000ff */
[----:B------:R-:W-:Y:S01]  /*7410*/  FADD.FTZ R61, R177, R4 ;  /* 0x00000004b13d7221 */ /* 0x000fe20000010000 */
[----:B0-----:R-:W-:Y:S01]  /*7420*/  FADD.FTZ R20, R178, R65 ;  /* 0x00000041b2147221 */ /* 0x001fe20000010000 */
[-CC-:B------:R-:W-:Y:S01]  /*7430*/  FFMA.FTZ R4, R43, R5.reuse, -R27.reuse ;  /* 0x000000052b047223 */ /* 0x180fe2000001081b */
[----:B------:R-:W-:Y:S01]  /*7440*/  FFMA.FTZ R27, R63, R5, -R27 ;  /* 0x000000053f1b7223 */ /* 0x000fe2000001081b */
[C---:B------:R-:W-:Y:S01]  /*7450*/  FADD.FTZ R8, R24.reuse, R61 ;  /* 0x0000003d18087221 */ /* 0x040fe20000010000 */
[----:B---3--:R-:W-:Y:S01]  /*7460*/  FADD.FTZ R61, R33, R20 ;  /* 0x00000014213d7221 */ /* 0x008fe20000010000 */
[----:B------:R-:W0:Y:S01]  /*7470*/  MUFU.EX2 R166, R166 ;  /* 0x000000a600a67308 */ /* 0x000e220000000800 */
[----:B------:R-:W-:Y:S01]  /*7480*/  F2FP.F16.F32.PACK_AB R177, R24, R177 ;  /* 0x000000b118b1723e */ /* 0x000fe200000000ff */
[----:B------:R-:W-:Y:S01]  /*7490*/  FADD.FTZ R45, R179, R8 ;  /* 0x00000008b32d7221 */ /* 0x000fe20000010000 */
[----:B----4-:R-:W-:Y:S01]  /*74a0*/  FADD.FTZ R20, R172, R61 ;  /* 0x0000003dac147221 */ /* 0x010fe20000010000 */
[----:B------:R-:W-:-:S02]  /*74b0*/  F2FP.F16.F32.PACK_AB R178, R33, R178 ;  /* 0x000000b221b2723e */ /* 0x000fc400000000ff */
[C---:B------:R-:W-:Y:S01]  /*74c0*/  FADD.FTZ R8, R26.reuse, R45 ;  /* 0x0000002d1a087221 */ /* 0x040fe20000010000 */
[----:B-----5:R-:W-:Y:S01]  /*74d0*/  FADD.FTZ R65, R35, R20 ;  /* 0x0000001423417221 */ /* 0x020fe20000010000 */
[----:B------:R2:W-:Y:S01]  /*74e0*/  MUFU.EX2 R45, R4 ;  /* 0x00000004002d7308 */ /* 0x0005e20000000800 */
[----:B------:R-:W-:Y:S01]  /*74f0*/  F2FP.F16.F32.PACK_AB R179, R26, R179 ;  /* 0x000000b31ab3723e */ /* 0x000fe200000000ff */
[----:B------:R-:W-:Y:S01]  /*7500*/  FADD.FTZ R61, R173, R8 ;  /* 0x00000008ad3d7221 */ /* 0x000fe20000010000 */
[----:B------:R-:W-:Y:S01]  /*7510*/  FADD.FTZ R20, R174, R65 ;  /* 0x00000041ae147221 */ /* 0x000fe20000010000 */
[----:B------:R-:W-:Y:S02]  /*7520*/  F2FP.F16.F32.PACK_AB R172, R35, R172 ;  /* 0x000000ac23ac723e */ /* 0x000fe400000000ff */
[C---:B------:R-:W-:Y:S01]  /*7530*/  FADD.FTZ R8, R28.reuse, R61 ;  /* 0x0000003d1c087221 */ /* 0x040fe20000010000 */
[----:B------:R-:W-:Y:S01]  /*7540*/  FADD.FTZ R63, R37, R20 ;  /* 0x00000014253f7221 */ /* 0x000fe20000010000 */
[----:B------:R-:W3:Y:S01]  /*7550*/  MUFU.EX2 R3, R232 ;  /* 0x000000e800037308 */ /* 0x000ee20000000800 */
[----:B------:R-:W-:Y:S01]  /*7560*/  F2FP.F16.F32.PACK_AB R173, R28, R173 ;  /* 0x000000ad1cad723e */ /* 0x000fe200000000ff */
[----:B------:R-:W-:Y:S01]  /*7570*/  FADD.FTZ R61, R175, R8 ;  /* 0x00000008af3d7221 */ /* 0x000fe20000010000 */
[----:B--2---:R-:W-:Y:S01]  /*7580*/  FADD.FTZ R4, R168, R63 ;  /* 0x0000003fa8047221 */ /* 0x004fe20000010000 */
[----:B------:R-:W-:-:S02]  /*7590*/  F2FP.F16.F32.PACK_AB R174, R37, R174 ;  /* 0x000000ae25ae723e */ /* 0x000fc400000000ff */
[C---:B------:R-:W-:Y:S01]  /*75a0*/  FADD.FTZ R8, R30.reuse, R61 ;  /* 0x0000003d1e087221 */ /* 0x040fe20000010000 */
[----:B------:R-:W-:Y:S01]  /*75b0*/  FADD.FTZ R63, R39, R4 ;  /* 0x00000004273f7221 */ /* 0x000fe20000010000 */
[----:B------:R-:W2:Y:S01]  /*75c0*/  MUFU.EX2 R160, R160 ;  /* 0x000000a000a07308 */ /* 0x000ea20000000800 */
[----:B------:R-:W-:Y:S01]  /*75d0*/  F2FP.F16.F32.PACK_AB R175, R30, R175 ;  /* 0x000000af1eaf723e */ /* 0x000fe200000000ff */
[----:B------:R-:W-:Y:S01]  /*75e0*/  FADD.FTZ R61, R169, R8 ;  /* 0x00000008a93d7221 */ /* 0x000fe20000010000 */
[----:B------:R-:W-:Y:S01]  /*75f0*/  FADD.FTZ R8, R170, R63 ;  /* 0x0000003faa087221 */ /* 0x000fe20000010000 */
[----:B------:R-:W-:Y:S02]  /*7600*/  F2FP.F16.F32.PACK_AB R168, R39, R168 ;  /* 0x000000a827a8723e */ /* 0x000fe400000000ff */
[C---:B------:R-:W-:Y:S01]  /*7610*/  FADD.FTZ R4, R46.reuse, R61 ;  /* 0x0000003d2e047221 */ /* 0x040fe20000010000 */
[----:B------:R-:W-:Y:S01]  /*7620*/  FADD.FTZ R31, R41, R8 ;  /* 0x00000008291f7221 */ /* 0x000fe20000010000 */
[----:B------:R-:W4:Y:S01]  /*7630*/  MUFU.EX2 R43, R234 ;  /* 0x000000ea002b7308 */ /* 0x000f220000000800 */
[----:B------:R-:W-:Y:S01]  /*7640*/  F2FP.F16.F32.PACK_AB R169, R46, R169 ;  /* 0x000000a92ea9723e */ /* 0x000fe200000000ff */
[----:B------:R-:W-:Y:S01]  /*7650*/  FADD.FTZ R29, R171, R4 ;  /* 0x00000004ab1d7221 */ /* 0x000fe20000010000 */
[----:B-1----:R-:W-:Y:S01]  /*7660*/  FADD.FTZ R8, R164, R31 ;  /* 0x0000001fa4087221 */ /* 0x002fe20000010000 */
[----:B------:R-:W-:-:S02]  /*7670*/  F2FP.F16.F32.PACK_AB R164, R7, R164 ;  /* 0x000000a407a4723e */ /* 0x000fc400000000ff */
[----:B------:R-:W-:Y:S01]  /*7680*/  FADD.FTZ R4, R52, R29 ;  /* 0x0000001d34047221 */ /* 0x000fe20000010000 */
[----:B------:R-:W-:Y:S01]  /*7690*/  FADD.FTZ R31, R7, R8 ;  /* 0x00000008071f7221 */ /* 0x000fe20000010000 */
[----:B------:R-:W1:Y:S01]  /*76a0*/  MUFU.EX2 R162, R162 ;  /* 0x000000a200a27308 */ /* 0x000e620000000800 */
[----:B------:R-:W-:Y:S01]  /*76b0*/  F2FP.F16.F32.PACK_AB R170, R41, R170 ;  /* 0x000000aa29aa723e */ /* 0x000fe200000000ff */
[----:B------:R-:W-:Y:S01]  /*76c0*/  FADD.FTZ R29, R165, R4 ;  /* 0x00000004a51d7221 */ /* 0x000fe20000010000 */
[----:B0-----:R-:W-:Y:S01]  /*76d0*/  FADD.FTZ R8, R166, R31 ;  /* 0x0000001fa6087221 */ /* 0x001fe20000010000 */
[C---:B---3--:R-:W-:Y:S02]  /*76e0*/  F2FP.F16.F32.PACK_AB R166, R3.reuse, R166 ;  /* 0x000000a603a6723e */ /* 0x048fe400000000ff */
[----:B------:R-:W-:Y:S01]  /*76f0*/  FADD.FTZ R4, R54, R29 ;  /* 0x0000001d36047221 */ /* 0x000fe20000010000 */
[----:B------:R-:W-:Y:S01]  /*7700*/  FADD.FTZ R31, R3, R8 ;  /* 0x00000008031f7221 */ /* 0x000fe20000010000 */
[----:B------:R-:W0:Y:S01]  /*7710*/  MUFU.EX2 R156, R156 ;  /* 0x0000009c009c7308 */ /* 0x000e220000000800 */
[----:B------:R-:W-:Y:S01]  /*7720*/  F2FP.F16.F32.PACK_AB R171, R52, R171 ;  /* 0x000000ab34ab723e */ /* 0x000fe200000000ff */
[----:B------:R-:W-:Y:S01]  /*7730*/  FADD.FTZ R29, R167, R4 ;  /* 0x00000004a71d7221 */ /* 0x000fe20000010000 */
[----:B--2---:R-:W-:Y:S01]  /*7740*/  FADD.FTZ R8, R160, R31 ;  /* 0x0000001fa0087221 */ /* 0x004fe20000010000 */
[----:B------:R-:W-:-:S02]  /*7750*/  F2FP.F16.F32.PACK_AB R165, R54, R165 ;  /* 0x000000a536a5723e */ /* 0x000fc400000000ff */
[C---:B------:R-:W-:Y:S01]  /*7760*/  FADD.FTZ R4, R56.reuse, R29 ;  /* 0x0000001d38047221 */ /* 0x040fe20000010000 */
[----:B----4-:R-:W-:Y:S01]  /*7770*/  FADD.FTZ R31, R43, R8 ;  /* 0x000000082b1f7221 */ /* 0x010fe20000010000 */
[----:B------:R-:W2:Y:S01]  /*7780*/  MUFU.EX2 R25, R47 ;  /* 0x0000002f00197308 */ /* 0x000ea20000000800 */
[----:B------:R-:W-:Y:S01]  /*7790*/  F2FP.F16.F32.PACK_AB R167, R56, R167 ;  /* 0x000000a738a7723e */ /* 0x000fe200000000ff */
[----:B------:R-:W-:Y:S01]  /*77a0*/  FADD.FTZ R29, R161, R4 ;  /* 0x00000004a11d7221 */ /* 0x000fe20000010000 */
[----:B-1----:R-:W-:Y:S01]  /*77b0*/  FADD.FTZ R8, R162, R31 ;  /* 0x0000001fa2087221 */ /* 0x002fe20000010000 */
[----:B------:R-:W-:Y:S02]  /*77c0*/  F2FP.F16.F32.PACK_AB R160, R43, R160 ;  /* 0x000000a02ba0723e */ /* 0x000fe400000000ff */
[C---:B------:R-:W-:Y:S01]  /*77d0*/  FADD.FTZ R4, R62.reuse, R29 ;  /* 0x0000001d3e047221 */ /* 0x040fe20000010000 */
[----:B------:R-:W-:Y:S01]  /*77e0*/  FADD.FTZ R3, R45, R8 ;  /* 0x000000082d037221 */ /* 0x000fe20000010000 */
[----:B------:R-:W1:Y:S01]  /*77f0*/  MUFU.EX2 R49, R49 ;  /* 0x0000003100317308 */ /* 0x000e620000000800 */
[----:B------:R-:W-:Y:S01]  /*7800*/  F2FP.F16.F32.PACK_AB R161, R62, R161 ;  /* 0x000000a13ea1723e */ /* 0x000fe200000000ff */
[----:B------:R-:W-:Y:S01]  /*7810*/  FADD.FTZ R7, R163, R4 ;  /* 0x00000004a3077221 */ /* 0x000fe20000010000 */
[----:B0-----:R-:W-:Y:S01]  /*7820*/  FADD.FTZ R8, R156, R3 ;  /* 0x000000039c087221 */ /* 0x001fe20000010000 */
[----:B------:R-:W-:-:S02]  /*7830*/  F2FP.F16.F32.PACK_AB R162, R45, R162 ;  /* 0x000000a22da2723e */ /* 0x000fc400000000ff */
[C---:B------:R-:W-:Y:S01]  /*7840*/  FADD.FTZ R4, R58.reuse, R7 ;  /* 0x000000073a047221 */ /* 0x040fe20000010000 */
[----:B------:R-:W-:Y:S01]  /*7850*/  F2FP.F16.F32.PACK_AB R163, R58, R163 ;  /* 0x000000a33aa3723e */ /* 0x000fe200000000ff */
[----:B------:R-:W0:Y:S01]  /*7860*/  MUFU.EX2 R13, R13 ;  /* 0x0000000d000d7308 */ /* 0x000e220000000800 */
[----:B--2---:R-:W-:Y:S01]  /*7870*/  FADD.FTZ R8, R25, R8 ;  /* 0x0000000819087221 */ /* 0x004fe20000010000 */
[----:B------:R-:W-:Y:S01]  /*7880*/  FADD.FTZ R3, R11, R4 ;  /* 0x000000040b037221 */ /* 0x000fe20000010000 */
[----:B------:R-:W-:Y:S01]  /*7890*/  F2FP.F16.F32.PACK_AB R156, R25, R156 ;  /* 0x0000009c199c723e */ /* 0x000fe200000000ff */
[----:B------:R-:W-:Y:S02]  /*78a0*/  IMAD.MOV.U32 R7, RZ, RZ, R6 ;  /* 0x000000ffff077224 */ /* 0x000fe400078e0006 */
[----:B------:R-:W-:Y:S02]  /*78b0*/  FADD.FTZ R4, R66, R3 ;  /* 0x0000000342047221 */ /* 0x000fe40000010000 */
[----:B------:R-:W2:Y:S01]  /*78c0*/  MUFU.EX2 R51, R51 ;  /* 0x0000003300337308 */ /* 0x000ea20000000800 */
[----:B-1----:R-:W-:-:S07]  /*78d0*/  FADD.FTZ R8, R49, R8 ;  /* 0x0000000831087221 */ /* 0x002fce0000010000 */
        /* <DEDUP_REMOVED lines=21> */
[----:B-1----:R-:W-:Y:S01]  /*7a30*/  FADD.FTZ R3, R21, R4 ;  /* 0x0000000415037221 */ /* 0x002fe20000010000 */
[C---:B0-----:R-:W-:Y:S01]  /*7a40*/  FADD.FTZ R4, R27.reuse, R8 ;  /* 0x000000081b047221 */ /* 0x041fe20000010000 */
[----:B------:R-:W-:Y:S01]  /*7a50*/  F2FP.F16.F32.PACK_AB R154, R27, R59 ;  /* 0x0000003b1b9a723e */ /* 0x000fe200000000ff */
[----:B------:R-:W-:Y:S02]  /*7a60*/  IMAD.MOV.U32 R8, RZ, RZ, R12 ;  /* 0x000000ffff087224 */ /* 0x000fe400078e000c */
[C---:B--2---:R-:W-:Y:S01]  /*7a70*/  FADD.FTZ R3, R14.reuse, R3 ;  /* 0x000000030e037221 */ /* 0x044fe20000010000 */
[----:B------:R-:W-:Y:S01]  /*7a80*/  F2FP.F16.F32.PACK_AB R155, R14, R21 ;  /* 0x000000150e9b723e */ /* 0x000fe200000000ff */
[----:B------:R-:W-:Y:S06]  /*7a90*/  @P3 BRA `(.L_x_2231) ;  /* 0xffffffcc00a43947 */ /* 0x000fec000383ffff */
.L_x_2222:
[----:B------:R-:W-:-:S13]  /*7aa0*/  ISETP.GE.AND P2, PT, R10, R22, PT ;  /* 0x000000160a00720c */ /* 0x000fda0003f46270 */
[----:B------:R-:W-:Y:S05]  /*7ab0*/  @!P2 BRA `(.L_x_2232) ;  /* 0x000000280028a947 */ /* 0x000fea0003800000 */
[----:B------:R-:W-:Y:S01]  /*7ac0*/  IMAD.MOV.U32 R7, RZ, RZ, R6 ;  /* 0x000000ffff077224 */ /* 0x000fe200078e0006 */
[----:B------:R-:W-:Y:S01]  /*7ad0*/  UMOV UR60, UR38 ;  /* 0x00000026003c7c82 */ /* 0x000fe20008000000 */
[----:B------:R-:W-:Y:S01]  /*7ae0*/  IMAD.MOV.U32 R9, RZ, RZ, R12 ;  /* 0x000000ffff097224 */ /* 0x000fe200078e000c */
[----:B------:R-:W-:Y:S01]  /*7af0*/  UMOV UR59, UR36 ;  /* 0x00000024003b7c82 */ /* 0x000fe20008000000 */
[----:B------:R-:W-:-:S05]  /*7b00*/  ULDC UR58, c[0x0][0x9d8] ;  /* 0x00027600003a7ab9 */ /* 0x000fca0000000800 */
.L_x_2241:
[----:B------:R-:W-:-:S04]  /*7b10*/  UIADD3 UR36, UR59, 0x1, URZ ;  /* 0x000000013b247890 */ /* 0x000fc8000fffe03f */
[----:B------:R-:W-:-:S04]  /*7b20*/  UISETP.NE.AND UP0, UPT, UR36, 0x2, UPT ;  /* 0x000000022400788c */ /* 0x000fc8000bf05270 */
[----:B------:R-:W-:Y:S02]  /*7b30*/  USEL UR38, URZ, 0x1, UP0 ;  /* 0x000000013f267887 */ /* 0x000fe40008000000 */
[----:B------:R-:W-:Y:S02]  /*7b40*/  USEL UR36, UR36, URZ, UP0 ;  /* 0x0000003f24247287 */ /* 0x000fe40008000000 */
[----:B------:R-:W-:Y:S01]  /*7b50*/  ULOP3.LUT UR38, UR60, UR38, URZ, 0x3c, !UPT ;  /* 0x000000263c267292 */ /* 0x000fe2000f8e3c3f */
[----:B------:R-:W-:Y:S11]  /*7b60*/  @!P0 BRA `(.L_x_2233) ;  /* 0x0000000000048947 */ /* 0x000ff60003800000 */
[----:B------:R-:W-:Y:S01]  /*7b70*/  BPT.TRAP 0x1 ;  /* 0x000000040000795c */ /* 0x000fe20000300000 */
.L_x_2233:
[----:B------:R-:W-:Y:S01]  /*7b80*/  ULEA UR6, UR36, UR37, 0x3 ;  /* 0x0000002524067291 */ /* 0x000fe2000f8e183f */
[----:B------:R-:W-:-:S05]  /*7b90*/  IMAD.U32 R5, RZ, RZ, UR38 ;  /* 0x00000026ff057e24 */ /* 0x000fca000f8e00ff */
[----:B------:R-:W-:-:S04]  /*7ba0*/  SHF.L.U32 R5, R5, 0x1f, RZ ;  /* 0x0000001f05057819 */ /* 0x000fc800000006ff */
[----:B------:R0:W1:Y:S01]  /*7bb0*/  SYNCS.PHASECHK.TRANS64.TRYWAIT P2, [UR6+0x34830], R5 ;  /* 0x03483005ff0075a7 */ /* 0x0000620008040146 */
[----:B------:R-:W-:Y:S05]  /*7bc0*/  @!P0 BRA `(.L_x_2234) ;  /* 0x0000000000048947 */ /* 0x000fea0003800000 */
[----:B------:R-:W-:Y:S01]  /*7bd0*/  BPT.TRAP 0x1 ;  /* 0x000000040000795c */ /* 0x000fe20000300000 */
.L_x_2234:
[----:B-1----:R-:W-:Y:S05]  /*7be0*/  @P2 BRA `(.L_x_2235) ;  /* 0x0000000000082947 */ /* 0x002fea0003800000 */
[----:B------:R-:W1:Y:S02]  /*7bf0*/  SYNCS.PHASECHK.TRANS64.TRYWAIT P2, [UR6+0x34830], R5 ;  /* 0x03483005ff0075a7 */ /* 0x000e640008040146 */
[----:B-1----:R-:W-:Y:S05]  /*7c00*/  @!P2 BRA `(.L_x_2236) ;  /* 0x000000d40020a947 */ /* 0x002fea0003800000 */
.L_x_2235:
        /* <DEDUP_REMOVED lines=126> */
.L_x_2237:
[----:B------:R-:W-:Y:S01]  /*83f0*/  ULEA UR7, UR59, UR37, 0x3 ;  /* 0x000000253b077291 */ /* 0x000fe2000f8e183f */
[----:B------:R-:W-:-:S05]  /*8400*/  IMAD.U32 R0, RZ, RZ, UR60 ;  /* 0x0000003cff007e24 */ /* 0x000fca000f8e00ff */
[----:B------:R-:W-:-:S04]  /*8410*/  SHF.L.U32 R0, R0, 0x1f, RZ ;  /* 0x0000001f00007819 */ /* 0x000fc800000006ff */
[----:B------:R2:W3:Y:S01]  /*8420*/  SYNCS.PHASECHK.TRANS64.TRYWAIT P2, [UR7+0x34850], R0 ;  /* 0x03485000ff0075a7 */ /* 0x0004e20008040147 */
[----:B------:R-:W-:Y:S05]  /*8430*/  @!P0 BRA `(.L_x_2238) ;  /* 0x0000000000048947 */ /* 0x000fea0003800000 */
[----:B------:R-:W-:Y:S01]  /*8440*/  BPT.TRAP 0x1 ;  /* 0x000000040000795c */ /* 0x000fe20000300000 */
.L_x_2238:
[----:B---3--:R-:W-:Y:S05]  /*8450*/  @P2 BRA `(.L_x_2239) ;  /* 0x0000000000082947 */ /* 0x008fea0003800000 */
[----:B------:R-:W3:Y:S02]  /*8460*/  SYNCS.PHASECHK.TRANS64.TRYWAIT P2, [UR7+0x34850], R0 ;  /* 0x03485000ff0075a7 */ /* 0x000ee40008040147 */
[----:B---3--:R-:W-:Y:S05]  /*8470*/  @!P2 BRA `(.L_x_2240) ;  /* 0x000000cc001ca947 */ /* 0x008fea0003800000 */
.L_x_2239:
        /* <DEDUP_REMOVED lines=27> */
[----:B------:R-:W2:Y:S01]  /*8630*/  MUFU.TANH R16, R16 ;  /* 0x0000001000107308 */ /* 0x000ea20000002400 */
[----:B------:R-:W-:Y:S01]  /*8640*/  UMOV UR11, 0x40000040 ;  /* 0x40000040000b7882 */ /* 0x000fe20000000000 */
[----:B0-----:R-:W-:Y:S01]  /*8650*/  FMNMX.FTZ R5, R0, R9, !PT ;  /* 0x0000000900057209 */ /* 0x001fe20007810000 */
[----:B------:R-:W-:Y:S01]  /*8660*/  FMUL.FTZ R17, R56, UR58 ;  /* 0x0000003a38117c20 */ /* 0x000fe20008410000 */
[----:B------:R-:W-:Y:S01]  /*8670*/  FMUL.FTZ R21, R57, UR58 ;  /* 0x0000003a39157c20 */ /* 0x000fe20008410000 */
[----:B------:R-:W-:Y:S01]  /*8680*/  FMUL.FTZ R25, R60, UR58 ;  /* 0x0000003a3c197c20 */ /* 0x000fe20008410000 */
[----:B------:R-:W-:Y:S01]  /*8690*/  FMUL.FTZ R14, R27, UR58 ;  /* 0x0000003a1b0e7c20 */ /* 0x000fe20008410000 */
[----:B-1----:R-:W-:Y:S01]  /*86a0*/  FMNMX.FTZ R5, R6, R5, !PT ;  /* 0x0000000506057209 */ /* 0x002fe20007810000 */
        /* <DEDUP_REMOVED lines=9> */
[----:B--2---:R-:W-:Y:S01]  /*8740*/  FMNMX.FTZ R5, R16, R5, !PT ;  /* 0x0000000510057209 */ /* 0x004fe20007810000 */
[----:B------:R-:W-:Y:S01]  /*8750*/  FMUL.FTZ R29, R77, UR58 ;  /* 0x0000003a4d1d7c20 */ /* 0x000fe20008410000 */
[----:B------:R-:W-:Y:S01]  /*8760*/  FMUL.FTZ R80, R80, UR58 ;  /* 0x0000003a50507c20 */ /* 0x000fe20008410000 */
[----:B------:R-:W-:Y:S01]  /*8770*/  FMUL.FTZ R24, R31, UR58 ;  /* 0x0000003a1f187c20 */ /* 0x000fe20008410000 */
[----:B------:R-:W-:Y:S01]  /*8780*/  FMUL.FTZ R31, R81, UR58 ;  /* 0x0000003a511f7c20 */ /* 0x000fe20008410000 */
[----:B------:R-:W-:Y:S01]  /*8790*/  FMUL.FTZ R33, R84, UR58 ;  /* 0x0000003a54217c20 */ /* 0x000fe20008410000 */
[----:B------:R-:W-:Y:S01]  /*87a0*/  FMUL.FTZ R28, R34, UR58 ;  /* 0x0000003a221c7c20 */ /* 0x000fe20008410000 */
[----:B------:R-:W2:Y:S01]  /*87b0*/  MUFU.TANH R32, R32 ;  /* 0x0000002000207308 */ /* 0x000ea20000002400 */
        /* <DEDUP_REMOVED lines=18> */
[----:B------:R-:W-:Y:S01]  /*88e0*/  FMUL.FTZ R78, R78, UR58 ;  /* 0x0000003a4e4e7c20 */ /* 0x000fe20008410000 */
[----:B------:R-:W-:Y:S01]  /*88f0*/  FMUL.FTZ R82, R82, UR58 ;  /* 0x0000003a52527c20 */ /* 0x000fe20008410000 */
[----:B------:R-:W-:Y:S01]  /*8900*/  FMUL.FTZ R41, R83, UR58 ;  /* 0x0000003a53297c20 */ /* 0x000fe20008410000 */
[----:B------:R-:W-:Y:S01]  /*8910*/  FMUL.FTZ R86, R86, UR58 ;  /* 0x0000003a56567c20 */ /* 0x000fe20008410000 */
[----:B------:R-:W-:Y:S01]  /*8920*/  FMUL.FTZ R43, R87, UR58 ;  /* 0x0000003a572b7c20 */ /* 0x000fe20008410000 */
[----:B------:R-:W-:Y:S01]  /*8930*/  MUFU.TANH R44, R44 ;  /* 0x0000002c002c7308 */ /* 0x000fe20000002400 */
[C---:B------:R-:W-:Y:S01]  /*8940*/  ISETP.GT.AND P2, PT, R10.reuse, R22, PT ;  /* 0x000000160a00720c */ /* 0x040fe20003f44270 */
[----:B------:R-:W-:Y:S01]  /*8950*/  UMOV UR60, UR38 ;  /* 0x00000026003c7c82 */ /* 0x000fe20008000000 */
[----:B------:R-:W-:Y:S01]  /*8960*/  UMOV UR59, UR36 ;  /* 0x00000024003b7c82 */ /* 0x000fe20008000000 */
[----:B------:R-:W-:-:S04]  /*8970*/  VIADD R10, R10, 0xffffffff ;  /* 0xffffffff0a0a7836 */ /* 0x000fc80000000000 */
        /* <DEDUP_REMOVED lines=17> */
[----:B------:R-:W-:Y:S01]  /*8a90*/  FMUL.FTZ R38, R39, UR58 ;  /* 0x0000003a27267c20 */ /* 0x000fe20008410000 */
[----:B------:R-:W-:Y:S01]  /*8aa0*/  HGMMA.64x128x16.F32 R88, R176, gdesc[UR8].tnspB, R88, gsb0 ;  /* 0x41e00008b0587df0 */ /* 0x000fe20008000858 */
[----:B------:R-:W-:Y:S01]  /*8ab0*/  UIADD3 UR10, UR6, 0x100, URZ ;  /* 0x00000100060a7890 */ /* 0x000fe2000fffe03f */
[----:B------:R-:W-:Y:S01]  /*8ac0*/  FMUL.FTZ R37, R75, UR58 ;  /* 0x0000003a4b257c20 */ /* 0x000fe20008410000 */
[----:B------:R-:W-:Y:S01]  /*8ad0*/  UMOV UR11, 0x40000040 ;  /* 0x40000040000b7882 */ /* 0x000fe20000000000 */
[----:B------:R-:W-:Y:S01]  /*8ae0*/  FMUL.FTZ R39, R79, UR58 ;  /* 0x0000003a4f277c20 */ /* 0x000fe20008410000 */
[----:B------:R-:W0:Y:S08]  /*8af0*/  MUFU.TANH R180, R180 ;  /* 0x000000b400b47308 */ /* 0x000e300000002400 */
[----:B------:R-:W1:Y:S08]  /*8b00*/  MUFU.TANH R182, R182 ;  /* 0x000000b600b67308 */ /* 0x000e700000002400 */
[----:B------:R-:W-:Y:S01]  /*8b10*/  MUFU.TANH R76, R76 ;  /* 0x0000004c004c7308 */ /* 0x000fe20000002400 */
[----:B0-----:R-:W-:-:S07]  /*8b20*/  FMNMX.FTZ R5, R180, R5, !PT ;  /* 0x00000005b4057209 */ /* 0x001fce0007810000 */
[----:B------:R-:W-:Y:S01]  /*8b30*/  MUFU.TANH R29, R29 ;  /* 0x0000001d001d7308 */ /* 0x000fe20000002400 */
[----:B-1----:R-:W-:-:S04]  /*8b40*/  FMNMX.FTZ R5, R182, R5, !PT ;  /* 0x00000005b6057209 */ /* 0x002fc80007810000 */
[----:B------:R-:W-:-:S03]  /*8b50*/  FMNMX.FTZ R5, R232, R5, !PT ;  /* 0x00000005e8057209 */ /* 0x000fc60007810000 */
[----:B------:R-:W-:Y:S01]  /*8b60*/  MUFU.TANH R80, R80 ;  /* 0x0000005000507308 */ /* 0x000fe20000002400 */
[----:B------:R-:W-:-:S04]  /*8b70*/  FMNMX.FTZ R5, R234, R5, !PT ;  /* 0x00000005ea057209 */ /* 0x000fc80007810000 */
[----:B------:R-:W-:-:S03]  /*8b80*/  FMNMX.FTZ R5, R44, R5, !PT ;  /* 0x000000052c057209 */ /* 0x000fc60007810000 */
[----:B------:R-:W-:Y:S01]  /*8b90*/  MUFU.TANH R31, R31 ;  /* 0x0000001f001f7308 */ /* 0x000fe20000002400 */
[----:B------:R-:W-:-:S07]  /*8ba0*/  FMNMX.FTZ R5, R236, R5, !PT ;  /* 0x00000005ec057209 */ /* 0x000fce0007810000 */
[----:B------:R-:W-:Y:S08]  /*8bb0*/  MUFU.TANH R33, R33 ;  /* 0x0000002100217308 */ /* 0x000ff00000002400 */
[----:B------:R-:W0:Y:S08]  /*8bc0*/  MUFU.TANH R8, R8 ;  /* 0x0000000800087308 */ /* 0x000e300000002400 */
[----:B------:R-:W-:Y:S08]  /*8bd0*/  MUFU.TANH R35, R35 ;  /* 0x0000002300237308 */ /* 0x000ff00000002400 */
[----:B------:R-:W1:Y:S08]  /*8be0*/  MUFU.TANH R14, R14 ;  /* 0x0000000e000e7308 */ /* 0x000e700000002400 */
[----:B------:R-:W2:Y:S08]  /*8bf0*/  MUFU.TANH R20, R20 ;  /* 0x0000001400147308 */ /* 0x000eb00000002400 */
[----:B------:R-:W3:Y:S08]  /*8c00*/  MUFU.TANH R24, R24 ;  /* 0x0000001800187308 */ /* 0x000ef00000002400 */
[----:B------:R-:W4:Y:S08]  /*8c10*/  MUFU.TANH R28, R28 ;  /* 0x0000001c001c7308 */ /* 0x000f300000002400 */
[----:B------:R-:W5:Y:S08]  /*8c20*/  MUFU.TANH R34, R34 ;  /* 0x0000002200227308 */ /* 0x000f700000002400 */
[----:B------:R-:W5:Y:S08]  /*8c30*/  MUFU.TANH R36, R36 ;  /* 0x0000002400247308 */ /* 0x000f700000002400 */
[----:B------:R-:W-:Y:S08]  /*8c40*/  MUFU.TANH R38, R38 ;  /* 0x0000002600267308 */ /* 0x000ff00000002400 */
[----:B------:R-:W-:Y:S08]  /*8c50*/  MUFU.TANH R40, R40 ;  /* 0x0000002800287308 */ /* 0x000ff00000002400 */
[----:B------:R-:W-:Y:S01]  /*8c60*/  MUFU.TANH R42, R42 ;  /* 0x0000002a002a7308 */ /* 0x000fe20000002400 */
[----:B------:R-:W-:-:S02]  /*8c70*/  WARPGROUP.DEPBAR.LE gsb0, 0x0 ;  /* 0x00008000000079c5 */ /* 0x000fc40000010000 */
[----:B------:R-:W-:Y:S01]  /*8c80*/  WARPGROUP.ARRIVE ;  /* 0x00000000000079c5 */ /* 0x000fe20000000000 */
[----:B------:R-:W-:Y:S01]  /*8c90*/  FMUL.FTZ R178, R48, UR58 ;  /* 0x0000003a30b27c20 */ /* 0x000fe20008410000 */
[----:B------:R-:W-:Y:S01]  /*8ca0*/  FMUL.FTZ R176, R47, UR58 ;  /* 0x0000003a2fb07c20 */ /* 0x000fe20008410000 */
[----:B0-----:R-:W-:Y:S01]  /*8cb0*/  FMNMX.FTZ R47, R8, R7, !PT ;  /* 0x00000007082f7209 */ /* 0x001fe20007810000 */
[----:B------:R-:W-:Y:S01]  /*8cc0*/  FMUL.FTZ R48, R50, UR58 ;  /* 0x0000003a32307c20 */ /* 0x000fe20008410000 */
[----:B------:R-:W-:Y:S01]  /*8cd0*/  MUFU.TANH R46, R46 ;  /* 0x0000002e002e7308 */ /* 0x000fe20000002400 */
[----:B------:R-:W-:Y:S01]  /*8ce0*/  HGMMA.64x128x16.F32 R88, R172, gdesc[UR8].tnspB, R88, gsb0 ;  /* 0x41e00008ac587df0 */ /* 0x000fe20008000858 */
[----:B------:R-:W-:Y:S01]  /*8cf0*/  UIADD3 UR10, UR6, 0x180, URZ ;  /* 0x00000180060a7890 */ /* 0x000fe2000fffe03f */
[----:B-1----:R-:W-:Y:S01]  /*8d00*/  FMNMX.FTZ R47, R14, R47, !PT ;  /* 0x0000002f0e2f7209 */ /* 0x002fe20007810000 */
[----:B------:R-:W-:Y:S01]  /*8d10*/  UMOV UR11, 0x40000040 ;  /* 0x40000040000b7882 */ /* 0x000fe20000000000 */
[----:B------:R-:W-:-:S02]  /*8d20*/  FMUL.FTZ R50, R51, UR58 ;  /* 0x0000003a33327c20 */ /* 0x000fc40008410000 */
[----:B--2---:R-:W-:Y:S01]  /*8d30*/  FMNMX.FTZ R47, R20, R47, !PT ;  /* 0x0000002f142f7209 */ /* 0x004fe20007810000 */
[----:B------:R-:W0:Y:S03]  /*8d40*/  MUFU.TANH R178, R178 ;  /* 0x000000b200b27308 */ /* 0x000e260000002400 */
[----:B---3--:R-:W-:-:S04]  /*8d50*/  FMNMX.FTZ R47, R24, R47, !PT ;  /* 0x0000002f182f7209 */ /* 0x008fc80007810000 */
[----:B----4-:R-:W-:Y:S01]  /*8d60*/  FMNMX.FTZ R49, R28, R47, !PT ;  /* 0x0000002f1c317209 */ /* 0x010fe20007810000 */
[----:B------:R-:W1:Y:S03]  /*8d70*/  MUFU.TANH R176, R176 ;  /* 0x000000b000b07308 */ /* 0x000e660000002400 */
[----:B-----5:R-:W-:-:S04]  /*8d80*/  FMNMX.FTZ R49, R34, R49, !PT ;  /* 0x0000003122317209 */ /* 0x020fc80007810000 */
[----:B------:R-:W-:Y:S01]  /*8d90*/  FMNMX.FTZ R49, R36, R49, !PT ;  /* 0x0000003124317209 */ /* 0x000fe20007810000 */
[----:B------:R-:W2:Y:S01]  /*8da0*/  MUFU.TANH R48, R48 ;  /* 0x0000003000307308 */ /* 0x000ea20000002400 */
[----:B0-----:R-:W-:Y:S02]  /*8db0*/  FMNMX.FTZ R2, R178, R5, !PT ;  /* 0x00000005b2027209 */ /* 0x001fe40007810000 */
[----:B------:R-:W-:Y:S02]  /*8dc0*/  FMNMX.FTZ R49, R38, R49, !PT ;  /* 0x0000003126317209 */ /* 0x000fe40007810000 */
[----:B------:R-:W-:Y:S02]  /*8dd0*/  FMNMX.FTZ R2, R11, R2, !PT ;  /* 0x000000020b027209 */ /* 0x000fe40007810000 */
[----:B------:R-:W-:Y:S01]  /*8de0*/  FMNMX.FTZ R49, R40, R49, !PT ;  /* 0x0000003128317209 */ /* 0x000fe20007810000 */
[----:B------:R-:W0:Y:S01]  /*8df0*/  MUFU.TANH R50, R50 ;  /* 0x0000003200327308 */ /* 0x000e220000002400 */
[----:B------:R-:W-:-:S02]  /*8e00*/  FMNMX.FTZ R2, R13, R2, !PT ;  /* 0x000000020d027209 */ /* 0x000fc40007810000 */
[----:B------:R-:W-:Y:S02]  /*8e10*/  FMNMX.FTZ R49, R42, R49, !PT ;  /* 0x000000312a317209 */ /* 0x000fe40007810000 */
[----:B------:R-:W-:Y:S02]  /*8e20*/  FMNMX.FTZ R2, R15, R2, !PT ;  /* 0x000000020f027209 */ /* 0x000fe40007810000 */
[----:B------:R-:W-:Y:S01]  /*8e30*/  FMNMX.FTZ R51, R46, R49, !PT ;  /* 0x000000312e337209 */ /* 0x000fe20007810000 */
[----:B------:R-:W3:Y:S01]  /*8e40*/  MUFU.TANH R52, R52 ;  /* 0x0000003400347308 */ /* 0x000ee20000002400 */
[----:B------:R-:W-:Y:S02]  /*8e50*/  FMNMX.FTZ R2, R17, R2, !PT ;  /* 0x0000000211027209 */ /* 0x000fe40007810000 */
[----:B-1----:R-:W-:Y:S02]  /*8e60*/  FMNMX.FTZ R51, R176, R51, !PT ;  /* 0x00000033b0337209 */ /* 0x002fe40007810000 */
[----:B------:R-:W-:-:S02]  /*8e70*/  FMNMX.FTZ R2, R21, R2, !PT ;  /* 0x0000000215027209 */ /* 0x000fc40007810000 */
[----:B--2---:R-:W-:Y:S01]  /*8e80*/  FMNMX.FTZ R51, R48, R51, !PT ;  /* 0x0000003330337209 */ /* 0x004fe20007810000 */
[----:B------:R-:W1:Y:S01]  /*8e90*/  MUFU.TANH R54, R54 ;  /* 0x0000003600367308 */ /* 0x000e620000002400 */
[----:B------:R-:W-:Y:S02]  /*8ea0*/  FMNMX.FTZ R2, R25, R2, !PT ;  /* 0x0000000219027209 */ /* 0x000fe40007810000 */
[----:B0-----:R-:W-:Y:S02]  /*8eb0*/  FMNMX.FTZ R51, R50, R51, !PT ;  /* 0x0000003332337209 */ /* 0x001fe40007810000 */
[----:B------:R-:W-:-:S03]  /*8ec0*/  FMNMX.FTZ R5, R27, R2, !PT ;  /* 0x000000021b057209 */ /* 0x000fc60007810000 */
[----:B------:R-:W0:Y:S01]  /*8ed0*/  MUFU.TANH R56, R56 ;  /* 0x0000003800387308 */ /* 0x000e220000002400 */
[----:B------:R-:W-:Y:S02]  /*8ee0*/  FMNMX.FTZ R5, R62, R5, !PT ;  /* 0x000000053e057209 */ /* 0x000fe40007810000 */
[----:B---3--:R-:W-:Y:S02]  /*8ef0*/  FMNMX.FTZ R53, R52, R51, !PT ;  /* 0x0000003334357209 */ /* 0x008fe40007810000 */
[----:B------:R-:W-:-:S03]  /*8f00*/  FMNMX.FTZ R5, R64, R5, !PT ;  /* 0x0000000540057209 */ /* 0x000fc60007810000 */
[----:B------:R-:W2:Y:S01]  /*8f10*/  MUFU.TANH R58, R58 ;  /* 0x0000003a003a7308 */ /* 0x000ea20000002400 */
[----:B------:R-:W-:Y:S02]  /*8f20*/  FMNMX.FTZ R5, R68, R5, !PT ;  /* 0x0000000544057209 */ /* 0x000fe40007810000 */
[----:B-1----:R-:W-:-:S05]  /*8f30*/  FMNMX.FTZ R53, R54, R53, !PT ;  /* 0x0000003536357209 */ /* 0x002fca0007810000 */
[----:B------:R-:W-:Y:S01]  /*8f40*/  MUFU.TANH R60, R60 ;  /* 0x0000003c003c7308 */ /* 0x000fe20000002400 */
[----:B0-----:R-:W-:-:S07]  /*8f50*/  FMNMX.FTZ R53, R56, R53, !PT ;  /* 0x0000003538357209 */ /* 0x001fce0007810000 */
[----:B------:R-:W-:Y:S01]  /*8f60*/  MUFU.TANH R84, R84 ;  /* 0x0000005400547308 */ /* 0x000fe20000002400 */
[----:B--2---:R-:W-:-:S07]  /*8f70*/  FMNMX.FTZ R53, R58, R53, !PT ;  /* 0x000000353a357209 */ /* 0x004fce0007810000 */
        /* <DEDUP_REMOVED lines=33> */
[C---:B0-----:R-:W-:Y:S01]  /*9190*/  FMUL.FTZ R59, R12.reuse, R5 ;  /* 0x000000050c3b7220 */ /* 0x041fe20000410000 */
[----:B------:R-:W-:-:S03]  /*91a0*/  FADD.FTZ R2, -R12, R9 ;  /* 0x000000090c027221 */ /* 0x000fc60000010100 */
        /* <DEDUP_REMOVED lines=8> */
[-C--:B------:R-:W-:Y:S01]  /*9230*/  FMUL.FTZ R2, R2, R5.reuse ;  /* 0x0000000502027220 */ /* 0x080fe20000410000 */
[--C-:B------:R-:W-:Y:S01]  /*9240*/  FFMA.FTZ R16, R16, R5, -R59.reuse ;  /* 0x0000000510107223 */ /* 0x100fe2000001083b */
[----:B------:R-:W-:Y:S01]  /*9250*/  FMNMX.FTZ R13, R66, R11, !PT ;  /* 0x0000000b420d7209 */ /* 0x000fe20007810000 */
        /* <DEDUP_REMOVED lines=12> */
[----:B------:R-:W-:Y:S01]  /*9320*/  FMUL.FTZ R168, R67, UR58 ;  /* 0x0000003a43a87c20 */ /* 0x000fe20008410000 */
[----:B------:R-:W-:Y:S01]  /*9330*/  FMUL.FTZ R170, R71, UR58 ;  /* 0x0000003a47aa7c20 */ /* 0x000fe20008410000 */
[-CC-:B0-----:R-:W-:Y:S01]  /*9340*/  FFMA.FTZ R234, R27, R5.reuse, -R59.reuse ;  /* 0x000000051bea7223 */ /* 0x181fe2000001083b */
[----:B------:R-:W-:Y:S01]  /*9350*/  MUFU.EX2 R11, R6 ;  /* 0x00000006000b7308 */ /* 0x000fe20000000800 */
[----:B------:R-:W-:Y:S01]  /*9360*/  FFMA.FTZ R25, R172, R5, -R59 ;  /* 0x00000005ac197223 */ /* 0x000fe2000001083b */
[----:B------:R-:W-:Y:S01]  /*9370*/  HGMMA.64x128x16.F32 R88, R164, gdesc[UR8].tnspB, R88, gsb0 ;  /* 0x41e00008a4587df0 */ /* 0x000fe20008000858 */
[----:B------:R-:W-:Y:S01]  /*9380*/  UIADD3 UR10, UR6, 0x280, URZ ;  /* 0x00000280060a7890 */ /* 0x000fe2000fffe03f */
[----:B------:R-:W-:-:S04]  /*9390*/  UMOV UR11, 0x40000040 ;  /* 0x40000040000b7882 */ /* 0x000fc80000000000 */
[----:B------:R-:W0:Y:S08]  /*93a0*/  MUFU.TANH R168, R168 ;  /* 0x000000a800a87308 */ /* 0x000e300000002400 */
        /* <DEDUP_REMOVED lines=10> */
[----:B------:R-:W-:Y:S01]  /*9450*/  MUFU.EX2 R16, R16 ;  /* 0x0000001000107308 */ /* 0x000fe20000000800 */
[----:B------:R-:W-:Y:S01]  /*9460*/  FMNMX.FTZ R13, R39, R0, !PT ;  /* 0x00000000270d7209 */ /* 0x000fe20007810000 */
[----:B0-----:R-:W-:-:S03]  /*9470*/  FFMA.FTZ R4, R2, R4, R9 ;  /* 0x0000000402047223 */ /* 0x001fc60000010009 */
[----:B------:R-:W-:-:S03]  /*9480*/  FMNMX.FTZ R0, R82, R13, !PT ;  /* 0x0000000d52007209 */ /* 0x000fc60007810000 */
[----:B------:R-:W-:Y:S01]  /*9490*/  MUFU.EX2 R55, R55 ;  /* 0x0000003700377308 */ /* 0x000fe20000000800 */
[----:B------:R-:W-:-:S04]  /*94a0*/  FMNMX.FTZ R13, R41, R0, !PT ;  /* 0x00000000290d7209 */ /* 0x000fc80007810000 */
[----:B------:R-:W-:Y:S01]  /*94b0*/  FMNMX.FTZ R0, R86, R13, !PT ;  /* 0x0000000d56007209 */ /* 0x000fe20007810000 */
[-CC-:B------:R-:W-:Y:S01]  /*94c0*/  FFMA.FTZ R13, R72, R5.reuse, -R59.reuse ;  /* 0x00000005480d7223 */ /* 0x180fe2000001083b */
[----:B------:R-:W-:Y:S01]  /*94d0*/  FFMA.FTZ R72, R35, R5, -R59 ;  /* 0x0000000523487223 */ /* 0x000fe2000001083b */
[----:B------:R-:W-:Y:S01]  /*94e0*/  IMAD.U32 R35, RZ, RZ, UR7 ;  /* 0x00000007ff237e24 */ /* 0x000fe2000f8e00ff */
[----:B------:R-:W-:Y:S01]  /*94f0*/  UMOV UR7, 0x40000040 ;  /* 0x4000004000077882 */ /* 0x000fe20000000000 */
[----:B------:R-:W-:Y:S01]  /*9500*/  FMNMX.FTZ R0, R43, R0, !PT ;  /* 0x000000002b007209 */ /* 0x000fe20007810000 */
[----:B------:R-:W-:Y:S04]  /*9510*/  MUFU.EX2 R57, R57 ;  /* 0x0000003900397308 */ /* 0x000fe80000000800 */
[----:B------:R-:W0:Y:S04]  /*9520*/  SHFL.BFLY PT, R27, R0, 0x2, 0x1f ;  /* 0x0c401f00001b7f89 */ /* 0x000e2800000e0000 */
[----:B------:R1:W-:Y:S08]  /*9530*/  MUFU.EX2 R47, R180 ;  /* 0x000000b4002f7308 */ /* 0x0003f00000000800 */
[----:B------:R-:W-:Y:S01]  /*9540*/  MUFU.EX2 R30, R30 ;  /* 0x0000001e001e7308 */ /* 0x000fe20000000800 */
[----:B-1----:R-:W-:-:S07]  /*9550*/  F2FP.F16.F32.PACK_AB R180, R45, R9 ;  /* 0x000000092db4723e */ /* 0x002fce00000000ff */
        /* <DEDUP_REMOVED lines=22> */
[----:B------:R-:W-:Y:S01]  /*96c0*/  FFMA.FTZ R24, R38, R5, -R7 ;  /* 0x0000000526187223 */ /* 0x000fe20000010807 */
[----:B------:R-:W-:-:S02]  /*96d0*/  WARPGROUP.DEPBAR.LE gsb0, 0x0 ;  /* 0x00008000000079c5 */ /* 0x000fc40000010000 */
[----:B------:R-:W-:Y:S01]  /*96e0*/  WARPGROUP.ARRIVE ;  /* 0x00000000000079c5 */ /* 0x000fe20000000000 */
[----:B------:R-:W0:Y:S01]  /*96f0*/  MUFU.EX2 R181, R181 ;  /* 0x000000b500b57308 */ /* 0x000e220000000800 */
[-CC-:B------:R-:W-:Y:S01]  /*9700*/  FFMA.FTZ R166, R32, R5.reuse, -R59.reuse ;  /* 0x0000000520a67223 */ /* 0x180fe2000001083b */
[-C--:B------:R-:W-:Y:S01]  /*9710*/  FFMA.FTZ R164, R182, R5.reuse, -R59 ;  /* 0x00000005b6a47223 */ /* 0x080fe2000001083b */
[-C--:B------:R-:W-:Y:S01]  /*9720*/  FFMA.FTZ R175, R46, R5.reuse, -R7 ;  /* 0x000000052eaf7223 */ /* 0x080fe20000010807 */
[-C--:B------:R-:W-:Y:S01]  /*9730*/  FFMA.FTZ R32, R232, R5.reuse, -R59 ;  /* 0x00000005e8207223 */ /* 0x080fe2000001083b */
[----:B------:R-:W-:Y:S01]  /*9740*/  HGMMA.64x128x16.F32 R88, R160, gdesc[UR8].tnspB, R88, gsb0 ;  /* 0x41e00008a0587df0 */ /* 0x000fe20008000858 */
[----:B------:R-:W-:Y:S01]  /*9750*/  UIADD3 UR10, UR6, 0x300, URZ ;  /* 0x00000300060a7890 */ /* 0x000fe2000fffe03f */
[-CC-:B------:R-:W-:Y:S01]  /*9760*/  FFMA.FTZ R173, R40, R5.reuse, -R7.reuse ;  /* 0x0000000528ad7223 */ /* 0x180fe20000010807 */
[----:B------:R-:W-:Y:S01]  /*9770*/  UMOV UR11, 0x40000040 ;  /* 0x40000040000b7882 */ /* 0x000fe20000000000 */
[----:B------:R-:W-:Y:S01]  /*9780*/  UIADD3 UR6, UR6, 0x380, URZ ;  /* 0x0000038006067890 */ /* 0x000fe2000fffe03f */
[----:B------:R-:W1:Y:S01]  /*9790*/  MUFU.EX2 R8, R8 ;  /* 0x0000000800087308 */ /* 0x000e620000000800 */
[-CC-:B------:R-:W-:Y:S01]  /*97a0*/  FFMA.FTZ R169, R48, R5.reuse, -R7.reuse ;  /* 0x0000000530a97223 */ /* 0x180fe20000010807 */
[-CC-:B------:R-:W-:Y:S01]  /*97b0*/  FFMA.FTZ R36, R50, R5.reuse, -R7.reuse ;  /* 0x0000000532247223 */ /* 0x180fe20000010807 */
[-CC-:B------:R-:W-:Y:S01]  /*97c0*/  FFMA.FTZ R34, R176, R5.reuse, -R7.reuse ;  /* 0x00000005b0227223 */ /* 0x180fe20000010807 */
[-CC-:B------:R-:W-:Y:S01]  /*97d0*/  FFMA.FTZ R171, R52, R5.reuse, -R7.reuse ;  /* 0x0000000534ab7223 */ /* 0x180fe20000010807 */
[-CC-:B------:R-:W-:Y:S01]  /*97e0*/  FFMA.FTZ R38, R54, R5.reuse, -R7.reuse ;  /* 0x0000000536267223 */ /* 0x180fe20000010807 */
[----:B------:R-:W-:Y:S01]  /*97f0*/  FFMA.FTZ R165, R56, R5, -R7 ;  /* 0x0000000538a57223 */ /* 0x000fe20000010807 */
[----:B0-----:R-:W-:Y:S01]  /*9800*/  FFMA.FTZ R3, R0, R3, R181 ;  /* 0x0000000300037223 */ /* 0x001fe200000100b5 */
[----:B------:R-:W0:Y:S01]  /*9810*/  MUFU.EX2 R183, R183 ;  /* 0x000000b700b77308 */ /* 0x000e220000000800 */
[-C--:B------:R-:W-:Y:S01]  /*9820*/  FFMA.FTZ R232, R21, R5.reuse, -R59 ;  /* 0x0000000515e87223 */ /* 0x080fe2000001083b */
[-CC-:B------:R-:W-:Y:S01]  /*9830*/  FFMA.FTZ R40, R58, R5.reuse, -R7.reuse ;  /* 0x000000053a287223 */ /* 0x180fe20000010807 */
[----:B------:R-:W-:Y:S01]  /*9840*/  F2FP.F16.F32.PACK_AB R182, R55, R16 ;  /* 0x0000001037b6723e */ /* 0x000fe200000000ff */
[-C--:B------:R-:W-:Y:S01]  /*9850*/  FFMA.FTZ R167, R60, R5.reuse, -R7 ;  /* 0x000000053ca77223 */ /* 0x080fe20000010807 */
[-C--:B------:R-:W-:Y:S01]  /*9860*/  FFMA.FTZ R21, R64, R5.reuse, -R59 ;  /* 0x0000000540157223 */ /* 0x080fe2000001083b */
[-CC-:B------:R-:W-:Y:S01]  /*9870*/  FFMA.FTZ R37, R37, R5.reuse, -R7.reuse ;  /* 0x0000000525257223 */ /* 0x180fe20000010807 */
[----:B------:R-:W-:Y:S01]  /*9880*/  FFMA.FTZ R78, R78, R5, -R7 ;  /* 0x000000054e4e7223 */ /* 0x000fe20000010807 */
[----:B------:R-:W2:Y:S01]  /*9890*/  MUFU.EX2 R14, R14 ;  /* 0x0000000e000e7308 */ /* 0x000ea20000000800 */
[C---:B-1----:R-:W-:Y:S01]  /*98a0*/  FADD.FTZ R42, R8.reuse, R3 ;  /* 0x00000003082a7221 */ /* 0x042fe20000010000 */
[----:B------:R-:W-:Y:S01]  /*98b0*/  F2FP.F16.F32.PACK_AB R181, R8, R181 ;  /* 0x000000b508b5723e */ /* 0x000fe200000000ff */
[-C--:B------:R-:W-:Y:S01]  /*98c0*/  FFMA.FTZ R64, R29, R5.reuse, -R59 ;  /* 0x000000051d407223 */ /* 0x080fe2000001083b */
[-C--:B------:R-:W-:Y:S01]  /*98d0*/  FFMA.FTZ R39, R39, R5.reuse, -R7 ;  /* 0x0000000527277223 */ /* 0x080fe20000010807 */
[-C--:B------:R-:W-:Y:S01]  /*98e0*/  FFMA.FTZ R29, R80, R5.reuse, -R59 ;  /* 0x00000005501d7223 */ /* 0x080fe2000001083b */
[-CC-:B------:R-:W-:Y:S01]  /*98f0*/  FFMA.FTZ R82, R82, R5.reuse, -R7.reuse ;  /* 0x0000000552527223 */ /* 0x180fe20000010807 */
[-CC-:B------:R-:W-:Y:S01]  /*9900*/  FFMA.FTZ R41, R41, R5.reuse, -R7.reuse ;  /* 0x0000000529297223 */ /* 0x180fe20000010807 */
[----:B------:R-:W-:Y:S01]  /*9910*/  MUFU.EX2 R177, R177 ;  /* 0x000000b100b17308 */ /* 0x000fe20000000800 */
[----:B0-----:R-:W-:Y:S01]  /*9920*/  FADD.FTZ R3, R183, R42 ;  /* 0x0000002ab7037221 */ /* 0x001fe20000010000 */
[-CC-:B------:R-:W-:Y:S01]  /*9930*/  FFMA.FTZ R42, R168, R5.reuse, -R7.reuse ;  /* 0x00000005a82a7223 */ /* 0x180fe20000010807 */
[----:B------:R-:W-:Y:S01]  /*9940*/  FFMA.FTZ R86, R86, R5, -R7 ;  /* 0x0000000556567223 */ /* 0x000fe20000010807 */
[----:B------:R-:W-:-:S04]  /*9950*/  F2FP.F16.F32.PACK_AB R168, R53, R26 ;  /* 0x0000001a35a8723e */ /* 0x000fc800000000ff */
[----:B------:R-:W0:Y:S01]  /*9960*/  MUFU.EX2 R166, R166 ;  /* 0x000000a600a67308 */ /* 0x000e220000000800 */
[C---:B--2---:R-:W-:Y:S01]  /*9970*/  FADD.FTZ R48, R14.reuse, R3 ;  /* 0x000000030e307221 */ /* 0x044fe20000010000 */
[----:B------:R-:W-:-:S06]  /*9980*/  F2FP.F16.F32.PACK_AB R183, R14, R183 ;  /* 0x000000b70eb7723e */ /* 0x000fcc00000000ff */
[----:B------:R-:W-:Y:S08]  /*9990*/  MUFU.EX2 R20, R20 ;  /* 0x0000001400147308 */ /* 0x000ff00000000800 */
[----:B------:R-:W-:Y:S01]  /*99a0*/  MUFU.EX2 R179, R179 ;  /* 0x000000b300b37308 */ /* 0x000fe20000000800 */
[----:B0-----:R-:W-:-:S07]  /*99b0*/  F2FP.F16.F32.PACK_AB R176, R166, R57 ;  /* 0x00000039a6b0723e */ /* 0x001fce00000000ff */
[----:B------:R-:W0:Y:S08]  /*99c0*/  MUFU.EX2 R164, R164 ;  /* 0x000000a400a47308 */ /* 0x000e300000000800 */
[----:B------:R-:W-:Y:S08]  /*99d0*/  MUFU.EX2 R24, R24 ;  /* 0x0000001800187308 */ /* 0x000ff00000000800 */
[----:B------:R-:W1:Y:S01]  /*99e0*/  MUFU.EX2 R32, R32 ;  /* 0x0000002000207308 */ /* 0x000e620000000800 */
[----:B0-----:R-:W-:-:S07]  /*99f0*/  F2FP.F16.F32.PACK_AB R178, R164, R47 ;  /* 0x0000002fa4b2723e */ /* 0x001fce00000000ff */
[----:B------:R-:W-:Y:S08]  /*9a00*/  MUFU.EX2 R173, R173 ;  /* 0x000000ad00ad7308 */ /* 0x000ff00000000800 */
[----:B------:R-:W-:Y:S01]  /*9a10*/  MUFU.EX2 R28, R28 ;  /* 0x0000001c001c7308 */ /* 0x000fe20000000800 */
[----:B-1----:R-:W-:-:S07]  /*9a20*/  F2FP.F16.F32.PACK_AB R172, R49, R32 ;  /* 0x0000002031ac723e */ /* 0x002fce00000000ff */
        /* <DEDUP_REMOVED lines=11> */
[----:B------:R-:W-:Y:S01]  /*9ae0*/  IMAD.U32 R33, RZ, RZ, UR36 ;  /* 0x00000024ff217e24 */ /* 0x000fe2000f8e00ff */
[----:B------:R-:W-:Y:S01]  /*9af0*/  MUFU.EX2 R165, R165 ;  /* 0x000000a500a57308 */ /* 0x000fe20000000800 */
[----:B------:R-:W-:Y:S01]  /*9b00*/  HGMMA.64x128x16.F32 R88, R156, gdesc[UR8].tnspB, R88, gsb0 ;  /* 0x41e000089c587df0 */ /* 0x000fe20008000858 */
[-C--:B------:R-:W-:Y:S01]  /*9b10*/  FFMA.FTZ R160, R62, R5.reuse, -R59 ;  /* 0x000000053ea07223 */ /* 0x080fe2000001083b */
[-CC-:B------:R-:W-:Y:S01]  /*9b20*/  FFMA.FTZ R161, R66, R5.reuse, -R7.reuse ;  /* 0x0000000542a17223 */ /* 0x180fe20000010807 */
[----:B------:R-:W-:Y:S01]  /*9b30*/  @!P1 LEA R33, R33, UR37, 0x3 ;  /* 0x0000002521219c11 */ /* 0x000fe2000f8e18ff */
[-C--:B------:R-:W-:Y:S01]  /*9b40*/  FFMA.FTZ R163, R70, R5.reuse, -R7 ;  /* 0x0000000546a37223 */ /* 0x080fe20000010807 */
[----:B------:R-:W-:Y:S01]  /*9b50*/  FFMA.FTZ R62, R174, R5, -R59 ;  /* 0x00000005ae3e7223 */ /* 0x000fe2000001083b */
[----:B------:R-:W-:Y:S01]  /*9b60*/  F2FP.F16.F32.PACK_AB R174, R51, R30 ;  /* 0x0000001e33ae723e */ /* 0x000fe200000000ff */
[----:B------:R-:W-:Y:S01]  /*9b70*/  MUFU.EX2 R232, R232 ;  /* 0x000000e800e87308 */ /* 0x000fe20000000800 */
[----:B------:R-:W-:-:S05]  /*9b80*/  @!P1 VIADD R33, R33, 0x34840 ;  /* 0x0003484021219836 */ /* 0x000fca0000000000 */
[----:B------:R-:W-:Y:S02]  /*9b90*/  @!P1 PRMT R33, RZ, 0x654, R33 ;  /* 0x00000654ff219816 */ /* 0x000fe40000000021 */
        /* <DEDUP_REMOVED lines=12> */
[----:B------:R-:W-:Y:S08]  /*9c60*/  MUFU.EX2 R27, R27 ;  /* 0x0000001b001b7308 */ /* 0x000ff00000000800 */
[----:B------:R-:W1:Y:S08]  /*9c70*/  MUFU.EX2 R64, R64 ;  /* 0x0000004000407308 */ /* 0x000e700000000800 */
[----:B------:R-:W-:Y:S08]  /*9c80*/  MUFU.EX2 R39, R39 ;  /* 0x0000002700277308 */ /* 0x000ff00000000800 */
[----:B------:R-:W-:Y:S01]  /*9c90*/  MUFU.EX2 R29, R29 ;  /* 0x0000001d001d7308 */ /* 0x000fe20000000800 */
[----:B------:R-:W-:-:S02]  /*9ca0*/  WARPGROUP.DEPBAR.LE gsb0, 0x0 ;  /* 0x00008000000079c5 */ /* 0x000fc40000010000 */
[----:B------:R-:W-:Y:S01]  /*9cb0*/  WARPGROUP.ARRIVE ;  /* 0x00000000000079c5 */ /* 0x000fe20000000000 */
[----:B------:R-:W-:-:S04]  /*9cc0*/  FFMA.FTZ R157, R74, R5, -R7 ;  /* 0x000000054a9d7223 */ /* 0x000fc80000010807 */
[----:B------:R-:W-:Y:S01]  /*9cd0*/  MUFU.EX2 R159, R78 ;  /* 0x0000004e009f7308 */ /* 0x000fe20000000800 */
[----:B0-----:R-:W-:Y:S02]  /*9ce0*/  F2FP.F16.F32.PACK_AB R156, R62, R13 ;  /* 0x0000000d3e9c723e */ /* 0x001fe400000000ff */
[----:B-1----:R-:W-:Y:S01]  /*9cf0*/  F2FP.F16.F32.PACK_AB R158, R64, R27 ;  /* 0x0000001b409e723e */ /* 0x002fe200000000ff */
[----:B------:R-:W-:Y:S04]  /*9d00*/  HGMMA.64x128x16.F32 R88, R152, gdesc[UR4].tnspB, R88, gsb0 ;  /* 0x41e0000498587df0 */ /* 0x000fe80008000858 */
[----:B------:R-:W-:Y:S08]  /*9d10*/  MUFU.EX2 R157, R157 ;  /* 0x0000009d009d7308 */ /* 0x000ff00000000800 */
        /* <DEDUP_REMOVED lines=9> */
[----:B--2---:R-:W-:-:S04]  /*9db0*/  @!P1 VIADD R33, R35, 0x34860 ;  /* 0x0003486023219836 */ /* 0x004fc80000000000 */
[----:B------:R-:W-:Y:S01]  /*9dc0*/  MUFU.EX2 R155, R86 ;  /* 0x00000056009b7308 */ /* 0x000fe20000000800 */
[----:B------:R-:W-:Y:S01]  /*9dd0*/  @!P1 PRMT R35, RZ, 0x654, R33 ;  /* 0x00000654ff239816 */ /* 0x000fe20000000021 */
[----:B------:R-:W-:Y:S01]  /*9de0*/  FADD.FTZ R33, R45, R4 ;  /* 0x000000042d217221 */ /* 0x000fe20000010000 */
[----:B------:R-:W-:Y:S02]  /*9df0*/  FFMA.FTZ R4, R84, R5, -R7 ;  /* 0x0000000554047223 */ /* 0x000fe40000010807 */
[----:B------:R0:W-:Y:S01]  /*9e00*/  @!P1 SYNCS.ARRIVE.TRANS64.RED.A1T0 RZ, [R35+URZ], RZ ;  /* 0x000000ff23ff99a7 */ /* 0x0001e2000810043f */
[----:B------:R-:W-:Y:S01]  /*9e10*/  FADD.FTZ R46, R16, R33 ;  /* 0x00000021102e7221 */ /* 0x000fe20000010000 */
[----:B------:R-:W-:Y:S01]  /*9e20*/  FADD.FTZ R33, R177, R48 ;  /* 0x00000030b1217221 */ /* 0x000fe20000010000 */
[C---:B------:R-:W-:Y:S01]  /*9e30*/  F2FP.F16.F32.PACK_AB R177, R20.reuse, R177 ;  /* 0x000000b114b1723e */ /* 0x040fe200000000ff */
[----:B------:R-:W1:Y:S01]  /*9e40*/  MUFU.EX2 R4, R4 ;  /* 0x0000000400047308 */ /* 0x000e620000000800 */
[----:B------:R-:W-:Y:S01]  /*9e50*/  FADD.FTZ R46, R55, R46 ;  /* 0x0000002e372e7221 */ /* 0x000fe20000010000 */
[----:B------:R-:W-:-:S03]  /*9e60*/  FADD.FTZ R50, R20, R33 ;  /* 0x0000002114327221 */ /* 0x000fc60000010000 */
[----:B------:R-:W-:Y:S01]  /*9e70*/  FADD.FTZ R3, R57, R46 ;  /* 0x0000002e39037221 */ /* 0x000fe20000010000 */
[----:B------:R-:W-:Y:S01]  /*9e80*/  FADD.FTZ R33, R179, R50 ;  /* 0x00000032b3217221 */ /* 0x000fe20000010000 */
[-CC-:B------:R-:W-:Y:S01]  /*9e90*/  FFMA.FTZ R46, R170, R5.reuse, -R7.reuse ;  /* 0x00000005aa2e7223 */ /* 0x180fe20000010807 */
[----:B------:R-:W-:Y:S01]  /*9ea0*/  FFMA.FTZ R7, R43, R5, -R7 ;  /* 0x000000052b077223 */ /* 0x000fe20000010807 */
[----:B------:R-:W-:Y:S01]  /*9eb0*/  FADD.FTZ R48, R166, R3 ;  /* 0x00000003a6307221 */ /* 0x000fe20000010000 */
[----:B------:R-:W-:Y:S02]  /*9ec0*/  F2FP.F16.F32.PACK_AB R179, R24, R179 ;  /* 0x000000b318b3723e */ /* 0x000fe400000000ff */
[----:B------:R-:W-:Y:S01]  /*9ed0*/  F2FP.F16.F32.PACK_AB R170, R44, R11 ;  /* 0x0000000b2caa723e */ /* 0x000fe200000000ff */
[----:B------:R-:W-:Y:S01]  /*9ee0*/  FADD.FTZ R3, R47, R48 ;  /* 0x000000302f037221 */ /* 0x000fe20000010000 */
[----:B------:R-:W-:Y:S01]  /*9ef0*/  FADD.FTZ R48, R24, R33 ;  /* 0x0000002118307221 */ /* 0x000fe20000010000 */
[----:B------:R-:W2:Y:S01]  /*9f00*/  MUFU.EX2 R46, R46 ;  /* 0x0000002e002e7308 */ /* 0x000ea20000000800 */
[----:B------:R-:W-:Y:S01]  /*9f10*/  F2FP.F16.F32.PACK_AB R166, R234, R15 ;  /* 0x0000000feaa6723e */ /* 0x000fe200000000ff */
[----:B------:R-:W-:Y:S01]  /*9f20*/  FADD.FTZ R3, R164, R3 ;  /* 0x00000003a4037221 */ /* 0x000fe20000010000 */
[----:B------:R-:W-:-:S03]  /*9f30*/  F2FP.F16.F32.PACK_AB R164, R232, R17 ;  /* 0x00000011e8a4723e */ /* 0x000fc600000000ff */
[----:B------:R-:W-:Y:S01]  /*9f40*/  FADD.FTZ R50, R32, R3 ;  /* 0x0000000320327221 */ /* 0x000fe20000010000 */
[----:B------:R-:W-:Y:S01]  /*9f50*/  FADD.FTZ R3, R173, R48 ;  /* 0x00000030ad037221 */ /* 0x000fe20000010000 */
[----:B------:R-:W3:Y:S01]  /*9f60*/  MUFU.EX2 R7, R7 ;  /* 0x0000000700077308 */ /* 0x000ee20000000800 */
[C---:B------:R-:W-:Y:S01]  /*9f70*/  F2FP.F16.F32.PACK_AB R173, R28.reuse, R173 ;  /* 0x000000ad1cad723e */ /* 0x040fe200000000ff */
        /* <DEDUP_REMOVED lines=24> */
[----:B-1----:R-:W-:Y:S02]  /*a100*/  F2FP.F16.F32.PACK_AB R167, R4, R167 ;  /* 0x000000a704a7723e */ /* 0x002fe400000000ff */
[----:B------:R-:W-:Y:S01]  /*a110*/  FADD.FTZ R3, R234, R3 ;  /* 0x00000003ea037221 */ /* 0x000fe20000010000 */
[----:B------:R-:W-:-:S03]  /*a120*/  FADD.FTZ R8, R4, R9 ;  /* 0x0000000904087221 */ /* 0x000fc60000010000 */
        /* <DEDUP_REMOVED lines=8> */
[----:B------:R-:W-:Y:S01]  /*a1b0*/  F2FP.F16.F32.PACK_AB R162, R25, R162 ;  /* 0x000000a219a2723e */ /* 0x000fe200000000ff */
[----:B------:R-:W-:-:S02]  /*a1c0*/  IMAD.MOV.U32 R9, RZ, RZ, R12 ;  /* 0x000000ffff097224 */ /* 0x000fc400078e000c */
[----:B------:R-:W-:Y:S01]  /*a1d0*/  FADD.FTZ R14, R25, R14 ;  /* 0x0000000e190e7221 */ /* 0x000fe20000010000 */
[C---:B--2---:R-:W-:Y:S01]  /*a1e0*/  FADD.FTZ R8, R46.reuse, R3 ;  /* 0x000000032e087221 */ /* 0x044fe20000010000 */
[----:B------:R-:W-:Y:S02]  /*a1f0*/  F2FP.F16.F32.PACK_AB R163, R46, R163 ;  /* 0x000000a32ea3723e */ /* 0x000fe400000000ff */
        /* <DEDUP_REMOVED lines=17> */
[C---:B---3--:R-:W-:Y:S02]  /*a310*/  F2FP.F16.F32.PACK_AB R155, R7.reuse, R155 ;  /* 0x0000009b079b723e */ /* 0x048fe400000000ff */
[----:B------:R-:W-:Y:S01]  /*a320*/  FADD.FTZ R4, R72, R3 ;  /* 0x0000000348047221 */ /* 0x000fe20000010000 */
[----:B------:R-:W-:Y:S01]  /*a330*/  FADD.FTZ R3, R7, R8 ;  /* 0x0000000807037221 */ /* 0x000fe20000010000 */
[----:B------:R-:W-:Y:S01]  /*a340*/  IMAD.MOV.U32 R7, RZ, RZ, R6 ;  /* 0x000000ffff077224 */ /* 0x000fe200078e0006 */
[----:B0-----:R-:W-:Y:S06]  /*a350*/  @P2 BRA `(.L_x_2241) ;  /* 0xffffffd400ec2947 */ /* 0x001fec000383ffff */
.L_x_2232:
        /* <DEDUP_REMOVED lines=67> */
.L_x_2242:
[----:B------:R-:W-:Y:S01]  /*a790*/  ULEA UR5, UR36, UR37, 0x3 ;  /* 0x0000002524057291 */ /* 0x000fe2000f8e183f */
[----:B------:R-:W-:-:S05]  /*a7a0*/  IMAD.U32 R0, RZ, RZ, UR38 ;  /* 0x00000026ff007e24 */ /* 0x000fca000f8e00ff */
[----:B------:R-:W-:-:S04]  /*a7b0*/  SHF.L.U32 R0, R0, 0x1f, RZ ;  /* 0x0000001f00007819 */ /* 0x000fc800000006ff */
[----:B------:R0:W1:Y:S01]  /*a7c0*/  SYNCS.PHASECHK.TRANS64.TRYWAIT P2, [UR5+0x34850], R0 ;  /* 0x03485000ff0075a7 */ /* 0x0000620008040145 */
[----:B------:R-:W-:Y:S05]  /*a7d0*/  @!P0 BRA `(.L_x_2243) ;  /* 0x0000000000048947 */ /* 0x000fea0003800000 */
[----:B------:R-:W-:Y:S01]  /*a7e0*/  BPT.TRAP 0x1 ;  /* 0x000000040000795c */ /* 0x000fe20000300000 */
.L_x_2243:
[----:B-1----:R-:W-:Y:S05]  /*a7f0*/  @P2 BRA `(.L_x_2244) ;  /* 0x0000000000082947 */ /* 0x002fea0003800000 */
[----:B------:R-:W1:Y:S02]  /*a800*/  SYNCS.PHASECHK.TRANS64.TRYWAIT P0, [UR5+0x34850], R0 ;  /* 0x03485000ff0075a7 */ /* 0x000e640008000145 */
[----:B-1----:R-:W-:Y:S05]  /*a810*/  @!P0 BRA `(.L_x_2245) ;  /* 0x000000a8004c8947 */ /* 0x002fea0003800000 */
.L_x_2244:
[----:B------:R-:W-:Y:S01]  /*a820*/  UIADD3 UR37, UR37, 0x400, URZ ;  /* 0x0000040025257890 */ /* 0x000fe2000fffe03f */
[----:B------:R-:W-:Y:S01]  /*a830*/  WARPGROUP.ARRIVE ;  /* 0x00000000000079c5 */ /* 0x000fe20000000000 */
[----:B------:R-:W-:Y:S01]  /*a840*/  UMOV UR7, 0x40000040 ;  /* 0x4000004000077882 */ /* 0x000fe20000000000 */
[----:B-1----:R-:W1:Y:S01]  /*a850*/  SHFL.BFLY PT, R7, R4, 0x2, 0x1f ;  /* 0x0c401f0004077f89 */ /* 0x002e6200000e0000 */
[----:B------:R-:W-:Y:S01]  /*a860*/  USHF.R.U32.HI UR37, URZ, 0x4, UR37 ;  /* 0x000000043f257899 */ /* 0x000fe20008011625 */
[----:B------:R-:W-:Y:S02]  /*a870*/  IMAD.MOV.U32 R94, RZ, RZ, -0x800000 ;  /* 0xff800000ff5e7424 */ /* 0x000fe400078e00ff */
[----:B0-----:R-:W0:Y:S01]  /*a880*/  SHFL.BFLY PT, R0, R3, 0x2, 0x1f ;  /* 0x0c401f0003007f89 */ /* 0x001e2200000e0000 */
[----:B------:R-:W-:Y:S01]  /*a890*/  ULOP3.LUT UR37, UR37, 0x3fff, URZ, 0xc0, !UPT ;  /* 0x00003fff25257892 */ /* 0x000fe2000f8ec03f */
[----:B------:R-:W-:-:S03]  /*a8a0*/  VIADD R209, R209, 0x1 ;  /* 0x00000001d1d17836 */ /* 0x000fc60000000000 */
[----:B------:R-:W-:-:S04]  /*a8b0*/  ULOP3.LUT UR4, UR37, 0x4000000, URZ, 0xfc, !UPT ;  /* 0x0400000025047892 */ /* 0x000fc8000f8efc3f */
[----:B------:R-:W-:Y:S02]  /*a8c0*/  ULEA UR4, UR36, UR4, 0xb ;  /* 0x0000000424047291 */ /* 0x000fe4000f8e583f */
[----:B------:R-:W-:-:S04]  /*a8d0*/  UIADD3 UR36, UR36, 0x1, URZ ;  /* 0x0000000124247890 */ /* 0x000fc8000fffe03f */
[----:B------:R-:W-:Y:S01]  /*a8e0*/  UISETP.NE.AND UP0, UPT, UR36, 0x2, UPT ;  /* 0x000000022400788c */ /* 0x000fe2000bf05270 */
[----:B------:R-:W-:Y:S02]  /*a8f0*/  UMOV UR6, UR4 ;  /* 0x0000000400067c82 */ /* 0x000fe40008000000 */
[----:B------:R-:W-:Y:S01]  /*a900*/  HGMMA.64x128x16.F32 R24, R180, gdesc[UR4].tnspB, R24, gsb0 ;  /* 0x41e00004b4187df0 */ /* 0x000fe20008000818 */
[----:B------:R-:W-:Y:S01]  /*a910*/  UIADD3 UR6, UR4, 0x80, URZ ;  /* 0x0000008004067890 */ /* 0x000fe2000fffe03f */
[----:B-1----:R-:W-:Y:S01]  /*a920*/  FADD.FTZ R7, R7, R4 ;  /* 0x0000000407077221 */ /* 0x002fe20000010000 */
[----:B------:R-:W-:Y:S01]  /*a930*/  UMOV UR7, 0x40000040 ;  /* 0x4000004000077882 */ /* 0x000fe20000000000 */
[----:B------:R-:W-:Y:S02]  /*a940*/  IMAD.MOV.U32 R4, RZ, RZ, RZ ;  /* 0x000000ffff047224 */ /* 0x000fe400078e00ff */
[----:B0-----:R-:W-:Y:S01]  /*a950*/  FADD.FTZ R2, R0, R3 ;  /* 0x0000000300027221 */ /* 0x001fe20000010000 */
[----:B------:R-:W-:Y:S01]  /*a960*/  IMAD.U32 R3, RZ, RZ, UR5 ;  /* 0x00000005ff037e24 */ /* 0x000fe2000f8e00ff */
[----:B------:R-:W0:Y:S01]  /*a970*/  SHFL.BFLY PT, R0, R7, 0x1, 0x1f ;  /* 0x0c201f0007007f89 */ /* 0x000e2200000e0000 */
[----:B------:R-:W-:-:S03]  /*a980*/  USEL UR36, UR36, URZ, UP0 ;  /* 0x0000003f24247287 */ /* 0x000fc60008000000 */
[----:B------:R-:W1:Y:S01]  /*a990*/  SHFL.BFLY PT, R9, R2, 0x1, 0x1f ;  /* 0x0c201f0002097f89 */ /* 0x000e6200000e0000 */
[----:B0-----:R-:W-:Y:S01]  /*a9a0*/  FADD.FTZ R11, R7, R0 ;  /* 0x00000000070b7221 */ /* 0x001fe20000010000 */
[----:B------:R-:W-:Y:S02]  /*a9b0*/  IMAD.MOV.U32 R0, RZ, RZ, -0x800000 ;  /* 0xff800000ff007424 */ /* 0x000fe400078e00ff */
[----:B-1----:R-:W-:Y:S02]  /*a9c0*/  FADD.FTZ R13, R2, R9 ;  /* 0x00000009020d7221 */ /* 0x002fe40000010000 */
[----:B------:R-:W-:Y:S01]  /*a9d0*/  FSETP.NE.FTZ.AND P0, PT, R11, RZ, PT ;  /* 0x000000ff0b00720b */ /* 0x000fe20003f15000 */
[----:B------:R-:W-:Y:S02]  /*a9e0*/  IMAD.MOV.U32 R9, RZ, RZ, RZ ;  /* 0x000000ffff097224 */ /* 0x000fe400078e00ff */
[----:B------:R-:W-:Y:S01]  /*a9f0*/  @!P1 VIADD R2, R3, 0x34860 ;  /* 0x0003486003029836 */ /* 0x000fe20000000000 */
[----:B------:R-:W-:-:S04]  /*aa00*/  FSETP.NE.FTZ.AND P2, PT, R13, RZ, PT ;  /* 0x000000ff0d00720b */ /* 0x000fc80003f55000 */
[----:B------:R-:W-:-:S05]  /*aa10*/  @!P1 PRMT R2, RZ, 0x654, R2 ;  /* 0x00000654ff029816 */ /* 0x000fca0000000002 */
        /* <DEDUP_REMOVED lines=56> */
[-C--:B-1----:R-:W-:Y:S01]  /*ada0*/  FMUL.FTZ R2, R24, R4.reuse ;  /* 0x0000000418027220 */ /* 0x082fe20000410000 */
        /* <DEDUP_REMOVED lines=55> */
[----:B------:R-:W-:-:S07]  /*b120*/  FMUL.FTZ R87, R87, R9 ;  /* 0x0000000957577220 */ /* 0x000fce0000410000 */
.L_x_2215:
        /* <DEDUP_REMOVED lines=8> */
[----:B------:R-:W2:Y:S01]  /*b1b0*/  S2R R5, SR_SWINHI ;  /* 0x0000000000057919 */ /* 0x000ea20000002f00 */
[----:B------:R-:W-:Y:S01]  /*b1c0*/  F2FP.F16.F32.PACK_AB R36, R73, R72 ;  /* 0x000000484924723e */ /* 0x000fe200000000ff */
[C---:B------:R-:W-:Y:S01]  /*b1d0*/  IMAD.SHL.U32 R107, R186.reuse, 0x4, RZ ;  /* 0x00000004ba6b7824 */ /* 0x040fe200078e00ff */
[----:B------:R-:W-:Y:S01]  /*b1e0*/  SHF.L.U64.HI R106, R186, 0x2, R191 ;  /* 0x00000002ba6a7819 */ /* 0x000fe200000102bf */
[----:B------:R-:W-:Y:S06]  /*b1f0*/  BAR.SYNC.DEFER_BLOCKING 0x1, 0x100 ;  /* 0x0044000000007b1d */ /* 0x000fec0000010000 */
[----:B------:R-:W-:Y:S01]  /*b200*/  ULDC.64 UR4, c[0x0][0xc08] ;  /* 0x0003020000047ab9 */ /* 0x000fe20000000a00 */
[----:B------:R-:W-:-:S02]  /*b210*/  MOV R16, R22 ;  /* 0x0000001600107202 */ /* 0x000fc40000000f00 */
[----:B--2---:R-:W-:-:S03]  /*b220*/  MOV R17, R5 ;  /* 0x0000000500117202 */ /* 0x004fc60000000f00 */
[----:B------:R-:W-:-:S03]  /*b230*/  IMAD.WIDE R8, R228, 0x2, R16 ;  /* 0x00000002e4087825 */ /* 0x000fc600078e0210 */
[C---:B------:R-:W-:Y:S02]  /*b240*/  IADD3 R11, P3, R8.reuse, 0x4000, RZ ;  /* 0x00004000080b7810 */ /* 0x040fe40007f7e0ff */
[C---:B------:R-:W-:Y:S02]  /*b250*/  IADD3 R95, P2, R8.reuse, 0x4020, RZ ;  /* 0x00004020085f7810 */ /* 0x040fe40007f5e0ff */
[----:B------:R-:W-:Y:S01]  /*b260*/  LOP3.LUT R4, R11, 0x380, RZ, 0xc0, !PT ;  /* 0x000003800b047812 */ /* 0x000fe200078ec0ff */
[--C-:B------:R-:W-:Y:S01]  /*b270*/  IMAD.X R29, RZ, RZ, R9.reuse, P3 ;  /* 0x000000ffff1d7224 */ /* 0x100fe200018e0609 */
[----:B------:R-:W-:Y:S01]  /*b280*/  LOP3.LUT R6, R95, 0x380, RZ, 0xc0, !PT ;  /* 0x000003805f067812 */ /* 0x000fe200078ec0ff */
[----:B------:R-:W-:Y:S01]  /*b290*/  IMAD.X R33, RZ, RZ, R9, P2 ;  /* 0x000000ffff217224 */ /* 0x000fe200010e0609 */
[----:B------:R-:W-:Y:S02]  /*b2a0*/  IADD3 R105, P0, R8, 0x4060, RZ ;  /* 0x0000406008697810 */ /* 0x000fe40007f1e0ff */
[----:B------:R-:W-:-:S02]  /*b2b0*/  SHF.R.U64 R4, R4, 0x3, RZ ;  /* 0x0000000304047819 */ /* 0x000fc400000012ff */
[C---:B------:R-:W-:Y:S01]  /*b2c0*/  LOP3.LUT R5, R8.reuse, 0x380, RZ, 0xc0, !PT ;  /* 0x0000038008057812 */ /* 0x040fe200078ec0ff */
[--C-:B------:R-:W-:Y:S01]  /*b2d0*/  IMAD.X R31, RZ, RZ, R9.reuse, P0 ;  /* 0x000000ffff1f7224 */ /* 0x100fe200000e0609 */
[C---:B------:R-:W-:Y:S02]  /*b2e0*/  IADD3 R103, P1, R8.reuse, 0x4040, RZ ;  /* 0x0000404008677810 */ /* 0x040fe40007f3e0ff */
[----:B------:R-:W-:Y:S02]  /*b2f0*/  IADD3 R35, P6, R8, 0x20, RZ ;  /* 0x0000002008237810 */ /* 0x000fe40007fde0ff */
[----:B------:R-:W-:Y:S01]  /*b300*/  SHF.R.U64 R6, R6, 0x3, RZ ;  /* 0x0000000306067819 */ /* 0x000fe200000012ff */
[--C-:B------:R-:W-:Y:S01]  /*b310*/  IMAD.X R15, RZ, RZ, R9.reuse, P1 ;  /* 0x000000ffff0f7224 */ /* 0x100fe200008e0609 */
[C---:B------:R-:W-:Y:S01]  /*b320*/  IADD3 R39, P4, R8.reuse, 0x60, RZ ;  /* 0x0000006008277810 */ /* 0x040fe20007f9e0ff */
[----:B------:R-:W-:Y:S01]  /*b330*/  IMAD.X R13, RZ, RZ, R9, P6 ;  /* 0x000000ffff0d7224 */ /* 0x000fe200030e0609 */
[----:B------:R-:W-:-:S02]  /*b340*/  IADD3 R37, P5, R8, 0x40, RZ ;  /* 0x0000004008257810 */ /* 0x000fc40007fbe0ff */
[----:B------:R-:W-:Y:S01]  /*b350*/  LOP3.LUT R12, R105, 0x380, RZ, 0xc0, !PT ;  /* 0x00000380690c7812 */ /* 0x000fe200078ec0ff */
[----:B------:R-:W-:Y:S01]  /*b360*/  IMAD.X R7, RZ, RZ, R9, P4 ;  /* 0x000000ffff077224 */ /* 0x000fe200020e0609 */
[----:B------:R-:W-:Y:S02]  /*b370*/  LOP3.LUT R28, R4, R11, RZ, 0x3c, !PT ;  /* 0x0000000b041c7212 */ /* 0x000fe400078e3cff */
[----:B------:R-:W-:Y:S02]  /*b380*/  SHF.R.U64 R5, R5, 0x3, RZ ;  /* 0x0000000305057819 */ /* 0x000fe400000012ff */
[----:B------:R-:W-:Y:S02]  /*b390*/  LOP3.LUT R10, R103, 0x380, RZ, 0xc0, !PT ;  /* 0x00000380670a7812 */ /* 0x000fe400078ec0ff */
[----:B------:R-:W-:Y:S02]  /*b3a0*/  LOP3.LUT R32, R6, R95, RZ, 0x3c, !PT ;  /* 0x0000005f06207212 */ /* 0x000fe400078e3cff */
[----:B------:R-:W-:-:S02]  /*b3b0*/  LOP3.LUT R4, R35, 0x380, RZ, 0xc0, !PT ;  /* 0x0000038023047812 */ /* 0x000fc400078ec0ff */
[----:B------:R-:W-:Y:S02]  /*b3c0*/  LOP3.LUT R6, R39, 0x380, RZ, 0xc0, !PT ;  /* 0x0000038027067812 */ /* 0x000fe400078ec0ff */
[----:B------:R-:W-:Y:S02]  /*b3d0*/  LOP3.LUT R34, R37, 0x380, RZ, 0xc0, !PT ;  /* 0x0000038025227812 */ /* 0x000fe400078ec0ff */
[----:B------:R-:W-:Y:S02]  /*b3e0*/  SHF.R.U64 R12, R12, 0x3, RZ ;  /* 0x000000030c0c7819 */ /* 0x000fe400000012ff */
[----:B------:R-:W-:Y:S01]  /*b3f0*/  LOP3.LUT R8, R5, R8, RZ, 0x3c, !PT ;  /* 0x0000000805087212 */ /* 0x000fe200078e3cff */
[----:B------:R-:W-:Y:S01]  /*b400*/  IMAD.X R5, RZ, RZ, R9, P5 ;  /* 0x000000ffff057224 */ /* 0x000fe200028e0609 */
[----:B------:R-:W-:Y:S02]  /*b410*/  SHF.R.U64 R10, R10, 0x3, RZ ;  /* 0x000000030a0a7819 */ /* 0x000fe400000012ff */
[----:B------:R-:W-:-:S02]  /*b420*/  SHF.R.U64 R4, R4, 0x3, RZ ;  /* 0x0000000304047819 */ /* 0x000fc400000012ff */
[----:B------:R-:W-:Y:S02]  /*b430*/  SHF.R.U64 R6, R6, 0x3, RZ ;  /* 0x0000000306067819 */ /* 0x000fe400000012ff */
[----:B------:R-:W-:Y:S02]  /*b440*/  SHF.R.U64 R34, R34, 0x3, RZ ;  /* 0x0000000322227819 */ /* 0x000fe400000012ff */
[----:B------:R-:W-:Y:S02]  /*b450*/  LOP3.LUT R30, R12, R105, RZ, 0x3c, !PT ;  /* 0x000000690c1e7212 */ /* 0x000fe400078e3cff */
[----:B------:R-:W-:Y:S02]  /*b460*/  LOP3.LUT R14, R10, R103, RZ, 0x3c, !PT ;  /* 0x000000670a0e7212 */ /* 0x000fe400078e3cff */
[----:B-1----:R-:W-:Y:S01]  /*b470*/  MOV R24, R8 ;  /* 0x0000000800187202 */ /* 0x002fe20000000f00 */
[----:B------:R-:W1:Y:S01]  /*b480*/  LDC.64 R102, c[0x0][0xc00] ;  /* 0x00030000ff667b82 */ /* 0x000e620000000a00 */
[----:B------:R-:W-:-:S02]  /*b490*/  LOP3.LUT R12, R4, R35, RZ, 0x3c, !PT ;  /* 0x00000023040c7212 */ /* 0x000fc400078e3cff */
        /* <DEDUP_REMOVED lines=16> */
[----:B------:R-:W-:Y:S01]  /*b5a0*/  STSM.16.M88.4 [R104], R4 ;  /* 0x0000000468007844 */ /* 0x000fe20000000200 */
        /* <DEDUP_REMOVED lines=8> */
[----:B------:R-:W-:Y:S02]  /*b630*/  F2FP.F16.F32.PACK_AB R14, R53, R52 ;  /* 0x00000034350e723e */ /* 0x000fe400000000ff */
        /* <DEDUP_REMOVED lines=12> */
[----:B--2---:R-:W-:Y:S02]  /*b700*/  F2FP.F16.F32.PACK_AB R37, R75, R74 ;  /* 0x0000004a4b25723e */ /* 0x004fe400000000ff */
[----:B---3--:R-:W-:Y:S01]  /*b710*/  F2FP.F16.F32.PACK_AB R38, R77, R76 ;  /* 0x0000004c4d26723e */ /* 0x008fe200000000ff */
[----:B------:R-:W-:Y:S01]  /*b720*/  STSM.16.M88.4 [R24], R32 ;  /* 0x0000002018007844 */ /* 0x000fe20000000200 */
[----:B------:R-:W-:Y:S02]  /*b730*/  F2FP.F16.F32.PACK_AB R4, R81, R80 ;  /* 0x000000505104723e */ /* 0x000fe400000000ff */
[----:B------:R-:W-:-:S02]  /*b740*/  F2FP.F16.F32.PACK_AB R5, R83, R82 ;  /* 0x000000525305723e */ /* 0x000fc400000000ff */
[----:B------:R-:W-:Y:S02]  /*b750*/  F2FP.F16.F32.PACK_AB R6, R85, R84 ;  /* 0x000000545506723e */ /* 0x000fe400000000ff */
[----:B----4-:R-:W-:Y:S02]  /*b760*/  F2FP.F16.F32.PACK_AB R39, R79, R78 ;  /* 0x0000004e4f27723e */ /* 0x010fe400000000ff */
[----:B------:R-:W-:Y:S02]  /*b770*/  F2FP.F16.F32.PACK_AB R7, R87, R86 ;  /* 0x000000565707723e */ /* 0x000fe400000000ff */
[----:B-1----:R-:W-:Y:S01]  /*b780*/  ISETP.NE.U32.AND P0, PT, R102, RZ, PT ;  /* 0x000000ff6600720c */ /* 0x002fe20003f05070 */
[----:B------:R-:W-:Y:S01]  /*b790*/  STSM.16.M88.4 [R105], R36 ;  /* 0x0000002469007844 */ /* 0x000fe20000000200 */
[----:B------:R-:W-:Y:S02]  /*b7a0*/  IADD3 R8, P1, R107, R102, RZ ;  /* 0x000000666b087210 */ /* 0x000fe40007f3e0ff */
[----:B------:R-:W-:Y:S01]  /*b7b0*/  ISETP.NE.AND.EX P0, PT, R103, RZ, PT, P0 ;  /* 0x000000ff6700720c */ /* 0x000fe20003f05300 */
[----:B------:R1:W-:Y:S01]  /*b7c0*/  STSM.16.M88.4 [R95], R4 ;  /* 0x000000045f007844 */ /* 0x0003e20000000200 */
[----:B------:R-:W-:Y:S01]  /*b7d0*/  MOV R104, RZ ;  /* 0x000000ff00687202 */ /* 0x000fe20000000f00 */
[----:B------:R-:W-:Y:S01]  /*b7e0*/  IMAD.X R9, R106, 0x1, R103, P1 ;  /* 0x000000016a097824 */ /* 0x000fe200008e0667 */
[----:B------:R-:W-:Y:S08]  /*b7f0*/  BAR.SYNC.DEFER_BLOCKING 0x1, 0x100 ;  /* 0x0044000000007b1d */ /* 0x000ff00000010000 */
[----:B-1----:R-:W1:Y:S08]  /*b800*/  LDC R5, c[0x0][0xad4] ;  /* 0x0002b500ff057b82 */ /* 0x002e700000000800 */
[----:B------:R-:W2:Y:S01]  /*b810*/  LDC R95, c[0x0][0xbe8] ;  /* 0x0002fa00ff5f7b82 */ /* 0x000ea20000000800 */
[----:B------:R-:W3:Y:S01]  /*b820*/  @P0 LDG.E R104, desc[UR56][R8.64] ;  /* 0x0000003808680981 */ /* 0x000ee2000c1e1900 */
[----:B------:R-:W-:-:S04]  /*b830*/  ISETP.NE.U32.AND P1, PT, RZ, UR4, PT ;  /* 0x00000004ff007c0c */ /* 0x000fc8000bf25070 */
[----:B------:R-:W-:Y:S01]  /*b840*/  ISETP.NE.AND.EX P1, PT, RZ, UR5, PT, P1 ;  /* 0x00000005ff007c0c */ /* 0x000fe2000bf25310 */
[----:B------:R-:W-:-:S12]  /*b850*/  IMAD.MOV.U32 R30, RZ, RZ, 0x9b8 ;  /* 0x000009b8ff1e7424 */ /* 0x000fd800078e00ff */
[----:B------:R-:W-:Y:S01]  /*b860*/  @P1 IADD3 R12, P2, R107, UR4, RZ ;  /* 0x000000046b0c1c10 */ /* 0x000fe2000ff5e0ff */
[----:B------:R-:W-:Y:S01]  /*b870*/  ULDC UR4, c[0x0][0xa88] ;  /* 0x0002a20000047ab9 */ /* 0x000fe20000000800 */
[----:B--2---:R-:W-:Y:S01]  /*b880*/  ISETP.NE.AND P4, PT, R95, 0x1, PT ;  /* 0x000000015f00780c */ /* 0x004fe20003f85270 */
[----:B------:R-:W-:Y:S01]  /*b890*/  IMAD.U32 R24, RZ, RZ, UR4 ;  /* 0x00000004ff187e24 */ /* 0x000fe2000f8e00ff */
[----:B------:R-:W-:Y:S02]  /*b8a0*/  @P1 IADD3.X R13, R106, UR5, RZ, P2, !PT ;  /* 0x000000056a0d1c10 */ /* 0x000fe400097fe4ff */
[----:B------:R-:W-:-:S03]  /*b8b0*/  ISETP.NE.AND P2, PT, R190, RZ, PT ;  /* 0x000000ffbe00720c */ /* 0x000fc60003f45270 */
[----:B------:R2:W5:Y:S01]  /*b8c0*/  @P1 LDG.E R24, desc[UR56][R12.64] ;  /* 0x000000380c181981 */ /* 0x000562000c1e1900 */
[----:B-1----:R-:W-:Y:S01]  /*b8d0*/  SEL R5, R190, R5, P2 ;  /* 0x00000005be057207 */ /* 0x002fe20001000000 */
[----:B------:R-:W-:Y:S01]  /*b8e0*/  IMAD.IADD R35, R185, 0x1, R18 ;  /* 0x00000001b9237824 */ /* 0x000fe200078e0212 */
[----:B------:R-:W-:Y:S02]  /*b8f0*/  ISETP.NE.U32.AND P2, PT, R102, RZ, PT ;  /* 0x000000ff6600720c */ /* 0x000fe40003f45070 */
[----:B------:R-:W-:Y:S01]  /*b900*/  ISETP.GT.AND P3, PT, R5, 0x1, PT ;  /* 0x000000010500780c */ /* 0x000fe20003f64270 */
[----:B------:R-:W1:Y:S01]  /*b910*/  @P4 LDC R32, c[0x0][0xbec] ;  /* 0x0002fb00ff204b82 */ /* 0x000e620000000800 */
[----:B------:R-:W-:Y:S02]  /*b920*/  ISETP.NE.AND.EX P2, PT, R103, RZ, PT, P2 ;  /* 0x000000ff6700720c */ /* 0x000fe40003f45320 */
[----:B------:R-:W-:Y:S02]  /*b930*/  SEL R30, R30, 0x978, P3 ;  /* 0x000009781e1e7807 */ /* 0x000fe40001800000 */
[----:B------:R-:W-:-:S02]  /*b940*/  SEL R186, R186, RZ, !P2 ;  /* 0x000000ffbaba7207 */ /* 0x000fc40005000000 */
[----:B------:R-:W-:Y:S01]  /*b950*/  SEL R191, R191, RZ, !P2 ;  /* 0x000000ffbfbf7207 */ /* 0x000fe20005000000 */
[----:B------:R-:W4:Y:S01]  /*b960*/  LDC.64 R10, c[0x0][R30+0x220] ;  /* 0x000088001e0a7b82 */ /* 0x000f220000000a00 */
[----:B------:R-:W-:-:S07]  /*b970*/  SEL R29, R207, RZ, P3 ;  /* 0x000000ffcf1d7207 */ /* 0x000fce0001800000 */
[----:B------:R-:W0:Y:S08]  /*b980*/  LDC.64 R6, c[0x0][R30+0x218] ;  /* 0x000086001e067b82 */ /* 0x000e300000000a00 */
[----:B------:R-:W1:Y:S08]  /*b990*/  @P4 LDC R33, c[0x0][0xbf0] ;  /* 0x0002fc00ff214b82 */ /* 0x000e700000000800 */
[----:B------:R-:W1:Y:S01]  /*b9a0*/  LDC.64 R4, c[0x0][0xba8] ;  /* 0x0002ea00ff047b82 */ /* 0x000e620000000a00 */
[----:B----4-:R-:W-:-:S04]  /*b9b0*/  IMAD R11, R11, R186, RZ ;  /* 0x000000ba0b0b7224 */ /* 0x010fc800078e02ff */
[C---:B------:R-:W-:Y:S02]  /*b9c0*/  IMAD R191, R10.reuse, R191, R11 ;  /* 0x000000bf0abf7224 */ /* 0x040fe400078e020b */
[----:B------:R-:W-:Y:S01]  /*b9d0*/  IMAD.WIDE.U32 R10, R10, R186, RZ ;  /* 0x000000ba0a0a7225 */ /* 0x000fe200078e00ff */
[----:B--2---:R-:W2:Y:S03]  /*b9e0*/  LDC.64 R12, c[0x0][R30+0x228] ;  /* 0x00008a001e0c7b82 */ /* 0x004ea60000000a00 */
[----:B0-----:R-:W-:-:S04]  /*b9f0*/  IMAD.WIDE.U32 R14, R6, R189, RZ ;  /* 0x000000bd060e7225 */ /* 0x001fc800078e00ff */
[----:B------:R-:W-:Y:S02]  /*ba00*/  IMAD R31, R7, R189, RZ ;  /* 0x000000bd071f7224 */ /* 0x000fe400078e02ff */
[----:B------:R-:W0:Y:S01]  /*ba10*/  LDC.64 R6, c[0x0][R30+0x210] ;  /* 0x000084001e067b82 */ /* 0x000e220000000a00 */
[----:B------:R-:W-:Y:S02]  /*ba20*/  IMAD.IADD R191, R11, 0x1, R191 ;  /* 0x000000010bbf7824 */ /* 0x000fe400078e02bf */
[----:B------:R-:W-:Y:S02]  /*ba30*/  IMAD.IADD R31, R15, 0x1, R31 ;  /* 0x000000010f1f7824 */ /* 0x000fe400078e021f */
[----:B------:R-:W-:-:S03]  /*ba40*/  IMAD.MOV.U32 R15, RZ, RZ, R35 ;  /* 0x000000ffff0f7224 */ /* 0x000fc600078e0023 */
[----:B-1----:R-:W1:Y:S01]  /*ba50*/  @!P3 LDC R4, c[0x0][0xb50] ;  /* 0x0002d400ff04bb82 */ /* 0x002e620000000800 */
[----:B--2---:R-:W-:-:S07]  /*ba60*/  IMAD R13, R13, R29, RZ ;  /* 0x0000001d0d0d7224 */ /* 0x004fce00078e02ff */
[----:B------:R-:W2:Y:S01]  /*ba70*/  @!P3 LDC R5, c[0x0][0xb54] ;  /* 0x0002d500ff05bb82 */ /* 0x000ea20000000800 */
[--C-:B---3--:R-:W-:Y:S01]  /*ba80*/  IADD3 R28, P2, P5, R10, R14, R104.reuse ;  /* 0x0000000e0a1c7210 */ /* 0x108fe20007d5e068 */
[----:B------:R-:W-:Y:S01]  /*ba90*/  @P4 IMAD.HI.U32 R14, R35, R32, RZ ;  /* 0x00000020230e4227 */ /* 0x000fe200078e00ff */
[----:B------:R-:W-:-:S03]  /*baa0*/  SHF.R.S32.HI R102, RZ, 0x1f, R104 ;  /* 0x0000001fff667819 */ /* 0x000fc60000011468 */
[----:B------:R-:W-:Y:S01]  /*bab0*/  IMAD.WIDE.U32 R10, R12, R29, RZ ;  /* 0x0000001d0c0a7225 */ /* 0x000fe200078e00ff */
[----:B------:R-:W-:Y:S02]  /*bac0*/  @P4 SHF.R.U32.HI R15, RZ, R33, R14 ;  /* 0x00000021ff0f4219 */ /* 0x000fe4000001160e */
[----:B------:R-:W-:Y:S01]  /*bad0*/  IADD3.X R12, R191, R31, R102, P2, P5 ;  /* 0x0000001fbf0c7210 */ /* 0x000fe200017ea466 */
[----:B------:R-:W-:Y:S01]  /*bae0*/  IMAD.IADD R29, R11, 0x1, R13 ;  /* 0x000000010b1d7824 */ /* 0x000fe200078e020d */
[----:B------:R-:W-:Y:S01]  /*baf0*/  IADD3 R10, P2, P5, R15, R28, R10 ;  /* 0x0000001c0f0a7210 */ /* 0x000fe20007d5e00a */
[--C-:B------:R-:W-:Y:S01]  /*bb00*/  IMAD.MOV R14, RZ, RZ, -R15.reuse ;  /* 0x000000ffff0e7224 */ /* 0x100fe200078e0a0f */
[----:B------:R-:W-:-:S03]  /*bb10*/  SHF.R.S32.HI R11, RZ, 0x1f, R15 ;  /* 0x0000001fff0b7819 */ /* 0x000fc6000001140f */
[----:B------:R-:W-:Y:S01]  /*bb20*/  IMAD R13, R95, R14, R35 ;  /* 0x0000000e5f0d7224 */ /* 0x000fe200078e0223 */
[----:B------:R-:W-:-:S03]  /*bb30*/  IADD3.X R11, R11, R12, R29, P2, P5 ;  /* 0x0000000c0b0b7210 */ /* 0x000fc600017ea41d */
        /* <DEDUP_REMOVED lines=12> */
.L_x_2248:
[----:B------:R-:W-:Y:S01]  /*bc00*/  SHFL.IDX PT, R4, R10, RZ, 0x1c1f ;  /* 0x001c1fff0a047589 */ /* 0x000fe200000e0000 */
[----:B------:R-:W-:Y:S01]  /*bc10*/  IMAD.IADD R13, R227, 0x1, R18 ;  /* 0x00000001e30d7824 */ /* 0x000fe200078e0212 */
        /* <DEDUP_REMOVED lines=11> */
[----:B------:R-:W-:Y:S01]  /*bcd0*/  IMAD R3, R208, 0x40, R23 ;  /* 0x00000040d0037824 */ /* 0x000fe200078e0217 */
[----:B------:R-:W1:Y:S01]  /*bce0*/  @P4 LDC R49, c[0x0][0xbec] ;  /* 0x0002fb00ff314b82 */ /* 0x000e620000000800 */
[----:B------:R-:W-:Y:S02]  /*bcf0*/  ULDC.64 UR4, c[0x0][0xaa0] ;  /* 0x0002a80000047ab9 */ /* 0x000fe40000000a00 */
[----:B------:R-:W-:-:S03]  /*bd00*/  IMAD.WIDE R16, R3, 0x2, R16 ;  /* 0x0000000203107825 */ /* 0x000fc600078e0210 */
[C---:B------:R-:W-:Y:S02]  /*bd10*/  IADD3 R9, P6, R16.reuse, 0x1000, RZ ;  /* 0x0000100010097810 */ /* 0x040fe40007fde0ff */
[----:B------:R-:W2:Y:S01]  /*bd20*/  @P4 LDC R51, c[0x0][0xbf0] ;  /* 0x0002fc00ff334b82 */ /* 0x000ea20000000800 */
[C---:B------:R-:W-:Y:S02]  /*bd30*/  IADD3 R13, P5, R16.reuse, 0x2000, RZ ;  /* 0x00002000100d7810 */ /* 0x040fe40007fbe0ff */
[----:B------:R-:W-:Y:S02]  /*bd40*/  LOP3.LUT R8, R9, 0x380, RZ, 0xc0, !PT ;  /* 0x0000038009087812 */ /* 0x000fe400078ec0ff */
[----:B------:R-:W-:Y:S02]  /*bd50*/  IADD3 R29, P3, R16, 0x3000, RZ ;  /* 0x00003000101d7810 */ /* 0x000fe40007f7e0ff */
[----:B------:R-:W-:Y:S02]  /*bd60*/  SHF.R.U64 R8, R8, 0x3, RZ ;  /* 0x0000000308087819 */ /* 0x000fe400000012ff */
[----:B------:R-:W-:-:S02]  /*bd70*/  IADD3 R33, P2, R16, 0x4000, RZ ;  /* 0x0000400010217810 */ /* 0x000fc40007f5e0ff */
[----:B------:R-:W-:Y:S01]  /*bd80*/  LOP3.LUT R8, R8, R9, RZ, 0x3c, !PT ;  /* 0x0000000908087212 */ /* 0x000fe200078e3cff */
[--C-:B------:R-:W-:Y:S01]  /*bd90*/  IMAD.X R9, RZ, RZ, R17.reuse, P6 ;  /* 0x000000ffff097224 */ /* 0x100fe200030e0611 */
[C---:B------:R-:W-:Y:S02]  /*bda0*/  IADD3 R3, P6, R16.reuse, 0x7000, RZ ;  /* 0x0000700010037810 */ /* 0x040fe40007fde0ff */
[C---:B------:R-:W-:Y:S02]  /*bdb0*/  IADD3 R37, P1, R16.reuse, 0x5000, RZ ;  /* 0x0000500010257810 */ /* 0x040fe40007f3e0ff */
[C---:B------:R-:W-:Y:S01]  /*bdc0*/  IADD3 R41, P0, R16.reuse, 0x6000, RZ ;  /* 0x0000600010297810 */ /* 0x040fe20007f1e0ff */
[----:B------:R-:W-:Y:S01]  /*bdd0*/  IMAD.X R45, RZ, RZ, R17, P6 ;  /* 0x000000ffff2d7224 */ /* 0x000fe200030e0611 */
[----:B0-----:R-:W-:Y:S01]  /*bde0*/  LOP3.LUT R5, R16, 0x380, RZ, 0xc0, !PT ;  /* 0x0000038010057812 */ /* 0x001fe200078ec0ff */
[----:B------:R-:W5:Y:S01]  /*bdf0*/  LD.E.128 R8, desc[UR56][R8.64] ;  /* 0x0000003808087980 */ /* 0x000f62000c101d00 */
[----:B------:R-:W-:-:S02]  /*be00*/  LOP3.LUT R0, R3, 0x380, RZ, 0xc0, !PT ;  /* 0x0000038003007812 */ /* 0x000fc400078ec0ff */
[----:B------:R-:W-:Y:S02]  /*be10*/  LOP3.LUT R12, R13, 0x380, RZ, 0xc0, !PT ;  /* 0x000003800d0c7812 */ /* 0x000fe400078ec0ff */
[----:B------:R-:W-:Y:S02]  /*be20*/  LOP3.LUT R28, R29, 0x380, RZ, 0xc0, !PT ;  /* 0x000003801d1c7812 */ /* 0x000fe400078ec0ff */
[----:B------:R-:W-:Y:S02]  /*be30*/  LOP3.LUT R32, R33, 0x380, RZ, 0xc0, !PT ;  /* 0x0000038021207812 */ /* 0x000fe400078ec0ff */
[----:B------:R-:W-:Y:S02]  /*be40*/  LOP3.LUT R36, R37, 0x380, RZ, 0xc0, !PT ;  /* 0x0000038025247812 */ /* 0x000fe400078ec0ff */
[----:B------:R-:W-:Y:S02]  /*be50*/  LOP3.LUT R40, R41, 0x380, RZ, 0xc0, !PT ;  /* 0x0000038029287812 */ /* 0x000fe400078ec0ff */
[----:B------:R-:W-:-:S02]  /*be60*/  SHF.R.U64 R5, R5, 0x3, RZ ;  /* 0x0000000305057819 */ /* 0x000fc400000012ff */
[----:B------:R-:W-:Y:S02]  /*be70*/  SHF.R.U64 R0, R0, 0x3, RZ ;  /* 0x0000000300007819 */ /* 0x000fe400000012ff */
[----:B------:R-:W-:Y:S02]  /*be80*/  SHF.R.U64 R12, R12, 0x3, RZ ;  /* 0x000000030c0c7819 */ /* 0x000fe400000012ff */
[----:B------:R-:W-:Y:S02]  /*be90*/  SHF.R.U64 R28, R28, 0x3, RZ ;  /* 0x000000031c1c7819 */ /* 0x000fe400000012ff */
[----:B------:R-:W-:Y:S02]  /*bea0*/  SHF.R.U64 R32, R32, 0x3, RZ ;  /* 0x0000000320207819 */ /* 0x000fe400000012ff */
[----:B------:R-:W-:Y:S02]  /*beb0*/  SHF.R.U64 R36, R36, 0x3, RZ ;  /* 0x0000000324247819 */ /* 0x000fe400000012ff */
[----:B------:R-:W-:-:S02]  /*bec0*/  SHF.R.U64 R40, R40, 0x3, RZ ;  /* 0x0000000328287819 */ /* 0x000fc400000012ff */
[----:B------:R-:W-:Y:S02]  /*bed0*/  LOP3.LUT R16, R5, R16, RZ, 0x3c, !PT ;  /* 0x0000001005107212 */ /* 0x000fe400078e3cff */
[----:B------:R-:W-:Y:S01]  /*bee0*/  LOP3.LUT R44, R0, R3, RZ, 0x3c, !PT ;  /* 0x00000003002c7212 */ /* 0x000fe200078e3cff */
[----:B------:R-:W-:Y:S01]  /*bef0*/  IMAD R3, R102, UR4, RZ ;  /* 0x0000000466037c24 */ /* 0x000fe2000f8e02ff */
        /* <DEDUP_REMOVED lines=10> */
[----:B------:R0:W5:Y:S01]  /*bfa0*/  LD.E.128 R4, desc[UR56][R16.64] ;  /* 0x0000003810047980 */ /* 0x000162000c101d00 */
[----:B------:R-:W-:-:S03]  /*bfb0*/  SHF.R.S32.HI R21, RZ, 0x1f, R186 ;  /* 0x0000001fff157819 */ /* 0x000fc600000114ba */
[----:B------:R-:W5:Y:S04]  /*bfc0*/  LD.E.128 R12, desc[UR56][R12.64] ;  /* 0x000000380c0c7980 */ /* 0x000f68000c101d00 */
[----:B------:R-:W5:Y:S01]  /*bfd0*/  LD.E.128 R28, desc[UR56][R28.64] ;  /* 0x000000381c1c7980 */ /* 0x000f62000c101d00 */
[C---:B0-----:R-:W-:Y:S02]  /*bfe0*/  IMAD R17, R104.reuse, UR5, R3 ;  /* 0x0000000568117c24 */ /* 0x041fe4000f8e0203 */
[----:B------:R-:W-:Y:S01]  /*bff0*/  IMAD.WIDE.U32 R2, R104, UR4, RZ ;  /* 0x0000000468027c25 */ /* 0x000fe2000f8e00ff */
[----:B------:R-:W-:Y:S01]  /*c000*/  ULDC.64 UR4, c[0x0][0xae8] ;  /* 0x0002ba0000047ab9 */ /* 0x000fe20000000a00 */
[----:B------:R-:W5:Y:S02]  /*c010*/  LD.E.128 R32, desc[UR56][R32.64] ;  /* 0x0000003820207980 */ /* 0x000f64000c101d00 */
[----:B------:R-:W-:-:S02]  /*c020*/  IMAD.IADD R3, R3, 0x1, R17 ;  /* 0x0000000103037824 */ /* 0x000fc400078e0211 */
[----:B------:R-:W-:Y:S01]  /*c030*/  IMAD R17, R188, 0x20, R208 ;  /* 0x00000020bc117824 */ /* 0x000fe200078e02d0 */
[----:B------:R-:W5:Y:S03]  /*c040*/  LD.E.128 R36, desc[UR56][R36.64] ;  /* 0x0000003824247980 */ /* 0x000f66000c101d00 */
[----:B------:R-:W-:Y:S01]  /*c050*/  IMAD.IADD R20, R18, 0x1, R17 ;  /* 0x0000000112147824 */ /* 0x000fe200078e0211 */
[----:B------:R-:W5:Y:S01]  /*c060*/  LD.E.128 R40, desc[UR56][R40.64] ;  /* 0x0000003828287980 */ /* 0x000f62000c101d00 */
[----:B------:R-:W-:-:S03]  /*c070*/  IMAD.WIDE.U32 R2, R189, UR4, R2 ;  /* 0x00000004bd027c25 */ /* 0x000fc6000f8e0002 */
[----:B------:R-:W5:Y:S01]  /*c080*/  LD.E.128 R44, desc[UR56][R44.64] ;  /* 0x000000382c2c7980 */ /* 0x000f62000c101d00 */
[----:B-1----:R-:W-:Y:S01]  /*c090*/  @P4 IMAD.HI.U32 R0, R20, R49, RZ ;  /* 0x0000003114004227 */ /* 0x002fe200078e00ff */
[----:B------:R-:W-:Y:S01]  /*c0a0*/  @!PT LDS RZ, [RZ] ;  /* 0x00000000fffff984 */ /* 0x000fe20000000800 */
[----:B------:R-:W-:Y:S01]  /*c0b0*/  @!PT LDS RZ, [RZ] ;  /* 0x00000000fffff984 */ /* 0x000fe20000000800 */
[----:B------:R-:W-:Y:S01]  /*c0c0*/  @!PT LDS RZ, [RZ] ;  /* 0x00000000fffff984 */ /* 0x000fe20000000800 */
[----:B------:R-:W-:Y:S01]  /*c0d0*/  @!PT LDS RZ, [RZ] ;  /* 0x00000000fffff984 */ /* 0x000fe20000000800 */
[----:B------:R0:W-:Y:S06]  /*c0e0*/  MEMBAR.ALL.CTA ;  /* 0x0000000000007992 */ /* 0x0001ec0000008000 */
[----:B0-----:R-:W0:Y:S01]  /*c0f0*/  FENCE.VIEW.ASYNC.S ;  /* 0x00000000000073c6 */ /* 0x001e220000000000 */
[----:B------:R-:W-:Y:S01]  /*c100*/  IMAD R3, R189, UR5, R3 ;  /* 0x00000005bd037c24 */ /* 0x000fe2000f8e0203 */
[----:B------:R-:W-:Y:S01]  /*c110*/  ULDC.64 UR4, c[0x0][0xaf0] ;  /* 0x0002bc0000047ab9 */ /* 0x000fe20000000a00 */
[----:B------:R-:W-:Y:S01]  /*c120*/  IMAD.MOV.U32 R17, RZ, RZ, R20 ;  /* 0x000000ffff117224 */ /* 0x000fe200078e0014 */
[----:B--2---:R-:W-:Y:S01]  /*c130*/  @P4 SHF.R.U32.HI R17, RZ, R51, R0 ;  /* 0x00000033ff114219 */ /* 0x004fe20000011600 */
[----:B------:R-:W-:-:S03]  /*c140*/  IMAD R21, R21, UR4, RZ ;  /* 0x0000000415157c24 */ /* 0x000fc6000f8e02ff */
[--C-:B------:R-:W-:Y:S01]  /*c150*/  SHF.R.S32.HI R0, RZ, 0x1f, R17.reuse ;  /* 0x0000001fff007819 */ /* 0x100fe20000011411 */
[----:B------:R-:W-:Y:S02]  /*c160*/  IMAD.MOV R16, RZ, RZ, -R17 ;  /* 0x000000ffff107224 */ /* 0x000fe400078e0a11 */
[C---:B------:R-:W-:Y:S02]  /*c170*/  IMAD R21, R186.reuse, UR5, R21 ;  /* 0x00000005ba157c24 */ /* 0x040fe4000f8e0215 */
[----:B------:R-:W-:Y:S01]  /*c180*/  IMAD.WIDE.U32 R2, R186, UR4, R2 ;  /* 0x00000004ba027c25 */ /* 0x000fe2000f8e0002 */
[----:B------:R-:W-:-:S03]  /*c190*/  ULDC.64 UR4, c[0x0][0xae0] ;  /* 0x0002b80000047ab9 */ /* 0x000fc60000000a00 */
[----:B------:R-:W-:Y:S02]  /*c1a0*/  IMAD R0, R0, UR4, RZ ;  /* 0x0000000400007c24 */ /* 0x000fe4000f8e02ff */
[----:B------:R-:W-:Y:S02]  /*c1b0*/  IMAD R95, R95, R16, R20 ;  /* 0x000000105f5f7224 */ /* 0x000fe400078e0214 */
[----:B------:R-:W-:Y:S02]  /*c1c0*/  IMAD.IADD R3, R3, 0x1, R21 ;  /* 0x0000000103037824 */ /* 0x000fe400078e0215 */
[C---:B------:R-:W-:Y:S01]  /*c1d0*/  IMAD R21, R17.reuse, UR5, R0 ;  /* 0x0000000511157c24 */ /* 0x040fe2000f8e0200 */
[----:B------:R-:W-:Y:S01]  /*c1e0*/  SHF.R.S32.HI R0, RZ, 0x1f, R95 ;  /* 0x0000001fff007819 */ /* 0x000fe2000001145f */
[----:B------:R-:W-:Y:S01]  /*c1f0*/  IMAD.WIDE.U32 R2, R17, UR4, R2 ;  /* 0x0000000411027c25 */ /* 0x000fe2000f8e0002 */
[----:B------:R-:W-:-:S03]  /*c200*/  ULDC.64 UR4, c[0x0][0xad8] ;  /* 0x0002b60000047ab9 */ /* 0x000fc60000000a00 */
[----:B------:R-:W-:Y:S02]  /*c210*/  IMAD.IADD R3, R3, 0x1, R21 ;  /* 0x0000000103037824 */ /* 0x000fe400078e0215 */
[----:B------:R-:W-:Y:S02]  /*c220*/  IMAD R0, R0, UR4, RZ ;  /* 0x0000000400007c24 */ /* 0x000fe4000f8e02ff */
[----:B------:R-:W-:Y:S02]  /*c230*/  IMAD.IADD R49, R208, 0x1, R18 ;  /* 0x00000001d0317824 */ /* 0x000fe400078e0212 */
        /* <DEDUP_REMOVED lines=11> */
[----:B0-----:R0:W1:Y:S01]  /*c2f0*/  SHFL.IDX PT, R16, R0, RZ, 0x181f ;  /* 0x00181fff00107589 */ /* 0x00106200000e0000 */
[----:B------:R-:W-:Y:S01]  /*c300*/  IADD3 R17, R49, 0x40, RZ ;  /* 0x0000004031117810 */ /* 0x000fe20007ffe0ff */
[----:B------:R0:W-:Y:S01]  /*c310*/  SYNCS.ARRIVE.TRANS64.RED.A1T0 RZ, [R22+URZ], RZ ;  /* 0x000000ff16ff79a7 */ /* 0x0001e2000810043f */
[----:B------:R-:W-:Y:S01]  /*c320*/  BSSY B1, `(.L_x_2250) ;  /* 0x000000d000017945 */ /* 0x000fe20003800000 */
[----:B------:R0:W2:Y:S01]  /*c330*/  SHFL.IDX PT, R20, R18, RZ, 0x181f ;  /* 0x00181fff12147589 */ /* 0x0000a200000e0000 */
[----:B------:R-:W-:-:S02]  /*c340*/  ISETP.GE.AND P1, PT, R17, R24, PT ;  /* 0x000000181100720c */ /* 0x000fc40003f26270 */
[----:B------:R-:W-:Y:S11]  /*c350*/  @P2 BRA `(.L_x_2251) ;  /* 0x0000000000242947 */ /* 0x000ff60003800000 */
        /* <DEDUP_REMOVED lines=9> */
.L_x_2251:
[----:B------:R-:W-:Y:S05]  /*c3f0*/  BSYNC B1 ;  /* 0x0000000000017941 */ /* 0x000fea0003800000 */
.L_x_2250:
[----:B---3-5:R3:W4:Y:S01]  /*c400*/  SHFL.IDX PT, R6, R18, 0x1, 0x181f ;  /* 0x00381f0012067f89 */ /* 0x02872200000e0000 */
        /* <DEDUP_REMOVED lines=12> */
.L_x_2253:
[----:B------:R-:W-:Y:S05]  /*c4d0*/  BSYNC B1 ;  /* 0x0000000000017941 */ /* 0x000fea0003800000 */
.L_x_2252:
[----:B----4-:R4:W1:Y:S01]  /*c4e0*/  SHFL.IDX PT, R6, R18, 0x2, 0x181f ;  /* 0x00581f0012067f89 */ /* 0x01086200000e0000 */
[----:B------:R-:W-:Y:S03]  /*c4f0*/  BSSY B1, `(.L_x_2254) ;  /* 0x000000c000017945 */ /* 0x000fe60003800000 */
[----:B0-----:R4:W0:Y:S01]  /*c500*/  SHFL.IDX PT, R4, R0, 0x2, 0x181f ;  /* 0x00581f0000047f89 */ /* 0x00182200000e0000 */
[----:B------:R-:W-:Y:S05]  /*c510*/  @P1 BRA `(.L_x_2255) ;  /* 0x0000000000241947 */ /* 0x000fea0003800000 */
[----:B------:R-:W-:Y:S02]  /*c520*/  ULDC UR4, c[0x0][0xac8] ;  /* 0x0002b20000047ab9 */ /* 0x000fe40000000800 */
[----:B------:R-:W-:Y:S02]  /*c530*/  ISETP.GE.AND P2, PT, R23, UR4, PT ;  /* 0x0000000417007c0c */ /* 0x000fe4000bf46270 */
[----:B------:R-:W-:-:S11]  /*c540*/  ISETP.GE.AND P3, PT, R187, UR4, PT ;  /* 0x00000004bb007c0c */ /* 0x000fd6000bf66270 */
[-C--:B0-----:R-:W-:Y:S02]  /*c550*/  @!P2 LEA R2, P0, R23, R4.reuse, 0x1 ;  /* 0x000000041702a211 */ /* 0x081fe400078008ff */
[----:B------:R-:W-:Y:S02]  /*c560*/  @!P3 LEA R4, P1, R187, R4, 0x1 ;  /* 0x00000004bb04b211 */ /* 0x000fe400078208ff */
[-C--:B-1----:R-:W-:Y:S02]  /*c570*/  @!P2 LEA.HI.X R3, R23, R6.reuse, R230, 0x1, P0 ;  /* 0x000000061703a211 */ /* 0x082fe400000f0ce6 */
[----:B------:R-:W-:-:S03]  /*c580*/  @!P3 LEA.HI.X R5, R187, R6, R229, 0x1, P1 ;  /* 0x00000006bb05b211 */ /* 0x000fc600008f0ce5 */
[----:B------:R0:W-:Y:S04]  /*c590*/  @!P2 ST.E.128 desc[UR56][R2.64], R12 ;  /* 0x0000000c0200a985 */ /* 0x0001e8000c101d38 */
[----:B------:R0:W-:Y:S02]  /*c5a0*/  @!P3 ST.E.128 desc[UR56][R4.64], R40 ;  /* 0x000000280400b985 */ /* 0x0001e4000c101d38 */
.L_x_2255:
[----:B------:R-:W-:Y:S05]  /*c5b0*/  BSYNC B1 ;  /* 0x0000000000017941 */ /* 0x000fea0003800000 */
.L_x_2254:
[----:B0-----:R-:W-:Y:S01]  /*c5c0*/  VIADD R3, R49, 0x60 ;  /* 0x0000006031037836 */ /* 0x001fe20000000000 */
[----:B---34-:R-:W0:Y:S04]  /*c5d0*/  SHFL.IDX PT, R18, R18, 0x3, 0x181f ;  /* 0x00781f0012127f89 */ /* 0x018e2800000e0000 */
[----:B------:R-:W-:Y:S01]  /*c5e0*/  ISETP.GE.AND P0, PT, R3, R24, PT ;  /* 0x000000180300720c */ /* 0x000fe20003f06270 */
[----:B------:R-:W3:-:S12]  /*c5f0*/  SHFL.IDX PT, R0, R0, 0x3, 0x181f ;  /* 0x00781f0000007f89 */ /* 0x000ed800000e0000 */
[----:B------:R-:W-:Y:S05]  /*c600*/  @P0 BRA `(.L_x_2256) ;  /* 0x0000001400dc0947 */ /* 0x000fea0003800000 */
        /* <DEDUP_REMOVED lines=11> */
.L_x_2249:
[----:B0-----:R-:W0:Y:S01]  /*c6c0*/  @P4 LDC R0, c[0x0][0xbec] ;  /* 0x0002fb00ff004b82 */ /* 0x001e220000000800 */
[----:B------:R-:W-:Y:S01]  /*c6d0*/  ULDC.64 UR4, c[0x0][0xb08] ;  /* 0x0002c20000047ab9 */ /* 0x000fe20000000a00 */
[----:B------:R-:W-:Y:S01]  /*c6e0*/  ULDC.64 UR6, c[0x0][0xb30] ;  /* 0x0002cc0000067ab9 */ /* 0x000fe20000000a00 */
[----:B------:R-:W-:Y:S01]  /*c6f0*/  IMAD R7, R102, UR4, RZ ;  /* 0x0000000466077c24 */ /* 0x000fe2000f8e02ff */
[----:B------:R-:W-:Y:S01]  /*c700*/  ISETP.GE.AND P0, PT, R13, R24, PT ;  /* 0x000000180d00720c */ /* 0x000fe20003f06270 */
[C---:B------:R-:W-:Y:S01]  /*c710*/  IMAD.WIDE.U32 R4, R104.reuse, UR4, RZ ;  /* 0x0000000468047c25 */ /* 0x040fe2000f8e00ff */
[----:B------:R-:W-:Y:S02]  /*c720*/  BSSY B1, `(.L_x_2257) ;  /* 0x0000069000017945 */ /* 0x000fe40003800000 */
[----:B------:R-:W1:Y:S01]  /*c730*/  @P4 LDC R11, c[0x0][0xbf0] ;  /* 0x0002fc00ff0b4b82 */ /* 0x000e620000000800 */
[----:B------:R-:W-:Y:S01]  /*c740*/  IMAD R7, R104, UR5, R7 ;  /* 0x0000000568077c24 */ /* 0x000fe2000f8e0207 */
[----:B------:R-:W-:Y:S01]  /*c750*/  ULDC.64 UR4, c[0x0][0xb38] ;  /* 0x0002ce0000047ab9 */ /* 0x000fe20000000a00 */
[----:B------:R-:W-:-:S02]  /*c760*/  VIADD R22, R22, 0x34820 ;  /* 0x0003482016167836 */ /* 0x000fc40000000000 */
[----:B------:R-:W-:Y:S01]  /*c770*/  IMAD.IADD R5, R5, 0x1, R7 ;  /* 0x0000000105057824 */ /* 0x000fe200078e0207 */
[----:B------:R-:W-:Y:S02]  /*c780*/  SHF.R.S32.HI R7, RZ, 0x1f, R186 ;  /* 0x0000001fff077819 */ /* 0x000fe400000114ba */
[----:B------:R-:W-:Y:S01]  /*c790*/  PRMT R22, RZ, 0x654, R22 ;  /* 0x00000654ff167816 */ /* 0x000fe20000000016 */
[----:B------:R-:W-:-:S03]  /*c7a0*/  IMAD.WIDE.U32 R4, R189, UR4, R4 ;  /* 0x00000004bd047c25 */ /* 0x000fc6000f8e0004 */
[----:B------:R2:W-:Y:S01]  /*c7b0*/  SYNCS.ARRIVE.TRANS64.RED.A1T0 RZ, [R22+URZ], RZ ;  /* 0x000000ff16ff79a7 */ /* 0x0005e2000810043f */
[----:B------:R-:W-:Y:S01]  /*c7c0*/  IMAD R5, R189, UR5, R5 ;  /* 0x00000005bd057c24 */ /* 0x000fe2000f8e0205 */
[----:B------:R-:W-:Y:S02]  /*c7d0*/  ULDC.64 UR4, c[0x0][0xb40] ;  /* 0x0002d00000047ab9 */ /* 0x000fe40000000a00 */
[----:B------:R-:W-:Y:S02]  /*c7e0*/  IMAD R7, R7, UR4, RZ ;  /* 0x0000000407077c24 */ /* 0x000fe4000f8e02ff */
[----:B0-----:R-:W-:-:S04]  /*c7f0*/  @P4 IMAD.HI.U32 R0, R35, R0, RZ ;  /* 0x0000000023004227 */ /* 0x001fc800078e00ff */
[C---:B------:R-:W-:Y:S02]  /*c800*/  IMAD R9, R186.reuse, UR5, R7 ;  /* 0x00000005ba097c24 */ /* 0x040fe4000f8e0207 */
[----:B------:R-:W-:Y:S01]  /*c810*/  IMAD.WIDE.U32 R4, R186, UR4, R4 ;  /* 0x00000004ba047c25 */ /* 0x000fe2000f8e0004 */
[----:B------:R-:W-:-:S03]  /*c820*/  ULDC.64 UR4, c[0x0][0xb48] ;  /* 0x0002d20000047ab9 */ /* 0x000fc60000000a00 */
[----:B------:R-:W-:Y:S01]  /*c830*/  IMAD.MOV.U32 R7, RZ, RZ, R35 ;  /* 0x000000ffff077224 */ /* 0x000fe200078e0023 */
[----:B-1----:R-:W-:Y:S01]  /*c840*/  @P4 SHF.R.U32.HI R7, RZ, R11, R0 ;  /* 0x0000000bff074219 */ /* 0x002fe20000011600 */
[----:B------:R-:W-:-:S03]  /*c850*/  IMAD.IADD R5, R5, 0x1, R9 ;  /* 0x0000000105057824 */ /* 0x000fc600078e0209 */
        /* <DEDUP_REMOVED lines=85> */
.L_x_2258:
[----:B------:R-:W-:Y:S05]  /*cdb0*/  BSYNC B1 ;  /* 0x0000000000017941 */ /* 0x000fea0003800000 */
.L_x_2257:
[----:B------:R-:W-:Y:S01]  /*cdc0*/  ISETP.GE.AND P0, PT, R29, R24, PT ;  /* 0x000000181d00720c */ /* 0x000fe20003f06270 */
[----:B----4-:R3:W4:Y:S04]  /*cdd0*/  SHFL.IDX PT, R5, R16, 0x1, 0x1c1f ;  /* 0x003c1f0010057f89 */ /* 0x01072800000e0000 */
[----:B------:R3:W0:Y:S08]  /*cde0*/  SHFL.IDX PT, R4, R0, 0x1, 0x1c1f ;  /* 0x003c1f0000047f89 */ /* 0x00063000000e0000 */
[----:B---3--:R-:W-:Y:S05]  /*cdf0*/  @P0 BRA `(.L_x_2256) ;  /* 0x0000000c00e00947 */ /* 0x008fea0003800000 */
[----:B------:R-:W-:Y:S02]  /*ce00*/  ULDC UR4, c[0x0][0xac8] ;  /* 0x0002b20000047ab9 */ /* 0x000fe40000000800 */
[----:B------:R-:W-:Y:S02]  /*ce10*/  ISETP.GE.AND P1, PT, R206, UR4, PT ;  /* 0x00000004ce007c0c */ /* 0x000fe4000bf26270 */
[----:B------:R-:W-:Y:S02]  /*ce20*/  ISETP.GE.AND P0, PT, R205, UR4, PT ;  /* 0x00000004cd007c0c */ /* 0x000fe4000bf06270 */
[----:B------:R-:W-:Y:S02]  /*ce30*/  ISETP.GE.AND P2, PT, R184, UR4, PT ;  /* 0x00000004b8007c0c */ /* 0x000fe4000bf46270 */
[----:B------:R-:W-:Y:S02]  /*ce40*/  ISETP.GE.AND P4, PT, R203, UR4, PT ;  /* 0x00000004cb007c0c */ /* 0x000fe4000bf86270 */
[----:B------:R-:W-:-:S05]  /*ce50*/  ISETP.GE.AND P3, PT, R204, UR4, PT ;  /* 0x00000004cc007c0c */ /* 0x000fca000bf66270 */
[CC--:B0-----:R-:W-:Y:S02]  /*ce60*/  @!P1 LEA R6, P5, R206.reuse, R4.reuse, 0x2 ;  /* 0x00000004ce069211 */ /* 0x0c1fe400078a10ff */
[CC--:B------:R-:W-:Y:S02]  /*ce70*/  @!P0 LEA R8, P6, R205.reuse, R4.reuse, 0x2 ;  /* 0x00000004cd088211 */ /* 0x0c0fe400078c10ff */
[-C--:B-1--4-:R-:W-:Y:S01]  /*ce80*/  @!P1 LEA.HI.X R7, R206, R5.reuse, R225, 0x2, P5 ;  /* 0x00000005ce079211 */ /* 0x092fe200028f14e1 */
        /* <DEDUP_REMOVED lines=53> */
[----:B---3--:R-:W-:-:S04]  /*d1e0*/  LEA R2, P0, R192, R4, 0x2 ;  /* 0x00000004c0027211 */ /* 0x008fc800078010ff */
[----:B------:R-:W-:-:S05]  /*d1f0*/  LEA.HI.X R3, R192, R5, R211, 0x2, P0 ;  /* 0x00000005c0037211 */ /* 0x000fca00000f14d3 */
[----:B------:R0:W-:Y:S01]  /*d200*/  ST.E.64 desc[UR56][R2.64], R86 ;  /* 0x0000005602007985 */ /* 0x0001e2000c101b38 */
[----:B------:R-:W-:Y:S05]  /*d210*/  BRA `(.L_x_2256) ;  /* 0x0000000800d87947 */ /* 0x000fea0003800000 */
.L_x_2247:
        /* <DEDUP_REMOVED lines=24> */
.L_x_2259:
[----:B------:R-:W-:Y:S01]  /*d3a0*/  BSSY B1, `(.L_x_2260) ;  /* 0x0000036000017945 */ /* 0x000fe20003800000 */
[----:B------:R-:W-:Y:S02]  /*d3b0*/  SEL R21, R186, RZ, !P0 ;  /* 0x000000ffba157207 */ /* 0x000fe40004000000 */
[----:B------:R-:W-:Y:S02]  /*d3c0*/  SEL R191, R191, RZ, !P0 ;  /* 0x000000ffbfbf7207 */ /* 0x000fe40004000000 */
[----:B-----5:R-:W-:Y:S01]  /*d3d0*/  SHF.R.S32.HI R16, RZ, 0x1f, R13 ;  /* 0x0000001fff107819 */ /* 0x020fe2000001140d */
[----:B------:R-:W-:Y:S06]  /*d3e0*/  @P3 BRA `(.L_x_2261) ;  /* 0x0000000000c43947 */ /* 0x000fec0003800000 */
[----:B------:R-:W2:Y:S01]  /*d3f0*/  S2R R3, SR_TID.X ;  /* 0x0000000000037919 */ /* 0x000ea20000002100 */
[----:B------:R-:W3:Y:S02]  /*d400*/  LDC R33, c[0x0][0xbe8] ;  /* 0x0002fa00ff217b82 */ /* 0x000ee40000000800 */
[----:B---3--:R-:W-:Y:S01]  /*d410*/  IMAD R2, R0, R33, RZ ;  /* 0x0000002100027224 */ /* 0x008fe200078e02ff */
[----:B--2---:R-:W-:-:S04]  /*d420*/  IADD3 R29, R18, -0x80, R3 ;  /* 0xffffff80121d7810 */ /* 0x004fc80007ffe003 */
[----:B------:R-:W-:-:S13]  /*d430*/  ISETP.GE.AND P0, PT, R29, R2, PT ;  /* 0x000000021d00720c */ /* 0x000fda0003f06270 */
[----:B------:R-:W-:Y:S05]  /*d440*/  @P0 BRA `(.L_x_2261) ;  /* 0x0000000000ac0947 */ /* 0x000fea0003800000 */
[----:B------:R-:W-:Y:S01]  /*d450*/  ISETP.NE.AND P1, PT, R33, 0x1, PT ;  /* 0x000000012100780c */ /* 0x000fe20003f25270 */
[----:B------:R-:W-:Y:S01]  /*d460*/  IMAD.MOV.U32 R14, RZ, RZ, 0x9b8 ;  /* 0x000009b8ff0e7424 */ /* 0x000fe200078e00ff */
[----:B------:R-:W-:Y:S01]  /*d470*/  ISETP.GT.AND P0, PT, R190, 0x1, PT ;  /* 0x00000001be00780c */ /* 0x000fe20003f04270 */
[----:B------:R-:W2:Y:S01]  /*d480*/  LDC.64 R30, c[0x0][0xba8] ;  /* 0x0002ea00ff1e7b82 */ /* 0x000ea20000000a00 */
[----:B------:R-:W-:Y:S02]  /*d490*/  IMAD.MOV.U32 R15, RZ, RZ, R29 ;  /* 0x000000ffff0f7224 */ /* 0x000fe400078e001d */
[----:B------:R-:W-:Y:S02]  /*d4a0*/  SEL R14, R14, 0x978, P0 ;  /* 0x000009780e0e7807 */ /* 0x000fe40000000000 */
[----:B------:R-:W-:-:S03]  /*d4b0*/  SEL R207, R207, RZ, P0 ;  /* 0x000000ffcfcf7207 */ /* 0x000fc60000000000 */
[----:B------:R-:W3:Y:S08]  /*d4c0*/  LDC.64 R4, c[0x0][R14+0x220] ;  /* 0x000088000e047b82 */ /* 0x000ef00000000a00 */
[----:B------:R-:W4:Y:S08]  /*d4d0*/  @P1 LDC R12, c[0x0][0xbec] ;  /* 0x0002fb00ff0c1b82 */ /* 0x000f300000000800 */
[----:B------:R-:W5:Y:S08]  /*d4e0*/  LDC.64 R2, c[0x0][R14+0x218] ;  /* 0x000086000e027b82 */ /* 0x000f700000000a00 */
[----:B------:R-:W0:Y:S01]  /*d4f0*/  @P1 LDC R35, c[0x0][0xbf0] ;  /* 0x0002fc00ff231b82 */ /* 0x000e220000000800 */
[----:B---3--:R-:W-:-:S02]  /*d500*/  IMAD R5, R5, R21, RZ ;  /* 0x0000001505057224 */ /* 0x008fc400078e02ff */
[----:B------:R-:W-:-:S04]  /*d510*/  IMAD.WIDE.U32 R10, R4, R21, RZ ;  /* 0x00000015040a7225 */ /* 0x000fc800078e00ff */
[----:B------:R-:W-:Y:S01]  /*d520*/  IMAD R5, R4, R191, R5 ;  /* 0x000000bf04057224 */ /* 0x000fe200078e0205 */
[----:B------:R-:W3:Y:S01]  /*d530*/  LDC.64 R6, c[0x0][R14+0x228] ;  /* 0x00008a000e067b82 */ /* 0x000ee20000000a00 */
[----:B----4-:R-:W-:-:S04]  /*d540*/  @P1 IMAD.HI.U32 R12, R29, R12, RZ ;  /* 0x0000000c1d0c1227 */ /* 0x010fc800078e00ff */
[----:B------:R-:W-:-:S03]  /*d550*/  IMAD.IADD R11, R11, 0x1, R5 ;  /* 0x000000010b0b7824 */ /* 0x000fc600078e0205 */
[----:B------:R-:W4:Y:S01]  /*d560*/  LDC.64 R8, c[0x0][R14+0x210] ;  /* 0x000084000e087b82 */ /* 0x000f220000000a00 */
[-C--:B-----5:R-:W-:Y:S02]  /*d570*/  IMAD R17, R3, R189.reuse, RZ ;  /* 0x000000bd03117224 */ /* 0x0a0fe400078e02ff */
[----:B------:R-:W-:-:S04]  /*d580*/  IMAD.WIDE.U32 R2, R2, R189, RZ ;  /* 0x000000bd02027225 */ /* 0x000fc800078e00ff */
[----:B------:R-:W-:Y:S01]  /*d590*/  IMAD.IADD R17, R3, 0x1, R17 ;  /* 0x0000000103117824 */ /* 0x000fe200078e0211 */
[----:B0-----:R-:W-:Y:S01]  /*d5a0*/  @P1 SHF.R.U32.HI R15, RZ, R35, R12 ;  /* 0x00000023ff0f1219 */ /* 0x001fe2000001160c */
[----:B--2---:R-:W0:Y:S01]  /*d5b0*/  @!P0 LDC R30, c[0x0][0xb50] ;  /* 0x0002d400ff1e8b82 */ /* 0x004e220000000800 */
[----:B------:R-:W-:-:S03]  /*d5c0*/  IADD3 R4, P1, P3, R10, R2, R13 ;  /* 0x000000020a047210 */ /* 0x000fc60007b3e00d */
[----:B------:R-:W-:Y:S02]  /*d5d0*/  IMAD.MOV R10, RZ, RZ, -R15 ;  /* 0x000000ffff0a7224 */ /* 0x000fe400078e0a0f */
[----:B---3--:R-:W-:Y:S02]  /*d5e0*/  IMAD.WIDE.U32 R2, R6, R207, RZ ;  /* 0x000000cf06027225 */ /* 0x008fe400078e00ff */
[----:B------:R-:W2:Y:S01]  /*d5f0*/  @!P0 LDC R31, c[0x0][0xb54] ;  /* 0x0002d500ff1f8b82 */ /* 0x000ea20000000800 */
[----:B------:R-:W-:Y:S01]  /*d600*/  IADD3.X R6, R11, R17, R16, P1, P3 ;  /* 0x000000110b067210 */ /* 0x000fe20000fe6410 */
[----:B------:R-:W-:Y:S01]  /*d610*/  IMAD R7, R7, R207, RZ ;  /* 0x000000cf07077224 */ /* 0x000fe200078e02ff */
[----:B------:R-:W-:Y:S01]  /*d620*/  IADD3 R2, P0, P1, R15, R4, R2 ;  /* 0x000000040f027210 */ /* 0x000fe2000791e002 */
[----:B------:R-:W-:Y:S01]  /*d630*/  IMAD R5, R33, R10, R29 ;  /* 0x0000000a21057224 */ /* 0x000fe200078e021d */
[----:B------:R-:W-:Y:S01]  /*d640*/  SHF.R.S32.HI R15, RZ, 0x1f, R15 ;  /* 0x0000001fff0f7819 */ /* 0x000fe2000001140f */
[----:B------:R-:W-:-:S02]  /*d650*/  IMAD.IADD R7, R3, 0x1, R7 ;  /* 0x0000000103077824 */ /* 0x000fc400078e0207 */
[----:B----4-:R-:W-:-:S03]  /*d660*/  IMAD R4, R9, R5, RZ ;  /* 0x0000000509047224 */ /* 0x010fc600078e02ff */
[----:B------:R-:W-:Y:S02]  /*d670*/  IADD3.X R3, R15, R6, R7, P0, P1 ;  /* 0x000000060f037210 */ /* 0x000fe400007e2407 */
[----:B------:R-:W-:Y:S01]  /*d680*/  SHF.R.S32.HI R7, RZ, 0x1f, R5 ;  /* 0x0000001fff077819 */ /* 0x000fe20000011405 */
[----:B------:R-:W-:-:S04]  /*d690*/  IMAD.WIDE.U32 R2, R8, R5, R2 ;  /* 0x0000000508027225 */ /* 0x000fc800078e0002 */
[----:B------:R-:W-:Y:S01]  /*d6a0*/  IMAD R7, R8, R7, R4 ;  /* 0x0000000708077224 */ /* 0x000fe200078e0204 */
[----:B0-----:R-:W-:-:S03]  /*d6b0*/  LEA R4, P0, R2, R30, 0x2 ;  /* 0x0000001e02047211 */ /* 0x001fc600078010ff */
[----:B------:R-:W-:-:S05]  /*d6c0*/  IMAD.IADD R3, R3, 0x1, R7 ;  /* 0x0000000103037824 */ /* 0x000fca00078e0207 */
[----:B--2---:R-:W-:Y:S01]  /*d6d0*/  LEA.HI.X R5, R2, R31, R3, 0x2, P0 ;  /* 0x0000001f02057211 */ /* 0x004fe200000f1403 */
[----:B------:R-:W-:-:S05]  /*d6e0*/  IMAD.MOV.U32 R3, RZ, RZ, -0x800000 ;  /* 0xff800000ff037424 */ /* 0x000fca00078e00ff */
[----:B------:R2:W-:Y:S02]  /*d6f0*/  STG.E desc[UR56][R4.64], R3 ;  /* 0x0000000304007986 */ /* 0x0005e4000c101938 */
.L_x_2261:
[----:B------:R-:W-:Y:S05]  /*d700*/  BSYNC B1 ;  /* 0x0000000000017941 */ /* 0x000fea0003800000 */
.L_x_2260:
[----:B------:R-:W-:Y:S05]  /*d710*/  @P2 BRA `(.L_x_2256) ;  /* 0x0000000400982947 */ /* 0x000fea0003800000 */
[----:B------:R-:W3:Y:S01]  /*d720*/  LDC R11, c[0x0][0xbe8] ;  /* 0x0002fa00ff0b7b82 */ /* 0x000ee20000000800 */
[----:B------:R-:W-:Y:S01]  /*d730*/  ULDC.64 UR4, c[0x0][0xaa0] ;  /* 0x0002a80000047ab9 */ /* 0x000fe20000000a00 */
[----:B------:R-:W-:Y:S01]  /*d740*/  IMAD R7, R188, 0x20, R208 ;  /* 0x00000020bc077824 */ /* 0x000fe200078e02d0 */
[----:B------:R-:W-:Y:S01]  /*d750*/  ULDC.64 UR6, c[0x0][0xaf0] ;  /* 0x0002bc0000067ab9 */ /* 0x000fe20000000a00 */
[----:B------:R-:W-:Y:S01]  /*d760*/  IMAD R2, R16, UR4, RZ ;  /* 0x0000000410027c24 */ /* 0x000fe2000f8e02ff */
[----:B------:R-:W-:Y:S01]  /*d770*/  BSSY B1, `(.L_x_2262) ;  /* 0x0000036000017945 */ /* 0x000fe20003800000 */
[----:B------:R-:W-:Y:S02]  /*d780*/  IMAD.IADD R9, R18, 0x1, R7 ;  /* 0x0000000112097824 */ /* 0x000fe400078e0207 */
[C---:B--2---:R-:W-:Y:S02]  /*d790*/  IMAD R5, R13.reuse, UR5, R2 ;  /* 0x000000050d057c24 */ /* 0x044fe4000f8e0202 */
[----:B------:R-:W-:Y:S01]  /*d7a0*/  IMAD.WIDE.U32 R2, R13, UR4, RZ ;  /* 0x000000040d027c25 */ /* 0x000fe2000f8e00ff */
[----:B------:R-:W-:-:S03]  /*d7b0*/  ULDC.64 UR4, c[0x0][0xae8] ;  /* 0x0002ba0000047ab9 */ /* 0x000fc60000000a00 */
[----:B------:R-:W-:Y:S02]  /*d7c0*/  IMAD.IADD R3, R3, 0x1, R5 ;  /* 0x0000000103037824 */ /* 0x000fe400078e0205 */
[----:B------:R-:W-:Y:S02]  /*d7d0*/  IMAD.MOV.U32 R5, RZ, RZ, R9 ;  /* 0x000000ffff057224 */ /* 0x000fe400078e0009 */
[----:B------:R-:W-:-:S04]  /*d7e0*/  IMAD.WIDE.U32 R2, R189, UR4, R2 ;  /* 0x00000004bd027c25 */ /* 0x000fc8000f8e0002 */
[----:B------:R-:W-:Y:S01]  /*d7f0*/  IMAD R6, R191, UR6, RZ ;  /* 0x00000006bf067c24 */ /* 0x000fe2000f8e02ff */
[----:B---3--:R-:W-:Y:S01]  /*d800*/  ISETP.NE.AND P0, PT, R11, 0x1, PT ;  /* 0x000000010b00780c */ /* 0x008fe20003f05270 */
[----:B------:R-:W-:Y:S01]  /*d810*/  IMAD R3, R189, UR5, R3 ;  /* 0x00000005bd037c24 */ /* 0x000fe2000f8e0203 */
[----:B------:R-:W-:Y:S01]  /*d820*/  ULDC.64 UR4, c[0x0][0xae0] ;  /* 0x0002b80000047ab9 */ /* 0x000fe20000000a00 */
[C---:B------:R-:W-:Y:S02]  /*d830*/  IMAD R7, R21.reuse, UR7, R6 ;  /* 0x0000000715077c24 */ /* 0x040fe4000f8e0206 */
[----:B------:R-:W-:-:S04]  /*d840*/  IMAD.WIDE.U32 R2, R21, UR6, R2 ;  /* 0x0000000615027c25 */ /* 0x000fc8000f8e0002 */
[----:B------:R-:W-:Y:S02]  /*d850*/  IMAD.IADD R3, R3, 0x1, R7 ;  /* 0x0000000103037824 */ /* 0x000fe400078e0207 */
[----:B------:R-:W-:Y:S02]  /*d860*/  IMAD.IADD R18, R208, 0x1, R18 ;  /* 0x00000001d0127824 */ /* 0x000fe400078e0212 */
[----:B------:R-:W2:Y:S08]  /*d870*/  @P0 LDC R4, c[0x0][0xbec] ;  /* 0x0002fb00ff040b82 */ /* 0x000eb00000000800 */
[----:B------:R-:W3:Y:S01]  /*d880*/  @P0 LDC R15, c[0x0][0xbf0] ;  /* 0x0002fc00ff0f0b82 */ /* 0x000ee20000000800 */
[----:B--2---:R-:W-:-:S05]  /*d890*/  @P0 IMAD.HI.U32 R4, R9, R4, RZ ;  /* 0x0000000409040227 */ /* 0x004fca00078e00ff */
        /* <DEDUP_REMOVED lines=19> */
[----:B------:R-:W-:Y:S02]  /*d9d0*/  LEA R4, P3, R2, UR4, 0x1 ;  /* 0x0000000402047c11 */ /* 0x000fe4000f8608ff */
[----:B------:R-:W-:Y:S02]  /*d9e0*/  IADD3 R3, R3, R5, RZ ;  /* 0x0000000503037210 */ /* 0x000fe40007ffe0ff */
[----:B------:R-:W-:Y:S02]  /*d9f0*/  ISETP.GE.AND P0, PT, R0, R11, PT ;  /* 0x0000000b0000720c */ /* 0x000fe40003f06270 */
[----:B------:R-:W-:Y:S02]  /*da00*/  LEA.HI.X R5, R2, UR5, R3, 0x1, P3 ;  /* 0x0000000502057c11 */ /* 0x000fe400098f0c03 */
[----:B------:R2:W3:Y:S04]  /*da10*/  SHFL.IDX PT, R2, R4, RZ, 0x181f ;  /* 0x00181fff04027589 */ /* 0x0004e800000e0000 */
        /* <DEDUP_REMOVED lines=11> */
.L_x_2263:
[----:B------:R-:W-:Y:S05]  /*dad0*/  BSYNC B1 ;  /* 0x0000000000017941 */ /* 0x000fea0003800000 */
.L_x_2262:
        /* <DEDUP_REMOVED lines=11> */
[----:B------:R0:W-:Y:S04]  /*db90*/  @!P3 ST.E.128 desc[UR56][R6.64], RZ ;  /* 0x000000ff0600b985 */ /* 0x0001e8000c101d38 */
[----:B------:R0:W-:Y:S02]  /*dba0*/  @!P4 ST.E.128 desc[UR56][R2.64], RZ ;  /* 0x000000ff0200c985 */ /* 0x0001e4000c101d38 */
.L_x_2265:
[----:B------:R-:W-:Y:S05]  /*dbb0*/  BSYNC B1 ;  /* 0x0000000000017941 */ /* 0x000fea0003800000 */
.L_x_2264:
[----:B0-----:R0:W0:Y:S01]  /*dbc0*/  SHFL.IDX PT, R0, R5, 0x2, 0x181f ;  /* 0x00581f0005007f89 */ /* 0x00102200000e0000 */
[----:B------:R-:W-:Y:S03]  /*dbd0*/  BSSY B1, `(.L_x_2266) ;  /* 0x000000c000017945 */ /* 0x000fe60003800000 */
[----:B---3--:R3:W0:Y:S01]  /*dbe0*/  SHFL.IDX PT, R2, R4, 0x2, 0x181f ;  /* 0x00581f0004027f89 */ /* 0x00862200000e0000 */
[----:B------:R-:W-:Y:S05]  /*dbf0*/  @P0 BRA `(.L_x_2267) ;  /* 0x0000000000240947 */ /* 0x000fea0003800000 */
[----:B------:R-:W-:Y:S02]  /*dc00*/  ULDC UR4, c[0x0][0xac8] ;  /* 0x0002b20000047ab9 */ /* 0x000fe40000000800 */
[----:B------:R-:W-:Y:S02]  /*dc10*/  ISETP.GE.AND P2, PT, R23, UR4, PT ;  /* 0x0000000417007c0c */ /* 0x000fe4000bf46270 */
[----:B------:R-:W-:-:S11]  /*dc20*/  ISETP.GE.AND P3, PT, R187, UR4, PT ;  /* 0x00000004bb007c0c */ /* 0x000fd6000bf66270 */
[-C--:B0-----:R-:W-:Y:S02]  /*dc30*/  @!P2 LEA R6, P0, R23, R2.reuse, 0x1 ;  /* 0x000000021706a211 */ /* 0x081fe400078008ff */
[----:B------:R-:W-:Y:S02]  /*dc40*/  @!P3 LEA R2, P1, R187, R2, 0x1 ;  /* 0x00000002bb02b211 */ /* 0x000fe400078208ff */
[-C--:B------:R-:W-:Y:S02]  /*dc50*/  @!P2 LEA.HI.X R7, R23, R0.reuse, R230, 0x1, P0 ;  /* 0x000000001707a211 */ /* 0x080fe400000f0ce6 */
[----:B------:R-:W-:-:S03]  /*dc60*/  @!P3 LEA.HI.X R3, R187, R0, R229, 0x1, P1 ;  /* 0x00000000bb03b211 */ /* 0x000fc600008f0ce5 */
[----:B------:R0:W-:Y:S04]  /*dc70*/  @!P2 ST.E.128 desc[UR56][R6.64], RZ ;  /* 0x000000ff0600a985 */ /* 0x0001e8000c101d38 */
[----:B------:R0:W-:Y:S02]  /*dc80*/  @!P3 ST.E.128 desc[UR56][R2.64], RZ ;  /* 0x000000ff0200b985 */ /* 0x0001e4000c101d38 */
.L_x_2267:
[----:B------:R-:W-:Y:S05]  /*dc90*/  BSYNC B1 ;  /* 0x0000000000017941 */ /* 0x000fea0003800000 */
.L_x_2266:
[----:B0-----:R-:W-:Y:S01]  /*dca0*/  VIADD R0, R18, 0x60 ;  /* 0x0000006012007836 */ /* 0x001fe20000000000 */
[----:B------:R0:W0:Y:S04]  /*dcb0*/  SHFL.IDX PT, R6, R5, 0x3, 0x181f ;  /* 0x00781f0005067f89 */ /* 0x00002800000e0000 */
[----:B------:R-:W-:Y:S01]  /*dcc0*/  ISETP.GE.AND P0, PT, R0, R11, PT ;  /* 0x0000000b0000720c */ /* 0x000fe20003f06270 */
[----:B------:R0:W0:-:S12]  /*dcd0*/  SHFL.IDX PT, R2, R4, 0x3, 0x181f ;  /* 0x00781f0004027f89 */ /* 0x00001800000e0000 */
[----:B------:R-:W-:Y:S05]  /*dce0*/  @P0 BRA `(.L_x_2256) ;  /* 0x0000000000240947 */ /* 0x000fea0003800000 */
[----:B------:R-:W-:Y:S02]  /*dcf0*/  ULDC UR4, c[0x0][0xac8] ;  /* 0x0002b20000047ab9 */ /* 0x000fe40000000800 */
[----:B------:R-:W-:Y:S02]  /*dd00*/  ISETP.GE.AND P2, PT, R23, UR4, PT ;  /* 0x0000000417007c0c */ /* 0x000fe4000bf46270 */
[----:B------:R-:W-:-:S11]  /*dd10*/  ISETP.GE.AND P3, PT, R187, UR4, PT ;  /* 0x00000004bb007c0c */ /* 0x000fd6000bf66270 */
[-C--:B0-234-:R-:W-:Y:S02]  /*dd20*/  @!P2 LEA R4, P0, R23, R2.reuse, 0x1 ;  /* 0x000000021704a211 */ /* 0x09dfe400078008ff */
[----:B------:R-:W-:Y:S02]  /*dd30*/  @!P3 LEA R2, P1, R187, R2, 0x1 ;  /* 0x00000002bb02b211 */ /* 0x000fe400078208ff */
[-C--:B------:R-:W-:Y:S02]  /*dd40*/  @!P2 LEA.HI.X R5, R23, R6.reuse, R230, 0x1, P0 ;  /* 0x000000061705a211 */ /* 0x080fe400000f0ce6 */
[----:B------:R-:W-:-:S03]  /*dd50*/  @!P3 LEA.HI.X R3, R187, R6, R229, 0x1, P1 ;  /* 0x00000006bb03b211 */ /* 0x000fc600008f0ce5 */
[----:B------:R0:W-:Y:S04]  /*dd60*/  @!P2 ST.E.128 desc[UR56][R4.64], RZ ;  /* 0x000000ff0400a985 */ /* 0x0001e8000c101d38 */
[----:B------:R0:W-:Y:S02]  /*dd70*/  @!P3 ST.E.128 desc[UR56][R2.64], RZ ;  /* 0x000000ff0200b985 */ /* 0x0001e4000c101d38 */
.L_x_2256:
[----:B------:R-:W-:Y:S05]  /*dd80*/  BSYNC B0 ;  /* 0x0000000000007941 */ /* 0x000fea0003800000 */
.L_x_2246:
[----:B------:R-:W-:Y:S02]  /*dd90*/  ULDC UR4, c[0x0][0xc3c] ;  /* 0x00030f0000047ab9 */ /* 0x000fe40000000800 */
[----:B-1----:R-:W-:-:S13]  /*dda0*/  ISETP.GE.AND P0, PT, R27, UR4, PT ;  /* 0x000000041b007c0c */ /* 0x002fda000bf06270 */
[----:B------:R-:W-:Y:S05]  /*ddb0*/  @!P0 BRA `(.L_x_2268) ;  /* 0xffffff3000788947 */ /* 0x000fea000383ffff */
[----:B------:R-:W-:Y:S05]  /*ddc0*/  EXIT ;  /* 0x000000000000794d */ /* 0x000fea0003800000 */
.L_x_2209:
        /* <DEDUP_REMOVED lines=18> */
.L_x_2269:
[----:B0-----:R-:W0:Y:S01]  /*def0*/  S2R R0, SR_TID.X ;  /* 0x0000000000007919 */ /* 0x001e220000002100 */
[----:B------:R-:W-:Y:S01]  /*df00*/  ULDC UR4, c[0x0][0xc3c] ;  /* 0x00030f0000047ab9 */ /* 0x000fe20000000800 */
        /* <DEDUP_REMOVED lines=9> */
[----:B--2---:R-:W-:-:S04]  /*dfa0*/  @!P1 IMAD.WIDE.U32 R2, R0, 0x4, R4 ;  /* 0x0000000400029825 */ /* 0x004fc800078e0004 */
[----:B------:R-:W-:-:S06]  /*dfb0*/  IMAD.MOV.U32 R5, RZ, RZ, RZ ;  /* 0x000000ffff057224 */ /* 0x000fcc00078e00ff */
        /* <DEDUP_REMOVED lines=31> */
.L_x_2273:
        /* <DEDUP_REMOVED lines=39> */
.L_x_2271:
        /* <DEDUP_REMOVED lines=10> */
[----:B------:R-:W-:-:S06]  /*e4c0*/  VIADD R8, R10, 0xffffffff ;  /* 0xffffffff0a087836 */ /* 0x000fcc0000000000 */
[----:B------:R3:W4:Y:S02]  /*e4d0*/  SHFL.IDX PT, R8, R3, R8, 0x1f ;  /* 0x00001f0803087589 */ /* 0x00072400000e0000 */
.L_x_2274:
[----:B---34-:R-:W-:Y:S01]  /*e4e0*/  IMAD R3, R8, UR5, R9 ;  /* 0x0000000508037c24 */ /* 0x018fe2000f8e0209 */
[----:B-1----:R-:W-:Y:S01]  /*e4f0*/  ISETP.NE.AND P0, PT, R7, 0x1, PT ;  /* 0x000000010700780c */ /* 0x002fe20003f05270 */
[----:B------:R-:W-:-:S03]  /*e500*/  VIADD R13, R10, UR4 ;  /* 0x000000040a0d7c36 */ /* 0x000fc60008000000 */
[----:B------:R1:W-:Y:S01]  /*e510*/  STL [R1], R3 ;  /* 0x0000000301007387 */ /* 0x0003e20000100800 */
[----:B0-----:R-:W-:-:S03]  /*e520*/  IADD3 R5, -R3, UR6, RZ ;  /* 0x0000000603057c10 */ /* 0x001fc6000fffe1ff */
[----:B------:R1:W-:Y:S05]  /*e530*/  STL [R1+0xc], R13 ;  /* 0x00000c0d01007387 */ /* 0x0003ea0000100800 */
[----:B------:R-:W-:Y:S05]  /*e540*/  @!P0 BRA `(.L_x_2275) ;  /* 0x0000000000e08947 */ /* 0x000fea0003800000 */
[----:B--2---:R-:W-:Y:S01]  /*e550*/  IABS R6, R4 ;  /* 0x0000000400067213 */ /* 0x004fe20000000000 */
[----:B------:R-:W-:Y:S01]  /*e560*/  IMAD.MOV.U32 R2, RZ, RZ, RZ ;  /* 0x000000ffff027224 */ /* 0x000fe200078e00ff */
[----:B------:R-:W-:Y:S02]  /*e570*/  IABS R8, R7 ;  /* 0x0000000700087213 */ /* 0x000fe40000000000 */
[----:B------:R-:W0:Y:S08]  /*e580*/  I2F.RP R9, R6 ;  /* 0x0000000600097306 */ /* 0x000e300000209400 */
[----:B------:R-:W-:Y:S08]  /*e590*/  I2F.RP R12, R8 ;  /* 0x00000008000c7306 */ /* 0x000ff00000209400 */
[----:B0-----:R-:W1:Y:S02]  /*e5a0*/  MUFU.RCP R9, R9 ;  /* 0x0000000900097308 */ /* 0x001e640000001000 */
[----:B-1----:R-:W-:-:S06]  /*e5b0*/  VIADD R3, R9, 0xffffffe ;  /* 0x0ffffffe09037836 */ /* 0x002fcc0000000000 */
[----:B------:R-:W0:Y:S02]  /*e5c0*/  F2I.FTZ.U32.TRUNC.NTZ R3, R3 ;  /* 0x0000000300037305 */ /* 0x000e24000021f000 */
[----:B0-----:R-:W-:-:S04]  /*e5d0*/  IMAD.MOV R11, RZ, RZ, -R3 ;  /* 0x000000ffff0b7224 */ /* 0x001fc800078e0a03 */
[----:B------:R-:W-:-:S04]  /*e5e0*/  IMAD R11, R11, R6, RZ ;  /* 0x000000060b0b7224 */ /* 0x000fc800078e02ff */
[----:B------:R-:W-:Y:S01]  /*e5f0*/  IMAD.HI.U32 R10, R3, R11, R2 ;  /* 0x0000000b030a7227 */ /* 0x000fe200078e0002 */
[----:B------:R-:W-:Y:S01]  /*e600*/  IABS R11, R5 ;  /* 0x00000005000b7213 */ /* 0x000fe20000000000 */
[----:B------:R-:W0:Y:S01]  /*e610*/  MUFU.RCP R2, R12 ;  /* 0x0000000c00027308 */ /* 0x000e220000001000 */
[----:B------:R-:W-:-:S03]  /*e620*/  IABS R3, R4 ;  /* 0x0000000400037213 */ /* 0x000fc60000000000 */
[----:B------:R-:W-:-:S04]  /*e630*/  IMAD.HI.U32 R9, R10, R11, RZ ;  /* 0x0000000b0a097227 */ /* 0x000fc800078e00ff */
[----:B------:R-:W-:-:S04]  /*e640*/  IMAD.MOV R14, RZ, RZ, -R3 ;  /* 0x000000ffff0e7224 */ /* 0x000fc800078e0a03 */
[----:B------:R-:W-:Y:S01]  /*e650*/  IMAD R11, R9, R14, R11 ;  /* 0x0000000e090b7224 */ /* 0x000fe200078e020b */
[----:B0-----:R-:W-:Y:S01]  /*e660*/  IADD3 R3, R2, 0xffffffe, RZ ;  /* 0x0ffffffe02037810 */ /* 0x001fe20007ffe0ff */
[----:B------:R-:W-:-:S03]  /*e670*/  IMAD.MOV.U32 R2, RZ, RZ, RZ ;  /* 0x000000ffff027224 */ /* 0x000fc600078e00ff */
[----:B------:R-:W-:Y:S02]  /*e680*/  ISETP.GT.U32.AND P1, PT, R6, R11, PT ;  /* 0x0000000b0600720c */ /* 0x000fe40003f24070 */
[----:B------:R-:W0:Y:S11]  /*e690*/  F2I.FTZ.U32.TRUNC.NTZ R3, R3 ;  /* 0x0000000300037305 */ /* 0x000e36000021f000 */
[----:B------:R-:W-:-:S02]  /*e6a0*/  @!P1 IMAD.IADD R11, R11, 0x1, -R6 ;  /* 0x000000010b0b9824 */ /* 0x000fc400078e0a06 */
[----:B------:R-:W-:Y:S01]  /*e6b0*/  @!P1 VIADD R9, R9, 0x1 ;  /* 0x0000000109099836 */ /* 0x000fe20000000000 */
[----:B------:R-:W-:Y:S02]  /*e6c0*/  ISETP.NE.AND P1, PT, R4, RZ, PT ;  /* 0x000000ff0400720c */ /* 0x000fe40003f25270 */
[----:B------:R-:W-:Y:S01]  /*e6d0*/  ISETP.GE.U32.AND P0, PT, R11, R6, PT ;  /* 0x000000060b00720c */ /* 0x000fe20003f06070 */
[----:B0-----:R-:W-:-:S04]  /*e6e0*/  IMAD.MOV R11, RZ, RZ, -R3 ;  /* 0x000000ffff0b7224 */ /* 0x001fc800078e0a03 */
[----:B------:R-:W-:-:S04]  /*e6f0*/  IMAD R11, R11, R8, RZ ;  /* 0x000000080b0b7224 */ /* 0x000fc800078e02ff */
[----:B------:R-:W-:Y:S01]  /*e700*/  IMAD.HI.U32 R6, R3, R11, R2 ;  /* 0x0000000b03067227 */ /* 0x000fe200078e0002 */
[----:B------:R-:W-:-:S03]  /*e710*/  LOP3.LUT R2, R5, R4, RZ, 0x3c, !PT ;  /* 0x0000000405027212 */ /* 0x000fc600078e3cff */
[----:B------:R-:W-:Y:S01]  /*e720*/  @P0 VIADD R9, R9, 0x1 ;  /* 0x0000000109090836 */ /* 0x000fe20000000000 */
[----:B------:R-:W-:Y:S02]  /*e730*/  ISETP.GE.AND P2, PT, R2, RZ, PT ;  /* 0x000000ff0200720c */ /* 0x000fe40003f46270 */
[----:B------:R-:W-:-:S05]  /*e740*/  IABS R2, R7 ;  /* 0x0000000700027213 */ /* 0x000fca0000000000 */
[----:B------:R-:W-:-:S06]  /*e750*/  IMAD.MOV R2, RZ, RZ, -R2 ;  /* 0x000000ffff027224 */ /* 0x000fcc00078e0a02 */
[----:B------:R-:W-:Y:S01]  /*e760*/  @!P2 IMAD.MOV R9, RZ, RZ, -R9 ;  /* 0x000000ffff09a224 */ /* 0x000fe200078e0a09 */
[----:B------:R-:W-:-:S04]  /*e770*/  @!P1 LOP3.LUT R9, RZ, R4, RZ, 0x33, !PT ;  /* 0x00000004ff099212 */ /* 0x000fc800078e33ff */
[----:B------:R-:W-:-:S05]  /*e780*/  IABS R3, R9 ;  /* 0x0000000900037213 */ /* 0x000fca0000000000 */
        /* <DEDUP_REMOVED lines=12> */
[--C-:B------:R-:W-:Y:S02]  /*e850*/  IMAD.MOV R2, RZ, RZ, -R6.reuse ;  /* 0x000000ffff027224 */ /* 0x100fe400078e0a06 */
[C---:B------:R-:W-:Y:S02]  /*e860*/  IMAD R6, R7.reuse, 0x1000000, R6 ;  /* 0x0100000007067824 */ /* 0x040fe400078e0206 */
[--C-:B------:R-:W-:Y:S02]  /*e870*/  IMAD R7, R7, R2, R9.reuse ;  /* 0x0000000207077224 */ /* 0x100fe400078e0209 */
[----:B------:R-:W-:Y:S02]  /*e880*/  IMAD.MOV R2, RZ, RZ, -R9 ;  /* 0x000000ffff027224 */ /* 0x000fe400078e0a09 */
[----:B------:R-:W-:Y:S02]  /*e890*/  IMAD R3, R7, 0x10000, R6 ;  /* 0x0001000007037824 */ /* 0x000fe400078e0206 */
[----:B------:R-:W-:-:S03]  /*e8a0*/  IMAD R2, R4, R2, R5 ;  /* 0x0000000204027224 */ /* 0x000fc600078e0205 */
[----:B------:R0:W-:Y:S01]  /*e8b0*/  STL [R1+0x8], R3 ;  /* 0x0000080301007387 */ /* 0x0001e20000100800 */
[----:B------:R-:W-:Y:S05]  /*e8c0*/  BRA `(.L_x_2276) ;  /* 0x0000000000f47947 */ /* 0x000fea0003800000 */
.L_x_2275:
[----:B-1----:R-:W0:Y:S02]  /*e8d0*/  LDC.64 R2, c[0x0][0xc90] ;  /* 0x00032400ff027b82 */ /* 0x002e240000000a00 */
[----:B0-----:R-:W-:-:S05]  /*e8e0*/  IMAD.WIDE R2, R13, 0x4, R2 ;  /* 0x000000040d027825 */ /* 0x001fca00078e0202 */
[----:B------:R0:W2:Y:S02]  /*e8f0*/  LDG.E R7, desc[UR56][R2.64] ;  /* 0x0000003802077981 */ /* 0x0000a4000c1e1900 */
        /* <DEDUP_REMOVED lines=29> */
[----:B------:R-:W-:-:S04]  /*ead0*/  VIADDMNMX R7, R10, UR5, R7, PT ;  /* 0x000000050a077c46 */ /* 0x000fc8000b800107 */
[-C--:B------:R-:W-:Y:S02]  /*eae0*/  IABS R9, R7.reuse ;  /* 0x0000000700097213 */ /* 0x080fe40000000000 */
        /* <DEDUP_REMOVED lines=11> */
[----:B------:R-:W-:Y:S02]  /*eba0*/  LOP3.LUT R3, R5, R7, RZ, 0x3c, !PT ;  /* 0x0000000705037212 */ /* 0x000fe400078e3cff */
[----:B------:R-:W-:Y:S01]  /*ebb0*/  IADD3 R5, R8, 0x1000000, R5 ;  /* 0x0100000008057810 */ /* 0x000fe20007ffe005 */
[----:B------:R-:W-:Y:S01]  /*ebc0*/  IMAD.HI.U32 R2, R2, R11, RZ ;  /* 0x0000000b02027227 */ /* 0x000fe200078e00ff */
[----:B------:R-:W-:-:S03]  /*ebd0*/  ISETP.GE.AND P2, PT, R3, RZ, PT ;  /* 0x000000ff0300720c */ /* 0x000fc60003f46270 */
        /* <DEDUP_REMOVED lines=8> */
[----:B------:R-:W-:Y:S01]  /*ec60*/  @!P1 LOP3.LUT R2, RZ, R7, RZ, 0x33, !PT ;  /* 0x00000007ff029212 */ /* 0x000fe200078e33ff */
[----:B------:R-:W-:-:S04]  /*ec70*/  IMAD.MOV R7, RZ, RZ, -R7 ;  /* 0x000000ffff077224 */ /* 0x000fc800078e0a07 */
[----:B------:R-:W-:-:S05]  /*ec80*/  IMAD R3, R2, R7, R5 ;  /* 0x0000000702037224 */ /* 0x000fca00078e0205 */
[----:B------:R1:W-:Y:S02]  /*ec90*/  STL [R1+0x8], R3 ;  /* 0x0000080301007387 */ /* 0x0003e40000100800 */
.L_x_2276:
[----:B01----:R-:W-:-:S05]  /*eca0*/  LOP3.LUT R3, RZ, R2, RZ, 0x33, !PT ;  /* 0x00000002ff037212 */ /* 0x003fca00078e33ff */
[----:B------:R-:W-:-:S05]  /*ecb0*/  IMAD.IADD R2, R4, 0x1, R3 ;  /* 0x0000000104027824 */ /* 0x000fca00078e0203 */
[----:B------:R1:W-:Y:S01]  /*ecc0*/  STL [R1+0x4], R2 ;  /* 0x0000040201007387 */ /* 0x0003e20000100800 */
[----:B------:R-:W-:Y:S05]  /*ecd0*/  BRA `(.L_x_2277) ;  /* 0x0000000000107947 */ /* 0x000fea0003800000 */
.L_x_2272:
[----:B------:R-:W-:Y:S01]  /*ece0*/  IMAD.U32 R2, RZ, RZ, UR6 ;  /* 0x00000006ff027e24 */ /* 0x000fe2000f8e00ff */
[----:B------:R0:W-:Y:S04]  /*ecf0*/  STL [R1+0x4], RZ ;  /* 0x000004ff01007387 */ /* 0x0001e80000100800 */
[----:B------:R0:W-:Y:S04]  /*ed00*/  STL [R1+0x8], RZ ;  /* 0x000008ff01007387 */ /* 0x0001e80000100800 */
[----:B------:R0:W-:Y:S02]  /*ed10*/  STL [R1], R2 ;  /* 0x0000000201007387 */ /* 0x0001e40000100800 */
.L_x_2277:
        /* <DEDUP_REMOVED lines=10> */
.L_x_2270:
[----:B0-2---:R-:W2:Y:S01]  /*edc0*/  LDL R0, [R1+0xc] ;  /* 0x00000c0001007983 */ /* 0x005ea20000100800 */
[----:B------:R-:W-:Y:S01]  /*edd0*/  ULDC UR4, c[0x0][0xc3c] ;  /* 0x00030f0000047ab9 */ /* 0x000fe20000000800 */
[----:B------:R-:W-:Y:S02]  /*ede0*/  IMAD.MOV.U32 R19, RZ, RZ, RZ ;  /* 0x000000ffff137224 */ /* 0x000fe400078e00ff */
[----:B------:R0:W-:Y:S01]  /*edf0*/  STL [R1+0x48], RZ ;  /* 0x000048ff01007387 */ /* 0x0001e20000100800 */
[----:B--2---:R-:W-:Y:S01]  /*ee00*/  ISETP.GE.AND P0, PT, R0, UR4, PT ;  /* 0x0000000400007c0c */ /* 0x004fe2000bf06270 */
[----:B------:R-:W-:-:S05]  /*ee10*/  IMAD.MOV.U32 R0, RZ, RZ, 0x1 ;  /* 0x00000001ff007424 */ /* 0x000fca00078e00ff */
[----:B------:R0:W-:Y:S07]  /*ee20*/  STL [R1+0x14], R0 ;  /* 0x0000140001007387 */ /* 0x0001ee0000100800 */
[----:B------:R-:W-:Y:S05]  /*ee30*/  @P0 BRA `(.L_x_2278) ;  /* 0x0000005c004c0947 */ /* 0x000fea0003800000 */
[----:B---3--:R-:W2:Y:S01]  /*ee40*/  S2R R5, SR_TID.X ;  /* 0x0000000000057919 */ /* 0x008ea20000002100 */
[----:B------:R-:W3:Y:S01]  /*ee50*/  S2UR UR5, SR_CgaCtaId ;  /* 0x00000000000579c3 */ /* 0x000ee20000008800 */
[----:B------:R-:W-:Y:S01]  /*ee60*/  UMOV UR4, 0x400 ;  /* 0x0000040000047882 */ /* 0x000fe20000000000 */
[----:B------:R-:W-:Y:S01]  /*ee70*/  BSSY B8, `(.L_x_2278) ;  /* 0x00005cf000087945 */ /* 0x000fe20003800000 */
[----:B------:R-:W-:Y:S01]  /*ee80*/  IMAD.MOV.U32 R19, RZ, RZ, RZ ;  /* 0x000000ffff137224 */ /* 0x000fe200078e00ff */
[----:B------:R-:W-:Y:S01]  /*ee90*/  ULDC UR36, c[0x0][0xc] ;  /* 0x0000030000247ab9 */ /* 0x000fe20000000800 */
[----:B------:R-:W-:Y:S01]  /*eea0*/  ULDC.64 UR38, c[0x0][0x198] ;  /* 0x0000660000267ab9 */ /* 0x000fe20000000a00 */
[----:B---3--:R-:W-:-:S06]  /*eeb0*/  ULEA UR4, UR5, UR4, 0x18 ;  /* 0x0000000405047291 */ /* 0x008fcc000f8ec03f */
[----:B------:R-:W-:Y:S01]  /*eec0*/  IMAD.U32 R18, RZ, RZ, UR4 ;  /* 0x00000004ff127e24 */ /* 0x000fe2000f8e00ff */
[C---:B--2---:R-:W-:Y:S01]  /*eed0*/  LOP3.LUT R4, R5.reuse, 0x7f, RZ, 0xc0, !PT ;  /* 0x0000007f05047812 */ /* 0x044fe200078ec0ff */
[----:B0-----:R-:W-:-:S05]  /*eee0*/  IMAD.SHL.U32 R0, R5, 0x8, RZ ;  /* 0x0000000805007824 */ /* 0x001fca00078e00ff */
[C---:B-1----:R-:W-:Y:S02]  /*eef0*/  LOP3.LUT R2, R0.reuse, 0x1f8, RZ, 0xc0, !PT ;  /* 0x000001f800027812 */ /* 0x042fe400078ec0ff */
[----:B------:R-:W-:Y:S02]  /*ef00*/  LOP3.LUT R0, R0, 0x38, RZ, 0xc0, !PT ;  /* 0x0000003800007812 */ /* 0x000fe400078ec0ff */
[----:B------:R-:W-:Y:S01]  /*ef10*/  LOP3.LUT R3, R2, 0x38, R5, 0x78, !PT ;  /* 0x0000003802037812 */ /* 0x000fe200078e7805 */
[----:B------:R-:W-:Y:S01]  /*ef20*/  IMAD.SHL.U32 R2, R4, 0x8, RZ ;  /* 0x0000000804027824 */ /* 0x000fe200078e00ff */
[----:B------:R-:W-:-:S04]  /*ef30*/  SHF.R.U32.HI R4, RZ, 0x3, R4 ;  /* 0x00000003ff047819 */ /* 0x000fc80000011604 */
        /* <DEDUP_REMOVED lines=10> */
.L_x_2382:
[----:B------:R-:W2:Y:S01]  /*efe0*/  LDL R0, [R1+0xc] ;  /* 0x00000c0001007983 */ /* 0x000ea20000100800 */
[----:B------:R-:W2:Y:S01]  /*eff0*/  LDC.64 R2, c[0x0][0xc88] ;  /* 0x00032200ff027b82 */ /* 0x000ea20000000a00 */
[----:B------:R-:W-:Y:S05]  /*f000*/  YIELD ;  /* 0x0000000000007946 */ /* 0x000fea0003800000 */
[----:B------:R-:W-:Y:S01]  /*f010*/  ULDC.64 UR4, c[0x0][0xa28] ;  /* 0x00028a0000047ab9 */ /* 0x000fe20000000a00 */
[----:B01----:R-:W-:Y:S01]  /*f020*/  IMAD.MOV.U32 R6, RZ, RZ, RZ ;  /* 0x000000ffff067224 */ /* 0x003fe200078e00ff */
        /* <DEDUP_REMOVED lines=47> */
[----:B------:R-:W0:Y:S04]  /*f320*/  LDG.E R7, desc[UR56][R2.64] ;  /* 0x0000003802077981 */ /* 0x000e28000c1e1900 */
[----:B------:R-:W0:Y:S02]  /*f330*/  LDG.E R2, desc[UR56][R2.64+0x4] ;  /* 0x0000043802027981 */ /* 0x000e24000c1e1900 */
[----:B0-----:R-:W-:-:S05]  /*f340*/  IMAD.IADD R9, R2, 0x1, -R7 ;  /* 0x0000000102097824 */ /* 0x001fca00078e0a07 */
[----:B------:R1:W-:Y:S02]  /*f350*/  STL [R1+0x38], R9 ;  /* 0x0000380901007387 */ /* 0x0003e40000100800 */
.L_x_2279:
[----:B------:R-:W2:Y:S01]  /*f360*/  LDL.LU R7, [R1+0x8] ;  /* 0x0000080001077983 */ /* 0x000ea20000300800 */
[----:B------:R-:W-:Y:S02]  /*f370*/  ULDC.64 UR4, c[0x0][0xa20] ;  /* 0x0002880000047ab9 */ /* 0x000fe40000000a00 */
[----:B------:R-:W-:-:S04]  /*f380*/  ISETP.NE.U32.AND P1, PT, RZ, UR4, PT ;  /* 0x00000004ff007c0c */ /* 0x000fc8000bf25070 */
[----:B------:R-:W-:Y:S02]  /*f390*/  ISETP.NE.AND.EX P1, PT, RZ, UR5, PT, P1 ;  /* 0x00000005ff007c0c */ /* 0x000fe4000bf25310 */
[C---:B--2---:R-:W-:Y:S02]  /*f3a0*/  LOP3.LUT R2, R7.reuse, 0xff000000, RZ, 0xc0, !PT ;  /* 0xff00000007027812 */ /* 0x044fe400078ec0ff */
        /* <DEDUP_REMOVED lines=10> */
[----:B--2---:R-:W-:-:S05]  /*f450*/  IADD3.X R7, R10, UR5, RZ, P0, !PT ;  /* 0x000000050a077c10 */ /* 0x004fca00087fe4ff */
[----:B------:R3:W5:Y:S01]  /*f460*/  LDG.E R6, desc[UR56][R6.64] ;  /* 0x0000003806067981 */ /* 0x000762000c1e1900 */
[----:B------:R-:W-:Y:S05]  /*f470*/  BRA `(.L_x_2281) ;  /* 0x0000000000107947 */ /* 0x000fea0003800000 */
.L_x_2280:
[----:B------:R-:W-:Y:S05]  /*f480*/  @!P0 BRA `(.L_x_2281) ;  /* 0x00000000000c8947 */ /* 0x000fea0003800000 */
[----:B------:R-:W3:Y:S04]  /*f490*/  LDG.E R6, desc[UR56][R4.64] ;  /* 0x0000003804067981 */ /* 0x000ee8000c1e1900 */
[----:B------:R-:W3:Y:S02]  /*f4a0*/  LDG.E R4, desc[UR56][R4.64+0x4] ;  /* 0x0000043804047981 */ /* 0x000ee4000c1e1900 */
[----:B---3--:R-:W-:-:S07]  /*f4b0*/  IMAD.IADD R6, R4, 0x1, -R6 ;  /* 0x0000000104067824 */ /* 0x008fce00078e0a06 */
.L_x_2281:
[----:B------:R-:W4:Y:S01]  /*f4c0*/  LDL R5, [R1+0x4] ;  /* 0x0000040001057983 */ /* 0x000f220000100800 */
[----:B-----5:R-:W-:Y:S01]  /*f4d0*/  IMAD.IADD R6, R6, 0x1, -R0 ;  /* 0x0000000106067824 */ /* 0x020fe200078e0a00 */
[----:B------:R-:W-:Y:S01]  /*f4e0*/  BSSY B0, `(.L_x_2282) ;  /* 0x000003a000007945 */ /* 0x000fe20003800000 */
[----:B------:R-:W0:Y:S02]  /*f4f0*/  LDC R0, c[0x0][0x448] ;  /* 0x00011200ff007b82 */ /* 0x000e240000000800 */
[----:B0-----:R-:W-:-:S13]  /*f500*/  ISETP.NE.AND P0, PT, R0, 0x1, PT ;  /* 0x000000010000780c */ /* 0x001fda0003f05270 */
[----:B--2---:R-:W0:Y:S08]  /*f510*/  @P0 LDC R3, c[0x0][0x44c] ;  /* 0x00011300ff030b82 */ /* 0x004e300000000800 */
[----:B------:R-:W2:Y:S01]  /*f520*/  @P0 LDC R4, c[0x0][0x450] ;  /* 0x00011400ff040b82 */ /* 0x000ea20000000800 */
[----:B----4-:R-:W-:Y:S02]  /*f530*/  IMAD.SHL.U32 R0, R5, 0x80, RZ ;  /* 0x0000008005007824 */ /* 0x010fe400078e00ff */
[----:B------:R-:W-:-:S02]  /*f540*/  IMAD.MOV.U32 R5, RZ, RZ, RZ ;  /* 0x000000ffff057224 */ /* 0x000fc400078e00ff */
[----:B------:R-:W-:Y:S02]  /*f550*/  VIADD R0, R0, 0x7f ;  /* 0x0000007f00007836 */ /* 0x000fe40000000000 */
[----:B------:R-:W-:Y:S02]  /*f560*/  IMAD.MOV.U32 R10, RZ, RZ, R5 ;  /* 0x000000ffff0a7224 */ /* 0x000fe400078e0005 */
[----:B0-----:R-:W-:-:S05]  /*f570*/  @P0 IMAD.HI.U32 R3, R0, R3, RZ ;  /* 0x0000000300030227 */ /* 0x001fca00078e00ff */
[----:B--2---:R-:W-:Y:S02]  /*f580*/  @P0 SHF.R.U32.HI R0, RZ, R4, R3 ;  /* 0x00000004ff000219 */ /* 0x004fe40000011603 */
[C---:B------:R-:W-:Y:S01]  /*f590*/  IADD3 R3, R6.reuse, 0x80, -R9 ;  /* 0x0000008006037810 */ /* 0x040fe20007ffe809 */
[----:B------:R-:W-:Y:S01]  /*f5a0*/  VIADD R6, R6, 0x7f ;  /* 0x0000007f06067836 */ /* 0x000fe20000000000 */
[----:B-1----:R-:W-:Y:S02]  /*f5b0*/  LOP3.LUT R9, R2, 0xff, RZ, 0xc0, !PT ;  /* 0x000000ff02097812 */ /* 0x002fe400078ec0ff */
[----:B------:R-:W-:Y:S02]  /*f5c0*/  IADD3 R0, R3, R0, RZ ;  /* 0x0000000003007210 */ /* 0x000fe40007ffe0ff */
[----:B------:R-:W-:Y:S02]  /*f5d0*/  SHF.R.S32.HI R3, RZ, 0x1f, R6 ;  /* 0x0000001fff037819 */ /* 0x000fe40000011406 */
[----:B------:R-:W-:-:S02]  /*f5e0*/  SHF.R.S32.HI R4, RZ, 0x1f, R0 ;  /* 0x0000001fff047819 */ /* 0x000fc40000011400 */
[----:B------:R-:W-:Y:S02]  /*f5f0*/  LEA.HI R3, R3, R6, RZ, 0x7 ;  /* 0x0000000603037211 */ /* 0x000fe400078f38ff */
[----:B------:R-:W-:Y:S02]  /*f600*/  LEA.HI R4, R4, R0, RZ, 0x7 ;  /* 0x0000000004047211 */ /* 0x000fe400078f38ff */
[----:B------:R-:W-:Y:S02]  /*f610*/  SHF.R.U32.HI R0, RZ, 0x10, R2 ;  /* 0x00000010ff007819 */ /* 0x000fe40000011602 */
[----:B------:R-:W-:Y:S02]  /*f620*/  SHF.R.S32.HI R3, RZ, 0x7, R3 ;  /* 0x00000007ff037819 */ /* 0x000fe40000011403 */
[----:B------:R-:W-:Y:S02]  /*f630*/  ISETP.NE.AND P0, PT, R0, RZ, PT ;  /* 0x000000ff0000720c */ /* 0x000fe40003f05270 */
[----:B------:R-:W-:-:S04]  /*f640*/  SHF.R.S32.HI R4, RZ, 0x7, R4 ;  /* 0x00000007ff047819 */ /* 0x000fc80000011404 */
[----:B------:R-:W-:-:S04]  /*f650*/  VIMNMX R8, R3, R4, PT ;  /* 0x0000000403087248 */ /* 0x000fc80003fe0100 */
[----:B------:R-:W-:Y:S01]  /*f660*/  ISETP.GE.AND P1, PT, R8, 0x1, PT ;  /* 0x000000010800780c */ /* 0x000fe20003f26270 */
[----:B------:R0:W-:Y:S02]  /*f670*/  STL [R1+0x30], R8 ;  /* 0x0000300801007387 */ /* 0x0001e40000100800 */
[----:B------:R-:W1:Y:S02]  /*f680*/  @!P0 LDC R0, c[0x0][0x9f0] ;  /* 0x00027c00ff008b82 */ /* 0x000e640000000800 */
[----:B------:R0:W-:Y:S04]  /*f690*/  STL [R1+0x3c], R5 ;  /* 0x00003c0501007387 */ /* 0x0001e80000100800 */
[----:B------:R0:W-:Y:S04]  /*f6a0*/  STL [R1+0x58], R9 ;  /* 0x0000580901007387 */ /* 0x0001e80000100800 */
[----:B------:R-:W-:Y:S05]  /*f6b0*/  @!P1 BRA `(.L_x_2283) ;  /* 0x0000000000709947 */ /* 0x000fea0003800000 */
[----:B-1----:R-:W-:-:S04]  /*f6c0*/  IABS R4, R0 ;  /* 0x0000000000047213 */ /* 0x002fc80000000000 */
[----:B------:R-:W1:Y:S08]  /*f6d0*/  I2F.RP R2, R4 ;  /* 0x0000000400027306 */ /* 0x000e700000209400 */
[----:B-1----:R-:W1:Y:S02]  /*f6e0*/  MUFU.RCP R2, R2 ;  /* 0x0000000200027308 */ /* 0x002e640000001000 */
[----:B-1----:R-:W-:-:S06]  /*f6f0*/  VIADD R2, R2, 0xffffffe ;  /* 0x0ffffffe02027836 */ /* 0x002fcc0000000000 */
[----:B------:R-:W1:Y:S02]  /*f700*/  F2I.FTZ.U32.TRUNC.NTZ R3, R2 ;  /* 0x0000000200037305 */ /* 0x000e64000021f000 */
[----:B-1----:R-:W-:-:S04]  /*f710*/  IMAD.MOV R2, RZ, RZ, -R3 ;  /* 0x000000ffff027224 */ /* 0x002fc800078e0a03 */
[----:B0-----:R-:W-:Y:S02]  /*f720*/  IMAD R5, R2, R4, RZ ;  /* 0x0000000402057224 */ /* 0x001fe400078e02ff */
[----:B------:R-:W-:-:S04]  /*f730*/  IMAD.MOV.U32 R2, RZ, RZ, RZ ;  /* 0x000000ffff027224 */ /* 0x000fc800078e00ff */
[----:B---3--:R-:W-:Y:S01]  /*f740*/  IMAD.HI.U32 R7, R3, R5, R2 ;  /* 0x0000000503077227 */ /* 0x008fe200078e0002 */
        /* <DEDUP_REMOVED lines=19> */
.L_x_2283:
[----:B------:R-:W-:Y:S05]  /*f880*/  BSYNC B0 ;  /* 0x0000000000007941 */ /* 0x000fea0003800000 */
.L_x_2282:
[----:B-1----:R-:W-:Y:S01]  /*f890*/  IMAD.MOV.U32 R0, RZ, RZ, R10 ;  /* 0x000000ffff007224 */ /* 0x002fe200078e000a */
[----:B------:R-:W-:Y:S03]  /*f8a0*/  BSSY B7, `(.L_x_2284) ;  /* 0x000040d000077945 */ /* 0x000fe60003800000 */
[----:B------:R-:W-:-:S05]  /*f8b0*/  IMAD R2, R9, R0, RZ ;  /* 0x0000000009027224 */ /* 0x000fca00078e02ff */
[----:B------:R-:W-:Y:S01]  /*f8c0*/  VIADDMNMX R0, R2, R0, R8, PT ;  /* 0x0000000002007246 */ /* 0x000fe20003800108 */
[----:B------:R1:W-:Y:S03]  /*f8d0*/  STL [R1+0x28], R2 ;  /* 0x0000280201007387 */ /* 0x0003e60000100800 */
[----:B------:R-:W-:Y:S01]  /*f8e0*/  ISETP.GT.AND P0, PT, R0, R2, PT ;  /* 0x000000020000720c */ /* 0x000fe20003f04270 */
[----:B------:R1:W-:-:S12]  /*f8f0*/  STL [R1+0x40], R0 ;  /* 0x0000400001007387 */ /* 0x0003d80000100800 */
[----:B------:R-:W-:Y:S05]  /*f900*/  @P0 BRA `(.L_x_2285) ;  /* 0x0000000000480947 */ /* 0x000fea0003800000 */
[----:B-1----:R-:W1:Y:S02]  /*f910*/  S2R R0, SR_TID.X ;  /* 0x0000000000007919 */ /* 0x002e640000002100 */
[----:B-1----:R-:W-:-:S04]  /*f920*/  LOP3.LUT R0, R0, 0x7f, RZ, 0xc0, !PT ;  /* 0x0000007f00007812 */ /* 0x002fc800078ec0ff */
[----:B------:R-:W-:-:S13]  /*f930*/  ISETP.NE.AND P0, PT, R0, RZ, PT ;  /* 0x000000ff0000720c */ /* 0x000fda0003f05270 */
[----:B------:R-:W-:Y:S05]  /*f940*/  @P0 BRA `(.L_x_2286) ;  /* 0x0000004000080947 */ /* 0x000fea0003800000 */
[----:B------:R-:W1:Y:S01]  /*f950*/  S2R R3, SR_LANEID ;  /* 0x0000000000037919 */ /* 0x000e620000000000 */
[----:B------:R-:W-:Y:S02]  /*f960*/  VOTEU.ANY UR4, UPT, PT ;  /* 0x0000000000047886 */ /* 0x000fe400038e0100 */
[----:B------:R-:W1:Y:S08]  /*f970*/  FLO.U32 R0, UR4 ;  /* 0x0000000400007d00 */ /* 0x000e7000080e0000 */
[----:B0-----:R-:W0:Y:S01]  /*f980*/  POPC R5, UR4 ;  /* 0x0000000400057d09 */ /* 0x001e220008000000 */
[----:B-1----:R-:W-:-:S02]  /*f990*/  ISETP.EQ.U32.AND P0, PT, R0, R3, PT ;  /* 0x000000030000720c */ /* 0x002fc40003f02070 */
[----:B------:R-:W0:Y:S11]  /*f9a0*/  LDC.64 R2, c[0x0][0xc60] ;  /* 0x00031800ff027b82 */ /* 0x000e360000000a00 */
[----:B0-----:R-:W4:Y:S01]  /*f9b0*/  @P0 ATOMG.E.ADD.STRONG.GPU PT, R3, desc[UR56][R2.64], R5 ;  /* 0x00000005020309a8 */ /* 0x001f2200081ee1f8 */
[----:B------:R-:W0:Y:S02]  /*f9c0*/  S2R R4, SR_LTMASK ;  /* 0x0000000000047919 */ /* 0x000e240000003900 */
[----:B0-----:R-:W-:-:S04]  /*f9d0*/  LOP3.LUT R4, R4, UR4, RZ, 0xc0, !PT ;  /* 0x0000000404047c12 */ /* 0x001fc8000f8ec0ff */
[----:B---3--:R-:W0:Y:S01]  /*f9e0*/  POPC R7, R4 ;  /* 0x0000000400077309 */ /* 0x008e220000000000 */
[----:B----4-:R-:W0:Y:S02]  /*f9f0*/  SHFL.IDX PT, R0, R3, R0, 0x1f ;  /* 0x00001f0003007589 */ /* 0x010e2400000e0000 */
[----:B0-----:R-:W-:-:S05]  /*fa00*/  IADD3 R0, R0, UR36, R7 ;  /* 0x0000002400007c10 */ /* 0x001fca000fffe007 */
[----:B------:R4:W-:Y:S01]  /*fa10*/  STL [R1], R0 ;  /* 0x0000000001007387 */ /* 0x0009e20000100800 */
[----:B------:R-:W-:Y:S05]  /*fa20*/  BRA `(.L_x_2286) ;  /* 0x0000003c00d07947 */ /* 0x000fea0003800000 */
.L_x_2285:
[----:B-1----:R-:W-:Y:S01]  /*fa30*/  VIADD R0, R18, 0x1c400 ;  /* 0x0001c40012007836 */ /* 0x002fe20000000000 */
[----:B------:R-:W-:Y:S04]  /*fa40*/  BSSY B6, `(.L_x_2287) ;  /* 0x0000013000067945 */ /* 0x000fe80003800000 */
[----:B------:R-:W-:-:S13]  /*fa50*/  LOP3.LUT P0, RZ, R0, 0x3ff, RZ, 0xc0, !PT ;  /* 0x000003ff00ff7812 */ /* 0x000fda000780c0ff */
        /* <DEDUP_REMOVED lines=9> */
[----:B---3--:R-:W-:-:S02]  /*faf0*/  IMAD.U32 R7, RZ, RZ, UR9 ;  /* 0x00000009ff077e24 */ /* 0x008fc4000f8e00ff */
[----:B--2---:R-:W-:Y:S02]  /*fb00*/  IMAD.U32 R10, RZ, RZ, UR4 ;  /* 0x00000004ff0a7e24 */ /* 0x004fe4000f8e00ff */
[----:B------:R-:W-:Y:S02]  /*fb10*/  IMAD.U32 R11, RZ, RZ, UR5 ;  /* 0x00000005ff0b7e24 */ /* 0x000fe4000f8e00ff */
[----:B------:R-:W-:Y:S02]  /*fb20*/  IMAD.MOV.U32 R8, RZ, RZ, 0x70 ;  /* 0x00000070ff087424 */ /* 0x000fe400078e00ff */
[----:B------:R-:W-:Y:S02]  /*fb30*/  IMAD.MOV.U32 R12, RZ, RZ, 0x1 ;  /* 0x00000001ff0c7424 */ /* 0x000fe400078e00ff */
[----:B------:R-:W-:-:S07]  /*fb40*/  IMAD.MOV.U32 R13, RZ, RZ, RZ ;  /* 0x000000ffff0d7224 */ /* 0x000fce00078e00ff */
[----:B------:R-:W-:-:S07]  /*fb50*/  LEPC R20, `(.L_x_2288) ;  /* 0x000000001014794e */ /* 0x000fce0000000000 */
[----:B-1----:R-:W-:Y:S05]  /*fb60*/  CALL.ABS.NOINC R2 ;  /* 0x0000000002007343 */ /* 0x002fea0003c00000 */
.L_x_2288:
[----:B------:R-:W-:Y:S05]  /*fb70*/  BSYNC B6 ;  /* 0x0000000000067941 */ /* 0x000fea0003800000 */
.L_x_2287:
        /* <DEDUP_REMOVED lines=9> */
[----:B------:R-:W-:Y:S01]  /*fc10*/  IMAD.U32 R4, RZ, RZ, UR6 ;  /* 0x00000006ff047e24 */ /* 0x000fe2000f8e00ff */
[----:B------:R-:W-:Y:S01]  /*fc20*/  MOV R11, UR5 ;  /* 0x00000005000b7c02 */ /* 0x000fe20008000f00 */
[----:B0-----:R-:W-:Y:S02]  /*fc30*/  IMAD.U32 R5, RZ, RZ, UR7 ;  /* 0x00000007ff057e24 */ /* 0x001fe4000f8e00ff */
[----:B------:R-:W-:Y:S02]  /*fc40*/  IMAD.U32 R6, RZ, RZ, UR8 ;  /* 0x00000008ff067e24 */ /* 0x000fe4000f8e00ff */
[----:B---3--:R-:W-:-:S02]  /*fc50*/  IMAD.U32 R7, RZ, RZ, UR9 ;  /* 0x00000009ff077e24 */ /* 0x008fc4000f8e00ff */
[----:B--2---:R-:W-:Y:S02]  /*fc60*/  IMAD.U32 R10, RZ, RZ, UR4 ;  /* 0x00000004ff0a7e24 */ /* 0x004fe4000f8e00ff */
[----:B------:R-:W-:Y:S02]  /*fc70*/  IMAD.MOV.U32 R8, RZ, RZ, 0x70 ;  /* 0x00000070ff087424 */ /* 0x000fe400078e00ff */
[----:B------:R-:W-:Y:S02]  /*fc80*/  IMAD.MOV.U32 R12, RZ, RZ, 0x1 ;  /* 0x00000001ff0c7424 */ /* 0x000fe400078e00ff */
[----:B-1----:R-:W-:-:S07]  /*fc90*/  IMAD.MOV.U32 R13, RZ, RZ, RZ ;  /* 0x000000ffff0d7224 */ /* 0x002fce00078e00ff */
[----:B------:R-:W-:-:S07]  /*fca0*/  LEPC R20, `(.L_x_2291) ;  /* 0x000000001014794e */ /* 0x000fce0000000000 */
[----:B----4-:R-:W-:Y:S05]  /*fcb0*/  CALL.ABS.NOINC R2 ;  /* 0x0000000002007343 */ /* 0x010fea0003c00000 */
.L_x_2291:
        /* <DEDUP_REMOVED lines=16> */
.L_x_2290:
[----:B------:R-:W-:Y:S05]  /*fdc0*/  BSYNC B6 ;  /* 0x0000000000067941 */ /* 0x000fea0003800000 */
.L_x_2289:
[----:B------:R-:W4:Y:S01]  /*fdd0*/  LDL.LU R4, [R1+0x1c] ;  /* 0x00001c0001047983 */ /* 0x000f220000300800 */
[----:B------:R-:W-:-:S03]  /*fde0*/  ULDC.64 UR4, c[0x0][0x9f8] ;  /* 0x00027e0000047ab9 */ /* 0x000fc60000000a00 */
[----:B---3--:R-:W3:Y:S01]  /*fdf0*/  LDL R7, [R1+0x10] ;  /* 0x0000100001077983 */ /* 0x008ee20000100800 */
[----:B------:R-:W-:-:S03]  /*fe00*/  ISETP.NE.U32.AND P0, PT, RZ, UR4, PT ;  /* 0x00000004ff007c0c */ /* 0x000fc6000bf05070 */
[----:B------:R-:W5:Y:S01]  /*fe10*/  LDL R0, [R1+0x40] ;  /* 0x0000400001007983 */ /* 0x000f620000100800 */
[----:B------:R-:W-:-:S13]  /*fe20*/  ISETP.NE.AND.EX P0, PT, RZ, UR5, PT, P0 ;  /* 0x00000005ff007c0c */ /* 0x000fda000bf05300 */
[----:B------:R-:W-:-:S04]  /*fe30*/  @P0 IADD3 R2, P1, R17, UR4, RZ ;  /* 0x0000000411020c10 */ /* 0x000fc8000ff3e0ff */
[----:B----4-:R-:W-:Y:S01]  /*fe40*/  @P0 IADD3.X R3, R4, UR5, RZ, P1, !PT ;  /* 0x0000000504030c10 */ /* 0x010fe20008ffe4ff */
[----:B------:R-:W-:-:S04]  /*fe50*/  ULDC.64 UR4, c[0x0][0xa08] ;  /* 0x0002820000047ab9 */ /* 0x000fc80000000a00 */
[----:B---3--:R1:W0:Y:S02]  /*fe60*/  @P0 LDG.E R7, desc[UR56][R2.64] ;  /* 0x0000003802070981 */ /* 0x008224000c1e1900 */
[----:B-1----:R-:W1:Y:S01]  /*fe70*/  LDC.64 R2, c[0x0][0x418] ;  /* 0x00010600ff027b82 */ /* 0x002e620000000a00 */
[----:B-----5:R-:W-:Y:S01]  /*fe80*/  VIADD R0, R0, 0xffffffff ;  /* 0xffffffff00007836 */ /* 0x020fe20000000000 */
[----:B0-----:R-:W-:Y:S01]  /*fe90*/  SHF.R.S32.HI R8, RZ, 0x1f, R7 ;  /* 0x0000001fff087819 */ /* 0x001fe20000011407 */
[----:B------:R0:W-:Y:S04]  /*fea0*/  @P0 STL [R1+0x10], R7 ;  /* 0x0000100701000387 */ /* 0x0001e80000100800 */
[----:B------:R0:W-:Y:S01]  /*feb0*/  STL [R1+0x1c], R8 ;  /* 0x00001c0801007387 */ /* 0x0001e20000100800 */
[----:B-1----:R-:W-:Y:S01]  /*fec0*/  LOP3.LUT P0, RZ, R2, UR4, RZ, 0xfc, !PT ;  /* 0x0000000402ff7c12 */ /* 0x002fe2000f80fcff */
[----:B------:R-:W-:-:S03]  /*fed0*/  UMOV UR4, 0xffffffff ;  /* 0xffffffff00047882 */ /* 0x000fc60000000000 */
[----:B------:R-:W-:-:S04]  /*fee0*/  LOP3.LUT P0, RZ, R3, UR5, RZ, 0xfc, P0 ;  /* 0x0000000503ff7c12 */ /* 0x000fc8000800fcff */
[----:B------:R-:W-:Y:S01]  /*fef0*/  SEL R17, R7, RZ, !P0 ;  /* 0x000000ff07117207 */ /* 0x000fe20004000000 */
[----:B0-----:R-:W-:Y:S08]  /*ff00*/  BRA.DIV UR4, `(.L_x_2292) ;  /* 0x0000005204a87947 */ /* 0x001ff0000b800000 */
[----:B------:R-:W0:Y:S02]  /*ff10*/  S2R R4, SR_TID.X ;  /* 0x0000000000047919 */ /* 0x000e240000002100 */
[----:B0-----:R-:W-:-:S04]  /*ff20*/  SHF.R.U32.HI R4, RZ, 0x5, R4 ;  /* 0x00000005ff047819 */ /* 0x001fc80000011604 */
[----:B------:R-:W-:-:S05]  /*ff30*/  LOP3.LUT R4, R4, 0x3, RZ, 0xc0, !PT ;  /* 0x0000000304047812 */ /* 0x000fca00078ec0ff */
[----:B------:R0:W1:Y:S02]  /*ff40*/  SHFL.IDX PT, R14, R4, RZ, 0x1f ;  /* 0x00001fff040e7589 */ /* 0x00006400000e0000 */
.L_x_2398:
[----:B------:R-:W-:Y:S01]  /*ff50*/  PLOP3.LUT P1, PT, PT, PT, PT, 0x8, 0x0 ;  /* 0x000000000000781c */ /* 0x000fe20003f2e170 */
[----:B------:R3:W-:Y:S01]  /*ff60*/  STL [R1+0x8], R0 ;  /* 0x0000080001007387 */ /* 0x0007e20000100800 */
[----:B-1----:R-:W-:Y:S02]  /*ff70*/  ISETP.NE.AND P0, PT, R14, RZ, PT ;  /* 0x000000ff0e00720c */ /* 0x002fe40003f05270 */
[----:B0-----:R-:W-:-:S05]  /*ff80*/  P2R R4, PR, RZ, 0x2 ;  /* 0x00000002ff047803 */ /* 0x001fca0000000000 */
[----:B------:R3:W-:Y:S06]  /*ff90*/  STL [R1+0x20], R4 ;  /* 0x0000200401007387 */ /* 0x0007ec0000100800 */
[----:B------:R-:W-:Y:S05]  /*ffa0*/  @P0 BRA `(.L_x_2293) ;  /* 0x0000000400300947 */ /* 0x000fea0003800000 */
[----:B------:R-:W-:-:S03]  /*ffb0*/  UMOV UR4, 0xffffffff ;  /* 0xffffffff00047882 */ /* 0x000fc60000000000 */
[----:B------:R-:W-:Y:S05]  /*ffc0*/  BRA.DIV UR4, `(.L_x_2294) ;  /* 0x0000005204ac7947 */ /* 0x000fea000b800000 */
[----:B------:R-:W-:-:S13]  /*ffd0*/  ELECT P6, URZ, PT ;  /* 0x00000000003f782f */ /* 0x000fda00038c0000 */
.L_x_2401:
[----:B------:R-:W-:Y:S05]  /*ffe0*/  @!P6 BRA `(.L_x_2293) ;  /* 0x000000040020e947 */ /* 0x000fea0003800000 */
[----:B------:R-:W-:-:S04]  /*fff0*/  ISETP.NE.U32.AND P0, PT, R2, RZ, PT ;  /* 0x000000ff0200720c */ /* 0x000fc80003f05070 */
[----:B------:R-:W-:-:S13]  /*10000*/  ISETP.NE.AND.EX P0, PT, R3, RZ, PT, P0 ;  /* 0x000000ff0300720c */ /* 0x000fda0003f05300 */
[----:B------:R-:W-:Y:S05]  /*10010*/  @!P0 BRA `(.L_x_2295) ;  /* 0x0000000000508947 */ /* 0x000fea0003800000 */
[----:B------:R-:W0:Y:S01]  /*10020*/  LDC R6, c[0x0][0x43c] ;  /* 0x00010f00ff067b82 */ /* 0x000e220000000800 */
[----:B------:R-:W-:Y:S01]  /*10030*/  IMAD.MOV.U32 R9, RZ, RZ, R0 ;  /* 0x000000ffff097224 */ /* 0x000fe200078e0000 */
[----:B------:R-:W-:-:S03]  /*10040*/  ULDC.64 UR4, c[0x0][0x428] ;  /* 0x00010a0000047ab9 */ /* 0x000fc60000000a00 */
[----:B---3--:R-:W-:Y:S01]  /*10050*/  IMAD.MOV.U32 R0, RZ, RZ, R9 ;  /* 0x000000ffff007224 */ /* 0x008fe200078e0009 */
[----:B0-----:R-:W-:-:S13]  /*10060*/  ISETP.NE.AND P0, PT, R6, 0x1, PT ;  /* 0x000000010600780c */ /* 0x001fda0003f05270 */
[----:B------:R-:W0:Y:S02]  /*10070*/  @P0 LDC.64 R4, c[0x0][0x440] ;  /* 0x00011000ff040b82 */ /* 0x000e240000000a00 */
[----:B0-----:R-:W-:-:S05]  /*10080*/  @P0 IMAD.HI.U32 R4, R9, R4, RZ ;  /* 0x0000000409040227 */ /* 0x001fca00078e00ff */
        /* <DEDUP_REMOVED lines=13> */
.L_x_2295:
[----:B0-----:R-:W4:Y:S01]  /*10160*/  LDL R2, [R1+0x14] ;  /* 0x0000140001027983 */ /* 0x001f220000100800 */
[----:B---3--:R-:W-:Y:S01]  /*10170*/  IMAD R0, R19, 0x8, R18 ;  /* 0x0000000813007824 */ /* 0x008fe200078e0212 */
[----:B----4-:R-:W-:-:S04]  /*10180*/  SHF.L.U32 R2, R2, 0x1f, RZ ;  /* 0x0000001f02027819 */ /* 0x010fc800000006ff */
[----:B------:R-:W0:Y:S02]  /*10190*/  SYNCS.PHASECHK.TRANS64.TRYWAIT P0, [R0+URZ+0x34840], R2 ;  /* 0x03484002000075a7 */ /* 0x000e24000800017f */
[----:B0-----:R-:W-:Y:S05]  /*101a0*/  @!P0 BRA `(.L_x_2296) ;  /* 0x0000005000548947 */ /* 0x001fea0003800000 */
.L_x_2402:
[----:B------:R-:W1:Y:S02]  /*101b0*/  S2R R3, SR_TID.X ;  /* 0x0000000000037919 */ /* 0x000e640000002100 */
[----:B-1----:R-:W-:-:S04]  /*101c0*/  LOP3.LUT R3, R3, 0x7f, RZ, 0xc0, !PT ;  /* 0x0000007f03037812 */ /* 0x002fc800078ec0ff */
[----:B------:R-:W-:-:S13]  /*101d0*/  ISETP.NE.AND P0, PT, R3, RZ, PT ;  /* 0x000000ff0300720c */ /* 0x000fda0003f05270 */
[----:B------:R-:W-:Y:S05]  /*101e0*/  @P0 BRA `(.L_x_2297) ;  /* 0x00000000001c0947 */ /* 0x000fea0003800000 */
[----:B------:R-:W1:Y:S01]  /*101f0*/  S2R R3, SR_TID.X ;  /* 0x0000000000037919 */ /* 0x000e620000002100 */
[----:B0-----:R-:W-:-:S04]  /*10200*/  IMAD.MOV.U32 R2, RZ, RZ, 0xc000 ;  /* 0x0000c000ff027424 */ /* 0x001fc800078e00ff */
[----:B------:R3:W-:Y:S01]  /*10210*/  SYNCS.ARRIVE.TRANS64 RZ, [R0+URZ+0x34830], R2 ;  /* 0x0348300200ff79a7 */ /* 0x0007e2000800003f */
[----:B-1----:R-:W-:-:S04]  /*10220*/  LOP3.LUT R3, R3, 0x1f, RZ, 0xc0, !PT ;  /* 0x0000001f03037812 */ /* 0x002fc800078ec0ff */
[----:B------:R-:W-:-:S13]  /*10230*/  ISETP.NE.AND P0, PT, R3, RZ, PT ;  /* 0x000000ff0300720c */ /* 0x000fda0003f05270 */
[----:B---3--:R-:W-:Y:S05]  /*10240*/  @!P0 BRA `(.L_x_2297) ;  /* 0x0000000000048947 */ /* 0x008fea0003800000 */
[----:B------:R-:W-:Y:S01]  /*10250*/  BPT.TRAP 0x1 ;  /* 0x000000040000795c */ /* 0x000fe20000300000 */
.L_x_2297:
[----:B------:R-:W3:Y:S04]  /*10260*/  LDL R3, [R1+0x8] ;  /* 0x0000080001037983 */ /* 0x000ee80000100800 */
[----:B0-----:R-:W4:Y:S01]  /*10270*/  LDL R2, [R1+0x18] ;  /* 0x0000180001027983 */ /* 0x001f220000100800 */
        /* <DEDUP_REMOVED lines=20> */
[----:B----4-:R-:W-:-:S13]  /*103c0*/  R2UR UR5, R2 ;  /* 0x00000000020572ca */ /* 0x010fda00000e0000 */
[----:B------:R-:W-:Y:S02]  /*103d0*/  ULEA UR11, UR11, UR5, 0x7 ;  /* 0x000000050b0b7291 */ /* 0x000fe4000f8e383f */
        /* <DEDUP_REMOVED lines=8> */
[----:B0-----:R-:W-:Y:S01]  /*10460*/  NOP ;  /* 0x0000000000007918 */ /* 0x001fe20000000000 */
.L_x_2293:
[----:B------:R-:W4:Y:S04]  /*10470*/  LDL.LU R3, [R1+0x34] ;  /* 0x0000340001037983 */ /* 0x000f280000300800 */
[----:B------:R-:W5:Y:S04]  /*10480*/  LDL.LU R5, [R1+0x2c] ;  /* 0x00002c0001057983 */ /* 0x000f680000300800 */
[----:B---3--:R-:W3:Y:S01]  /*10490*/  LDL.LU R4, [R1+0x44] ;  /* 0x0000440001047983 */ /* 0x008ee20000300800 */
        /* <DEDUP_REMOVED lines=9> */
[----:B----4-:R-:W-:Y:S02]  /*10530*/  SHF.R.S32.HI R0, RZ, 0x1f, R3 ;  /* 0x0000001fff007819 */ /* 0x010fe40000011403 */
[----:B-----5:R-:W-:-:S03]  /*10540*/  SEL R5, R5, RZ, !P0 ;  /* 0x000000ff05057207 */ /* 0x020fc60004000000 */
[----:B------:R-:W-:Y:S01]  /*10550*/  IMAD R0, R0, UR4, RZ ;  /* 0x0000000400007c24 */ /* 0x000fe2000f8e02ff */
[----:B---3--:R-:W-:-:S03]  /*10560*/  SEL R4, R4, RZ, !P0 ;  /* 0x000000ff04047207 */ /* 0x008fc60004000000 */
        /* <DEDUP_REMOVED lines=8> */
[----:B0-----:R-:W-:Y:S01]  /*105f0*/  MOV R2, 0x0 ;  /* 0x0000000000027802 */ /* 0x001fe20000000f00 */
[----:B------:R-:W-:Y:S01]  /*10600*/  ULDC.64 UR6, c[0x4][0xb8] ;  /* 0x01002e0000067ab9 */ /* 0x000fe20000000a00 */
[----:B------:R-:W-:Y:S01]  /*10610*/  ULDC.64 UR8, c[0x4][0xc0] ;  /* 0x0100300000087ab9 */ /* 0x000fe20000000a00 */
[----:B------:R-:W-:Y:S01]  /*10620*/  ULDC.64 UR4, c[0x4][0x20] ;  /* 0x0100080000047ab9 */ /* 0x000fe20000000a00 */
[----:B------:R-:W-:Y:S01]  /*10630*/  IMAD.U32 R4, RZ, RZ, UR6 ;  /* 0x00000006ff047e24 */ /* 0x000fe2000f8e00ff */
[----:B------:R-:W-:Y:S01]  /*10640*/  MOV R12, 0x1 ;  /* 0x00000001000c7802 */ /* 0x000fe20000000f00 */
[----:B------:R-:W0:Y:S01]  /*10650*/  LDC.64 R2, c[0x4][R2] ;  /* 0x0100000002027b82 */ /* 0x000e220000000a00 */
[----:B------:R-:W-:Y:S02]  /*10660*/  IMAD.U32 R5, RZ, RZ, UR7 ;  /* 0x00000007ff057e24 */ /* 0x000fe4000f8e00ff */
[----:B------:R-:W-:Y:S02]  /*10670*/  IMAD.U32 R6, RZ, RZ, UR8 ;  /* 0x00000008ff067e24 */ /* 0x000fe4000f8e00ff */
[----:B------:R-:W-:-:S02]  /*10680*/  IMAD.U32 R7, RZ, RZ, UR9 ;  /* 0x00000009ff077e24 */ /* 0x000fc4000f8e00ff */
[----:B--2---:R-:W-:Y:S02]  /*10690*/  IMAD.U32 R10, RZ, RZ, UR4 ;  /* 0x00000004ff0a7e24 */ /* 0x004fe4000f8e00ff */
[----:B------:R-:W-:Y:S02]  /*106a0*/  IMAD.U32 R11, RZ, RZ, UR5 ;  /* 0x00000005ff0b7e24 */ /* 0x000fe4000f8e00ff */
[----:B------:R-:W-:Y:S02]  /*106b0*/  IMAD.MOV.U32 R8, RZ, RZ, 0x70 ;  /* 0x00000070ff087424 */ /* 0x000fe400078e00ff */
[----:B------:R-:W-:-:S07]  /*106c0*/  IMAD.MOV.U32 R13, RZ, RZ, RZ ;  /* 0x000000ffff0d7224 */ /* 0x000fce00078e00ff */
[----:B------:R-:W-:-:S07]  /*106d0*/  LEPC R20, `(.L_x_2299) ;  /* 0x000000001014794e */ /* 0x000fce0000000000 */
[----:B0-----:R-:W-:Y:S05]  /*106e0*/  CALL.ABS.NOINC R2 ;  /* 0x0000000002007343 */ /* 0x001fea0003c00000 */
.L_x_2299:
[----:B------:R-:W-:Y:S05]  /*106f0*/  BSYNC B6 ;  /* 0x0000000000067941 */ /* 0x000fea0003800000 */
.L_x_2298:
[----:B0-----:R-:W3:Y:S01]  /*10700*/  LDL.LU R0, [R1+0x44] ;  /* 0x0000440001007983 */ /* 0x001ee20000300800 */
[----:B------:R-:W-:Y:S01]  /*10710*/  ULDC.64 UR4, c[0x0][0x2d8] ;  /* 0x0000b60000047ab9 */ /* 0x000fe20000000a00 */
[----:B------:R-:W0:Y:S01]  /*10720*/  LDC R7, c[0x0][0x448] ;  /* 0x00011200ff077b82 */ /* 0x000e220000000800 */
[----:B------:R-:W-:Y:S01]  /*10730*/  ULDC.64 UR6, c[0x0][0x280] ;  /* 0x0000a00000067ab9 */ /* 0x000fe20000000a00 */
[----:B------:R-:W4:Y:S04]  /*10740*/  LDL.LU R5, [R1+0x34] ;  /* 0x0000340001057983 */ /* 0x000f280000300800 */
[----:B------:R-:W4:Y:S04]  /*10750*/  LDL.LU.64 R2, [R1+0x50] ;  /* 0x0000500001027983 */ /* 0x000f280000300a00 */
[----:B------:R-:W3:Y:S04]  /*10760*/  LDL.LU R4, [R1+0x2c] ;  /* 0x00002c0001047983 */ /* 0x000ee80000300800 */
[----:B------:R-:W3:Y:S01]  /*10770*/  LDL R9, [R1+0x4] ;  /* 0x0000040001097983 */ /* 0x000ee20000100800 */
[----:B--2---:R-:W1:Y:S01]  /*10780*/  S2R R10, SR_TID.X ;  /* 0x00000000000a7919 */ /* 0x004e620000002100 */
[----:B0-----:R-:W-:-:S13]  /*10790*/  ISETP.NE.AND P0, PT, R7, 0x1, PT ;  /* 0x000000010700780c */ /* 0x001fda0003f05270 */
[----:B------:R-:W0:Y:S01]  /*107a0*/  @P0 LDC R6, c[0x0][0x450] ;  /* 0x00011400ff060b82 */ /* 0x000e220000000800 */
[----:B-1----:R-:W-:-:S05]  /*107b0*/  IMAD.SHL.U32 R10, R10, 0x8, RZ ;  /* 0x000000080a0a7824 */ /* 0x002fca00078e00ff */
[----:B------:R-:W-:-:S04]  /*107c0*/  LOP3.LUT R10, R10, 0x38, RZ, 0xc0, !PT ;  /* 0x000000380a0a7812 */ /* 0x000fc800078ec0ff */
[C---:B------:R-:W-:Y:S02]  /*107d0*/  LOP3.LUT R11, R10.reuse, 0x40, RZ, 0xfc, !PT ;  /* 0x000000400a0b7812 */ /* 0x040fe400078efcff */
[----:B------:R-:W-:Y:S01]  /*107e0*/  LOP3.LUT R10, R10, 0x80, RZ, 0xfc, !PT ;  /* 0x000000800a0a7812 */ /* 0x000fe200078efcff */
[----:B----4-:R-:W-:Y:S02]  /*107f0*/  IMAD.MOV.U32 R3, RZ, RZ, R5 ;  /* 0x000000ffff037224 */ /* 0x010fe400078e0005 */
[----:B------:R-:W1:Y:S01]  /*10800*/  S2R R5, SR_TID.X ;  /* 0x0000000000057919 */ /* 0x000e620000002100 */
[----:B------:R-:W-:-:S04]  /*10810*/  IMAD.WIDE.U32 R2, R16, UR4, R2 ;  /* 0x0000000410027c25 */ /* 0x000fc8000f8e0002 */
[----:B------:R-:W-:Y:S01]  /*10820*/  IMAD R3, R16, UR5, R3 ;  /* 0x0000000510037c24 */ /* 0x000fe2000f8e0203 */
[----:B------:R-:W-:Y:S02]  /*10830*/  ULDC.64 UR4, c[0x0][0x2e0] ;  /* 0x0000b80000047ab9 */ /* 0x000fe40000000a00 */
[----:B---3--:R-:W-:Y:S02]  /*10840*/  IMAD R0, R0, UR4, RZ ;  /* 0x0000000400007c24 */ /* 0x008fe4000f8e02ff */
[----:B------:R-:W-:-:S04]  /*10850*/  IMAD.WIDE.U32 R2, R4, UR4, R2 ;  /* 0x0000000404027c25 */ /* 0x000fc8000f8e0002 */
[----:B------:R-:W-:Y:S01]  /*10860*/  IMAD R0, R4, UR5, R0 ;  /* 0x0000000504007c24 */ /* 0x000fe2000f8e0200 */
[----:B------:R-:W-:Y:S01]  /*10870*/  ULDC.64 UR4, c[0x0][0x2d0] ;  /* 0x0000b40000047ab9 */ /* 0x000fe20000000a00 */
[----:B------:R-:W2:Y:S02]  /*10880*/  S2R R4, SR_TID.X ;  /* 0x0000000000047919 */ /* 0x000ea40000002100 */
[----:B------:R-:W-:Y:S01]  /*10890*/  IMAD.IADD R3, R3, 0x1, R0 ;  /* 0x0000000103037824 */ /* 0x000fe200078e0200 */
[----:B-1----:R-:W-:-:S04]  /*108a0*/  LOP3.LUT R5, R5, 0x7f, RZ, 0xc0, !PT ;  /* 0x0000007f05057812 */ /* 0x002fc800078ec0ff */
[----:B------:R-:W-:Y:S01]  /*108b0*/  SHF.R.U32.HI R5, RZ, 0x3, R5 ;  /* 0x00000003ff057819 */ /* 0x000fe20000011605 */
[----:B--2---:R-:W-:-:S05]  /*108c0*/  IMAD.SHL.U32 R4, R4, 0x10, RZ ;  /* 0x0000001004047824 */ /* 0x004fca00078e00ff */
[----:B------:R-:W-:Y:S02]  /*108d0*/  LOP3.LUT R4, R5, 0x70, R4, 0xf8, !PT ;  /* 0x0000007005047812 */ /* 0x000fe400078ef804 */
[----:B------:R-:W1:Y:S03]  /*108e0*/  @P0 LDC R5, c[0x0][0x44c] ;  /* 0x00011300ff050b82 */ /* 0x000e660000000800 */
[----:B------:R-:W-:-:S04]  /*108f0*/  IMAD R0, R9, 0x80, R4 ;  /* 0x0000008009007824 */ /* 0x000fc800078e0204 */
[----:B------:R-:W-:Y:S02]  /*10900*/  IMAD.MOV.U32 R4, RZ, RZ, R0 ;  /* 0x000000ffff047224 */ /* 0x000fe400078e0000 */
[----:B-1----:R-:W-:-:S05]  /*10910*/  @P0 IMAD.HI.U32 R5, R0, R5, RZ ;  /* 0x0000000500050227 */ /* 0x002fca00078e00ff */
[----:B0-----:R-:W-:-:S05]  /*10920*/  @P0 SHF.R.U32.HI R4, RZ, R6, R5 ;  /* 0x00000006ff040219 */ /* 0x001fca0000011605 */
[----:B------:R-:W-:Y:S02]  /*10930*/  IMAD.MOV R5, RZ, RZ, -R4 ;  /* 0x000000ffff057224 */ /* 0x000fe400078e0a04 */
[----:B------:R-:W-:-:S04]  /*10940*/  IMAD.WIDE.U32 R2, R4, UR4, R2 ;  /* 0x0000000404027c25 */ /* 0x000fc8000f8e0002 */
[----:B------:R-:W-:Y:S01]  /*10950*/  IMAD R0, R7, R5, R0 ;  /* 0x0000000507007224 */ /* 0x000fe200078e0200 */
[----:B------:R-:W-:-:S05]  /*10960*/  SHF.R.S32.HI R5, RZ, 0x1f, R4 ;  /* 0x0000001fff057819 */ /* 0x000fca0000011404 */
[----:B------:R-:W-:-:S04]  /*10970*/  IMAD R5, R5, UR4, RZ ;  /* 0x0000000405057c24 */ /* 0x000fc8000f8e02ff */
[----:B------:R-:W-:Y:S01]  /*10980*/  IMAD R4, R4, UR5, R5 ;  /* 0x0000000504047c24 */ /* 0x000fe2000f8e0205 */
[----:B------:R-:W-:Y:S01]  /*10990*/  ULDC.64 UR4, c[0x0][0x2c8] ;  /* 0x0000b20000047ab9 */ /* 0x000fe20000000a00 */
[----:B------:R-:W0:Y:S02]  /*109a0*/  S2R R5, SR_TID.X ;  /* 0x0000000000057919 */ /* 0x000e240000002100 */
        /* <DEDUP_REMOVED lines=8> */
[----:B------:R-:W-:Y:S02]  /*10a30*/  LEA R4, P3, R2, UR6, 0x1 ;  /* 0x0000000602047c11 */ /* 0x000fe4000f8608ff */
[----:B------:R-:W-:Y:S01]  /*10a40*/  IMAD.IADD R0, R3, 0x1, R0 ;  /* 0x0000000103007824 */ /* 0x000fe200078e0200 */
[----:B------:R-:W-:Y:S01]  /*10a50*/  ISETP.GE.AND P1, PT, R11, UR4, PT ;  /* 0x000000040b007c0c */ /* 0x000fe2000bf26270 */
[----:B0-----:R-:W-:-:S05]  /*10a60*/  IMAD.SHL.U32 R8, R5, 0x8, RZ ;  /* 0x0000000805087824 */ /* 0x001fca00078e00ff */
[----:B------:R-:W-:-:S04]  /*10a70*/  LOP3.LUT R8, R8, 0x38, RZ, 0xc0, !PT ;  /* 0x0000003808087812 */ /* 0x000fc800078ec0ff */
[----:B------:R-:W-:Y:S01]  /*10a80*/  ISETP.GE.AND P2, PT, R8, UR4, PT ;  /* 0x0000000408007c0c */ /* 0x000fe2000bf46270 */
[----:B------:R-:W-:Y:S01]  /*10a90*/  UMOV UR4, 0xffffffff ;  /* 0xffffffff00047882 */ /* 0x000fe20000000000 */
[----:B------:R-:W-:Y:S02]  /*10aa0*/  LEA.HI.X R3, R2, UR7, R0, 0x1, P3 ;  /* 0x0000000702037c11 */ /* 0x000fe400098f0c00 */
[----:B-1----:R-:W-:Y:S09]  /*10ab0*/  BRA.DIV UR4, `(.L_x_2300) ;  /* 0x0000004a04247947 */ /* 0x002ff2000b800000 */
[----:B------:R-:W0:Y:S02]  /*10ac0*/  S2R R6, SR_TID.X ;  /* 0x0000000000067919 */ /* 0x000e240000002100 */
[----:B0-----:R-:W-:-:S04]  /*10ad0*/  LOP3.LUT R6, R6, 0x7f, RZ, 0xc0, !PT ;  /* 0x0000007f06067812 */ /* 0x001fc800078ec0ff */
[----:B------:R-:W-:Y:S02]  /*10ae0*/  SHF.R.U32.HI R9, RZ, 0x3, R6 ;  /* 0x00000003ff097819 */ /* 0x000fe40000011606 */
[----:B------:R-:W2:Y:S04]  /*10af0*/  LDL.LU R6, [R1+0x4] ;  /* 0x0000040001067983 */ /* 0x000ea80000300800 */
[----:B------:R-:W3:Y:S01]  /*10b00*/  LDL.LU R8, [R1+0x38] ;  /* 0x0000380001087983 */ /* 0x000ee20000300800 */
[----:B--2---:R-:W-:Y:S02]  /*10b10*/  IMAD R2, R6, 0x80, R9 ;  /* 0x0000008006027824 */ /* 0x004fe400078e0209 */
[----:B------:R-:W0:Y:S01]  /*10b20*/  S2R R6, SR_TID.X ;  /* 0x0000000000067919 */ /* 0x000e220000002100 */
[----:B---3--:R-:W-:-:S02]  /*10b30*/  IMAD R0, R8, R7, RZ ;  /* 0x0000000708007224 */ /* 0x008fc400078e02ff */
[----:B------:R-:W1:Y:S01]  /*10b40*/  SHFL.IDX PT, R7, R4, RZ, 0x181f ;  /* 0x00181fff04077589 */ /* 0x000e6200000e0000 */
[C---:B------:R-:W-:Y:S02]  /*10b50*/  VIADD R5, R2.reuse, 0x10 ;  /* 0x0000001002057836 */ /* 0x040fe40000000000 */
[-C--:B------:R-:W-:Y:S01]  /*10b60*/  ISETP.GE.AND P4, PT, R2, R0.reuse, PT ;  /* 0x000000000200720c */ /* 0x080fe20003f86270 */
[----:B------:R-:W-:Y:S02]  /*10b70*/  SHFL.IDX PT, R9, R3, 0x1, 0x181f ;  /* 0x00381f0003097f89 */ /* 0x000fe400000e0000 */
[----:B------:R-:W-:Y:S02]  /*10b80*/  ISETP.GE.AND P3, PT, R5, R0, PT ;  /* 0x000000000500720c */ /* 0x000fe40003f66270 */
[----:B------:R-:W-:Y:S01]  /*10b90*/  SHFL.IDX PT, R5, R4, 0x1, 0x181f ;  /* 0x00381f0004057f89 */ /* 0x000fe200000e0000 */
[----:B0-----:R-:W-:-:S03]  /*10ba0*/  IMAD.SHL.U32 R11, R6, 0x8, RZ ;  /* 0x00000008060b7824 */ /* 0x001fc600078e00ff */
[----:B------:R-:W0:Y:S02]  /*10bb0*/  SHFL.IDX PT, R6, R3, RZ, 0x181f ;  /* 0x00181fff03067589 */ /* 0x000e2400000e0000 */
[----:B------:R-:W-:-:S04]  /*10bc0*/  LOP3.LUT R11, R11, 0x38, RZ, 0xc0, !PT ;  /* 0x000000380b0b7812 */ /* 0x000fc800078ec0ff */
[----:B-1----:R-:W-:-:S05]  /*10bd0*/  @!P4 LEA R7, P5, R11, R7, 0x1 ;  /* 0x000000070b07c211 */ /* 0x002fca00078a08ff */
[----:B0-----:R-:W-:Y:S01]  /*10be0*/  @!P4 IMAD.X R6, RZ, RZ, R6, P5 ;  /* 0x000000ffff06c224 */ /* 0x001fe200028e0606 */
[----:B------:R-:W-:-:S04]  /*10bf0*/  @!P3 LEA R8, P5, R11, R5, 0x1 ;  /* 0x000000050b08b211 */ /* 0x000fc800078a08ff */
[----:B------:R-:W-:Y:S01]  /*10c00*/  @!P4 LOP3.LUT R7, R7, R6, RZ, 0x3c, !PT ;  /* 0x000000060707c212 */ /* 0x000fe200078e3cff */
[----:B------:R-:W-:-:S03]  /*10c10*/  @!P3 IMAD.X R5, RZ, RZ, R9, P5 ;  /* 0x000000ffff05b224 */ /* 0x000fc600028e0609 */
[----:B------:R-:W-:-:S04]  /*10c20*/  @!P4 LOP3.LUT R6, R7, R6, RZ, 0x3c, !PT ;  /* 0x000000060706c212 */ /* 0x000fc800078e3cff */
[----:B------:R-:W-:-:S05]  /*10c30*/  @!P4 LOP3.LUT R7, R7, R6, RZ, 0x3c, !PT ;  /* 0x000000060707c212 */ /* 0x000fca00078e3cff */
[----:B-----5:R-:W-:Y:S04]  /*10c40*/  @!P4 LDGSTS.E.BYPASS.LTC128B.128 [R10+0x10400], desc[UR56][R6.64], !P2 ;  /* 0x10400000060acfae */ /* 0x020fe8000d101d78 */
[----:B------:R-:W-:Y:S04]  /*10c50*/  @!P4 LDGSTS.E.BYPASS.LTC128B.128 [R10+0x14400], desc[UR56][R6.64+0x80], !P1 ;  /* 0x14400080060acfae */ /* 0x000fe8000c901d78 */
[----:B------:R0:W-:Y:S02]  /*10c60*/  @!P4 LDGSTS.E.BYPASS.LTC128B.128 [R10+0x18400], desc[UR56][R6.64+0x100], !P0 ;  /* 0x18400100060acfae */ /* 0x0001e4000c101d78 */
[----:B0-----:R-:W-:-:S02]  /*10c70*/  @!P3 IMAD.MOV.U32 R6, RZ, RZ, R8 ;  /* 0x000000ffff06b224 */ /* 0x001fc400078e0008 */
[----:B------:R-:W-:Y:S01]  /*10c80*/  @!P3 IMAD.MOV.U32 R7, RZ, RZ, R5 ;  /* 0x000000ffff07b224 */ /* 0x000fe200078e0005 */
[----:B------:R-:W-:Y:S01]  /*10c90*/  SHFL.IDX PT, R8, R3, 0x2, 0x181f ;  /* 0x00581f0003087f89 */ /* 0x000fe200000e0000 */
[----:B------:R-:W-:-:S03]  /*10ca0*/  VIADD R5, R2, 0x20 ;  /* 0x0000002002057836 */ /* 0x000fc60000000000 */
[----:B------:R-:W-:Y:S04]  /*10cb0*/  @!P3 LDGSTS.E.BYPASS.LTC128B.128 [R10+0x10c00], desc[UR56][R6.64], !P2 ;  /* 0x10c00000060abfae */ /* 0x000fe8000d101d78 */
[----:B------:R-:W-:Y:S04]  /*10cc0*/  @!P3 LDGSTS.E.BYPASS.LTC128B.128 [R10+0x14c00], desc[UR56][R6.64+0x80], !P1 ;  /* 0x14c00080060abfae */ /* 0x000fe8000c901d78 */
[----:B------:R0:W-:Y:S01]  /*10cd0*/  @!P3 LDGSTS.E.BYPASS.LTC128B.128 [R10+0x18c00], desc[UR56][R6.64+0x100], !P0 ;  /* 0x18c00100060abfae */ /* 0x0001e2000c101d78 */
[----:B------:R-:W-:-:S03]  /*10ce0*/  ISETP.GE.AND P3, PT, R5, R0, PT ;  /* 0x000000000500720c */ /* 0x000fc60003f66270 */
[----:B------:R-:W1:Y:S10]  /*10cf0*/  SHFL.IDX PT, R5, R4, 0x2, 0x181f ;  /* 0x00581f0004057f89 */ /* 0x000e7400000e0000 */
        /* <DEDUP_REMOVED lines=53> */
.L_x_2419:
[----:B------:R-:W-:Y:S01]  /*11050*/  VIADD R2, R2, 0x70 ;  /* 0x0000007002027836 */ /* 0x000fe20000000000 */
[----:B------:R-:W-:Y:S04]  /*11060*/  BSSY B0, `(.L_x_2301) ;  /* 0x000000e000007945 */ /* 0x000fe80003800000 */
[----:B------:R-:W-:-:S13]  /*11070*/  ISETP.GE.AND P3, PT, R2, R0, PT ;  /* 0x000000000200720c */ /* 0x000fda0003f66270 */
[----:B------:R-:W-:Y:S05]  /*11080*/  @P3 BRA `(.L_x_2302) ;  /* 0x00000000002c3947 */ /* 0x000fea0003800000 */
[----:B0-----:R-:W0:Y:S02]  /*11090*/  S2R R4, SR_TID.X ;  /* 0x0000000000047919 */ /* 0x001e240000002100 */
        /* <DEDUP_REMOVED lines=10> */
.L_x_2302:
[----:B------:R-:W-:Y:S05]  /*11140*/  BSYNC B0 ;  /* 0x0000000000007941 */ /* 0x000fea0003800000 */
.L_x_2301:
[----:B------:R-:W-:Y:S01]  /*11150*/  NOP ;  /* 0x0000000000007918 */ /* 0x000fe20000000000 */
[----:B------:R-:W-:Y:S01]  /*11160*/  PLOP3.LUT P0, PT, PT, PT, PT, 0x80, 0x0 ;  /* 0x000000000000781c */ /* 0x000fe20003f0f070 */
[----:B0--3--:R-:W-:-:S12]  /*11170*/  VIADD R6, R18, 0x34800 ;  /* 0x0003480012067836 */ /* 0x009fd80000000000 */
.L_x_2303:
[----:B------:R-:W-:Y:S02]  /*11180*/  PLOP3.LUT P1, PT, P1, P0, PT, 0xa2, 0x0 ;  /* 0x000000000000781c */ /* 0x000fe40000f21472 */
[----:B------:R-:W-:-:S08]  /*11190*/  @P0 R2UR P1, UR4, R18 ;  /* 0x00000000120402ca */ /* 0x000fd00000020000 */
[----:B------:R-:W-:-:S05]  /*111a0*/  @P0 PLOP3.LUT P0, PT, P1, PT, PT, 0x80, 0x0 ;  /* 0x000000000000081c */ /* 0x000fca0000f0f070 */
[----:B------:R-:W-:Y:S01]  /*111b0*/  @!P1 SYNCS.ARRIVE.TRANS64.RED.A0T1 RZ, [UR4+0x34800], RZ ;  /* 0x034800ffffff99a7 */ /* 0x000fe20008200404 */
[----:B------:R-:W-:Y:S07]  /*111c0*/  @!P1 ARRIVES.LDGSTSBAR.64.TRANSCNT [UR4+0x34800] ;  /* 0x03480000ff0099b0 */ /* 0x000fee0008000a84 */
[----:B------:R-:W-:Y:S05]  /*111d0*/  @P0 BRA.U.ANY `(.L_x_2303) ;  /* 0xfffffffd00e80947 */ /* 0x000fea000393ffff */
[----:B----4-:R-:W3:Y:S02]  /*111e0*/  LDL.LU R2, [R1+0x48] ;  /* 0x0000480001027983 */ /* 0x010ee40000300800 */
        /* <DEDUP_REMOVED lines=11> */
.L_x_2420:
[----:B------:R-:W-:Y:S05]  /*112a0*/  BSYNC B0 ;  /* 0x0000000000007941 */ /* 0x000fea0003800000 */
.L_x_2304:
[----:B------:R-:W0:Y:S04]  /*112b0*/  LDL R2, [R1+0x40] ;  /* 0x0000400001027983 */ /* 0x000e280000100800 */
[----:B--2---:R-:W2:Y:S01]  /*112c0*/  LDL R3, [R1+0x28] ;  /* 0x0000280001037983 */ /* 0x004ea20000100800 */
[----:B------:R-:W-:Y:S01]  /*112d0*/  BSSY B0, `(.L_x_2306) ;  /* 0x0000213000007945 */ /* 0x000fe20003800000 */
[----:B0-----:R-:W-:-:S05]  /*112e0*/  VIADD R0, R2, 0xfffffffe ;  /* 0xfffffffe02007836 */ /* 0x001fca0000000000 */
[----:B--2---:R-:W-:-:S13]  /*112f0*/  ISETP.GE.AND P0, PT, R0, R3, PT ;  /* 0x000000030000720c */ /* 0x004fda0003f06270 */
[----:B------:R-:W-:Y:S05]  /*11300*/  @!P0 BRA `(.L_x_2307) ;  /* 0x00000020003c8947 */ /* 0x000fea0003800000 */
[----:B------:R-:W2:Y:S04]  /*11310*/  LDL.LU R2, [R1+0x58] ;  /* 0x0000580001027983 */ /* 0x000ea80000300800 */
[----:B-1----:R-:W3:Y:S04]  /*11320*/  LDL.LU R5, [R1+0x3c] ;  /* 0x00003c0001057983 */ /* 0x002ee80000300800 */
[----:B------:R-:W4:Y:S01]  /*11330*/  LDL.LU R4, [R1+0x30] ;  /* 0x0000300001047983 */ /* 0x000f220000300800 */
[----:B------:R-:W-:Y:S01]  /*11340*/  LOP3.LUT R12, RZ, R3, RZ, 0x33, !PT ;  /* 0x00000003ff0c7212 */ /* 0x000fe200078e33ff */
[----:B------:R-:W-:Y:S01]  /*11350*/  BSSY B2, `(.L_x_2308) ;  /* 0x00000b5000027945 */ /* 0x000fe20003800000 */
[----:B--2---:R-:W-:-:S04]  /*11360*/  VIADD R2, R2, 0x1 ;  /* 0x0000000102027836 */ /* 0x004fc80000000000 */
[----:B---3--:R-:W-:-:S05]  /*11370*/  IMAD R2, R2, R5, RZ ;  /* 0x0000000502027224 */ /* 0x008fca00078e02ff */
        /* <DEDUP_REMOVED lines=41> */
.L_x_2312:
[----:B------:R-:W-:Y:S01]  /*11610*/  IMAD R3, R9, 0x8, R18 ;  /* 0x0000000809037824 */ /* 0x000fe200078e0212 */
[----:B------:R-:W-:Y:S01]  /*11620*/  SHF.L.U32 R2, R13, 0x1f, RZ ;  /* 0x0000001f0d027819 */ /* 0x000fe200000006ff */
[----:B------:R-:W-:Y:S03]  /*11630*/  BSSY B3, `(.L_x_2313) ;  /* 0x0000003000037945 */ /* 0x000fe60003800000 */
[----:B------:R-:W1:Y:S02]  /*11640*/  SYNCS.PHASECHK.TRANS64.TRYWAIT P0, [R3+URZ+0x34840], R2 ;  /* 0x03484002030075a7 */ /* 0x000e64000800017f */
[----:B-1----:R-:W-:Y:S05]  /*11650*/  @!P0 BRA `(.L_x_2314) ;  /* 0x0000004800508947 */ /* 0x002fea0003800000 */
.L_x_2421:
[----:B------:R-:W-:Y:S05]  /*11660*/  BSYNC B3 ;  /* 0x0000000000037941 */ /* 0x000fea0003800000 */
.L_x_2313:
        /* <DEDUP_REMOVED lines=12> */
.L_x_2316:
[----:B------:R-:W-:Y:S05]  /*11730*/  BSYNC B3 ;  /* 0x0000000000037941 */ /* 0x000fea0003800000 */
.L_x_2315:
        /* <DEDUP_REMOVED lines=12> */
.L_x_2317:
        /* <DEDUP_REMOVED lines=10> */
[----:B------:R-:W-:Y:S01]  /*118a0*/  MOV R15, 0x40 ;  /* 0x00000040000f7802 */ /* 0x000fe20000000f00 */
[----:B------:R-:W-:Y:S01]  /*118b0*/  VIADD R7, R8, 0x20400 ;  /* 0x0002040008077836 */ /* 0x000fe20000000000 */
[----:B------:R-:W-:Y:S01]  /*118c0*/  PLOP3.LUT P0, PT, PT, PT, PT, 0x80, 0x0 ;  /* 0x000000000000781c */ /* 0x000fe20003f0f070 */
[----:B------:R-:W-:Y:S01]  /*118d0*/  UMOV UR6, 0x0 ;  /* 0x0000000000067882 */ /* 0x000fe20000000000 */
[----:B------:R-:W-:Y:S01]  /*118e0*/  R2UR UR10, R15 ;  /* 0x000000000f0a72ca */ /* 0x000fe200000e0000 */
[----:B------:R-:W-:-:S14]  /*118f0*/  UMOV UR7, 0x14f00000 ;  /* 0x14f0000000077882 */ /* 0x000fdc0000000000 */
.L_x_2318:
        /* <DEDUP_REMOVED lines=15> */
.L_x_2319:
        /* <DEDUP_REMOVED lines=16> */
.L_x_2422:
[----:B------:R-:W-:Y:S05]  /*11af0*/  BSYNC B3 ;  /* 0x0000000000037941 */ /* 0x000fea0003800000 */
.L_x_2320:
        /* <DEDUP_REMOVED lines=12> */
.L_x_2323:
[----:B------:R-:W-:Y:S05]  /*11bc0*/  BSYNC B3 ;  /* 0x0000000000037941 */ /* 0x000fea0003800000 */
.L_x_2322:
[----:B------:R-:W2:Y:S04]  /*11bd0*/  LDL R7, [R1+0x18] ;  /* 0x0000180001077983 */ /* 0x000ea80000100800 */
[----:B-1----:R-:W2:Y:S01]  /*11be0*/  LDL.LU R2, [R1+0x8] ;  /* 0x0000080001027983 */ /* 0x002ea20000300800 */
        /* <DEDUP_REMOVED lines=11> */
.L_x_2324:
        /* <DEDUP_REMOVED lines=15> */
.L_x_2325:
        /* <DEDUP_REMOVED lines=12> */
.L_x_2311:
[----:B------:R-:W-:Y:S05]  /*11e50*/  BSYNC B1 ;  /* 0x0000000000017941 */ /* 0x000fea0003800000 */
.L_x_2310:
[----:B0-----:R-:W2:Y:S01]  /*11e60*/  LDL.LU R0, [R1+0x40] ;  /* 0x0000400001007983 */ /* 0x001ea20000300800 */
[----:B------:R-:W-:-:S03]  /*11e70*/  IMAD.MOV.U32 R19, RZ, RZ, R9 ;  /* 0x000000ffff137224 */ /* 0x000fc600078e0009 */
[----:B------:R0:W-:Y:S02]  /*11e80*/  STL [R1+0x14], R13 ;  /* 0x0000140d01007387 */ /* 0x0001e40000100800 */
[----:B0-2---:R-:W-:-:S07]  /*11e90*/  VIADD R0, R0, 0xfffffffd ;  /* 0xfffffffd00007836 */ /* 0x005fce0000000000 */
.L_x_2309:
[----:B------:R-:W-:Y:S05]  /*11ea0*/  BSYNC B2 ;  /* 0x0000000000027941 */ /* 0x000fea0003800000 */
.L_x_2308:
[----:B------:R-:W-:Y:S01]  /*11eb0*/  VIADD R12, R12, 0xfffffffe ;  /* 0xfffffffe0c0c7836 */ /* 0x000fe20000000000 */
[----:B------:R-:W-:-:S04]  /*11ec0*/  LOP3.LUT R4, RZ, R4, RZ, 0x33, !PT ;  /* 0x00000004ff047212 */ /* 0x000fc800078e33ff */
[----:B------:R-:W-:-:S13]  /*11ed0*/  ISETP.NE.AND P0, PT, R12, R4, PT ;  /* 0x000000040c00720c */ /* 0x000fda0003f05270 */
[----:B------:R-:W-:Y:S05]  /*11ee0*/  @!P0 BRA `(.L_x_2307) ;  /* 0x0000001400448947 */ /* 0x000fea0003800000 */
[----:B------:R-:W-:-:S07]  /*11ef0*/  IMAD.MOV.U32 R9, RZ, RZ, R17 ;  /* 0x000000ffff097224 */ /* 0x000fce00078e0011 */
.L_x_2358:
        /* <DEDUP_REMOVED lines=35> */
.L_x_2328:
[----:B------:R-:W-:Y:S01]  /*12130*/  IMAD R3, R4, 0x8, R18 ;  /* 0x0000000804037824 */ /* 0x000fe200078e0212 */
[----:B------:R-:W-:Y:S01]  /*12140*/  SHF.L.U32 R2, R5, 0x1f, RZ ;  /* 0x0000001f05027819 */ /* 0x000fe200000006ff */
[----:B------:R-:W-:Y:S03]  /*12150*/  BSSY B2, `(.L_x_2329) ;  /* 0x0000003000027945 */ /* 0x000fe60003800000 */
[----:B------:R-:W1:Y:S02]  /*12160*/  SYNCS.PHASECHK.TRANS64.TRYWAIT P0, [R3+URZ+0x34840], R2 ;  /* 0x03484002030075a7 */ /* 0x000e64000800017f */
[----:B-1----:R-:W-:Y:S05]  /*12170*/  @!P0 BRA `(.L_x_2330) ;  /* 0x0000003c00b08947 */ /* 0x002fea0003800000 */
.L_x_2423:
[----:B------:R-:W-:Y:S05]  /*12180*/  BSYNC B2 ;  /* 0x0000000000027941 */ /* 0x000fea0003800000 */
.L_x_2329:
        /* <DEDUP_REMOVED lines=12> */
.L_x_2332:
[----:B------:R-:W-:Y:S05]  /*12250*/  BSYNC B2 ;  /* 0x0000000000027941 */ /* 0x000fea0003800000 */
.L_x_2331:
        /* <DEDUP_REMOVED lines=12> */
.L_x_2333:
        /* <DEDUP_REMOVED lines=16> */
.L_x_2334:
        /* <DEDUP_REMOVED lines=15> */
.L_x_2335:
        /* <DEDUP_REMOVED lines=16> */
.L_x_2424:
[----:B------:R-:W-:Y:S05]  /*12610*/  BSYNC B2 ;  /* 0x0000000000027941 */ /* 0x000fea0003800000 */
.L_x_2336:
        /* <DEDUP_REMOVED lines=11> */
.L_x_2339:
[----:B------:R-:W-:Y:S05]  /*126d0*/  BSYNC B2 ;  /* 0x0000000000027941 */ /* 0x000fea0003800000 */
.L_x_2338:
        /* <DEDUP_REMOVED lines=12> */
.L_x_2340:
        /* <DEDUP_REMOVED lines=15> */
.L_x_2341:
        /* <DEDUP_REMOVED lines=12> */
.L_x_2327:
[----:B------:R-:W-:Y:S05]  /*12950*/  BSYNC B1 ;  /* 0x0000000000017941 */ /* 0x000fea0003800000 */
.L_x_2326:
        /* <DEDUP_REMOVED lines=35> */
.L_x_2344:
[----:B------:R-:W-:Y:S01]  /*12b90*/  IMAD R2, R19, 0x8, R18 ;  /* 0x0000000813027824 */ /* 0x000fe200078e0212 */
[----:B------:R-:W-:Y:S01]  /*12ba0*/  SHF.L.U32 R3, R12, 0x1f, RZ ;  /* 0x0000001f0c037819 */ /* 0x000fe200000006ff */
[----:B------:R-:W-:Y:S03]  /*12bb0*/  BSSY B2, `(.L_x_2345) ;  /* 0x0000003000027945 */ /* 0x000fe60003800000 */
[----:B------:R-:W2:Y:S02]  /*12bc0*/  SYNCS.PHASECHK.TRANS64.TRYWAIT P0, [R2+URZ+0x34840], R3 ;  /* 0x03484003020075a7 */ /* 0x000ea4000800017f */
[----:B--2---:R-:W-:Y:S05]  /*12bd0*/  @!P0 BRA `(.L_x_2346) ;  /* 0x0000003400408947 */ /* 0x004fea0003800000 */
.L_x_2425:
[----:B------:R-:W-:Y:S05]  /*12be0*/  BSYNC B2 ;  /* 0x0000000000027941 */ /* 0x000fea0003800000 */
.L_x_2345:
        /* <DEDUP_REMOVED lines=12> */
.L_x_2348:
[----:B------:R-:W-:Y:S05]  /*12cb0*/  BSYNC B2 ;  /* 0x0000000000027941 */ /* 0x000fea0003800000 */
.L_x_2347:
        /* <DEDUP_REMOVED lines=13> */
.L_x_2349:
        /* <DEDUP_REMOVED lines=16> */
.L_x_2350:
        /* <DEDUP_REMOVED lines=15> */
.L_x_2351:
        /* <DEDUP_REMOVED lines=15> */
.L_x_2426:
[----:B------:R-:W-:Y:S05]  /*13070*/  BSYNC B2 ;  /* 0x0000000000027941 */ /* 0x000fea0003800000 */
.L_x_2352:
[----:B------:R-:W-:Y:S01]  /*13080*/  BSSY B2, `(.L_x_2354) ;  /* 0x000000b000027945 */ /* 0x000fe20003800000 */
[----:B------:R-:W-:Y:S01]  /*13090*/  MOV R10, 0x0 ;  /* 0x00000000000a7802 */ /* 0x000fe20000000f00 */
[----:B------:R-:W-:Y:S02]  /*130a0*/  IMAD.MOV.U32 R11, RZ, RZ, 0x14f00000 ;  /* 0x14f00000ff0b7424 */ /* 0x000fe400078e00ff */
[----:B------:R-:W-:Y:S05]  /*130b0*/  @P1 BRA `(.L_x_2355) ;  /* 0x00000000001c1947 */ /* 0x000fea0003800000 */
[----:B------:R-:W1:Y:S02]  /*130c0*/  S2R R3, SR_TID.X ;  /* 0x0000000000037919 */ /* 0x000e640000002100 */
[----:B-1----:R-:W-:Y:S01]  /*130d0*/  LOP3.LUT R14, R3, 0x1f, RZ, 0xc0, !PT ;  /* 0x0000001f030e7812 */ /* 0x002fe200078ec0ff */
[----:B------:R-:W-:-:S03]  /*130e0*/  IMAD.MOV.U32 R3, RZ, RZ, 0x8000 ;  /* 0x00008000ff037424 */ /* 0x000fc600078e00ff */
[----:B------:R-:W-:Y:S01]  /*130f0*/  ISETP.NE.AND P0, PT, R14, RZ, PT ;  /* 0x000000ff0e00720c */ /* 0x000fe20003f05270 */
[----:B------:R1:W-:-:S12]  /*13100*/  SYNCS.ARRIVE.TRANS64 RZ, [R2+URZ+0x50], R3 ;  /* 0x0000500302ff79a7 */ /* 0x0003d8000800003f */
[----:B-1----:R-:W-:Y:S05]  /*13110*/  @!P0 BRA `(.L_x_2355) ;  /* 0x0000000000048947 */ /* 0x002fea0003800000 */
[----:B------:R-:W-:Y:S01]  /*13120*/  BPT.TRAP 0x1 ;  /* 0x000000040000795c */ /* 0x000fe20000300000 */
.L_x_2355:
[----:B------:R-:W-:Y:S05]  /*13130*/  BSYNC B2 ;  /* 0x0000000000027941 */ /* 0x000fea0003800000 */
.L_x_2354:
        /* <DEDUP_REMOVED lines=12> */
.L_x_2356:
        /* <DEDUP_REMOVED lines=15> */
.L_x_2357:
        /* <DEDUP_REMOVED lines=12> */
.L_x_2343:
[----:B------:R-:W-:Y:S05]  /*133b0*/  BSYNC B1 ;  /* 0x0000000000017941 */ /* 0x000fea0003800000 */
.L_x_2342:
[----:B------:R-:W2:Y:S01]  /*133c0*/  LDL R2, [R1+0x28] ;  /* 0x0000280001027983 */ /* 0x000ea20000100800 */
[----:B------:R-:W-:Y:S01]  /*133d0*/  VIADD R0, R0, 0xfffffffe ;  /* 0xfffffffe00007836 */ /* 0x000fe20000000000 */
[----:B--2---:R-:W-:-:S13]  /*133e0*/  ISETP.GT.AND P0, PT, R7, R2, PT ;  /* 0x000000020700720c */ /* 0x004fda0003f04270 */
[----:B------:R-:W-:Y:S05]  /*133f0*/  @P0 BRA `(.L_x_2358) ;  /* 0xffffffe800c00947 */ /* 0x000fea000383ffff */
.L_x_2307:
[----:B------:R-:W-:Y:S05]  /*13400*/  BSYNC B0 ;  /* 0x0000000000007941 */ /* 0x000fea0003800000 */
.L_x_2306:
[----:B------:R-:W2:Y:S01]  /*13410*/  S2R R2, SR_TID.X ;  /* 0x0000000000027919 */ /* 0x000ea20000002100 */
[----:B------:R-:W-:Y:S01]  /*13420*/  BSSY B0, `(.L_x_2359) ;  /* 0x0000011000007945 */ /* 0x000fe20003800000 */
[----:B--2---:R-:W-:-:S04]  /*13430*/  LOP3.LUT R3, R2, 0x7f, RZ, 0xc0, !PT ;  /* 0x0000007f02037812 */ /* 0x004fc800078ec0ff */
[----:B------:R-:W-:-:S13]  /*13440*/  ISETP.NE.AND P0, PT, R3, RZ, PT ;  /* 0x000000ff0300720c */ /* 0x000fda0003f05270 */
[----:B------:R-:W-:Y:S05]  /*13450*/  @P0 BRA `(.L_x_2360) ;  /* 0x0000000000340947 */ /* 0x000fea0003800000 */
[----:B------:R-:W2:Y:S01]  /*13460*/  S2R R2, SR_LANEID ;  /* 0x0000000000027919 */ /* 0x000ea20000000000 */
[----:B------:R-:W-:Y:S01]  /*13470*/  VOTEU.ANY UR4, UPT, PT ;  /* 0x0000000000047886 */ /* 0x000fe200038e0100 */
[----:B-1----:R-:W1:Y:S01]  /*13480*/  LDC.64 R4, c[0x0][0xc60] ;  /* 0x00031800ff047b82 */ /* 0x002e620000000a00 */
[----:B------:R-:W2:Y:S02]  /*13490*/  FLO.U32 R0, UR4 ;  /* 0x0000000400007d00 */ /* 0x000ea400080e0000 */
        /* <DEDUP_REMOVED lines=9> */
.L_x_2360:
[----:B------:R-:W-:Y:S05]  /*13530*/  BSYNC B0 ;  /* 0x0000000000007941 */ /* 0x000fea0003800000 */
.L_x_2359:
[----:B--2---:R-:W2:Y:S01]  /*13540*/  LDL.LU R0, [R1+0x20] ;  /* 0x0000200001007983 */ /* 0x004ea20000300800 */
[----:B------:R-:W-:Y:S01]  /*13550*/  BSSY B0, `(.L_x_2361) ;  /* 0x000003a000007945 */ /* 0x000fe20003800000 */
[----:B--2---:R-:W-:-:S13]  /*13560*/  ISETP.NE.AND P0, PT, R0, RZ, PT ;  /* 0x000000ff0000720c */ /* 0x004fda0003f05270 */
        /* <DEDUP_REMOVED lines=8> */
.L_x_2427:
[----:B------:R-:W-:Y:S05]  /*135f0*/  BSYNC B1 ;  /* 0x0000000000017941 */ /* 0x000fea0003800000 */
.L_x_2363:
        /* <DEDUP_REMOVED lines=9> */
.L_x_2366:
[----:B------:R-:W-:Y:S05]  /*13690*/  BSYNC B1 ;  /* 0x0000000000017941 */ /* 0x000fea0003800000 */
.L_x_2365:
        /* <DEDUP_REMOVED lines=12> */
.L_x_2367:
        /* <DEDUP_REMOVED lines=15> */
.L_x_2368:
        /* <DEDUP_REMOVED lines=10> */
.L_x_2362:
[----:B------:R-:W-:Y:S05]  /*138f0*/  BSYNC B0 ;  /* 0x0000000000007941 */ /* 0x000fea0003800000 */
.L_x_2361:
[----:B------:R-:W2:Y:S01]  /*13900*/  LDL.LU R4, [R1+0x14] ;  /* 0x0000140001047983 */ /* 0x000ea20000300800 */
[----:B------:R-:W-:-:S05]  /*13910*/  VIADD R19, R19, 0x1 ;  /* 0x0000000113137836 */ /* 0x000fca0000000000 */
[----:B------:R-:W-:-:S04]  /*13920*/  ISETP.NE.AND P0, PT, R19, 0x2, PT ;  /* 0x000000021300780c */ /* 0x000fc80003f05270 */
[----:B------:R-:W-:Y:S02]  /*13930*/  SEL R0, RZ, 0x1, P0 ;  /* 0x00000001ff007807 */ /* 0x000fe40000000000 */
[----:B------:R-:W-:Y:S02]  /*13940*/  SEL R19, R19, RZ, P0 ;  /* 0x000000ff13137207 */ /* 0x000fe40000000000 */
[----:B--2---:R-:W-:-:S05]  /*13950*/  LOP3.LUT R4, R4, R0, RZ, 0x3c, !PT ;  /* 0x0000000004047212 */ /* 0x004fca00078e3cff */
[----:B------:R2:W-:Y:S02]  /*13960*/  STL [R1+0x14], R4 ;  /* 0x0000140401007387 */ /* 0x0005e40000100800 */
.L_x_2286:
[----:B------:R-:W-:Y:S05]  /*13970*/  BSYNC B7 ;  /* 0x0000000000077941 */ /* 0x000fea0003800000 */
.L_x_2284:
        /* <DEDUP_REMOVED lines=9> */
[----:B0123--:R-:W0:Y:S04]  /*13a10*/  LDS.128 R4, [R18+0x348d0] ;  /* 0x0348d00012047984 */ /* 0x00fe280000000c00 */
[----:B0-----:R0:W-:Y:S04]  /*13a20*/  STL.64 [R1], R4 ;  /* 0x0000000401007387 */ /* 0x0011e80000100a00 */
[----:B------:R0:W-:Y:S01]  /*13a30*/  STL.64 [R1+0x8], R6 ;  /* 0x0000080601007387 */ /* 0x0001e20000100a00 */
[----:B------:R-:W-:Y:S06]  /*13a40*/  BAR.ARV 0x4, 0x180 ;  /* 0x0106000000007b1d */ /* 0x000fec0000002000 */
[----:B------:R-:W-:Y:S05]  /*13a50*/  BRA `(.L_x_2370) ;  /* 0x0000001000307947 */ /* 0x000fea0003800000 */
.L_x_2369:
[----:B------:R-:W2:Y:S01]  /*13a60*/  S2R R0, SR_TID.X ;  /* 0x0000000000007919 */ /* 0x000ea20000002100 */
[----:B------:R-:W-:Y:S01]  /*13a70*/  UMOV UR4, 0xffffffff ;  /* 0xffffffff00047882 */ /* 0x000fe20000000000 */
[----:B--2---:R-:W-:-:S04]  /*13a80*/  LOP3.LUT R10, R0, 0x1f, RZ, 0xc0, !PT ;  /* 0x0000001f000a7812 */ /* 0x004fc800078ec0ff */
[----:B------:R-:W-:Y:S01]  /*13a90*/  ISETP.NE.AND P0, PT, R10, 0x1f, PT ;  /* 0x0000001f0a00780c */ /* 0x000fe20003f05270 */
[----:B------:R-:W-:-:S12]  /*13aa0*/  BRA.DIV UR4, `(.L_x_2371) ;  /* 0x0000002604c87947 */ /* 0x000fd8000b800000 */
[----:B------:R-:W2:Y:S01]  /*13ab0*/  LDL.LU R3, [R1] ;  /* 0x0000000001037983 */ /* 0x000ea20000300800 */
[----:B------:R-:W-:-:S03]  /*13ac0*/  ULDC UR4, c[0x0][0xc3c] ;  /* 0x00030f0000047ab9 */ /* 0x000fc60000000800 */
[----:B01----:R-:W4:Y:S02]  /*13ad0*/  LDL R8, [R1+0xc] ;  /* 0x00000c0001087983 */ /* 0x003f240000100800 */
[----:B----4-:R-:W-:Y:S02]  /*13ae0*/  IMAD.IADD R0, R8, 0x1, R10 ;  /* 0x0000000108007824 */ /* 0x010fe400078e020a */
[----:B--2---:R-:W-:-:S03]  /*13af0*/  IMAD.MOV.U32 R8, RZ, RZ, R3 ;  /* 0x000000ffff087224 */ /* 0x004fc600078e0003 */
[----:B------:R-:W-:-:S13]  /*13b00*/  ISETP.GE.OR P1, PT, R0, UR4, !P0 ;  /* 0x0000000400007c0c */ /* 0x000fda000c726670 */
[----:B------:R-:W0:Y:S08]  /*13b10*/  @!P1 LDC.64 R2, c[0x0][0xc80] ;  /* 0x00032000ff029b82 */ /* 0x000e300000000a00 */
[----:B---3--:R-:W1:Y:S01]  /*13b20*/  @!P1 LDC.64 R6, c[0x0][0xc78] ;  /* 0x00031e00ff069b82 */ /* 0x008e620000000a00 */
[----:B0-----:R-:W-:-:S05]  /*13b30*/  @!P1 IMAD.WIDE R2, R0, 0x4, R2 ;  /* 0x0000000400029825 */ /* 0x001fca00078e0202 */
[----:B------:R1:W2:Y:S02]  /*13b40*/  @!P1 LDG.E R5, desc[UR56][R2.64] ;  /* 0x0000003802059981 */ /* 0x0002a4000c1e1900 */
[----:B-1----:R-:W-:-:S06]  /*13b50*/  @!P1 IMAD.WIDE R2, R0, 0x4, R6 ;  /* 0x0000000400029825 */ /* 0x002fcc00078e0206 */
[----:B------:R-:W3:Y:S01]  /*13b60*/  @!P1 LDG.E R2, desc[UR56][R2.64] ;  /* 0x0000003802029981 */ /* 0x000ee2000c1e1900 */
[----:B------:R-:W-:Y:S02]  /*13b70*/  CS2R R6, SRZ ;  /* 0x0000000000067805 */ /* 0x000fe4000001ff00 */
[C---:B------:R-:W-:Y:S02]  /*13b80*/  ISETP.GE.U32.AND P2, PT, R10.reuse, 0x2, PT ;  /* 0x000000020a00780c */ /* 0x040fe40003f46070 */
[C---:B------:R-:W-:Y:S01]  /*13b90*/  ISETP.GE.U32.AND P3, PT, R10.reuse, 0x4, PT ;  /* 0x000000040a00780c */ /* 0x040fe20003f66070 */
[----:B------:R-:W-:Y:S01]  /*13ba0*/  SHFL.IDX PT, R4, R8, RZ, 0x1f ;  /* 0x00001fff08047589 */ /* 0x000fe200000e0000 */
[C---:B------:R-:W-:Y:S02]  /*13bb0*/  ISETP.GE.U32.AND P4, PT, R10.reuse, 0x8, PT ;  /* 0x000000080a00780c */ /* 0x040fe40003f86070 */
[----:B------:R-:W-:Y:S01]  /*13bc0*/  ISETP.GE.U32.AND P5, PT, R10, 0x10, PT ;  /* 0x000000100a00780c */ /* 0x000fe20003fa6070 */
[----:B------:R-:W-:Y:S01]  /*13bd0*/  SHFL.IDX PT, R0, R8, 0x1, 0x1f ;  /* 0x00201f0008007f89 */ /* 0x000fe200000e0000 */
[----:B--2---:R-:W-:-:S02]  /*13be0*/  @!P1 IMAD.MOV.U32 R6, RZ, RZ, R5 ;  /* 0x000000ffff069224 */ /* 0x004fc400078e0005 */
[----:B---3--:R-:W-:Y:S01]  /*13bf0*/  @!P1 IMAD.MOV.U32 R7, RZ, RZ, R2 ;  /* 0x000000ffff079224 */ /* 0x008fe200078e0002 */
[----:B------:R-:W-:-:S03]  /*13c00*/  ISETP.NE.AND P1, PT, R10, RZ, PT ;  /* 0x000000ff0a00720c */ /* 0x000fc60003f25270 */
[----:B------:R-:W-:-:S05]  /*13c10*/  IMAD R2, R7, R6, RZ ;  /* 0x0000000607027224 */ /* 0x000fca00078e02ff */
[----:B------:R-:W0:Y:S02]  /*13c20*/  SHFL.UP PT, R3, R2, 0x1, RZ ;  /* 0x0420000002037989 */ /* 0x000e2400000e00ff */
[----:B0-----:R-:W-:-:S05]  /*13c30*/  SEL R5, R3, RZ, P1 ;  /* 0x000000ff03057207 */ /* 0x001fca0000800000 */
[----:B------:R-:W-:Y:S02]  /*13c40*/  IMAD.IADD R2, R2, 0x1, R5 ;  /* 0x0000000102027824 */ /* 0x000fe400078e0205 */
[----:B------:R-:W-:-:S03]  /*13c50*/  IMAD.MOV.U32 R5, RZ, RZ, RZ ;  /* 0x000000ffff057224 */ /* 0x000fc600078e00ff */
        /* <DEDUP_REMOVED lines=13> */
.L_x_2437:
[----:B------:R-:W-:Y:S02]  /*13d30*/  ULDC UR4, c[0x0][0xc38] ;  /* 0x00030e0000047ab9 */ /* 0x000fe40000000800 */
[----:B------:R-:W-:-:S04]  /*13d40*/  IMAD.U32 R8, RZ, RZ, UR4 ;  /* 0x00000004ff087e24 */ /* 0x000fc8000f8e00ff */
[----:B-1----:R-:W-:-:S05]  /*13d50*/  IMAD R9, R9, R8, RZ ;  /* 0x0000000809097224 */ /* 0x002fca00078e02ff */
[----:B------:R-:W-:-:S04]  /*13d60*/  IADD3 R0, R0, R9, RZ ;  /* 0x0000000900007210 */ /* 0x000fc80007ffe0ff */
[----:B------:R-:W-:-:S13]  /*13d70*/  ISETP.GT.AND P6, PT, R0, R4, PT ;  /* 0x000000040000720c */ /* 0x000fda0003fc4270 */
[----:B------:R-:W-:Y:S05]  /*13d80*/  @P6 BRA `(.L_x_2372) ;  /* 0x0000000000ac6947 */ /* 0x000fea0003800000 */
.L_x_2375:
[----:B------:R-:W2:Y:S01]  /*13d90*/  LDL.LU R3, [R1+0xc] ;  /* 0x00000c0001037983 */ /* 0x000ea20000300800 */
[----:B0-----:R-:W0:Y:S01]  /*13da0*/  LDC R2, c[0x0][0xc3c] ;  /* 0x00030f00ff027b82 */ /* 0x001e220000000800 */
[----:B--2---:R-:W-:-:S05]  /*13db0*/  VIADD R3, R3, 0x1f ;  /* 0x0000001f03037836 */ /* 0x004fca0000000000 */
[----:B0-----:R-:W-:-:S13]  /*13dc0*/  ISETP.GE.AND P6, PT, R3, R2, PT ;  /* 0x000000020300720c */ /* 0x001fda0003fc6270 */
[----:B------:R-:W-:Y:S05]  /*13dd0*/  @P6 BRA `(.L_x_2373) ;  /* 0x0000000800e86947 */ /* 0x000fea0003800000 */
[----:B------:R-:W0:Y:S01]  /*13de0*/  S2R R6, SR_TID.X ;  /* 0x0000000000067919 */ /* 0x000e220000002100 */
        /* <DEDUP_REMOVED lines=31> */
.L_x_2445:
[----:B------:R-:W-:Y:S02]  /*13fe0*/  ULDC UR4, c[0x0][0xc38] ;  /* 0x00030e0000047ab9 */ /* 0x000fe40000000800 */
[----:B------:R-:W-:-:S04]  /*13ff0*/  IMAD.U32 R8, RZ, RZ, UR4 ;  /* 0x00000004ff087e24 */ /* 0x000fc8000f8e00ff */
[----:B-1----:R-:W-:-:S04]  /*14000*/  IMAD R9, R9, R8, RZ ;  /* 0x0000000809097224 */ /* 0x002fc800078e02ff */
[----:B------:R-:W-:-:S05]  /*14010*/  IMAD.IADD R0, R9, 0x1, R0 ;  /* 0x0000000109007824 */ /* 0x000fca00078e0200 */
[----:B------:R-:W-:-:S13]  /*14020*/  ISETP.GT.AND P6, PT, R0, R4, PT ;  /* 0x000000040000720c */ /* 0x000fda0003fc4270 */
[----:B------:R-:W-:Y:S05]  /*14030*/  @!P6 BRA `(.L_x_2375) ;  /* 0xfffffffc0054e947 */ /* 0x000fea000383ffff */
.L_x_2372:
        /* <DEDUP_REMOVED lines=12> */
.L_x_2450:
[----:B------:R-:W-:-:S13]  /*14100*/  ISETP.NE.AND P0, PT, R3, RZ, PT ;  /* 0x000000ff0300720c */ /* 0x000fda0003f05270 */
[----:B------:R-:W-:Y:S05]  /*14110*/  @!P0 BRA `(.L_x_2377) ;  /* 0x0000000000148947 */ /* 0x000fea0003800000 */
[----:B------:R-:W-:Y:S01]  /*14120*/  UMOV UR4, 0xffffffff ;  /* 0xffffffff00047882 */ /* 0x000fe20000000000 */
[----:B---3--:R-:W-:Y:S02]  /*14130*/  VIADD R10, R10, 0xffffffff ;  /* 0xffffffff0a0a7836 */ /* 0x008fe40000000000 */
[----:B------:R-:W-:Y:S05]  /*14140*/  BRA.DIV UR4, `(.L_x_2378) ;  /* 0x0000002a04bc7947 */ /* 0x000fea000b800000 */
[----:B0-----:R0:W1:Y:S02]  /*14150*/  SHFL.IDX PT, R2, R2, R10, 0x1f ;  /* 0x00001f0a02027589 */ /* 0x00106400000e0000 */
.L_x_2453:
[----:B-1----:R-:W-:-:S07]  /*14160*/  IMAD.MOV.U32 R5, RZ, RZ, R2 ;  /* 0x000000ffff057224 */ /* 0x002fce00078e0002 */
.L_x_2377:
[----:B0-----:R-:W-:Y:S01]  /*14170*/  IMAD R2, R5, R8, R9 ;  /* 0x0000000805027224 */ /* 0x001fe200078e0209 */
[----:B------:R-:W-:-:S03]  /*14180*/  ISETP.NE.AND P0, PT, R7, 0x1, PT ;  /* 0x000000010700780c */ /* 0x000fc60003f05270 */
[----:B------:R-:W-:Y:S01]  /*14190*/  IMAD.IADD R4, R4, 0x1, -R2 ;  /* 0x0000000104047824 */ /* 0x000fe200078e0a02 */
[----:B------:R0:W-:Y:S09]  /*141a0*/  STL [R1], R2 ;  /* 0x0000000201007387 */ /* 0x0001f20000100800 */
[----:B------:R-:W-:Y:S05]  /*141b0*/  @!P0 BRA `(.L_x_2379) ;  /* 0x0000000000e48947 */ /* 0x000fea0003800000 */
[----:B------:R-:W-:-:S04]  /*141c0*/  IABS R5, R0 ;  /* 0x0000000000057213 */ /* 0x000fc80000000000 */
        /* <DEDUP_REMOVED lines=25> */
[----:B---3--:R-:W-:Y:S02]  /*14360*/  IMAD R6, R2, R5, RZ ;  /* 0x0000000502067224 */ /* 0x008fe400078e02ff */
        /* <DEDUP_REMOVED lines=13> */
[-C--:B------:R-:W-:Y:S01]  /*14440*/  @!P1 IADD3 R2, R2, -R5.reuse, RZ ;  /* 0x8000000502029210 */ /* 0x080fe20007ffe0ff */
        /* <DEDUP_REMOVED lines=16> */
.L_x_2379:
[----:B------:R-:W2:Y:S01]  /*14550*/  LDL R5, [R1+0xc] ;  /* 0x00000c0001057983 */ /* 0x000ea20000100800 */
[----:B0-----:R-:W2:Y:S02]  /*14560*/  LDC.64 R2, c[0x0][0xc90] ;  /* 0x00032400ff027b82 */ /* 0x001ea40000000a00 */
[----:B--2---:R-:W-:-:S05]  /*14570*/  IMAD.WIDE R2, R5, 0x4, R2 ;  /* 0x0000000405027825 */ /* 0x004fca00078e0202 */
[----:B---3--:R-:W2:Y:S02]  /*14580*/  LDG.E R6, desc[UR56][R2.64] ;  /* 0x0000003802067981 */ /* 0x008ea4000c1e1900 */
        /* <DEDUP_REMOVED lines=59> */
.L_x_2380:
[----:B0-----:R-:W-:-:S05]  /*14940*/  LOP3.LUT R3, RZ, R4, RZ, 0x33, !PT ;  /* 0x00000004ff037212 */ /* 0x001fca00078e33ff */
[----:B------:R-:W-:-:S05]  /*14950*/  IMAD.IADD R0, R0, 0x1, R3 ;  /* 0x0000000100007824 */ /* 0x000fca00078e0203 */
[----:B------:R2:W-:Y:S01]  /*14960*/  STL [R1+0x4], R0 ;  /* 0x0000040001007387 */ /* 0x0005e20000100800 */
[----:B------:R-:W-:Y:S05]  /*14970*/  BRA `(.L_x_2381) ;  /* 0x0000000000287947 */ /* 0x000fea0003800000 */
.L_x_2373:
        /* <DEDUP_REMOVED lines=10> */
.L_x_2381:
[----:B0-----:R-:W3:Y:S04]  /*14a20*/  LDL R3, [R1+0x8] ;  /* 0x0000080001037983 */ /* 0x001ee80000100800 */
[----:B-1----:R-:W4:Y:S04]  /*14a30*/  LDL R2, [R1+0xc] ;  /* 0x00000c0001027983 */ /* 0x002f280000100800 */
[----:B------:R-:W5:Y:S04]  /*14a40*/  LDL R4, [R1] ;  /* 0x0000000001047983 */ /* 0x000f680000100800 */
[----:B------:R-:W5:Y:S01]  /*14a50*/  LDL R5, [R1+0x4] ;  /* 0x0000040001057983 */ /* 0x000f620000100800 */
[----:B------:R-:W-:Y:S05]  /*14a60*/  WARPSYNC.ALL ;  /* 0x0000000000007948 */ /* 0x000fea0003800000 */
[----:B--2---:R-:W0:Y:S02]  /*14a70*/  S2R R0, SR_TID.X ;  /* 0x0000000000007919 */ /* 0x004e240000002100 */
        /* <DEDUP_REMOVED lines=10> */
.L_x_2370:
[----:B------:R-:W2:Y:S01]  /*14b20*/  LDL R0, [R1+0xc] ;  /* 0x00000c0001007983 */ /* 0x000ea20000100800 */
[----:B------:R-:W-:Y:S02]  /*14b30*/  ULDC UR4, c[0x0][0xc3c] ;  /* 0x00030f0000047ab9 */ /* 0x000fe40000000800 */
[----:B--2---:R-:W-:-:S13]  /*14b40*/  ISETP.GE.AND P0, PT, R0, UR4, PT ;  /* 0x0000000400007c0c */ /* 0x004fda000bf06270 */
[----:B------:R-:W-:Y:S05]  /*14b50*/  @!P0 BRA `(.L_x_2382) ;  /* 0xffffffa400208947 */ /* 0x000fea000383ffff */
[----:B------:R-:W-:Y:S05]  /*14b60*/  BSYNC B8 ;  /* 0x0000000000087941 */ /* 0x000fea0003800000 */
.L_x_2278:
[----:B0-----:R-:W2:Y:S01]  /*14b70*/  LDL.LU R0, [R1+0x48] ;  /* 0x0000480001007983 */ /* 0x001ea20000300800 */
[----:B------:R-:W-:Y:S01]  /*14b80*/  BSSY B0, `(.L_x_2383) ;  /* 0x000000b000007945 */ /* 0x000fe20003800000 */
[----:B-1-3--:R-:W0:Y:S01]  /*14b90*/  S2R R5, SR_CgaCtaId ;  /* 0x0000000000057919 */ /* 0x00ae220000008800 */
        /* <DEDUP_REMOVED lines=9> */
.L_x_2454:
[----:B------:R-:W-:Y:S05]  /*14c30*/  BSYNC B0 ;  /* 0x0000000000007941 */ /* 0x000fea0003800000 */
.L_x_2383:
[----:B------:R-:W-:-:S03]  /*14c40*/  UMOV UR4, 0xffffffff ;  /* 0xffffffff00047882 */ /* 0x000fc60000000000 */
[----:B------:R-:W-:Y:S05]  /*14c50*/  BRA.DIV UR4, `(.L_x_2385) ;  /* 0x0000002204387947 */ /* 0x000fea000b800000 */
[----:B------:R-:W1:Y:S02]  /*14c60*/  S2R R2, SR_TID.X ;  /* 0x0000000000027919 */ /* 0x000e640000002100 */
[----:B-1----:R-:W-:-:S04]  /*14c70*/  SHF.R.U32.HI R2, RZ, 0x5, R2 ;  /* 0x00000005ff027819 */ /* 0x002fc80000011602 */
[----:B------:R-:W-:-:S05]  /*14c80*/  LOP3.LUT R2, R2, 0x3, RZ, 0xc0, !PT ;  /* 0x0000000302027812 */ /* 0x000fca00078ec0ff */
[----:B------:R1:W2:Y:S02]  /*14c90*/  SHFL.IDX PT, R14, R2, RZ, 0x1f ;  /* 0x00001fff020e7589 */ /* 0x0002a400000e0000 */
.L_x_2457:
[----:B--2---:R-:W-:Y:S01]  /*14ca0*/  ISETP.NE.AND P0, PT, R14, RZ, PT ;  /* 0x000000ff0e00720c */ /* 0x004fe20003f05270 */
[----:B------:R-:W-:-:S12]  /*14cb0*/  BSSY B0, `(.L_x_2386) ;  /* 0x0000025000007945 */ /* 0x000fd80003800000 */
[----:B------:R-:W-:Y:S05]  /*14cc0*/  @P0 BRA `(.L_x_2387) ;  /* 0x00000000008c0947 */ /* 0x000fea0003800000 */
[----:B------:R-:W-:-:S03]  /*14cd0*/  UMOV UR4, 0xffffffff ;  /* 0xffffffff00047882 */ /* 0x000fc60000000000 */
[----:B------:R-:W-:Y:S05]  /*14ce0*/  BRA.DIV UR4, `(.L_x_2388) ;  /* 0x0000002204487947 */ /* 0x000fea000b800000 */
[----:B------:R-:W-:-:S13]  /*14cf0*/  ELECT P6, URZ, PT ;  /* 0x00000000003f782f */ /* 0x000fda00038c0000 */
.L_x_2460:
[----:B------:R-:W-:Y:S05]  /*14d00*/  @!P6 BRA `(.L_x_2387) ;  /* 0x00000000007ce947 */ /* 0x000fea0003800000 */
[----:B-1----:R-:W2:Y:S02]  /*14d10*/  LDL.LU R2, [R1+0x60] ;  /* 0x0000600001027983 */ /* 0x002ea40000300800 */
[----:B--2---:R-:W-:-:S04]  /*14d20*/  LOP3.LUT R2, R2, 0x2, RZ, 0xfc, !PT ;  /* 0x0000000202027812 */ /* 0x004fc800078efcff */
[----:B------:R-:W-:-:S13]  /*14d30*/  ISETP.NE.AND P2, PT, R2, 0x3, PT ;  /* 0x000000030200780c */ /* 0x000fda0003f45270 */
[----:B------:R-:W-:Y:S05]  /*14d40*/  @!P2 BRA `(.L_x_2389) ;  /* 0x000000000004a947 */ /* 0x000fea0003800000 */
[----:B------:R-:W-:Y:S01]  /*14d50*/  BPT.TRAP 0x1 ;  /* 0x000000040000795c */ /* 0x000fe20000300000 */
.L_x_2389:
        /* <DEDUP_REMOVED lines=13> */
.L_x_2461:
[----:B------:R-:W1:Y:S02]  /*14e30*/  SYNCS.PHASECHK.TRANS64.TRYWAIT P0, [R7+URZ], R2 ;  /* 0x00000002070075a7 */ /* 0x000e64000800017f */
[----:B-1----:R-:W-:Y:S05]  /*14e40*/  @!P0 BRA `(.L_x_2391) ;  /* 0x0000002000248947 */ /* 0x002fea0003800000 */
.L_x_2462:
[----:B------:R-:W-:Y:S05]  /*14e50*/  @!P2 BRA `(.L_x_2392) ;  /* 0x000000000004a947 */ /* 0x000fea0003800000 */
[----:B------:R-:W-:Y:S01]  /*14e60*/  BPT.TRAP 0x1 ;  /* 0x000000040000795c */ /* 0x000fe20000300000 */
.L_x_2392:
[----:B------:R-:W-:-:S04]  /*14e70*/  VIADD R0, R0, 0x34860 ;  /* 0x0003486000007836 */ /* 0x000fc80000000000 */
[----:B------:R-:W-:-:S04]  /*14e80*/  IMAD R4, R19, 0x8, R0 ;  /* 0x0000000813047824 */ /* 0x000fc800078e0200 */
[----:B------:R-:W2:Y:S02]  /*14e90*/  SYNCS.PHASECHK.TRANS64.TRYWAIT P0, [R4+URZ], R5 ;  /* 0x00000005040075a7 */ /* 0x000ea4000800017f */
[----:B--2---:R-:W-:Y:S05]  /*14ea0*/  @!P0 BRA `(.L_x_2393) ;  /* 0x0000002000208947 */ /* 0x004fea0003800000 */
.L_x_2463:
[----:B------:R-:W-:-:S07]  /*14eb0*/  IMAD R3, R3, 0x8, R0 ;  /* 0x0000000803037824 */ /* 0x000fce00078e0200 */
.L_x_2394:
[----:B---3--:R3:W4:Y:S02]  /*14ec0*/  SYNCS.PHASECHK.TRANS64.TRYWAIT P0, [R3+URZ], R2 ;  /* 0x00000002030075a7 */ /* 0x008724000800017f */
[----:B----4-:R-:W-:Y:S05]  /*14ed0*/  @!P0 NANOSLEEP.SYNCS 0x989680 ;  /* 0x009896800000895d */ /* 0x010fea0003900000 */
[----:B------:R-:W4:Y:S02]  /*14ee0*/  @!P0 SYNCS.PHASECHK.TRANS64 P0, [R3+URZ], R2 ;  /* 0x00000002030085a7 */ /* 0x000f24000800007f */
[----:B----4-:R-:W-:Y:S05]  /*14ef0*/  @!P0 BRA `(.L_x_2394) ;  /* 0xfffffffc00f08947 */ /* 0x010fea000383ffff */
.L_x_2387:
[----:B------:R-:W-:Y:S05]  /*14f00*/  BSYNC B0 ;  /* 0x0000000000007941 */ /* 0x000fea0003800000 */
.L_x_2386:
[----:B------:R-:W-:Y:S05]  /*14f10*/  EXIT ;  /* 0x000000000000794d */ /* 0x000fea0003800000 */
.L_x_2217:
[----:B0-----:R-:W-:-:S04]  /*14f20*/  IMAD.U32 R3, RZ, RZ, UR37 ;  /* 0x00000025ff037e24 */ /* 0x001fc8000f8e00ff */
[----:B------:R0:W1:Y:S03]  /*14f30*/  SYNCS.PHASECHK.TRANS64.TRYWAIT P1, [R3+URZ+0x34800], R0 ;  /* 0x03480000030075a7 */ /* 0x000066000802017f */
[----:B-1----:R-:W-:Y:S05]  /*14f40*/  @!P1 NANOSLEEP.SYNCS 0x989680 ;  /* 0x009896800000995d */ /* 0x002fea0003900000 */
[----:B------:R-:W1:Y:S02]  /*14f50*/  @!P1 SYNCS.PHASECHK.TRANS64 P1, [R3+URZ+0x34800], R0 ;  /* 0x03480000030095a7 */ /* 0x000e64000802007f */
[----:B-1----:R-:W-:Y:S05]  /*14f60*/  @!P1 BRA `(.L_x_2217) ;  /* 0xfffffffc00ec9947 */ /* 0x002fea000383ffff */
[----:B------:R-:W-:Y:S05]  /*14f70*/  BRA `(.L_x_2395) ;  /* 0xfffffec800f87947 */ /* 0x000fea000383ffff */
.L_x_2221:
[----:B-1----:R1:W2:Y:S02]  /*14f80*/  SYNCS.PHASECHK.TRANS64.TRYWAIT P2, [R0+URZ+0x34830], R3 ;  /* 0x03483003000075a7 */ /* 0x0022a4000804017f */
[----:B--2---:R-:W-:Y:S05]  /*14f90*/  @!P2 NANOSLEEP.SYNCS 0x989680 ;  /* 0x009896800000a95d */ /* 0x004fea0003900000 */
[----:B------:R-:W2:Y:S02]  /*14fa0*/  @!P2 SYNCS.PHASECHK.TRANS64 P2, [R0+URZ+0x34830], R3 ;  /* 0x034830030000a5a7 */ /* 0x000ea4000804007f */
[----:B--2---:R-:W-:Y:S05]  /*14fb0*/  @!P2 BRA `(.L_x_2221) ;  /* 0xfffffffc00f0a947 */ /* 0x004fea000383ffff */
[----:B------:R-:W-:Y:S05]  /*14fc0*/  BRA `(.L_x_2220) ;  /* 0xfffffecc001c7947 */ /* 0x000fea000383ffff */
.L_x_2226:
[----:B-1----:R-:W-:-:S04]  /*14fd0*/  IMAD.U32 R6, RZ, RZ, UR59 ;  /* 0x0000003bff067e24 */ /* 0x002fc8000f8e00ff */
[----:B------:R1:W2:Y:S03]  /*14fe0*/  SYNCS.PHASECHK.TRANS64.TRYWAIT P3, [R6+URZ+0x34830], R5 ;  /* 0x03483005060075a7 */ /* 0x0002a6000806017f */
[----:B--2---:R-:W-:Y:S05]  /*14ff0*/  @!P3 NANOSLEEP.SYNCS 0x989680 ;  /* 0x009896800000b95d */ /* 0x004fea0003900000 */
[----:B------:R-:W2:Y:S02]  /*15000*/  @!P3 SYNCS.PHASECHK.TRANS64 P3, [R6+URZ+0x34830], R5 ;  /* 0x034830050600b5a7 */ /* 0x000ea4000806007f */
[----:B--2---:R-:W-:Y:S05]  /*15010*/  @!P3 BRA `(.L_x_2226) ;  /* 0xfffffffc00ecb947 */ /* 0x004fea000383ffff */
[----:B------:R-:W-:Y:S05]  /*15020*/  BRA `(.L_x_2225) ;  /* 0xfffffef800807947 */ /* 0x000fea000383ffff */
.L_x_2230:
[----:B01----:R-:W-:-:S04]  /*15030*/  IMAD.U32 R5, RZ, RZ, UR7 ;  /* 0x00000007ff057e24 */ /* 0x003fc8000f8e00ff */
[----:B------:R0:W1:Y:S03]  /*15040*/  SYNCS.PHASECHK.TRANS64.TRYWAIT P3, [R5+URZ+0x34850], R0 ;  /* 0x03485000050075a7 */ /* 0x000066000806017f */
[----:B-1----:R-:W-:Y:S05]  /*15050*/  @!P3 NANOSLEEP.SYNCS 0x989680 ;  /* 0x009896800000b95d */ /* 0x002fea0003900000 */
[----:B------:R-:W1:Y:S02]  /*15060*/  @!P3 SYNCS.PHASECHK.TRANS64 P3, [R5+URZ+0x34850], R0 ;  /* 0x034850000500b5a7 */ /* 0x000e64000806007f */
[----:B-1----:R-:W-:Y:S05]  /*15070*/  @!P3 BRA `(.L_x_2230) ;  /* 0xfffffffc00ecb947 */ /* 0x002fea000383ffff */
[----:B------:R-:W-:Y:S05]  /*15080*/  BRA `(.L_x_2229) ;  /* 0xffffff0000847947 */ /* 0x000fea000383ffff */
.L_x_2236:
[----:B-1----:R-:W-:-:S04]  /*15090*/  IMAD.U32 R6, RZ, RZ, UR6 ;  /* 0x00000006ff067e24 */ /* 0x002fc8000f8e00ff */
[----:B------:R1:W2:Y:S03]  /*150a0*/  SYNCS.PHASECHK.TRANS64.TRYWAIT P2, [R6+URZ+0x34830], R5 ;  /* 0x03483005060075a7 */ /* 0x0002a6000804017f */
[----:B--2---:R-:W-:Y:S05]  /*150b0*/  @!P2 NANOSLEEP.SYNCS 0x989680 ;  /* 0x009896800000a95d */ /* 0x004fea0003900000 */
[----:B------:R-:W2:Y:S02]  /*150c0*/  @!P2 SYNCS.PHASECHK.TRANS64 P2, [R6+URZ+0x34830], R5 ;  /* 0x034830050600a5a7 */ /* 0x000ea4000804007f */
[----:B--2---:R-:W-:Y:S05]  /*150d0*/  @!P2 BRA `(.L_x_2236) ;  /* 0xfffffffc00eca947 */ /* 0x004fea000383ffff */
[----:B------:R-:W-:Y:S05]  /*150e0*/  BRA `(.L_x_2235) ;  /* 0xffffff2800c87947 */ /* 0x000fea000383ffff */
.L_x_2240:
[----:B01----:R-:W-:-:S04]  /*150f0*/  IMAD.U32 R5, RZ, RZ, UR7 ;  /* 0x00000007ff057e24 */ /* 0x003fc8000f8e00ff */
[----:B------:R0:W1:Y:S03]  /*15100*/  SYNCS.PHASECHK.TRANS64.TRYWAIT P2, [R5+URZ+0x34850], R0 ;  /* 0x03485000050075a7 */ /* 0x000066000804017f */
[----:B-1----:R-:W-:Y:S05]  /*15110*/  @!P2 NANOSLEEP.SYNCS 0x989680 ;  /* 0x009896800000a95d */ /* 0x002fea0003900000 */
[----:B------:R-:W1:Y:S02]  /*15120*/  @!P2 SYNCS.PHASECHK.TRANS64 P2, [R5+URZ+0x34850], R0 ;  /* 0x034850000500a5a7 */ /* 0x000e64000804007f */
[----:B-1----:R-:W-:Y:S05]  /*15130*/  @!P2 BRA `(.L_x_2240) ;  /* 0xfffffffc00eca947 */ /* 0x002fea000383ffff */
[----:B------:R-:W-:Y:S05]  /*15140*/  BRA `(.L_x_2239) ;  /* 0xffffff3000cc7947 */ /* 0x000fea000383ffff */
.L_x_2245:
[----:B-1----:R-:W-:-:S04]  /*15150*/  IMAD.U32 R7, RZ, RZ, UR5 ;  /* 0x00000005ff077e24 */ /* 0x002fc8000f8e00ff */
[----:B------:R1:W2:Y:S03]  /*15160*/  SYNCS.PHASECHK.TRANS64.TRYWAIT P0, [R7+URZ+0x34850], R0 ;  /* 0x03485000070075a7 */ /* 0x0002a6000800017f */
[----:B--2---:R-:W-:Y:S05]  /*15170*/  @!P0 NANOSLEEP.SYNCS 0x989680 ;  /* 0x009896800000895d */ /* 0x004fea0003900000 */
[----:B------:R-:W2:Y:S02]  /*15180*/  @!P0 SYNCS.PHASECHK.TRANS64 P0, [R7+URZ+0x34850], R0 ;  /* 0x03485000070085a7 */ /* 0x000ea4000800007f */
[----:B--2---:R-:W-:Y:S05]  /*15190*/  @!P0 BRA `(.L_x_2245) ;  /* 0xfffffffc00ec8947 */ /* 0x004fea000383ffff */
[----:B------:R-:W-:Y:S05]  /*151a0*/  BRA `(.L_x_2244) ;  /* 0xffffff54009c7947 */ /* 0x000fea000383ffff */
.L_x_2292:
[----:B------:R-:W0:Y:S01]  /*151b0*/  S2R R4, SR_TID.X ;  /* 0x0000000000047919 */ /* 0x000e220000002100 */
[----:B------:R-:W-:Y:S01]  /*151c0*/  BSSY B0, `(.L_x_2396) ;  /* 0x000000a000007945 */ /* 0x000fe20003800000 */
[----:B------:R-:W-:Y:S02]  /*151d0*/  IMAD.MOV.U32 R12, RZ, RZ, RZ ;  /* 0x000000ffff0c7224 */ /* 0x000fe400078e00ff */
[----:B------:R-:W-:Y:S02]  /*151e0*/  IMAD.MOV.U32 R11, RZ, RZ, 0x1f ;  /* 0x0000001fff0b7424 */ /* 0x000fe400078e00ff */
[----:B------:R-:W-:Y:S01]  /*151f0*/  IMAD.MOV.U32 R15, RZ, RZ, -0x1 ;  /* 0xffffffffff0f7424 */ /* 0x000fe200078e00ff */
[----:B0-----:R-:W-:-:S04]  /*15200*/  SHF.R.U32.HI R4, RZ, 0x5, R4 ;  /* 0x00000005ff047819 */ /* 0x001fc80000011604 */
[----:B------:R-:W-:-:S05]  /*15210*/  LOP3.LUT R4, R4, 0x3, RZ, 0xc0, !PT ;  /* 0x0000000304047812 */ /* 0x000fca00078ec0ff */
[----:B------:R-:W-:-:S07]  /*15220*/  IMAD.MOV.U32 R13, RZ, RZ, R4 ;  /* 0x000000ffff0d7224 */ /* 0x000fce00078e0004 */
[----:B--2---:R-:W-:Y:S05]  /*15230*/  WARPSYNC.COLLECTIVE R15, `(.L_x_2397) ;  /* 0x000000000f087348 */ /* 0x004fea0003c00000 */
[----:B------:R0:W1:Y:S02]  /*15240*/  SHFL.IDX P6, R14, R13, R12, R11 ;  /* 0x0000000c0d0e7389 */ /* 0x00006400000c000b */
[----:B012---:R-:W-:Y:S01]  /*15250*/  ENDCOLLECTIVE ;  /* 0x000000000000791b */ /* 0x007fe20003800000 */
.L_x_2397:
[----:B------:R-:W-:Y:S05]  /*15260*/  BSYNC B0 ;  /* 0x0000000000007941 */ /* 0x000fea0003800000 */
.L_x_2396:
[----:B------:R-:W-:Y:S05]  /*15270*/  BRA `(.L_x_2398) ;  /* 0xffffffac00347947 */ /* 0x000fea000383ffff */
.L_x_2294:
[----:B------:R-:W-:Y:S01]  /*15280*/  BSSY B0, `(.L_x_2399) ;  /* 0x0000006000007945 */ /* 0x000fe20003800000 */
[----:B------:R-:W-:-:S07]  /*15290*/  IMAD.MOV.U32 R15, RZ, RZ, -0x1 ;  /* 0xffffffffff0f7424 */ /* 0x000fce00078e00ff */
[----:B--23--:R-:W-:Y:S05]  /*152a0*/  WARPSYNC.COLLECTIVE R15, `(.L_x_2400) ;  /* 0x000000000f0c7348 */ /* 0x00cfea0003c00000 */
[----:B------:R-:W-:Y:S02]  /*152b0*/  ELECT P6, UR62, PT ;  /* 0x00000000003e782f */ /* 0x000fe400038c0000 */
[----:B------:R-:W-:Y:S01]  /*152c0*/  MOV R14, UR62 ;  /* 0x0000003e000e7c02 */ /* 0x000fe20008000f00 */
[----:B--23--:R-:W-:Y:S10]  /*152d0*/  ENDCOLLECTIVE ;  /* 0x000000000000791b */ /* 0x00cff40003800000 */
.L_x_2400:
[----:B------:R-:W-:Y:S05]  /*152e0*/  BSYNC B0 ;  /* 0x0000000000007941 */ /* 0x000fea0003800000 */
.L_x_2399:
[----:B------:R-:W-:Y:S05]  /*152f0*/  BRA `(.L_x_2401) ;  /* 0xffffffac00387947 */ /* 0x000fea000383ffff */
.L_x_2296:
[----:B0-----:R0:W1:Y:S02]  /*15300*/  SYNCS.PHASECHK.TRANS64.TRYWAIT P0, [R0+URZ+0x34840], R2 ;  /* 0x03484002000075a7 */ /* 0x001064000800017f */
[----:B-1----:R-:W-:Y:S05]  /*15310*/  @!P0 NANOSLEEP.SYNCS 0x989680 ;  /* 0x009896800000895d */ /* 0x002fea0003900000 */
[----:B------:R-:W1:Y:S02]  /*15320*/  @!P0 SYNCS.PHASECHK.TRANS64 P0, [R0+URZ+0x34840], R2 ;  /* 0x03484002000085a7 */ /* 0x000e64000800007f */
[----:B-1----:R-:W-:Y:S05]  /*15330*/  @!P0 BRA `(.L_x_2296) ;  /* 0xfffffffc00f08947 */ /* 0x002fea000383ffff */
[----:B------:R-:W-:Y:S05]  /*15340*/  BRA `(.L_x_2402) ;  /* 0xffffffac00987947 */ /* 0x000fea000383ffff */
.L_x_2300:
[----:B------:R-:W2:Y:S01]  /*15350*/  LDL.LU R11, [R1+0x38] ;  /* 0x00003800010b7983 */ /* 0x000ea20000300800 */
[----:B------:R-:W-:Y:S01]  /*15360*/  IMAD.MOV.U32 R13, RZ, RZ, R3 ;  /* 0x000000ffff0d7224 */ /* 0x000fe200078e0003 */
[----:B------:R-:W-:Y:S01]  /*15370*/  LOP3.LUT R5, R5, 0x7f, RZ, 0xc0, !PT ;  /* 0x0000007f05057812 */ /* 0x000fe200078ec0ff */
[----:B------:R-:W-:Y:S02]  /*15380*/  IMAD.MOV.U32 R12, RZ, RZ, RZ ;  /* 0x000000ffff0c7224 */ /* 0x000fe400078e00ff */
[----:B------:R-:W-:Y:S01]  /*15390*/  IMAD.MOV.U32 R15, RZ, RZ, -0x1 ;  /* 0xffffffffff0f7424 */ /* 0x000fe200078e00ff */
[----:B------:R-:W-:-:S05]  /*153a0*/  SHF.R.U32.HI R5, RZ, 0x3, R5 ;  /* 0x00000003ff057819 */ /* 0x000fca0000011605 */
[----:B------:R-:W-:-:S04]  /*153b0*/  IMAD R2, R9, 0x80, R5 ;  /* 0x0000008009027824 */ /* 0x000fc800078e0205 */
[----:B------:R-:W-:Y:S02]  /*153c0*/  VIADD R5, R2, 0x10 ;  /* 0x0000001002057836 */ /* 0x000fe40000000000 */
[----:B--2---:R-:W-:Y:S02]  /*153d0*/  IMAD R0, R11, R7, RZ ;  /* 0x000000070b007224 */ /* 0x004fe400078e02ff */
[----:B------:R-:W-:-:S03]  /*153e0*/  IMAD.MOV.U32 R11, RZ, RZ, 0x181f ;  /* 0x0000181fff0b7424 */ /* 0x000fc600078e00ff */
[----:B------:R-:W-:-:S13]  /*153f0*/  ISETP.GE.AND P3, PT, R2, R0, PT ;  /* 0x000000000200720c */ /* 0x000fda0003f66270 */
[----:B-----5:R-:W-:Y:S05]  /*15400*/  WARPSYNC.COLLECTIVE R15, `(.L_x_2403) ;  /* 0x000000000f087348 */ /* 0x020fea0003c00000 */
[----:B------:R0:W1:Y:S02]  /*15410*/  SHFL.IDX P6, R14, R13, R12, R11 ;  /* 0x0000000c0d0e7389 */ /* 0x00006400000c000b */
[----:B01---5:R-:W-:Y:S01]  /*15420*/  ENDCOLLECTIVE ;  /* 0x000000000000791b */ /* 0x023fe20003800000 */
.L_x_2403:
[----:B------:R-:W-:Y:S02]  /*15430*/  IMAD.MOV.U32 R13, RZ, RZ, R4 ;  /* 0x000000ffff0d7224 */ /* 0x000fe400078e0004 */
[----:B------:R-:W-:-:S07]  /*15440*/  IMAD.MOV.U32 R6, RZ, RZ, R14 ;  /* 0x000000ffff067224 */ /* 0x000fce00078e000e */
[----:B------:R-:W-:Y:S05]  /*15450*/  WARPSYNC.COLLECTIVE R15, `(.L_x_2404) ;  /* 0x000000000f087348 */ /* 0x000fea0003c00000 */
[----:B------:R0:W1:Y:S02]  /*15460*/  SHFL.IDX P6, R14, R13, R12, R11 ;  /* 0x0000000c0d0e7389 */ /* 0x00006400000c000b */
[----:B01----:R-:W-:Y:S01]  /*15470*/  ENDCOLLECTIVE ;  /* 0x000000000000791b */ /* 0x003fe20003800000 */
.L_x_2404:
[----:B------:R-:W-:Y:S02]  /*15480*/  IMAD.MOV.U32 R13, RZ, RZ, R3 ;  /* 0x000000ffff0d7224 */ /* 0x000fe400078e0003 */
[----:B------:R-:W-:Y:S01]  /*15490*/  IMAD.MOV.U32 R12, RZ, RZ, 0x1 ;  /* 0x00000001ff0c7424 */ /* 0x000fe200078e00ff */
[----:B------:R-:W-:-:S07]  /*154a0*/  MOV R7, R14 ;  /* 0x0000000e00077202 */ /* 0x000fce0000000f00 */
[----:B------:R-:W-:Y:S05]  /*154b0*/  WARPSYNC.COLLECTIVE R15, `(.L_x_2405) ;  /* 0x000000000f087348 */ /* 0x000fea0003c00000 */
[----:B------:R0:W1:Y:S02]  /*154c0*/  SHFL.IDX P6, R14, R13, R12, R11 ;  /* 0x0000000c0d0e7389 */ /* 0x00006400000c000b */
[----:B01----:R-:W-:Y:S01]  /*154d0*/  ENDCOLLECTIVE ;  /* 0x000000000000791b */ /* 0x003fe20003800000 */
.L_x_2405:
[----:B------:R-:W-:-:S05]  /*154e0*/  @!P3 LEA R7, P5, R8, R7, 0x1 ;  /* 0x000000070807b211 */ /* 0x000fca00078a08ff */
[----:B------:R-:W-:-:S05]  /*154f0*/  @!P3 IMAD.X R6, RZ, RZ, R6, P5 ;  /* 0x000000ffff06b224 */ /* 0x000fca00028e0606 */
        /* <DEDUP_REMOVED lines=12> */
.L_x_2406:
        /* <DEDUP_REMOVED lines=8> */
[----:B------:R-:W-:-:S08]  /*15640*/  IMAD.MOV.U32 R5, RZ, RZ, R14 ;  /* 0x000000ffff057224 */ /* 0x000fd000078e000e */
[----:B0-----:R-:W-:Y:S05]  /*15650*/  WARPSYNC.COLLECTIVE R15, `(.L_x_2407) ;  /* 0x000000000f087348 */ /* 0x001fea0003c00000 */
[----:B------:R1:W2:Y:S02]  /*15660*/  SHFL.IDX P6, R14, R13, R12, R11 ;  /* 0x0000000c0d0e7389 */ /* 0x0002a400000c000b */
[----:B012---:R-:W-:Y:S01]  /*15670*/  ENDCOLLECTIVE ;  /* 0x000000000000791b */ /* 0x007fe20003800000 */
.L_x_2407:
        /* <DEDUP_REMOVED lines=12> */
[----:B------:R-:W-:-:S07]  /*15740*/  IMAD.MOV.U32 R8, RZ, RZ, R14 ;  /* 0x000000ffff087224 */ /* 0x000fce00078e000e */
[----:B01----:R-:W-:Y:S05]  /*15750*/  WARPSYNC.COLLECTIVE R15, `(.L_x_2408) ;  /* 0x000000000f087348 */ /* 0x003fea0003c00000 */
[----:B------:R2:W3:Y:S02]  /*15760*/  SHFL.IDX P6, R14, R13, R12, R11 ;  /* 0x0000000c0d0e7389 */ /* 0x0004e400000c000b */
[----:B0123--:R-:W-:Y:S01]  /*15770*/  ENDCOLLECTIVE ;  /* 0x000000000000791b */ /* 0x00ffe20003800000 */
.L_x_2408:
[----:B------:R-:W-:Y:S01]  /*15780*/  @!PT LDS RZ, [RZ] ;  /* 0x00000000fffff984 */ /* 0x000fe20000000800 */
[----:B------:R-:W-:Y:S01]  /*15790*/  @!PT LDS RZ, [RZ] ;  /* 0x00000000fffff984 */ /* 0x000fe20000000800 */
[----:B------:R-:W-:Y:S01]  /*157a0*/  @!PT LDS RZ, [RZ] ;  /* 0x00000000fffff984 */ /* 0x000fe20000000800 */
[----:B------:R0:W-:Y:S01]  /*157b0*/  @!P3 LDGSTS.E.BYPASS.LTC128B.128 [R10+0x18c00], desc[UR56][R6.64+0x100], !P0 ;  /* 0x18c00100060abfae */ /* 0x0001e2000c101d78 */
[----:B------:R-:W-:Y:S01]  /*157c0*/  ISETP.GE.AND P3, PT, R5, R0, PT ;  /* 0x000000000500720c */ /* 0x000fe20003f66270 */
[----:B------:R-:W-:Y:S02]  /*157d0*/  IMAD.MOV.U32 R13, RZ, RZ, R3 ;  /* 0x000000ffff0d7224 */ /* 0x000fe400078e0003 */
[----:B------:R-:W-:Y:S02]  /*157e0*/  IMAD.MOV.U32 R12, RZ, RZ, 0x3 ;  /* 0x00000003ff0c7424 */ /* 0x000fe400078e00ff */
[----:B------:R-:W-:-:S05]  /*157f0*/  IMAD.SHL.U32 R9, R9, 0x8, RZ ;  /* 0x0000000809097824 */ /* 0x000fca00078e00ff */
[----:B------:R-:W-:Y:S01]  /*15800*/  LOP3.LUT R9, R9, 0x38, RZ, 0xc0, !PT ;  /* 0x0000003809097812 */ /* 0x000fe200078ec0ff */
[----:B0-----:R-:W-:-:S07]  /*15810*/  IMAD.MOV.U32 R5, RZ, RZ, R14 ;  /* 0x000000ffff057224 */ /* 0x001fce00078e000e */
[----:B------:R-:W-:Y:S05]  /*15820*/  WARPSYNC.COLLECTIVE R15, `(.L_x_2409) ;  /* 0x000000000f087348 */ /* 0x000fea0003c00000 */
[----:B------:R0:W1:Y:S02]  /*15830*/  SHFL.IDX P6, R14, R13, R12, R11 ;  /* 0x0000000c0d0e7389 */ /* 0x00006400000c000b */
[----:B01----:R-:W-:Y:S01]  /*15840*/  ENDCOLLECTIVE ;  /* 0x000000000000791b */ /* 0x003fe20003800000 */
.L_x_2409:
        /* <DEDUP_REMOVED lines=17> */
.L_x_2410:
[----:B------:R-:W-:Y:S02]  /*15960*/  IMAD.MOV.U32 R13, RZ, RZ, R3 ;  /* 0x000000ffff0d7224 */ /* 0x000fe400078e0003 */
[----:B------:R-:W-:Y:S02]  /*15970*/  IMAD.MOV.U32 R12, RZ, RZ, 0x4 ;  /* 0x00000004ff0c7424 */ /* 0x000fe400078e00ff */
[----:B------:R-:W-:-:S07]  /*15980*/  IMAD.MOV.U32 R5, RZ, RZ, R14 ;  /* 0x000000ffff057224 */ /* 0x000fce00078e000e */
[----:B------:R-:W-:Y:S05]  /*15990*/  WARPSYNC.COLLECTIVE R15, `(.L_x_2411) ;  /* 0x000000000f087348 */ /* 0x000fea0003c00000 */
[----:B------:R0:W1:Y:S02]  /*159a0*/  SHFL.IDX P6, R14, R13, R12, R11 ;  /* 0x0000000c0d0e7389 */ /* 0x00006400000c000b */
[----:B01----:R-:W-:Y:S01]  /*159b0*/  ENDCOLLECTIVE ;  /* 0x000000000000791b */ /* 0x003fe20003800000 */
.L_x_2411:
[----:B------:R-:W-:-:S05]  /*159c0*/  @!P3 LEA R5, P4, R9, R5, 0x1 ;  /* 0x000000050905b211 */ /* 0x000fca00078808ff */
[----:B------:R-:W-:-:S04]  /*159d0*/  @!P3 IMAD.X R6, RZ, RZ, R6, P4 ;  /* 0x000000ffff06b224 */ /* 0x000fc800020e0606 */
[----:B------:R-:W-:Y:S01]  /*159e0*/  @!P3 IMAD.MOV.U32 R7, RZ, RZ, R6 ;  /* 0x000000ffff07b224 */ /* 0x000fe200078e0006 */
[----:B------:R-:W-:Y:S01]  /*159f0*/  @!P3 MOV R6, R5 ;  /* 0x000000050006b202 */ /* 0x000fe20000000f00 */
[----:B------:R-:W-:Y:S02]  /*15a00*/  IMAD.MOV.U32 R13, RZ, RZ, R4 ;  /* 0x000000ffff0d7224 */ /* 0x000fe400078e0004 */
[----:B------:R-:W-:Y:S02]  /*15a10*/  VIADD R5, R2, 0x40 ;  /* 0x0000004002057836 */ /* 0x000fe40000000000 */
        /* <DEDUP_REMOVED lines=11> */
.L_x_2412:
[----:B------:R-:W-:Y:S02]  /*15ad0*/  IMAD.MOV.U32 R13, RZ, RZ, R3 ;  /* 0x000000ffff0d7224 */ /* 0x000fe400078e0003 */
[----:B------:R-:W-:Y:S02]  /*15ae0*/  IMAD.MOV.U32 R12, RZ, RZ, 0x5 ;  /* 0x00000005ff0c7424 */ /* 0x000fe400078e00ff */
[----:B------:R-:W-:-:S07]  /*15af0*/  IMAD.MOV.U32 R5, RZ, RZ, R14 ;  /* 0x000000ffff057224 */ /* 0x000fce00078e000e */
[----:B------:R-:W-:Y:S05]  /*15b00*/  WARPSYNC.COLLECTIVE R15, `(.L_x_2413) ;  /* 0x000000000f087348 */ /* 0x000fea0003c00000 */
[----:B------:R0:W1:Y:S02]  /*15b10*/  SHFL.IDX P6, R14, R13, R12, R11 ;  /* 0x0000000c0d0e7389 */ /* 0x00006400000c000b */
[----:B01----:R-:W-:Y:S01]  /*15b20*/  ENDCOLLECTIVE ;  /* 0x000000000000791b */ /* 0x003fe20003800000 */
.L_x_2413:
        /* <DEDUP_REMOVED lines=17> */
.L_x_2414:
[----:B------:R-:W-:Y:S02]  /*15c40*/  IMAD.MOV.U32 R13, RZ, RZ, R3 ;  /* 0x000000ffff0d7224 */ /* 0x000fe400078e0003 */
[----:B------:R-:W-:Y:S02]  /*15c50*/  IMAD.MOV.U32 R12, RZ, RZ, 0x6 ;  /* 0x00000006ff0c7424 */ /* 0x000fe400078e00ff */
[----:B------:R-:W-:-:S07]  /*15c60*/  IMAD.MOV.U32 R5, RZ, RZ, R14 ;  /* 0x000000ffff057224 */ /* 0x000fce00078e000e */
[----:B------:R-:W-:Y:S05]  /*15c70*/  WARPSYNC.COLLECTIVE R15, `(.L_x_2415) ;  /* 0x000000000f087348 */ /* 0x000fea0003c00000 */
[----:B------:R0:W1:Y:S02]  /*15c80*/  SHFL.IDX P6, R14, R13, R12, R11 ;  /* 0x0000000c0d0e7389 */ /* 0x00006400000c000b */
[----:B01----:R-:W-:Y:S01]  /*15c90*/  ENDCOLLECTIVE ;  /* 0x000000000000791b */ /* 0x003fe20003800000 */
.L_x_2415:
        /* <DEDUP_REMOVED lines=15> */
.L_x_2416:
        /* <DEDUP_REMOVED lines=8> */
.L_x_2417:
        /* <DEDUP_REMOVED lines=14> */
.L_x_2418:
[----:B------:R-:W-:Y:S01]  /*15ef0*/  @!PT LDS RZ, [RZ] ;  /* 0x00000000fffff984 */ /* 0x000fe20000000800 */
[----:B------:R-:W-:Y:S01]  /*15f00*/  @!PT LDS RZ, [RZ] ;  /* 0x00000000fffff984 */ /* 0x000fe20000000800 */
[----:B------:R-:W-:Y:S01]  /*15f10*/  @!PT LDS RZ, [RZ] ;  /* 0x00000000fffff984 */ /* 0x000fe20000000800 */
[----:B------:R3:W-:Y:S01]  /*15f20*/  @!P4 LDGSTS.E.BYPASS.LTC128B.128 [R10+0x1b400], desc[UR56][R6.64+0x100], !P0 ;  /* 0x1b400100060acfae */ /* 0x0007e2000c101d78 */
[----:B------:R-:W-:Y:S01]  /*15f30*/  IMAD.MOV.U32 R3, RZ, RZ, R14 ;  /* 0x000000ffff037224 */ /* 0x000fe200078e000e */
[----:B------:R-:W-:Y:S06]  /*15f40*/  BRA `(.L_x_2419) ;  /* 0xffffffb000407947 */ /* 0x000fec000383ffff */
.L_x_2305:
[----:B0-----:R0:W3:Y:S02]  /*15f50*/  SYNCS.PHASECHK.TRANS64.TRYWAIT P0, [R18+URZ+0x34820], R0 ;  /* 0x03482000120075a7 */ /* 0x0010e4000800017f */
[----:B---3--:R-:W-:Y:S05]  /*15f60*/  @!P0 NANOSLEEP.SYNCS 0x989680 ;  /* 0x009896800000895d */ /* 0x008fea0003900000 */
[----:B------:R-:W3:Y:S02]  /*15f70*/  @!P0 SYNCS.PHASECHK.TRANS64 P0, [R18+URZ+0x34820], R0 ;  /* 0x03482000120085a7 */ /* 0x000ee4000800007f */
[----:B---3--:R-:W-:Y:S05]  /*15f80*/  @!P0 BRA `(.L_x_2305) ;  /* 0xfffffffc00f08947 */ /* 0x008fea000383ffff */
[----:B------:R-:W-:Y:S05]  /*15f90*/  BRA `(.L_x_2420) ;  /* 0xffffffb000c07947 */ /* 0x000fea000383ffff */
.L_x_2314:
[----:B-1----:R1:W2:Y:S02]  /*15fa0*/  SYNCS.PHASECHK.TRANS64.TRYWAIT P0, [R3+URZ+0x34840], R2 ;  /* 0x03484002030075a7 */ /* 0x0022a4000800017f */
[----:B--2---:R-:W-:Y:S05]  /*15fb0*/  @!P0 NANOSLEEP.SYNCS 0x989680 ;  /* 0x009896800000895d */ /* 0x004fea0003900000 */
[----:B------:R-:W2:Y:S02]  /*15fc0*/  @!P0 SYNCS.PHASECHK.TRANS64 P0, [R3+URZ+0x34840], R2 ;  /* 0x03484002030085a7 */ /* 0x000ea4000800007f */
[----:B--2---:R-:W-:Y:S05]  /*15fd0*/  @!P0 BRA `(.L_x_2314) ;  /* 0xfffffffc00f08947 */ /* 0x004fea000383ffff */
[----:B------:R-:W-:Y:S05]  /*15fe0*/  BRA `(.L_x_2421) ;  /* 0xffffffb4009c7947 */ /* 0x000fea000383ffff */
.L_x_2321:
[----:B-1----:R1:W2:Y:S02]  /*15ff0*/  SYNCS.PHASECHK.TRANS64.TRYWAIT P0, [R3+URZ+0x60], R2 ;  /* 0x00006002030075a7 */ /* 0x0022a4000800017f */
[----:B--2---:R-:W-:Y:S05]  /*16000*/  @!P0 NANOSLEEP.SYNCS 0x989680 ;  /* 0x009896800000895d */ /* 0x004fea0003900000 */
[----:B------:R-:W2:Y:S02]  /*16010*/  @!P0 SYNCS.PHASECHK.TRANS64 P0, [R3+URZ+0x60], R2 ;  /* 0x00006002030085a7 */ /* 0x000ea4000800007f */
[----:B--2---:R-:W-:Y:S05]  /*16020*/  @!P0 BRA `(.L_x_2321) ;  /* 0xfffffffc00f08947 */ /* 0x004fea000383ffff */
[----:B------:R-:W-:Y:S05]  /*16030*/  BRA `(.L_x_2422) ;  /* 0xffffffb800ac7947 */ /* 0x000fea000383ffff */
.L_x_2330:
[----:B-1----:R1:W2:Y:S02]  /*16040*/  SYNCS.PHASECHK.TRANS64.TRYWAIT P0, [R3+URZ+0x34840], R2 ;  /* 0x03484002030075a7 */ /* 0x0022a4000800017f */
[----:B--2---:R-:W-:Y:S05]  /*16050*/  @!P0 NANOSLEEP.SYNCS 0x989680 ;  /* 0x009896800000895d */ /* 0x004fea0003900000 */
[----:B------:R-:W2:Y:S02]  /*16060*/  @!P0 SYNCS.PHASECHK.TRANS64 P0, [R3+URZ+0x34840], R2 ;  /* 0x03484002030085a7 */ /* 0x000ea4000800007f */
[----:B--2---:R-:W-:Y:S05]  /*16070*/  @!P0 BRA `(.L_x_2330) ;  /* 0xfffffffc00f08947 */ /* 0x004fea000383ffff */
[----:B------:R-:W-:Y:S05]  /*16080*/  BRA `(.L_x_2423) ;  /* 0xffffffc0003c7947 */ /* 0x000fea000383ffff */
.L_x_2337:
[----:B0-----:R0:W1:Y:S02]  /*16090*/  SYNCS.PHASECHK.TRANS64.TRYWAIT P0, [R2+URZ+0x60], R3 ;  /* 0x00006003020075a7 */ /* 0x001064000800017f */
[----:B-1----:R-:W-:Y:S05]  /*160a0*/  @!P0 NANOSLEEP.SYNCS 0x989680 ;  /* 0x009896800000895d */ /* 0x002fea0003900000 */
[----:B------:R-:W1:Y:S02]  /*160b0*/  @!P0 SYNCS.PHASECHK.TRANS64 P0, [R2+URZ+0x60], R3 ;  /* 0x00006003020085a7 */ /* 0x000e64000800007f */
[----:B-1----:R-:W-:Y:S05]  /*160c0*/  @!P0 BRA `(.L_x_2337) ;  /* 0xfffffffc00f08947 */ /* 0x002fea000383ffff */
[----:B------:R-:W-:Y:S05]  /*160d0*/  BRA `(.L_x_2424) ;  /* 0xffffffc4004c7947 */ /* 0x000fea000383ffff */
.L_x_2346:
[----:B--2---:R2:W3:Y:S02]  /*160e0*/  SYNCS.PHASECHK.TRANS64.TRYWAIT P0, [R2+URZ+0x34840], R3 ;  /* 0x03484003020075a7 */ /* 0x0044e4000800017f */
[----:B---3--:R-:W-:Y:S05]  /*160f0*/  @!P0 NANOSLEEP.SYNCS 0x989680 ;  /* 0x009896800000895d */ /* 0x008fea0003900000 */
[----:B------:R-:W3:Y:S02]  /*16100*/  @!P0 SYNCS.PHASECHK.TRANS64 P0, [R2+URZ+0x34840], R3 ;  /* 0x03484003020085a7 */ /* 0x000ee4000800007f */
[----:B---3--:R-:W-:Y:S05]  /*16110*/  @!P0 BRA `(.L_x_2346) ;  /* 0xfffffffc00f08947 */ /* 0x008fea000383ffff */
[----:B------:R-:W-:Y:S05]  /*16120*/  BRA `(.L_x_2425) ;  /* 0xffffffc800ac7947 */ /* 0x000fea000383ffff */
.L_x_2353:
[----:B0-----:R0:W1:Y:S02]  /*16130*/  SYNCS.PHASECHK.TRANS64.TRYWAIT P0, [R2+URZ+0x60], R5 ;  /* 0x00006005020075a7 */ /* 0x001064000800017f */
[----:B-1----:R-:W-:Y:S05]  /*16140*/  @!P0 NANOSLEEP.SYNCS 0x989680 ;  /* 0x009896800000895d */ /* 0x002fea0003900000 */
[----:B------:R-:W1:Y:S02]  /*16150*/  @!P0 SYNCS.PHASECHK.TRANS64 P0, [R2+URZ+0x60], R5 ;  /* 0x00006005020085a7 */ /* 0x000e64000800007f */
[----:B-1----:R-:W-:Y:S05]  /*16160*/  @!P0 BRA `(.L_x_2353) ;  /* 0xfffffffc00f08947 */ /* 0x002fea000383ffff */
[----:B------:R-:W-:Y:S05]  /*16170*/  BRA `(.L_x_2426) ;  /* 0xffffffcc00bc7947 */ /* 0x000fea000383ffff */
.L_x_2364:
[----:B--2---:R2:W3:Y:S02]  /*16180*/  SYNCS.PHASECHK.TRANS64.TRYWAIT P0, [R0+URZ+0x34860], R2 ;  /* 0x03486002000075a7 */ /* 0x0044e4000800017f */
[----:B---3--:R-:W-:Y:S05]  /*16190*/  @!P0 NANOSLEEP.SYNCS 0x989680 ;  /* 0x009896800000895d */ /* 0x008fea0003900000 */
[----:B------:R-:W3:Y:S02]  /*161a0*/  @!P0 SYNCS.PHASECHK.TRANS64 P0, [R0+URZ+0x34860], R2 ;  /* 0x03486002000085a7 */ /* 0x000ee4000800007f */
[----:B---3--:R-:W-:Y:S05]  /*161b0*/  @!P0 BRA `(.L_x_2364) ;  /* 0xfffffffc00f08947 */ /* 0x008fea000383ffff */
[----:B------:R-:W-:Y:S05]  /*161c0*/  BRA `(.L_x_2427) ;  /* 0xffffffd400087947 */ /* 0x000fea000383ffff */
.L_x_2371:
[----:B------:R-:W2:Y:S01]  /*161d0*/  LDL R0, [R1] ;  /* 0x0000000001007983 */ /* 0x000ea20000100800 */
[----:B------:R-:W-:Y:S01]  /*161e0*/  BSSY B0, `(.L_x_2428) ;  /* 0x0000008000007945 */ /* 0x000fe20003800000 */
[----:B0-----:R-:W-:Y:S02]  /*161f0*/  IMAD.MOV.U32 R12, RZ, RZ, RZ ;  /* 0x000000ffff0c7224 */ /* 0x001fe400078e00ff */
[----:B------:R-:W-:Y:S02]  /*16200*/  IMAD.MOV.U32 R11, RZ, RZ, 0x1f ;  /* 0x0000001fff0b7424 */ /* 0x000fe400078e00ff */
[----:B------:R-:W-:Y:S02]  /*16210*/  IMAD.MOV.U32 R15, RZ, RZ, -0x1 ;  /* 0xffffffffff0f7424 */ /* 0x000fe400078e00ff */
[----:B--2---:R-:W-:-:S07]  /*16220*/  IMAD.MOV.U32 R13, RZ, RZ, R0 ;  /* 0x000000ffff0d7224 */ /* 0x004fce00078e0000 */
[----:B-1-3--:R-:W-:Y:S05]  /*16230*/  WARPSYNC.COLLECTIVE R15, `(.L_x_2429) ;  /* 0x000000000f087348 */ /* 0x00afea0003c00000 */
[----:B------:R0:W2:Y:S02]  /*16240*/  SHFL.IDX P6, R14, R13, R12, R11 ;  /* 0x0000000c0d0e7389 */ /* 0x0000a400000c000b */
[----:B0123--:R-:W-:Y:S01]  /*16250*/  ENDCOLLECTIVE ;  /* 0x000000000000791b */ /* 0x00ffe20003800000 */
.L_x_2429:
[----:B------:R-:W-:Y:S05]  /*16260*/  BSYNC B0 ;  /* 0x0000000000007941 */ /* 0x000fea0003800000 */
.L_x_2428:
        /* <DEDUP_REMOVED lines=9> */
.L_x_2430:
        /* <DEDUP_REMOVED lines=11> */
[----:B------:R-:W-:Y:S02]  /*163b0*/  CS2R R6, SRZ ;  /* 0x0000000000067805 */ /* 0x000fe4000001ff00 */
        /* <DEDUP_REMOVED lines=13> */
.L_x_2431:
        /* <DEDUP_REMOVED lines=8> */
.L_x_2432:
        /* <DEDUP_REMOVED lines=8> */
.L_x_2433:
        /* <DEDUP_REMOVED lines=8> */
.L_x_2434:
        /* <DEDUP_REMOVED lines=8> */
.L_x_2435:
        /* <DEDUP_REMOVED lines=9> */
.L_x_2436:
[----:B------:R-:W-:Y:S01]  /*16720*/  IMAD.MOV.U32 R9, RZ, RZ, R14 ;  /* 0x000000ffff097224 */ /* 0x000fe200078e000e */
[----:B------:R-:W-:Y:S06]  /*16730*/  BRA `(.L_x_2437) ;  /* 0xffffffd4007c7947 */ /* 0x000fec000383ffff */
.L_x_2374:
        /* <DEDUP_REMOVED lines=8> */
.L_x_2439:
[----:B------:R-:W-:Y:S05]  /*167c0*/  BSYNC B0 ;  /* 0x0000000000007941 */ /* 0x000fea0003800000 */
.L_x_2438:
        /* <DEDUP_REMOVED lines=10> */
.L_x_2440:
        /* <DEDUP_REMOVED lines=8> */
.L_x_2441:
        /* <DEDUP_REMOVED lines=8> */
.L_x_2442:
        /* <DEDUP_REMOVED lines=8> */
.L_x_2443:
        /* <DEDUP_REMOVED lines=9> */
.L_x_2444:
[----:B------:R-:W-:Y:S01]  /*16a80*/  IMAD.MOV.U32 R9, RZ, RZ, R14 ;  /* 0x000000ffff097224 */ /* 0x000fe200078e000e */
[----:B------:R-:W-:Y:S06]  /*16a90*/  BRA `(.L_x_2445) ;  /* 0xffffffd400507947 */ /* 0x000fec000383ffff */
.L_x_2376:
[----:B------:R-:W-:Y:S01]  /*16aa0*/  BSSY B0, `(.L_x_2446) ;  /* 0x0000006000007945 */ /* 0x000fe20003800000 */
[----:B------:R-:W-:Y:S01]  /*16ab0*/  PLOP3.LUT P6, PT, P6, PT, PT, 0x8, 0x0 ;  /* 0x000000000000781c */ /* 0x000fe200037ce170 */
[----:B------:R-:W-:-:S12]  /*16ac0*/  IMAD.MOV.U32 R15, RZ, RZ, -0x1 ;  /* 0xffffffffff0f7424 */ /* 0x000fd800078e00ff */
[----:B0-----:R-:W-:Y:S05]  /*16ad0*/  WARPSYNC.COLLECTIVE R15, `(.L_x_2447) ;  /* 0x000000000f087348 */ /* 0x001fea0003c00000 */
[----:B------:R-:W-:Y:S01]  /*16ae0*/  VOTE.ANY R14, PT, P6 ;  /* 0x00000000000e7806 */ /* 0x000fe200030e0100 */
[----:B0-----:R-:W-:Y:S06]  /*16af0*/  ENDCOLLECTIVE ;  /* 0x000000000000791b */ /* 0x001fec0003800000 */
.L_x_2447:
[----:B------:R-:W-:Y:S05]  /*16b00*/  BSYNC B0 ;  /* 0x0000000000007941 */ /* 0x000fea0003800000 */
.L_x_2446:
        /* <DEDUP_REMOVED lines=10> */
.L_x_2448:
[----:B------:R-:W-:Y:S02]  /*16bb0*/  IMAD.MOV.U32 R13, RZ, RZ, R7 ;  /* 0x000000ffff0d7224 */ /* 0x000fe400078e0007 */
[----:B------:R-:W-:-:S07]  /*16bc0*/  IMAD.MOV.U32 R0, RZ, RZ, R14 ;  /* 0x000000ffff007224 */ /* 0x000fce00078e000e */
[----:B------:R-:W-:Y:S05]  /*16bd0*/  WARPSYNC.COLLECTIVE R15, `(.L_x_2449) ;  /* 0x000000000f087348 */ /* 0x000fea0003c00000 */
[----:B------:R0:W1:Y:S02]  /*16be0*/  SHFL.IDX P6, R14, R13, R12, R11 ;  /* 0x0000000c0d0e7389 */ /* 0x00006400000c000b */
[----:B01----:R-:W-:Y:S01]  /*16bf0*/  ENDCOLLECTIVE ;  /* 0x000000000000791b */ /* 0x003fe20003800000 */
.L_x_2449:
[----:B------:R-:W-:Y:S02]  /*16c00*/  IMAD.MOV.U32 R7, RZ, RZ, R14 ;  /* 0x000000ffff077224 */ /* 0x000fe400078e000e */
[----:B------:R-:W-:-:S05]  /*16c10*/  IMAD.IADD R6, R10, 0x1, R16 ;  /* 0x000000010a067824 */ /* 0x000fca00078e0210 */
[----:B------:R0:W-:Y:S01]  /*16c20*/  STL [R1+0xc], R6 ;  /* 0x00000c0601007387 */ /* 0x0001e20000100800 */
[----:B------:R-:W-:Y:S05]  /*16c30*/  BRA `(.L_x_2450) ;  /* 0xffffffd400307947 */ /* 0x000fea000383ffff */
.L_x_2378:
        /* <DEDUP_REMOVED lines=8> */
.L_x_2452:
[----:B------:R-:W-:Y:S05]  /*16cc0*/  BSYNC B0 ;  /* 0x0000000000007941 */ /* 0x000fea0003800000 */
.L_x_2451:
[----:B------:R-:W-:Y:S01]  /*16cd0*/  IMAD.MOV.U32 R2, RZ, RZ, R14 ;  /* 0x000000ffff027224 */ /* 0x000fe200078e000e */
[----:B------:R-:W-:Y:S06]  /*16ce0*/  BRA `(.L_x_2453) ;  /* 0xffffffd4001c7947 */ /* 0x000fec000383ffff */
.L_x_2384:
[----:B0-----:R0:W1:Y:S02]  /*16cf0*/  SYNCS.PHASECHK.TRANS64.TRYWAIT P0, [R0+URZ+0x34820], R3 ;  /* 0x03482003000075a7 */ /* 0x001064000800017f */
[----:B-1----:R-:W-:Y:S05]  /*16d00*/  @!P0 NANOSLEEP.SYNCS 0x989680 ;  /* 0x009896800000895d */ /* 0x002fea0003900000 */
[----:B------:R-:W1:Y:S02]  /*16d10*/  @!P0 SYNCS.PHASECHK.TRANS64 P0, [R0+URZ+0x34820], R3 ;  /* 0x03482003000085a7 */ /* 0x000e64000800007f */
[----:B-1----:R-:W-:Y:S05]  /*16d20*/  @!P0 BRA `(.L_x_2384) ;  /* 0xfffffffc00f08947 */ /* 0x002fea000383ffff */
[----:B------:R-:W-:Y:S05]  /*16d30*/  BRA `(.L_x_2454) ;  /* 0xffffffdc00bc7947 */ /* 0x000fea000383ffff */
.L_x_2385:
        /* <DEDUP_REMOVED lines=11> */
.L_x_2456:
[----:B------:R-:W-:Y:S05]  /*16df0*/  BSYNC B0 ;  /* 0x0000000000007941 */ /* 0x000fea0003800000 */
.L_x_2455:
[----:B------:R-:W-:Y:S05]  /*16e00*/  BRA `(.L_x_2457) ;  /* 0xffffffdc00a47947 */ /* 0x000fea000383ffff */
.L_x_2388:
[----:B------:R-:W-:Y:S01]  /*16e10*/  BSSY B1, `(.L_x_2458) ;  /* 0x0000006000017945 */ /* 0x000fe20003800000 */
[----:B------:R-:W-:-:S07]  /*16e20*/  IMAD.MOV.U32 R15, RZ, RZ, -0x1 ;  /* 0xffffffffff0f7424 */ /* 0x000fce00078e00ff */
[----:B01----:R-:W-:Y:S05]  /*16e30*/  WARPSYNC.COLLECTIVE R15, `(.L_x_2459) ;  /* 0x000000000f0c7348 */ /* 0x003fea0003c00000 */
[----:B------:R-:W-:Y:S02]  /*16e40*/  ELECT P6, UR62, PT ;  /* 0x00000000003e782f */ /* 0x000fe400038c0000 */
[----:B------:R-:W-:Y:S01]  /*16e50*/  MOV R14, UR62 ;  /* 0x0000003e000e7c02 */ /* 0x000fe20008000f00 */
[----:B01----:R-:W-:Y:S10]  /*16e60*/  ENDCOLLECTIVE ;  /* 0x000000000000791b */ /* 0x003ff40003800000 */
.L_x_2459:
[----:B------:R-:W-:Y:S05]  /*16e70*/  BSYNC B1 ;  /* 0x0000000000017941 */ /* 0x000fea0003800000 */
.L_x_2458:
[----:B------:R-:W-:Y:S05]  /*16e80*/  BRA `(.L_x_2460) ;  /* 0xffffffdc009c7947 */ /* 0x000fea000383ffff */
.L_x_2390:
[----:B0-----:R0:W1:Y:S02]  /*16e90*/  SYNCS.PHASECHK.TRANS64.TRYWAIT P0, [R6+URZ], R5 ;  /* 0x00000005060075a7 */ /* 0x001064000800017f */
[----:B-1----:R-:W-:Y:S05]  /*16ea0*/  @!P0 NANOSLEEP.SYNCS 0x989680 ;  /* 0x009896800000895d */ /* 0x002fea0003900000 */
[----:B------:R-:W1:Y:S02]  /*16eb0*/  @!P0 SYNCS.PHASECHK.TRANS64 P0, [R6+URZ], R5 ;  /* 0x00000005060085a7 */ /* 0x000e64000800007f */
[----:B-1----:R-:W-:Y:S05]  /*16ec0*/  @!P0 BRA `(.L_x_2390) ;  /* 0xfffffffc00f08947 */ /* 0x002fea000383ffff */
[----:B------:R-:W-:Y:S05]  /*16ed0*/  BRA `(.L_x_2461) ;  /* 0xffffffdc00d47947 */ /* 0x000fea000383ffff */
.L_x_2391:
[----:B-1----:R1:W2:Y:S02]  /*16ee0*/  SYNCS.PHASECHK.TRANS64.TRYWAIT P0, [R7+URZ], R2 ;  /* 0x00000002070075a7 */ /* 0x0022a4000800017f */
[----:B--2---:R-:W-:Y:S05]  /*16ef0*/  @!P0 NANOSLEEP.SYNCS 0x989680 ;  /* 0x009896800000895d */ /* 0x004fea0003900000 */
[----:B------:R-:W2:Y:S02]  /*16f00*/  @!P0 SYNCS.PHASECHK.TRANS64 P0, [R7+URZ], R2 ;  /* 0x00000002070085a7 */ /* 0x000ea4000800007f */
[----:B--2---:R-:W-:Y:S05]  /*16f10*/  @!P0 BRA `(.L_x_2391) ;  /* 0xfffffffc00f08947 */ /* 0x004fea000383ffff */
[----:B------:R-:W-:Y:S05]  /*16f20*/  BRA `(.L_x_2462) ;  /* 0xffffffdc00c87947 */ /* 0x000fea000383ffff */
.L_x_2393:
[----:B--2---:R2:W3:Y:S02]  /*16f30*/  SYNCS.PHASECHK.TRANS64.TRYWAIT P0, [R4+URZ], R5 ;  /* 0x00000005040075a7 */ /* 0x0044e4000800017f */
[----:B---3--:R-:W-:Y:S05]  /*16f40*/  @!P0 NANOSLEEP.SYNCS 0x989680 ;  /* 0x009896800000895d */ /* 0x008fea0003900000 */
[----:B------:R-:W3:Y:S02]  /*16f50*/  @!P0 SYNCS.PHASECHK.TRANS64 P0, [R4+URZ], R5 ;  /* 0x00000005040085a7 */ /* 0x000ee4000800007f */
[----:B---3--:R-:W-:Y:S05]  /*16f60*/  @!P0 BRA `(.L_x_2393) ;  /* 0xfffffffc00f08947 */ /* 0x008fea000383ffff */
[----:B------:R-:W-:Y:S05]  /*16f70*/  BRA `(.L_x_2463) ;  /* 0xffffffdc00cc7947 */ /* 0x000fea000383ffff */
.L_x_2464:
        /* <DEDUP_REMOVED lines=16> */
.L_x_2987:


//--------------------- .text._ZN7cutlass13device_kernelIN5flash11enable_sm90INS1_16FlashAttnFwdSm90INS1_25CollectiveMainloopFwdSm90ILi2EN4cute5tupleIJNS5_1CILi1EEES8_S8_EEENS6_IJNS7_ILi128EEESA_NS7_ILi192EEEEEELi128ENS_6half_tEfNS_4arch4Sm90ELb1ELb0ELb1ELb1ELb0ELb1ELb0ELb1ELb1ELb1ELb1ELb0EEENS1_21CollectiveEpilogueFwdINS6_IJSA_SA_SA_EEES9_SD_SF_Li256ELb1ELb1ELb1ELb0EEENS1_36VarlenDynamicPersistentTileSchedulerILi128ELi128ELi256ELi128ELb1ELb1ELb1ELb1ELb1ELb1EEEEEEEEEvNT_6ParamsE --------------------------
	.section	.text._ZN7cutlass13device_kernelIN5flash11enable_sm90INS1_16FlashAttnFwdSm90INS1_25CollectiveMainloopFwdSm90ILi2EN4cute5tupleIJNS5_1CILi1EEES8_S8_EEENS6_IJNS7_ILi128EEESA_NS7_ILi192EEEEEELi128ENS_6half_tEfNS_4arch4Sm90ELb1ELb0ELb1ELb1ELb0ELb1ELb0ELb1ELb1ELb1ELb1ELb0EEENS1_21CollectiveEpilogueFwdINS6_IJSA_SA_SA_EEES9_SD_SF_Li256ELb1ELb1ELb1ELb0EEENS1_36VarlenDynamicPersistentTileSchedulerILi128ELi128ELi256ELi128ELb1ELb1ELb1ELb1ELb1ELb1EEEEEEEEEvNT_6ParamsE,"ax",@progbits
	.align	128
.text._ZN7cutlass13device_kernelIN5flash11enable_sm90INS1_16FlashAttnFwdSm90INS1_25CollectiveMainloopFwdSm90ILi2EN4cute5tupleIJNS5_1CILi1EEES8_S8_EEENS6_IJNS7_ILi128EEESA_NS7_ILi192EEEEEELi128ENS_6half_tEfNS_4arch4Sm90ELb1ELb0ELb1ELb1ELb0ELb1ELb0ELb1ELb1ELb1ELb1ELb0EEENS1_21CollectiveEpilogueFwdINS6_IJSA_SA_SA_EEES9_SD_SF_Li256ELb1ELb1ELb1ELb0EEENS1_36VarlenDynamicPersistentTileSchedulerILi128ELi128ELi256ELi128ELb1ELb1ELb1ELb1ELb1ELb1EEEEEEEEEvNT_6ParamsE:
        .type           _ZN7cutlass13device_kernelIN5flash11enable_sm90INS1_16FlashAttnFwdSm90INS1_25CollectiveMainloopFwdSm90ILi2EN4cute5tupleIJNS5_1CILi1EEES8_S8_EEENS6_IJNS7_ILi128EEESA_NS7_ILi192EEEEEELi128ENS_6half_tEfNS_4arch4Sm90ELb1ELb0ELb1ELb1ELb0ELb1ELb0ELb1ELb1ELb1ELb1ELb0EEENS1_21CollectiveEpilogueFwdINS6_IJSA_SA_SA_EEES9_SD_SF_Li256ELb1ELb1ELb1ELb0EEENS1_36VarlenDynamicPersistentTileSchedulerILi128ELi128ELi256ELi128ELb1ELb1ELb1ELb1ELb1ELb1EEEEEEEEEvNT_6ParamsE,@function
        .size           _ZN7cutlass13device_kernelIN5flash11enable_sm90INS1_16FlashAttnFwdSm90INS1_25CollectiveMainloopFwdSm90ILi2EN4cute5tupleIJNS5_1CILi1EEES8_S8_EEENS6_IJNS7_ILi128EEESA_NS7_ILi192EEEEEELi128ENS_6half_tEfNS_4arch4Sm90ELb1ELb0ELb1ELb1ELb0ELb1ELb0ELb1ELb1ELb1ELb1ELb0EEENS1_21CollectiveEpilogueFwdINS6_IJSA_SA_SA_EEES9_SD_SF_Li256ELb1ELb1ELb1ELb0EEENS1_36VarlenDynamicPersistentTileSchedulerILi128ELi128ELi256ELi128ELb1ELb1ELb1ELb1ELb1ELb1EEEEEEEEEvNT_6ParamsE,(.L_x_2988 - _ZN7cutlass13device_kernelIN5flash11enable_sm90INS1_16FlashAttnFwdSm90INS1_25CollectiveMainloopFwdSm90ILi2EN4cute5tupleIJNS5_1CILi1EEES8_S8_EEENS6_IJNS7_ILi128EEESA_NS7_ILi192EEEEEELi128ENS_6half_tEfNS_4arch4Sm90ELb1ELb0ELb1ELb1ELb0ELb1ELb0ELb1ELb1ELb1ELb1ELb0EEENS1_21CollectiveEpilogueFwdINS6_IJSA_SA_SA_EEES9_SD_SF_Li256ELb1ELb1ELb1ELb0EEENS1_36VarlenDynamicPersistentTileSchedulerILi128ELi128ELi256ELi128ELb1ELb1ELb1ELb1ELb1ELb1EEEEEEEEEvNT_6ParamsE)
        .other          _ZN7cutlass13device_kernelIN5flash11enable_sm90INS1_16FlashAttnFwdSm90INS1_25CollectiveMainloopFwdSm90ILi2EN4cute5tupleIJNS5_1CILi1EEES8_S8_EEENS6_IJNS7_ILi128EEESA_NS7_ILi192EEEEEELi128ENS_6half_tEfNS_4arch4Sm90ELb1ELb0ELb1ELb1ELb0ELb1ELb0ELb1ELb1ELb1ELb1ELb0EEENS1_21CollectiveEpilogueFwdINS6_IJSA_SA_SA_EEES9_SD_SF_Li256ELb1ELb1ELb1ELb0EEENS1_36VarlenDynamicPersistentTileSchedulerILi128ELi128ELi256ELi128ELb1ELb1ELb1ELb1ELb1ELb1EEEEEEEEEvNT_6ParamsE,@"STO_CUDA_ENTRY STV_DEFAULT"
_ZN7cutlass13device_kernelIN5flash11enable_sm90INS1_16FlashAttnFwdSm90INS1_25CollectiveMainloopFwdSm90ILi2EN4cute5tupleIJNS5_1CILi1EEES8_S8_EEENS6_IJNS7_ILi128EEESA_NS7_ILi192EEEEEELi128ENS_6half_tEfNS_4arch4Sm90ELb1ELb0ELb1ELb1ELb0ELb1ELb0ELb1ELb1ELb1ELb1ELb0EEENS1_21CollectiveEpilogueFwdINS6_IJSA_SA_SA_EEES9_SD_SF_Li256ELb1ELb1ELb1ELb0EEENS1_36VarlenDynamicPersistentTileSchedulerILi128ELi128ELi256ELi128ELb1ELb1ELb1ELb1ELb1ELb1EEEEEEEEEvNT_6ParamsE:
        /* <DEDUP_REMOVED lines=24> */
.L_x_2466:
[----:B------:R-:W-:Y:S05]  /*0180*/  BSYNC B0 ;  /* 0x0000000000007941 */ /* 0x000fea0003800000 */
.L_x_2465:
        /* <DEDUP_REMOVED lines=41> */
.L_x_2467:
        /* <DEDUP_REMOVED lines=22> */
.L_x_2468:
        /* <DEDUP_REMOVED lines=18> */
.L_x_2469:
        /* <DEDUP_REMOVED lines=22> */
.L_x_2470:
        /* <DEDUP_REMOVED lines=22> */
.L_x_2471:
        /* <DEDUP_REMOVED lines=10> */
.L_x_2474:
        /* <DEDUP_REMOVED lines=20> */
[----:B------:R-:W-:Y:S01]  /*0b40*/  SHF.R.S32.HI R3, RZ, 0x1f, R6 ;  /* 0x0000001fff037819 */ /* 0x000fe20000011406 */
[----:B------:R-:W-:Y:S01]  /*0b50*/  IMAD.MOV.U32 R187, RZ, RZ, RZ ;  /* 0x000000ffffbb7224 */ /* 0x000fe200078e00ff */
[----:B------:R-:W-:Y:S02]  /*0b60*/  MOV R184, RZ ;  /* 0x000000ff00b87202 */ /* 0x000fe40000000f00 */
[CC--:B------:R-:W-:Y:S02]  /*0b70*/  LEA.HI R4, R3.reuse, R6.reuse, RZ, 0x4 ;  /* 0x0000000603047211 */ /* 0x0c0fe400078f20ff */
[----:B------:R-:W-:-:S02]  /*0b80*/  LEA.HI R7, R3, R6, RZ, 0x2 ;  /* 0x0000000603077211 */ /* 0x000fc400078f10ff */
[CC--:B------:R-:W-:Y:S02]  /*0b90*/  LEA.HI R196, R3.reuse, R6.reuse, RZ, 0x5 ;  /* 0x0000000603c47211 */ /* 0x0c0fe400078f28ff */
[----:B------:R-:W-:Y:S01]  /*0ba0*/  LEA.HI R233, R3, R6, RZ, 0x3 ;  /* 0x0000000603e97211 */ /* 0x000fe200078f18ff */
[----:B------:R-:W-:Y:S01]  /*0bb0*/  UIADD3 UR4, UR4, 0x10400, URZ ;  /* 0x0001040004047890 */ /* 0x000fe2000fffe03f */
[----:B------:R-:W-:Y:S02]  /*0bc0*/  LOP3.LUT R217, R7, 0xfffffffc, RZ, 0xc0, !PT ;  /* 0xfffffffc07d97812 */ /* 0x000fe400078ec0ff */
[----:B------:R-:W-:Y:S02]  /*0bd0*/  SHF.R.S32.HI R196, RZ, 0x5, R196 ;  /* 0x00000005ffc47819 */ /* 0x000fe400000114c4 */
[----:B------:R-:W-:Y:S02]  /*0be0*/  IADD3 R217, R6, -R217, RZ ;  /* 0x800000d906d97210 */ /* 0x000fe40007ffe0ff */
[----:B------:R-:W-:-:S02]  /*0bf0*/  SHF.R.S32.HI R17, RZ, 0x2, R7 ;  /* 0x00000002ff117819 */ /* 0x000fc40000011407 */
[----:B------:R-:W-:Y:S01]  /*0c00*/  LOP3.LUT R9, R233, 0xfffffff8, RZ, 0xc0, !PT ;  /* 0xfffffff8e9097812 */ /* 0x000fe200078ec0ff */
[----:B------:R-:W-:Y:S01]  /*0c10*/  IMAD.SHL.U32 R22, R217, 0x4, RZ ;  /* 0x00000004d9167824 */ /* 0x000fe200078e00ff */
[----:B------:R-:W-:Y:S01]  /*0c20*/  SHF.R.S32.HI R233, RZ, 0x3, R233 ;  /* 0x00000003ffe97819 */ /* 0x000fe200000114e9 */
[----:B------:R-:W-:Y:S02]  /*0c30*/  VIADD R214, R17, 0x40 ;  /* 0x0000004011d67836 */ /* 0x000fe40000000000 */
[C---:B------:R-:W-:Y:S01]  /*0c40*/  VIADD R189, R22.reuse, 0x40 ;  /* 0x0000004016bd7836 */ /* 0x040fe20000000000 */
[----:B------:R-:W-:Y:S01]  /*0c50*/  IADD3 R190, R22, 0x20, RZ ;  /* 0x0000002016be7810 */ /* 0x000fe20007ffe0ff */
[----:B------:R-:W-:Y:S01]  /*0c60*/  IMAD.SHL.U32 R194, R214, 0x40, RZ ;  /* 0x00000040d6c27824 */ /* 0x000fe200078e00ff */
[C---:B------:R-:W-:Y:S01]  /*0c70*/  IADD3 R192, R22.reuse, 0x10, RZ ;  /* 0x0000001016c07810 */ /* 0x040fe20007ffe0ff */
[C---:B------:R-:W-:Y:S02]  /*0c80*/  IMAD.IADD R186, R22.reuse, 0x1, R189 ;  /* 0x0000000116ba7824 */ /* 0x040fe400078e02bd */
[----:B------:R-:W-:Y:S01]  /*0c90*/  IMAD.IADD R185, R22, 0x1, R190 ;  /* 0x0000000116b97824 */ /* 0x000fe200078e02be */
[----:B------:R-:W-:Y:S01]  /*0ca0*/  LOP3.LUT R194, R194, 0x1c0, RZ, 0xc0, !PT ;  /* 0x000001c0c2c27812 */ /* 0x000fe200078ec0ff */
[----:B------:R-:W-:-:S02]  /*0cb0*/  IMAD.IADD R208, R6, 0x1, -R9 ;  /* 0x0000000106d07824 */ /* 0x000fc400078e0a09 */
[----:B------:R-:W-:Y:S01]  /*0cc0*/  IMAD.SHL.U32 R18, R217, 0x8, RZ ;  /* 0x00000008d9127824 */ /* 0x000fe200078e00ff */
[----:B------:R-:W-:Y:S01]  /*0cd0*/  SHF.R.U32.HI R21, RZ, 0x3, R194 ;  /* 0x00000003ff157819 */ /* 0x000fe200000116c2 */
[----:B------:R-:W-:Y:S02]  /*0ce0*/  IMAD.SHL.U32 R203, R208, 0x8, RZ ;  /* 0x00000008d0cb7824 */ /* 0x000fe400078e00ff */
[C---:B------:R-:W-:Y:S02]  /*0cf0*/  VIADD R193, R22.reuse, 0x50 ;  /* 0x0000005016c17836 */ /* 0x040fe40000000000 */
[----:B------:R-:W-:Y:S02]  /*0d00*/  VIADD R207, R203, 0x40 ;  /* 0x00000040cbcf7836 */ /* 0x000fe40000000000 */
[----:B------:R-:W-:Y:S01]  /*0d10*/  VIADD R191, R22, 0x30 ;  /* 0x0000003016bf7836 */ /* 0x000fe20000000000 */
[----:B------:R-:W-:Y:S02]  /*0d20*/  SHF.R.S32.HI R236, RZ, 0x1f, R193 ;  /* 0x0000001fffec7819 */ /* 0x000fe400000114c1 */
[----:B--2---:R-:W-:-:S02]  /*0d30*/  R2UR UR5, R0 ;  /* 0x00000000000572ca */ /* 0x004fc400000e0000 */
[----:B------:R-:W-:Y:S02]  /*0d40*/  LEA.HI R0, R3, R6, RZ, 0x7 ;  /* 0x0000000603007211 */ /* 0x000fe400078f38ff */
[----:B------:R-:W-:Y:S02]  /*0d50*/  LOP3.LUT R3, R4, 0x3fffff0, RZ, 0xc0, !PT ;  /* 0x03fffff004037812 */ /* 0x000fe400078ec0ff */
[----:B------:R-:W-:Y:S02]  /*0d60*/  LOP3.LUT R5, R0, 0xffffff80, RZ, 0xc0, !PT ;  /* 0xffffff8000057812 */ /* 0x000fe400078ec0ff */
[----:B------:R-:W-:Y:S01]  /*0d70*/  SHF.R.S32.HI R16, RZ, 0x7, R0 ;  /* 0x00000007ff107819 */ /* 0x000fe20000011400 */
[C---:B------:R-:W-:Y:S02]  /*0d80*/  IMAD.IADD R3, R6.reuse, 0x1, -R3 ;  /* 0x0000000106037824 */ /* 0x040fe400078e0a03 */
[----:B------:R-:W-:Y:S01]  /*0d90*/  IMAD.IADD R24, R6, 0x1, -R5 ;  /* 0x0000000106187824 */ /* 0x000fe200078e0a05 */
[----:B------:R-:W-:Y:S01]  /*0da0*/  SHF.R.S32.HI R5, RZ, 0x4, R4 ;  /* 0x00000004ff057819 */ /* 0x000fe20000011404 */
[----:B------:R-:W-:Y:S01]  /*0db0*/  ULOP3.LUT UR5, UR5, 0x1, URZ, 0xfc, !UPT ;  /* 0x0000000105057892 */ /* 0x000fe2000f8efc3f */
[----:B------:R-:W-:-:S02]  /*0dc0*/  LEA.HI R0, R0, R16, RZ, 0x1 ;  /* 0x0000001000007211 */ /* 0x000fc400078f08ff */
[----:B------:R-:W-:Y:S01]  /*0dd0*/  SHF.R.S32.HI R8, RZ, 0x1f, R24 ;  /* 0x0000001fff087819 */ /* 0x000fe20000011418 */
[----:B------:R-:W-:Y:S01]  /*0de0*/  STL [R1+0x40], R24 ;  /* 0x0000401801007387 */ /* 0x000fe20000100800 */
[----:B------:R-:W-:Y:S02]  /*0df0*/  LEA.HI R4, R4, R5, RZ, 0x1 ;  /* 0x0000000504047211 */ /* 0x000fe400078f08ff */
[----:B------:R-:W-:Y:S01]  /*0e00*/  LEA.HI R10, R8, R24, RZ, 0x2 ;  /* 0x00000018080a7211 */ /* 0x000fe200078f10ff */
[----:B------:R0:W-:Y:S01]  /*0e10*/  STL [R1+0x7c], R16 ;  /* 0x00007c1001007387 */ /* 0x0001e20000100800 */
[----:B------:R-:W-:Y:S02]  /*0e20*/  LOP3.LUT R4, R4, 0x1ffffffe, RZ, 0xc0, !PT ;  /* 0x1ffffffe04047812 */ /* 0x000fe400078ec0ff */
[--C-:B------:R-:W-:Y:S02]  /*0e30*/  SHF.R.S32.HI R11, RZ, 0x2, R10.reuse ;  /* 0x00000002ff0b7819 */ /* 0x100fe4000001140a */
[----:B------:R-:W-:Y:S01]  /*0e40*/  SHF.R.S32.HI R12, RZ, 0x1f, R10 ;  /* 0x0000001fff0c7819 */ /* 0x000fe2000001140a */
[----:B------:R-:W-:Y:S01]  /*0e50*/  IMAD.IADD R4, R5, 0x1, -R4 ;  /* 0x0000000105047824 */ /* 0x000fe200078e0a04 */
[----:B------:R-:W-:-:S02]  /*0e60*/  LOP3.LUT R5, R0, 0x3fffffe, RZ, 0xc0, !PT ;  /* 0x03fffffe00057812 */ /* 0x000fc400078ec0ff */
[----:B------:R-:W-:Y:S02]  /*0e70*/  LEA.HI R12, R12, R11, RZ, 0x3 ;  /* 0x0000000b0c0c7211 */ /* 0x000fe400078f18ff */
[----:B------:R-:W-:Y:S01]  /*0e80*/  SHF.R.S32.HI R0, RZ, 0x1f, R7 ;  /* 0x0000001fff007819 */ /* 0x000fe20000011407 */
[----:B------:R-:W-:Y:S01]  /*0e90*/  IMAD.IADD R5, R16, 0x1, -R5 ;  /* 0x0000000110057824 */ /* 0x000fe200078e0a05 */
[----:B------:R-:W-:Y:S02]  /*0ea0*/  LOP3.LUT R12, R12, 0xfffffff8, RZ, 0xc0, !PT ;  /* 0xfffffff80c0c7812 */ /* 0x000fe400078ec0ff */
[----:B------:R-:W-:Y:S02]  /*0eb0*/  LEA R3, R196, R3, 0x4 ;  /* 0x00000003c4037211 */ /* 0x000fe400078e20ff */
[----:B------:R-:W-:Y:S01]  /*0ec0*/  LEA.HI R0, R0, R17, RZ, 0x3 ;  /* 0x0000001100007211 */ /* 0x000fe200078f18ff */
[----:B------:R-:W-:Y:S01]  /*0ed0*/  IMAD.IADD R11, R11, 0x1, -R12 ;  /* 0x000000010b0b7824 */ /* 0x000fe200078e0a0c */
[----:B------:R-:W-:Y:S01]  /*0ee0*/  LEA.HI R8, R8, R24, RZ, 0x5 ;  /* 0x0000001808087211 */ /* 0x000fe200078f28ff */
[----:B------:R-:W-:Y:S01]  /*0ef0*/  IMAD R12, R3, 0x8, R4 ;  /* 0x00000008030c7824 */ /* 0x000fe200078e0204 */
[----:B------:R-:W-:-:S02]  /*0f00*/  LOP3.LUT R0, R0, 0xfffffff8, RZ, 0xc0, !PT ;  /* 0xfffffff800007812 */ /* 0x000fc400078ec0ff */
[----:B------:R-:W-:Y:S01]  /*0f10*/  SHF.R.S32.HI R8, RZ, 0x5, R8 ;  /* 0x00000005ff087819 */ /* 0x000fe20000011408 */
[----:B------:R-:W-:Y:S01]  /*0f20*/  IMAD.SHL.U32 R12, R12, 0x8, RZ ;  /* 0x000000080c0c7824 */ /* 0x000fe200078e00ff */
[----:B------:R-:W-:Y:S01]  /*0f30*/  SHF.R.S32.HI R3, RZ, 0x1f, R214 ;  /* 0x0000001fff037819 */ /* 0x000fe200000114d6 */
[----:B------:R-:W-:Y:S01]  /*0f40*/  IMAD.IADD R237, R17, 0x1, -R0 ;  /* 0x0000000111ed7824 */ /* 0x000fe200078e0a00 */
[----:B------:R-:W-:Y:S01]  /*0f50*/  SHF.R.S32.HI R0, RZ, 0x1f, R185 ;  /* 0x0000001fff007819 */ /* 0x000fe200000114b9 */
[----:B------:R-:W-:Y:S01]  /*0f60*/  IMAD R8, R8, 0x10, R11 ;  /* 0x0000001008087824 */ /* 0x000fe200078e020b */
[----:B------:R-:W-:Y:S02]  /*0f70*/  LEA.HI R3, R3, R214, RZ, 0x3 ;  /* 0x000000d603037211 */ /* 0x000fe400078f18ff */
[CC--:B------:R-:W-:Y:S02]  /*0f80*/  LEA.HI R234, R0.reuse, R185.reuse, RZ, 0x3 ;  /* 0x000000b900ea7211 */ /* 0x0c0fe400078f18ff */
[----:B------:R-:W-:Y:S01]  /*0f90*/  LEA R20, R5, R8, 0x6 ;  /* 0x0000000805147211 */ /* 0x000fe200078e30ff */
[----:B------:R-:W-:Y:S01]  /*0fa0*/  IMAD.SHL.U32 R3, R3, 0x40, RZ ;  /* 0x0000004003037824 */ /* 0x000fe200078e00ff */
[----:B------:R-:W-:-:S02]  /*0fb0*/  LEA.HI R0, R0, R185, RZ, 0x6 ;  /* 0x000000b900007211 */ /* 0x000fc400078f30ff */
[----:B------:R-:W-:Y:S01]  /*0fc0*/  SHF.R.S32.HI R5, RZ, 0x1f, R186 ;  /* 0x0000001fff057819 */ /* 0x000fe200000114ba */
[----:B------:R-:W-:Y:S01]  /*0fd0*/  STL [R1+0x80], R20 ;  /* 0x0000801401007387 */ /* 0x000fe20000100800 */
[----:B------:R-:W-:Y:S02]  /*0fe0*/  SHF.L.U32 R195, R237, 0x6, RZ ;  /* 0x00000006edc37819 */ /* 0x000fe400000006ff */
[----:B------:R-:W-:Y:S01]  /*0ff0*/  LOP3.LUT R198, R3, 0xfffffe00, RZ, 0xc0, !PT ;  /* 0xfffffe0003c67812 */ /* 0x000fe200078ec0ff */
[----:B------:R-:W-:Y:S01]  /*1000*/  IMAD.SHL.U32 R3, R0, 0x80, RZ ;  /* 0x0000008000037824 */ /* 0x000fe200078e00ff */
[----:B------:R-:W-:Y:S02]  /*1010*/  LEA.HI R235, R5, R186, RZ, 0x3 ;  /* 0x000000ba05eb7211 */ /* 0x000fe400078f18ff */
[----:B------:R-:W-:Y:S02]  /*1020*/  LOP3.LUT R6, R194, 0x38, R234, 0xf8, !PT ;  /* 0x00000038c2067812 */ /* 0x000fe400078ef8ea */
[----:B------:R-:W-:-:S02]  /*1030*/  LOP3.LUT R195, R195, 0x1c0, RZ, 0xc0, !PT ;  /* 0x000001c0c3c37812 */ /* 0x000fc400078ec0ff */
[----:B------:R-:W-:Y:S02]  /*1040*/  LEA.HI R4, R5, R186, RZ, 0x6 ;  /* 0x000000ba05047211 */ /* 0x000fe400078f30ff */
[----:B------:R-:W-:Y:S02]  /*1050*/  LOP3.LUT R8, R194, 0x38, R235, 0xf8, !PT ;  /* 0x00000038c2087812 */ /* 0x000fe400078ef8eb */
[----:B------:R-:W-:Y:S01]  /*1060*/  LOP3.LUT R3, R3, 0xffffe000, RZ, 0xc0, !PT ;  /* 0xffffe00003037812 */ /* 0x000fe200078ec0ff */
[----:B------:R-:W-:Y:S01]  /*1070*/  IMAD.SHL.U32 R5, R4, 0x80, RZ ;  /* 0x0000008004057824 */ /* 0x000fe200078e00ff */
[----:B------:R-:W-:Y:S02]  /*1080*/  LOP3.LUT R6, R6, R21, RZ, 0x3c, !PT ;  /* 0x0000001506067212 */ /* 0x000fe400078e3cff */
[----:B------:R-:W-:Y:S02]  /*1090*/  SHF.R.U32.HI R197, RZ, 0x3, R195 ;  /* 0x00000003ffc57819 */ /* 0x000fe400000116c3 */
[----:B------:R-:W-:-:S02]  /*10a0*/  LOP3.LUT R0, R195, 0x38, R234, 0xf8, !PT ;  /* 0x00000038c3007812 */ /* 0x000fc400078ef8ea */
[----:B------:R-:W-:Y:S02]  /*10b0*/  LOP3.LUT R9, R8, R21, RZ, 0x3c, !PT ;  /* 0x0000001508097212 */ /* 0x000fe400078e3cff */
[----:B------:R-:W-:Y:S01]  /*10c0*/  IADD3 R8, R6, R3, R198 ;  /* 0x0000000306087210 */ /* 0x000fe20007ffe0c6 */
[----:B------:R-:W-:Y:S01]  /*10d0*/  IMAD.MOV.U32 R6, RZ, RZ, R14 ;  /* 0x000000ffff067224 */ /* 0x000fe200078e000e */
[----:B------:R-:W-:Y:S02]  /*10e0*/  LOP3.LUT R0, R0, R197, RZ, 0x3c, !PT ;  /* 0x000000c500007212 */ /* 0x000fe400078e3cff */
[----:B------:R-:W-:Y:S02]  /*10f0*/  LEA R3, R196, R3, 0x9 ;  /* 0x00000003c4037211 */ /* 0x000fe400078e48ff */
[----:B------:R-:W-:Y:S02]  /*1100*/  LOP3.LUT R5, R5, 0xffffe000, RZ, 0xc0, !PT ;  /* 0xffffe00005057812 */ /* 0x000fe400078ec0ff */
[----:B------:R-:W-:Y:S01]  /*1110*/  LOP3.LUT R10, R10, 0x7ffffffc, RZ, 0xc0, !PT ;  /* 0x7ffffffc0a0a7812 */ /* 0x000fe200078ec0ff */
[----:B------:R-:W-:Y:S01]  /*1120*/  IMAD.IADD R3, R3, 0x1, R0 ;  /* 0x0000000103037824 */ /* 0x000fe200078e0200 */
[----:B------:R-:W-:Y:S01]  /*1130*/  IADD3 R11, R9, R5, R198 ;  /* 0x00000005090b7210 */ /* 0x000fe20007ffe0c6 */
[----:B------:R-:W-:Y:S01]  /*1140*/  IMAD.U32 R0, RZ, RZ, UR5 ;  /* 0x00000005ff007e24 */ /* 0x000fe2000f8e00ff */
[----:B------:R-:W-:Y:S01]  /*1150*/  LOP3.LUT R4, R195, 0x38, R235, 0xf8, !PT ;  /* 0x00000038c3047812 */ /* 0x000fe200078ef8eb */
[----:B------:R-:W-:Y:S01]  /*1160*/  IMAD.U32 R9, RZ, RZ, UR4 ;  /* 0x00000004ff097e24 */ /* 0x000fe2000f8e00ff */
[----:B------:R-:W-:Y:S01]  /*1170*/  LEA R3, R3, UR4, 0x1 ;  /* 0x0000000403037c11 */ /* 0x000fe2000f8e08ff */
[----:B------:R-:W-:Y:S01]  /*1180*/  IMAD.IADD R10, R24, 0x1, -R10 ;  /* 0x00000001180a7824 */ /* 0x000fe200078e0a0a */
[----:B------:R1:W-:Y:S01]  /*1190*/  STL [R1+0x18], R0 ;  /* 0x0000180001007387 */ /* 0x0003e20000100800 */
[----:B------:R-:W-:Y:S01]  /*11a0*/  LOP3.LUT R7, R4, R197, RZ, 0x3c, !PT ;  /* 0x000000c504077212 */ /* 0x000fe200078e3cff */
[----:B------:R-:W-:Y:S01]  /*11b0*/  IMAD R4, R196, 0x200, R5 ;  /* 0x00000200c4047824 */ /* 0x000fe200078e0205 */
[----:B------:R-:W-:Y:S01]  /*11c0*/  MOV R5, R13 ;  /* 0x0000000d00057202 */ /* 0x000fe20000000f00 */
[----:B------:R2:W-:Y:S01]  /*11d0*/  STL [R1+0x88], R9 ;  /* 0x0000880901007387 */ /* 0x0005e20000100800 */
[----:B------:R-:W-:Y:S01]  /*11e0*/  IMAD.SHL.U32 R204, R10, 0x2, RZ ;  /* 0x000000020acc7824 */ /* 0x000fe200078e00ff */
[----:B0-----:R-:W-:Y:S01]  /*11f0*/  MOV R16, RZ ;  /* 0x000000ff00107202 */ /* 0x001fe20000000f00 */
[----:B------:R-:W-:Y:S01]  /*1200*/  IMAD.IADD R4, R4, 0x1, R7 ;  /* 0x0000000104047824 */ /* 0x000fe200078e0207 */
[----:B------:R0:W-:Y:S01]  /*1210*/  STL [R1+0x84], R12 ;  /* 0x0000840c01007387 */ /* 0x0001e20000100800 */
[C---:B------:R-:W-:Y:S01]  /*1220*/  VIADD R229, R204.reuse, 0x20 ;  /* 0x00000020cce57836 */ /* 0x040fe20000000000 */
[C---:B-1----:R-:W-:Y:S01]  /*1230*/  LEA.HI R0, R217.reuse, R217, RZ, 0x1 ;  /* 0x000000d9d9007211 */ /* 0x042fe200078f08ff */
[C---:B------:R-:W-:Y:S01]  /*1240*/  VIADD R226, R204.reuse, 0x38 ;  /* 0x00000038cce27836 */ /* 0x040fe20000000000 */
[C---:B------:R-:W-:Y:S01]  /*1250*/  IADD3 R220, R204.reuse, 0x68, RZ ;  /* 0x00000068ccdc7810 */ /* 0x040fe20007ffe0ff */
[C---:B------:R-:W-:Y:S01]  /*1260*/  VIADD R223, R204.reuse, 0x50 ;  /* 0x00000050ccdf7836 */ /* 0x040fe20000000000 */
[----:B--2---:R-:W-:Y:S01]  /*1270*/  SHF.R.S32.HI R9, RZ, 0x1f, R203 ;  /* 0x0000001fff097819 */ /* 0x004fe200000114cb */
[----:B------:R-:W-:Y:S01]  /*1280*/  VIADD R231, R204, 0x10 ;  /* 0x00000010cce77836 */ /* 0x000fe20000000000 */
[----:B------:R-:W-:Y:S01]  /*1290*/  LOP3.LUT R9, R194, 0x38, R18, 0xf8, !PT ;  /* 0x00000038c2097812 */ /* 0x000fe200078ef812 */
[----:B------:R-:W-:Y:S01]  /*12a0*/  VIADD R230, R204, 0x18 ;  /* 0x00000018cce67836 */ /* 0x000fe20000000000 */
[----:B------:R-:W-:Y:S01]  /*12b0*/  LOP3.LUT R0, R0, 0x1ffffffe, RZ, 0xc0, !PT ;  /* 0x1ffffffe00007812 */ /* 0x000fe200078ec0ff */
[----:B------:R-:W-:Y:S01]  /*12c0*/  VIADD R227, R204, 0x30 ;  /* 0x00000030cce37836 */ /* 0x000fe20000000000 */
[----:B------:R-:W-:Y:S01]  /*12d0*/  LOP3.LUT R9, R198, R9, R21, 0xf6, !PT ;  /* 0x00000009c6097212 */ /* 0x000fe200078ef615 */
[C---:B------:R-:W-:Y:S01]  /*12e0*/  VIADD R225, R204.reuse, 0x40 ;  /* 0x00000040cce17836 */ /* 0x040fe20000000000 */
[----:B------:R-:W-:Y:S01]  /*12f0*/  IADD3 R0, R217, -R0, RZ ;  /* 0x80000000d9007210 */ /* 0x000fe20007ffe0ff */
[C---:B------:R-:W-:Y:S01]  /*1300*/  VIADD R222, R204.reuse, 0x58 ;  /* 0x00000058ccde7836 */ /* 0x040fe20000000000 */
[----:B------:R-:W-:Y:S01]  /*1310*/  LEA R9, R9, UR4, 0x1 ;  /* 0x0000000409097c11 */ /* 0x000fe2000f8e08ff */
[C---:B------:R-:W-:Y:S01]  /*1320*/  VIADD R221, R204.reuse, 0x60 ;  /* 0x00000060ccdd7836 */ /* 0x040fe20000000000 */
[----:B------:R-:W-:Y:S01]  /*1330*/  IADD3 R228, R204, 0x28, RZ ;  /* 0x00000028cce47810 */ /* 0x000fe20007ffe0ff */
[----:B------:R-:W-:Y:S01]  /*1340*/  IMAD R205, R0, 0x8, R20 ;  /* 0x0000000800cd7824 */ /* 0x000fe200078e0214 */
[----:B------:R-:W-:Y:S01]  /*1350*/  LEA R0, R4, UR4, 0x1 ;  /* 0x0000000404007c11 */ /* 0x000fe2000f8e08ff */
[----:B------:R1:W-:Y:S01]  /*1360*/  STL [R1+0x74], R9 ;  /* 0x0000740901007387 */ /* 0x0003e20000100800 */
[C---:B------:R-:W-:Y:S01]  /*1370*/  IADD3 R224, R204.reuse, 0x48, RZ ;  /* 0x00000048cce07810 */ /* 0x040fe20007ffe0ff */
[C---:B------:R-:W-:Y:S01]  /*1380*/  VIADD R219, R204.reuse, 0x70 ;  /* 0x00000070ccdb7836 */ /* 0x040fe20000000000 */
[----:B0-----:R-:W-:Y:S01]  /*1390*/  SHF.R.S32.HI R12, RZ, 0x1f, R231 ;  /* 0x0000001fff0c7819 */ /* 0x001fe200000114e7 */
[----:B------:R-:W-:Y:S01]  /*13a0*/  VIADD R218, R204, 0x78 ;  /* 0x00000078ccda7836 */ /* 0x000fe20000000000 */
[----:B------:R-:W-:Y:S01]  /*13b0*/  SHF.R.S32.HI R10, RZ, 0x1f, R230 ;  /* 0x0000001fff0a7819 */ /* 0x000fe200000114e6 */
[----:B------:R-:W-:Y:S01]  /*13c0*/  IMAD.MOV.U32 R7, RZ, RZ, R15 ;  /* 0x000000ffff077224 */ /* 0x000fe200078e000f */
[----:B------:R-:W-:-:S02]  /*13d0*/  SHF.R.S32.HI R12, RZ, 0x1f, R228 ;  /* 0x0000001fff0c7819 */ /* 0x000fc400000114e4 */
[----:B------:R-:W-:Y:S02]  /*13e0*/  SHF.R.S32.HI R10, RZ, 0x1f, R227 ;  /* 0x0000001fff0a7819 */ /* 0x000fe400000114e3 */
[----:B-1----:R-:W-:Y:S02]  /*13f0*/  SHF.R.S32.HI R9, RZ, 0x1f, R229 ;  /* 0x0000001fff097819 */ /* 0x002fe400000114e5 */
[----:B------:R-:W-:Y:S02]  /*1400*/  SHF.R.S32.HI R9, RZ, 0x1f, R226 ;  /* 0x0000001fff097819 */ /* 0x000fe400000114e2 */
[----:B------:R-:W-:Y:S02]  /*1410*/  SHF.R.S32.HI R9, RZ, 0x1f, R223 ;  /* 0x0000001fff097819 */ /* 0x000fe400000114df */
[----:B------:R-:W-:Y:S02]  /*1420*/  SHF.R.S32.HI R9, RZ, 0x1f, R220 ;  /* 0x0000001fff097819 */ /* 0x000fe400000114dc */
[----:B------:R-:W-:-:S02]  /*1430*/  LEA R9, R8, UR4, 0x1 ;  /* 0x0000000408097c11 */ /* 0x000fc4000f8e08ff */
[----:B------:R-:W-:Y:S02]  /*1440*/  LEA R8, R11, UR4, 0x1 ;  /* 0x000000040b087c11 */ /* 0x000fe4000f8e08ff */
[----:B------:R-:W-:Y:S01]  /*1450*/  SHF.R.S32.HI R12, RZ, 0x1f, R225 ;  /* 0x0000001fff0c7819 */ /* 0x000fe200000114e1 */
[----:B------:R0:W-:Y:S01]  /*1460*/  STL [R1+0x6c], R9 ;  /* 0x00006c0901007387 */ /* 0x0001e20000100800 */
[----:B------:R-:W-:Y:S02]  /*1470*/  SHF.R.S32.HI R10, RZ, 0x1f, R224 ;  /* 0x0000001fff0a7819 */ /* 0x000fe400000114e0 */
[----:B------:R-:W-:Y:S01]  /*1480*/  SHF.R.S32.HI R12, RZ, 0x1f, R222 ;  /* 0x0000001fff0c7819 */ /* 0x000fe200000114de */
[----:B------:R0:W-:Y:S01]  /*1490*/  STL [R1+0x68], R8 ;  /* 0x0000680801007387 */ /* 0x0001e20000100800 */
[----:B------:R-:W-:Y:S02]  /*14a0*/  SHF.R.S32.HI R10, RZ, 0x1f, R221 ;  /* 0x0000001fff0a7819 */ /* 0x000fe400000114dd */
[----:B------:R-:W-:Y:S01]  /*14b0*/  SHF.R.S32.HI R13, RZ, 0x1f, R207 ;  /* 0x0000001fff0d7819 */ /* 0x000fe200000114cf */
[----:B------:R0:W-:Y:S01]  /*14c0*/  STL [R1+0x70], R0 ;  /* 0x0000700001007387 */ /* 0x0001e20000100800 */
[----:B------:R-:W-:-:S02]  /*14d0*/  SHF.R.S32.HI R234, RZ, 0x3, R234 ;  /* 0x00000003ffea7819 */ /* 0x000fc400000114ea */
[----:B------:R-:W-:Y:S01]  /*14e0*/  SHF.R.S32.HI R235, RZ, 0x3, R235 ;  /* 0x00000003ffeb7819 */ /* 0x000fe200000114eb */
[----:B------:R0:W-:Y:S01]  /*14f0*/  STL [R1+0x78], R3 ;  /* 0x0000780301007387 */ /* 0x0001e20000100800 */
[----:B------:R-:W-:Y:S02]  /*1500*/  IADD3 R216, R204, 0x8, RZ ;  /* 0x00000008ccd87810 */ /* 0x000fe40007ffe0ff */
[----:B------:R-:W-:Y:S02]  /*1510*/  SHF.R.S32.HI R12, RZ, 0x1f, R219 ;  /* 0x0000001fff0c7819 */ /* 0x000fe400000114db */
[----:B------:R-:W-:-:S07]  /*1520*/  SHF.R.S32.HI R10, RZ, 0x1f, R218 ;  /* 0x0000001fff0a7819 */ /* 0x000fce00000114da */
.L_x_2706:
[----:B-1----:R-:W1:Y:S01]  /*1530*/  LDC.64 R210, c[0x0][0xc88] ;  /* 0x00032200ffd27b82 */ /* 0x002e620000000a00 */
[----:B------:R-:W-:Y:S01]  /*1540*/  ULDC.64 UR4, c[0x0][0xa28] ;  /* 0x00028a0000047ab9 */ /* 0x000fe20000000a00 */
[----:B------:R-:W-:Y:S01]  /*1550*/  ULDC.64 UR8, c[0x0][0xa18] ;  /* 0x0002860000087ab9 */ /* 0x000fe20000000a00 */
[----:B------:R-:W-:Y:S01]  /*1560*/  ULDC.64 UR6, c[0x0][0xa08] ;  /* 0x0002820000067ab9 */ /* 0x000fe20000000a00 */
[----:B-1----:R-:W-:-:S06]  /*1570*/  IMAD.WIDE R210, R7, 0x4, R210 ;  /* 0x0000000407d27825 */ /* 0x002fcc00078e02d2 */
[----:B--2---:R-:W2:Y:S01]  /*1580*/  LDG.E R210, desc[UR60][R210.64] ;  /* 0x0000003cd2d27981 */ /* 0x004ea2000c1e1900 */
[----:B------:R-:W-:Y:S01]  /*1590*/  ISETP.NE.U32.AND P2, PT, RZ, UR4, PT ;  /* 0x00000004ff007c0c */ /* 0x000fe2000bf45070 */
[----:B0-----:R-:W-:Y:S01]  /*15a0*/  IMAD.MOV.U32 R4, RZ, RZ, RZ ;  /* 0x000000ffff047224 */ /* 0x001fe200078e00ff */
[----:B------:R-:W-:Y:S01]  /*15b0*/  ISETP.NE.U32.AND P1, PT, RZ, UR8, PT ;  /* 0x00000008ff007c0c */ /* 0x000fe2000bf25070 */
[----:B------:R-:W-:Y:S01]  /*15c0*/  IMAD.MOV.U32 R118, RZ, RZ, RZ ;  /* 0x000000ffff767224 */ /* 0x000fe200078e00ff */
[----:B------:R-:W-:Y:S02]  /*15d0*/  ISETP.NE.AND.EX P2, PT, RZ, UR5, PT, P2 ;  /* 0x00000005ff007c0c */ /* 0x000fe4000bf45320 */
[----:B------:R-:W-:Y:S02]  /*15e0*/  ISETP.NE.AND.EX P1, PT, RZ, UR9, PT, P1 ;  /* 0x00000009ff007c0c */ /* 0x000fe4000bf25310 */
[----:B------:R-:W-:-:S04]  /*15f0*/  ISETP.NE.U32.AND P0, PT, RZ, UR6, PT ;  /* 0x00000006ff007c0c */ /* 0x000fc8000bf05070 */
[----:B------:R-:W-:Y:S02]  /*1600*/  ISETP.NE.AND.EX P0, PT, RZ, UR7, PT, P0 ;  /* 0x00000007ff007c0c */ /* 0x000fe4000bf05300 */
[----:B--2---:R-:W-:-:S03]  /*1610*/  SHF.R.S32.HI R232, RZ, 0x1f, R210 ;  /* 0x0000001fffe87819 */ /* 0x004fc600000114d2 */
[C---:B0---4-:R-:W-:Y:S02]  /*1620*/  @P2 LEA R8, P3, R210.reuse, UR4, 0x2 ;  /* 0x00000004d2082c11 */ /* 0x051fe4000f8610ff */
[C---:B------:R-:W-:Y:S02]  /*1630*/  SHF.L.U32 R211, R210.reuse, 0x2, RZ ;  /* 0x00000002d2d37819 */ /* 0x040fe400000006ff */
[C-C-:B---3--:R-:W-:Y:S01]  /*1640*/  @P2 LEA.HI.X R9, R210.reuse, UR5, R232.reuse, 0x2, P3 ;  /* 0x00000005d2092c11 */ /* 0x148fe200098f14e8 */
[----:B------:R-:W-:Y:S01]  /*1650*/  ULDC UR4, c[0x0][0x288] ;  /* 0x0000a20000047ab9 */ /* 0x000fe20000000800 */
[----:B------:R-:W-:Y:S02]  /*1660*/  SHF.L.U64.HI R212, R210, 0x2, R232 ;  /* 0x00000002d2d47819 */ /* 0x000fe400000102e8 */
[C---:B------:R-:W-:Y:S01]  /*1670*/  IADD3 R12, P4, R211.reuse, UR6, RZ ;  /* 0x00000006d30c7c10 */ /* 0x040fe2000ff9e0ff */
[----:B------:R0:W5:Y:S01]  /*1680*/  @P2 LDG.E R4, desc[UR60][R8.64] ;  /* 0x0000003c08042981 */ /* 0x000162000c1e1900 */
[----:B------:R-:W-:Y:S01]  /*1690*/  @P1 IADD3 R10, P2, R211, UR8, RZ ;  /* 0x00000008d30a1c10 */ /* 0x000fe2000ff5e0ff */
[----:B------:R-:W-:Y:S01]  /*16a0*/  IMAD.U32 R201, RZ, RZ, UR4 ;  /* 0x00000004ffc97e24 */ /* 0x000fe2000f8e00ff */
[C---:B------:R-:W-:Y:S01]  /*16b0*/  IADD3.X R13, R212.reuse, UR7, RZ, P4, !PT ;  /* 0x00000007d40d7c10 */ /* 0x040fe2000a7fe4ff */
[----:B------:R-:W-:Y:S01]  /*16c0*/  ULDC.64 UR4, c[0x0][0x418] ;  /* 0x0001060000047ab9 */ /* 0x000fe20000000a00 */
[----:B------:R-:W-:Y:S01]  /*16d0*/  @P1 IADD3.X R11, R212, UR9, RZ, P2, !PT ;  /* 0x00000009d40b1c10 */ /* 0x000fe200097fe4ff */
[----:B------:R-:W-:-:S02]  /*16e0*/  ULDC.64 UR6, c[0x0][0xa20] ;  /* 0x0002880000067ab9 */ /* 0x000fc40000000a00 */
[----:B------:R0:W5:Y:S04]  /*16f0*/  @P0 LDG.E R118, desc[UR60][R12.64] ;  /* 0x0000003c0c760981 */ /* 0x000168000c1e1900 */
[----:B------:R0:W5:Y:S01]  /*1700*/  @P1 LDG.E R201, desc[UR60][R10.64] ;  /* 0x0000003c0ac91981 */ /* 0x000162000c1e1900 */
[----:B------:R-:W-:Y:S01]  /*1710*/  UISETP.NE.U32.AND UP0, UPT, UR4, URZ, UPT ;  /* 0x0000003f0400728c */ /* 0x000fe2000bf05070 */
[----:B------:R-:W-:Y:S02]  /*1720*/  LOP3.LUT R3, R6, 0xff000000, RZ, 0xc0, !PT ;  /* 0xff00000006037812 */ /* 0x000fe400078ec0ff */
[----:B------:R-:W-:Y:S01]  /*1730*/  ULDC UR4, c[0x0][0x424] ;  /* 0x0001090000047ab9 */ /* 0x000fe20000000800 */
[----:B------:R-:W-:Y:S01]  /*1740*/  UISETP.NE.AND.EX UP0, UPT, UR5, URZ, UPT, UP0 ;  /* 0x0000003f0500728c */ /* 0x000fe2000bf05300 */
[----:B------:R-:W-:-:S02]  /*1750*/  ISETP.NE.U32.AND P2, PT, RZ, UR6, PT ;  /* 0x00000006ff007c0c */ /* 0x000fc4000bf45070 */
[----:B------:R-:W-:Y:S01]  /*1760*/  ULDC UR5, c[0x0][0x2f0] ;  /* 0x0000bc0000057ab9 */ /* 0x000fe20000000800 */
[----:B------:R-:W-:Y:S01]  /*1770*/  USEL UR4, UR4, 0x1, UP0 ;  /* 0x0000000104047887 */ /* 0x000fe20008000000 */
[----:B------:R-:W-:Y:S02]  /*1780*/  LOP3.LUT R0, R6, 0xff0000, RZ, 0xc0, !PT ;  /* 0x00ff000006007812 */ /* 0x000fe400078ec0ff */
[----:B------:R-:W-:Y:S01]  /*1790*/  SHF.R.U32.HI R3, RZ, 0x8, R3 ;  /* 0x00000008ff037819 */ /* 0x000fe20000011603 */
[----:B------:R-:W-:Y:S01]  /*17a0*/  UIMAD UR4, UR4, UR5, URZ ;  /* 0x00000005040472a4 */ /* 0x000fe2000f8e023f */
[----:B------:R-:W-:Y:S02]  /*17b0*/  ISETP.NE.AND.EX P2, PT, RZ, UR7, PT, P2 ;  /* 0x00000007ff007c0c */ /* 0x000fe4000bf45320 */
[----:B------:R-:W-:Y:S01]  /*17c0*/  ULDC UR5, c[0x0][0x348] ;  /* 0x0000d20000057ab9 */ /* 0x000fe20000000800 */
[----:B------:R-:W-:Y:S02]  /*17d0*/  LEA.HI R209, R0, R3, RZ, 0x10 ;  /* 0x0000000300d17211 */ /* 0x000fe400078f80ff */
[----:B------:R-:W-:Y:S01]  /*17e0*/  LOP3.LUT R206, R6, 0xffff, RZ, 0xc0, !PT ;  /* 0x0000ffff06ce7812 */ /* 0x000fe200078ec0ff */
[----:B0-----:R-:W-:Y:S07]  /*17f0*/  @P1 BRA `(.L_x_2476) ;  /* 0x0000000000241947 */ /* 0x001fee0003800000 */
        /* <DEDUP_REMOVED lines=8> */
[----:B--2---:R-:W-:-:S07]  /*1880*/  IADD3 R201, -R201, R0, RZ ;  /* 0x00000000c9c97210 */ /* 0x004fce0007ffe1ff */
.L_x_2476:
[----:B------:R-:W-:Y:S02]  /*1890*/  IMAD.U32 R25, RZ, RZ, UR5 ;  /* 0x00000005ff197e24 */ /* 0x000fe4000f8e00ff */
[----:B------:R-:W-:Y:S01]  /*18a0*/  IMAD.U32 R27, RZ, RZ, UR4 ;  /* 0x00000004ff1b7e24 */ /* 0x000fe2000f8e00ff */
[----:B------:R-:W-:Y:S06]  /*18b0*/  @!P2 BRA `(.L_x_2477) ;  /* 0x000000000010a947 */ /* 0x000fec0003800000 */
[----:B------:R-:W-:-:S04]  /*18c0*/  IADD3 R6, P0, R211, UR6, RZ ;  /* 0x00000006d3067c10 */ /* 0x000fc8000ff1e0ff */
[----:B------:R-:W-:-:S05]  /*18d0*/  IADD3.X R7, R212, UR7, RZ, P0, !PT ;  /* 0x00000007d4077c10 */ /* 0x000fca00087fe4ff */
[----:B------:R0:W5:Y:S01]  /*18e0*/  LDG.E R27, desc[UR60][R6.64] ;  /* 0x0000003c061b7981 */ /* 0x000162000c1e1900 */
[----:B------:R-:W-:Y:S05]  /*18f0*/  BRA `(.L_x_2478) ;  /* 0x0000000000107947 */ /* 0x000fea0003800000 */
.L_x_2477:
[----:B------:R-:W-:Y:S05]  /*1900*/  @!P0 BRA `(.L_x_2478) ;  /* 0x00000000000c8947 */ /* 0x000fea0003800000 */
[----:B------:R-:W2:Y:S04]  /*1910*/  LDG.E R0, desc[UR60][R12.64] ;  /* 0x0000003c0c007981 */ /* 0x000ea8000c1e1900 */
[----:B------:R-:W2:Y:S02]  /*1920*/  LDG.E R27, desc[UR60][R12.64+0x4] ;  /* 0x0000043c0c1b7981 */ /* 0x000ea4000c1e1900 */
[----:B--2---:R-:W-:-:S07]  /*1930*/  IMAD.IADD R27, R27, 0x1, -R0 ;  /* 0x000000011b1b7824 */ /* 0x004fce00078e0a00 */
.L_x_2478:
[----:B------:R-:W-:Y:S01]  /*1940*/  ULDC.64 UR4, c[0x0][0xa10] ;  /* 0x0002840000047ab9 */ /* 0x000fe20000000a00 */
[----:B------:R-:W1:Y:S01]  /*1950*/  LDC R10, c[0x0][0x448] ;  /* 0x00011200ff0a7b82 */ /* 0x000e620000000800 */
[----:B------:R-:W-:-:S04]  /*1960*/  ISETP.NE.U32.AND P0, PT, RZ, UR4, PT ;  /* 0x00000004ff007c0c */ /* 0x000fc8000bf05070 */
[----:B------:R-:W-:Y:S01]  /*1970*/  ISETP.NE.AND.EX P0, PT, RZ, UR5, PT, P0 ;  /* 0x00000005ff007c0c */ /* 0x000fe2000bf05300 */
[----:B------:R-:W-:-:S12]  /*1980*/  ULDC.64 UR4, c[0x0][0xa30] ;  /* 0x00028c0000047ab9 */ /* 0x000fd80000000a00 */
[----:B0-----:R-:W0:Y:S02]  /*1990*/  @P0 LDC.64 R6, c[0x0][0xa10] ;  /* 0x00028400ff060b82 */ /* 0x001e240000000a00 */
[----:B0-----:R-:W-:-:S05]  /*19a0*/  @P0 IMAD.WIDE R6, R210, 0x4, R6 ;  /* 0x00000004d2060825 */ /* 0x001fca00078e0206 */
[----:B------:R-:W2:Y:S04]  /*19b0*/  @P0 LDG.E R0, desc[UR60][R6.64] ;  /* 0x0000003c06000981 */ /* 0x000ea8000c1e1900 */
[----:B------:R0:W2:Y:S01]  /*19c0*/  @P0 LDG.E R3, desc[UR60][R6.64+0x4] ;  /* 0x0000043c06030981 */ /* 0x0000a2000c1e1900 */
[----:B------:R-:W-:Y:S02]  /*19d0*/  ISETP.NE.U32.AND P1, PT, RZ, UR4, PT ;  /* 0x00000004ff007c0c */ /* 0x000fe4000bf25070 */
[----:B-----5:R-:W-:Y:S02]  /*19e0*/  MOV R141, R27 ;  /* 0x0000001b008d7202 */ /* 0x020fe40000000f00 */
[----:B------:R-:W-:-:S13]  /*19f0*/  ISETP.NE.AND.EX P1, PT, RZ, UR5, PT, P1 ;  /* 0x00000005ff007c0c */ /* 0x000fda000bf25310 */
[----:B------:R-:W-:-:S04]  /*1a00*/  @P1 IADD3 R8, P2, R211, UR4, RZ ;  /* 0x00000004d3081c10 */ /* 0x000fc8000ff5e0ff */
[----:B------:R-:W-:-:S05]  /*1a10*/  @P1 IADD3.X R9, R212, UR5, RZ, P2, !PT ;  /* 0x00000005d4091c10 */ /* 0x000fca00097fe4ff */
[----:B------:R3:W5:Y:S01]  /*1a20*/  @P1 LDG.E R141, desc[UR60][R8.64] ;  /* 0x0000003c088d1981 */ /* 0x000762000c1e1900 */
[----:B-1----:R-:W-:Y:S01]  /*1a30*/  ISETP.NE.AND P1, PT, R10, 0x1, PT ;  /* 0x000000010a00780c */ /* 0x002fe20003f25270 */
[----:B------:R-:W-:Y:S01]  /*1a40*/  IMAD.SHL.U32 R200, R5, 0x80, RZ ;  /* 0x0000008005c87824 */ /* 0x000fe200078e00ff */
[----:B------:R-:W-:Y:S01]  /*1a50*/  IADD3 R12, R27, -R4, RZ ;  /* 0x800000041b0c7210 */ /* 0x000fe20007ffe0ff */
[----:B------:R-:W-:Y:S01]  /*1a60*/  BSSY B0, `(.L_x_2479) ;  /* 0x0000034000007945 */ /* 0x000fe20003800000 */
[----:B------:R-:W-:Y:S01]  /*1a70*/  LOP3.LUT R215, R209, 0xff, RZ, 0xc0, !PT ;  /* 0x000000ffd1d77812 */ /* 0x000fe200078ec0ff */
[----:B------:R-:W-:Y:S01]  /*1a80*/  VIADD R5, R200, 0x7f ;  /* 0x0000007fc8057836 */ /* 0x000fe20000000000 */
[----:B------:R-:W-:-:S07]  /*1a90*/  SHF.R.U32.HI R209, RZ, 0x10, R209 ;  /* 0x00000010ffd17819 */ /* 0x000fce00000116d1 */
[----:B------:R-:W1:Y:S08]  /*1aa0*/  @P1 LDC R10, c[0x0][0x44c] ;  /* 0x00011300ff0a1b82 */ /* 0x000e700000000800 */
[----:B0-----:R-:W0:Y:S01]  /*1ab0*/  @P1 LDC R7, c[0x0][0x450] ;  /* 0x00011400ff071b82 */ /* 0x001e220000000800 */
[----:B--2---:R-:W-:Y:S02]  /*1ac0*/  @P0 IMAD.IADD R25, R3, 0x1, -R0 ;  /* 0x0000000103190824 */ /* 0x004fe400078e0a00 */
[----:B-1----:R-:W-:-:S04]  /*1ad0*/  @P1 IMAD.HI.U32 R0, R5, R10, RZ ;  /* 0x0000000a05001227 */ /* 0x002fc800078e00ff */
[----:B------:R-:W-:Y:S01]  /*1ae0*/  IMAD.IADD R202, R12, 0x1, R25 ;  /* 0x000000010cca7824 */ /* 0x000fe200078e0219 */
[----:B0-----:R-:W-:-:S03]  /*1af0*/  @P1 SHF.R.U32.HI R5, RZ, R7, R0 ;  /* 0x00000007ff051219 */ /* 0x001fc60000011600 */
[C---:B------:R-:W-:Y:S01]  /*1b00*/  VIADD R0, R202.reuse, 0x7f ;  /* 0x0000007fca007836 */ /* 0x040fe20000000000 */
[----:B------:R-:W-:-:S04]  /*1b10*/  IADD3 R146, R202, 0x80, -R201 ;  /* 0x00000080ca927810 */ /* 0x000fc80007ffe8c9 */
[----:B------:R-:W-:Y:S01]  /*1b20*/  SHF.R.S32.HI R3, RZ, 0x1f, R0 ;  /* 0x0000001fff037819 */ /* 0x000fe20000011400 */
[----:B------:R-:W-:-:S03]  /*1b30*/  IMAD.IADD R5, R146, 0x1, R5 ;  /* 0x0000000192057824 */ /* 0x000fc600078e0205 */
[----:B------:R-:W-:Y:S02]  /*1b40*/  LEA.HI R3, R3, R0, RZ, 0x7 ;  /* 0x0000000003037211 */ /* 0x000fe400078f38ff */
[----:B------:R-:W-:Y:S02]  /*1b50*/  SHF.R.S32.HI R4, RZ, 0x1f, R5 ;  /* 0x0000001fff047819 */ /* 0x000fe40000011405 */
[----:B------:R-:W-:Y:S02]  /*1b60*/  SHF.R.S32.HI R147, RZ, 0x7, R3 ;  /* 0x00000007ff937819 */ /* 0x000fe40000011403 */
[----:B------:R-:W-:Y:S02]  /*1b70*/  LEA.HI R4, R4, R5, RZ, 0x7 ;  /* 0x0000000504047211 */ /* 0x000fe400078f38ff */
[----:B------:R-:W-:Y:S02]  /*1b80*/  MOV R0, RZ ;  /* 0x000000ff00007202 */ /* 0x000fe40000000f00 */
[----:B------:R-:W-:-:S04]  /*1b90*/  SHF.R.S32.HI R4, RZ, 0x7, R4 ;  /* 0x00000007ff047819 */ /* 0x000fc80000011404 */
[----:B---3--:R-:W-:-:S04]  /*1ba0*/  VIMNMX R9, R147, R4, PT ;  /* 0x0000000493097248 */ /* 0x008fc80003fe0100 */
[----:B------:R-:W-:-:S13]  /*1bb0*/  ISETP.GE.AND P0, PT, R9, 0x1, PT ;  /* 0x000000010900780c */ /* 0x000fda0003f06270 */
        /* <DEDUP_REMOVED lines=27> */
[----:B------:R-:W-:-:S05]  /*1d70*/  MOV R0, R5 ;  /* 0x0000000500007202 */ /* 0x000fca0000000f00 */
[----:B------:R-:W-:Y:S01]  /*1d80*/  @!P2 IMAD.MOV R0, RZ, RZ, -R0 ;  /* 0x000000ffff00a224 */ /* 0x000fe200078e0a00 */
[----:B------:R-:W-:-:S07]  /*1d90*/  @!P1 LOP3.LUT R0, RZ, R10, RZ, 0x33, !PT ;  /* 0x0000000aff009212 */ /* 0x000fce00078e33ff */
.L_x_2480:
[----:B------:R-:W-:Y:S05]  /*1da0*/  BSYNC B0 ;  /* 0x0000000000007941 */ /* 0x000fea0003800000 */
.L_x_2479:
[----:B------:R-:W-:Y:S01]  /*1db0*/  IMAD R3, R215, R0, RZ ;  /* 0x00000000d7037224 */ /* 0x000fe200078e02ff */
[----:B------:R-:W-:-:S04]  /*1dc0*/  PLOP3.LUT P2, PT, PT, PT, PT, 0x80, 0x0 ;  /* 0x000000000000781c */ /* 0x000fc80003f4f070 */
[C---:B------:R-:W-:Y:S01]  /*1dd0*/  VIADDMNMX R0, R3.reuse, R0, R9, PT ;  /* 0x0000000003007246 */ /* 0x040fe20003800109 */
[----:B------:R-:W-:-:S04]  /*1de0*/  IMAD R3, R3, 0x80, -R12 ;  /* 0x0000008003037824 */ /* 0x000fc800078e0a0c */
[----:B------:R-:W-:Y:S01]  /*1df0*/  IMAD R0, R0, 0x80, -R12 ;  /* 0x0000008000007824 */ /* 0x000fe200078e0a0c */
[----:B------:R-:W-:-:S04]  /*1e00*/  VIMNMX R3, RZ, R3, !PT ;  /* 0x00000003ff037248 */ /* 0x000fc80007fe0100 */
[----:B------:R-:W-:Y:S02]  /*1e10*/  VIMNMX R0, R0, R25, PT ;  /* 0x0000001900007248 */ /* 0x000fe40003fe0100 */
[----:B------:R-:W-:Y:S02]  /*1e20*/  SHF.R.U32.HI R121, RZ, 0x7, R3 ;  /* 0x00000007ff797819 */ /* 0x000fe40000011603 */
[----:B------:R-:W-:-:S03]  /*1e30*/  ISETP.GT.AND P0, PT, R0, R3, PT ;  /* 0x000000030000720c */ /* 0x000fc60003f04270 */
[----:B------:R-:W-:-:S10]  /*1e40*/  IMAD.MOV.U32 R24, RZ, RZ, R121 ;  /* 0x000000ffff187224 */ /* 0x000fd400078e0079 */
[----:B------:R-:W-:-:S04]  /*1e50*/  @P0 IADD3 R0, R0, 0x7f, RZ ;  /* 0x0000007f00000810 */ /* 0x000fc80007ffe0ff */
        /* <DEDUP_REMOVED lines=25> */
.L_x_2483:
[----:B------:R-:W-:Y:S05]  /*1ff0*/  BSYNC B6 ;  /* 0x0000000000067941 */ /* 0x000fea0003800000 */
.L_x_2482:
        /* <DEDUP_REMOVED lines=12> */
[----:B------:R-:W-:Y:S01]  /*20c0*/  IMAD.U32 R6, RZ, RZ, UR6 ;  /* 0x00000006ff067e24 */ /* 0x000fe2000f8e00ff */
[----:B------:R-:W-:Y:S01]  /*20d0*/  MOV R12, 0x1 ;  /* 0x00000001000c7802 */ /* 0x000fe20000000f00 */
[----:B------:R-:W-:-:S02]  /*20e0*/  IMAD.U32 R10, RZ, RZ, UR4 ;  /* 0x00000004ff0a7e24 */ /* 0x000fc4000f8e00ff */
[----:B------:R-:W-:Y:S02]  /*20f0*/  IMAD.U32 R11, RZ, RZ, UR5 ;  /* 0x00000005ff0b7e24 */ /* 0x000fe4000f8e00ff */
[----:B------:R-:W-:Y:S02]  /*2100*/  IMAD.MOV.U32 R8, RZ, RZ, 0x70 ;  /* 0x00000070ff087424 */ /* 0x000fe400078e00ff */
[----:B------:R-:W-:-:S07]  /*2110*/  IMAD.MOV.U32 R13, RZ, RZ, RZ ;  /* 0x000000ffff0d7224 */ /* 0x000fce00078e00ff */
[----:B------:R-:W-:-:S07]  /*2120*/  LEPC R20, `(.L_x_2485) ;  /* 0x000000001014794e */ /* 0x000fce0000000000 */
[----:B0----5:R-:W-:Y:S05]  /*2130*/  CALL.ABS.NOINC R14 ;  /* 0x000000000e007343 */ /* 0x021fea0003c00000 */
.L_x_2485:
[----:B------:R-:W-:Y:S05]  /*2140*/  BSYNC B6 ;  /* 0x0000000000067941 */ /* 0x000fea0003800000 */
.L_x_2484:
[----:B------:R-:W-:Y:S01]  /*2150*/  ULDC.64 UR4, c[0x0][0x9f8] ;  /* 0x00027e0000047ab9 */ /* 0x000fe20000000a00 */
[----:B------:R-:W-:Y:S01]  /*2160*/  IMAD.MOV.U32 R3, RZ, RZ, R210 ;  /* 0x000000ffff037224 */ /* 0x000fe200078e00d2 */
[----:B------:R-:W-:Y:S01]  /*2170*/  ISETP.NE.U32.AND P0, PT, RZ, UR4, PT ;  /* 0x00000004ff007c0c */ /* 0x000fe2000bf05070 */
[----:B------:R-:W2:Y:S01]  /*2180*/  LDL.LU R20, [R1+0x1c] ;  /* 0x00001c0001147983 */ /* 0x000ea20000300800 */
[----:B------:R-:W0:Y:S01]  /*2190*/  LDC.64 R6, c[0x0][0x300] ;  /* 0x0000c000ff067b82 */ /* 0x000e220000000a00 */
[----:B------:R-:W-:Y:S01]  /*21a0*/  IMAD.IADD R118, R118, 0x1, R27 ;  /* 0x0000000176767824 */ /* 0x000fe200078e021b */
[----:B------:R-:W-:Y:S02]  /*21b0*/  ISETP.NE.AND.EX P0, PT, RZ, UR5, PT, P0 ;  /* 0x00000005ff007c0c */ /* 0x000fe4000bf05300 */
[C---:B------:R-:W-:Y:S01]  /*21c0*/  IADD3 R8, R18.reuse, 0x80, RZ ;  /* 0x0000008012087810 */ /* 0x040fe20007ffe0ff */
[C---:B------:R-:W-:Y:S01]  /*21d0*/  VIADD R91, R18.reuse, 0x60 ;  /* 0x00000060125b7836 */ /* 0x040fe20000000000 */
[----:B------:R-:W-:Y:S01]  /*21e0*/  SHF.R.S32.HI R19, RZ, 0x1f, R18 ;  /* 0x0000001fff137819 */ /* 0x000fe20000011412 */
[----:B------:R-:W-:Y:S01]  /*21f0*/  ULDC.64 UR6, c[0x0][0x330] ;  /* 0x0000cc0000067ab9 */ /* 0x000fe20000000a00 */
[----:B------:R-:W-:Y:S01]  /*2200*/  VIADD R12, R18, 0xa0 ;  /* 0x000000a0120c7836 */ /* 0x000fe20000000000 */
[----:B------:R-:W1:Y:S06]  /*2210*/  LDC R13, c[0x0][0x3f4] ;  /* 0x0000fd00ff0d7b82 */ /* 0x000e6c0000000800 */
[----:B------:R-:W-:Y:S01]  /*2220*/  @P0 IADD3 R4, P1, R211, UR4, RZ ;  /* 0x00000004d3040c10 */ /* 0x000fe2000ff3e0ff */
[----:B------:R-:W-:Y:S01]  /*2230*/  ULDC UR4, c[0x0][0x2f4] ;  /* 0x0000bd0000047ab9 */ /* 0x000fe20000000800 */
[----:B------:R-:W3:Y:S02]  /*2240*/  LDC.64 R104, c[0x0][0x3f8] ;  /* 0x0000fe00ff687b82 */ /* 0x000ee40000000a00 */
[----:B------:R-:W-:-:S05]  /*2250*/  @P0 IADD3.X R5, R212, UR5, RZ, P1, !PT ;  /* 0x00000005d4050c10 */ /* 0x000fca0008ffe4ff */
[----:B------:R4:W2:Y:S01]  /*2260*/  @P0 LDG.E R3, desc[UR60][R4.64] ;  /* 0x0000003c04030981 */ /* 0x0008a2000c1e1900 */
[----:B------:R-:W-:Y:S01]  /*2270*/  ISETP.GE.AND P1, PT, R185, UR4, PT ;  /* 0x00000004b9007c0c */ /* 0x000fe2000bf26270 */
[----:B------:R-:W-:Y:S01]  /*2280*/  IMAD.WIDE.U32 R94, R206, UR6, R18 ;  /* 0x00000006ce5e7c25 */ /* 0x000fe2000f8e0012 */
[----:B------:R-:W-:Y:S01]  /*2290*/  ISETP.GE.AND P0, PT, R18, UR4, PT ;  /* 0x0000000412007c0c */ /* 0x000fe2000bf06270 */
[----:B------:R-:W1:Y:S01]  /*22a0*/  S2R R148, SR_TID.X ;  /* 0x0000000000947919 */ /* 0x000e620000002100 */
[----:B------:R-:W-:Y:S01]  /*22b0*/  SEL R9, RZ, 0xffffffff, P1 ;  /* 0xffffffffff097807 */ /* 0x000fe20000800000 */
[----:B------:R-:W-:Y:S01]  /*22c0*/  IMAD R95, R206, UR7, R95 ;  /* 0x00000007ce5f7c24 */ /* 0x000fe2000f8e025f */
[----:B------:R-:W-:Y:S01]  /*22d0*/  SHF.R.S32.HI R0, RZ, 0x1f, R118 ;  /* 0x0000001fff007819 */ /* 0x000fe20000011476 */
[----:B------:R-:W-:Y:S01]  /*22e0*/  ULDC.64 UR6, c[0x0][0xa08] ;  /* 0x0002820000067ab9 */ /* 0x000fe20000000a00 */
[----:B------:R-:W-:Y:S01]  /*22f0*/  ISETP.GE.AND P3, PT, R8, UR4, PT ;  /* 0x0000000408007c0c */ /* 0x000fe2000bf66270 */
[----:B------:R-:W-:Y:S01]  /*2300*/  IMAD.SHL.U32 R9, R9, 0x2, RZ ;  /* 0x0000000209097824 */ /* 0x000fe200078e00ff */
[----:B----4-:R-:W-:Y:S01]  /*2310*/  SEL R4, RZ, 0x1, P0 ;  /* 0x00000001ff047807 */ /* 0x010fe20000000000 */
[----:B0-----:R-:W-:Y:S01]  /*2320*/  IMAD.SHL.U32 R31, R6, 0x80, RZ ;  /* 0x00000080061f7824 */ /* 0x001fe200078e00ff */
[----:B------:R-:W-:Y:S01]  /*2330*/  ISETP.GE.AND P0, PT, R186, UR4, PT ;  /* 0x00000004ba007c0c */ /* 0x000fe2000bf06270 */
[----:B------:R-:W-:Y:S01]  /*2340*/  IMAD.SHL.U32 R133, R6, 0x40, RZ ;  /* 0x0000004006857824 */ /* 0x000fe200078e00ff */
[----:B------:R-:W-:Y:S01]  /*2350*/  LOP3.LUT R8, R9, 0x2, R4, 0xe2, !PT ;  /* 0x0000000209087812 */ /* 0x000fe200078ee204 */
[-C--:B------:R-:W-:Y:S01]  /*2360*/  IMAD R9, R0, R6.reuse, RZ ;  /* 0x0000000600097224 */ /* 0x080fe200078e02ff */
[----:B------:R-:W-:Y:S01]  /*2370*/  ISETP.GE.AND P1, PT, R91, UR4, PT ;  /* 0x000000045b007c0c */ /* 0x000fe2000bf26270 */
[----:B------:R-:W-:Y:S01]  /*2380*/  IMAD.WIDE.U32 R4, R118, R6, RZ ;  /* 0x0000000676047225 */ /* 0x000fe200078e00ff */
[----:B------:R-:W-:Y:S01]  /*2390*/  ISETP.GE.AND P2, PT, R12, UR4, PT ;  /* 0x000000040c007c0c */ /* 0x000fe2000bf46270 */
[----:B------:R-:W-:Y:S01]  /*23a0*/  ULDC.64 UR4, c[0x0][0x308] ;  /* 0x0000c20000047ab9 */ /* 0x000fe20000000a00 */
[----:B------:R-:W-:Y:S01]  /*23b0*/  SEL R10, RZ, 0x8, P1 ;  /* 0x00000008ff0a7807 */ /* 0x000fe20000800000 */
[----:B------:R-:W-:Y:S01]  /*23c0*/  IMAD R11, R118, R7, R9 ;  /* 0x00000007760b7224 */ /* 0x000fe200078e0209 */
[----:B------:R-:W-:Y:S01]  /*23d0*/  SEL R9, RZ, 0x4, P0 ;  /* 0x00000004ff097807 */ /* 0x000fe20000000000 */
[----:B---3--:R-:W-:Y:S01]  /*23e0*/  IMAD.WIDE.U32 R98, R17, R104, R18 ;  /* 0x0000006811627225 */ /* 0x008fe200078e0012 */
[----:B------:R-:W-:-:S02]  /*23f0*/  ISETP.NE.U32.AND P0, PT, RZ, UR6, PT ;  /* 0x00000006ff007c0c */ /* 0x000fc4000bf05070 */
[----:B------:R-:W-:Y:S01]  /*2400*/  IADD3 R5, R5, R11, RZ ;  /* 0x0000000b05057210 */ /* 0x000fe20007ffe0ff */
[----:B------:R-:W-:Y:S01]  /*2410*/  IMAD.SHL.U32 R106, R104, 0x40, RZ ;  /* 0x00000040686a7824 */ /* 0x000fe200078e00ff */
[----:B------:R-:W-:Y:S01]  /*2420*/  LOP3.LUT R10, R10, R8, R9, 0xfe, !PT ;  /* 0x000000080a0a7212 */ /* 0x000fe200078efe09 */
[----:B-1----:R-:W-:Y:S01]  /*2430*/  IMAD.SHL.U32 R120, R13, 0x2, RZ ;  /* 0x000000020d787824 */ /* 0x002fe200078e00ff */
[----:B------:R-:W-:Y:S01]  /*2440*/  SEL R11, RZ, 0x10, P3 ;  /* 0x00000010ff0b7807 */ /* 0x000fe20001800000 */
[----:B------:R-:W-:Y:S01]  /*2450*/  IMAD.WIDE.U32 R8, R206, UR4, R4 ;  /* 0x00000004ce087c25 */ /* 0x000fe2000f8e0004 */
[----:B------:R-:W-:Y:S02]  /*2460*/  ISETP.NE.AND.EX P0, PT, RZ, UR7, PT, P0 ;  /* 0x00000007ff007c0c */ /* 0x000fe4000bf05300 */
[----:B------:R-:W-:Y:S01]  /*2470*/  LOP3.LUT R11, R10, R11, RZ, 0xfc, !PT ;  /* 0x0000000b0a0b7212 */ /* 0x000fe200078efcff */
[----:B------:R-:W-:Y:S01]  /*2480*/  IMAD R9, R206, UR5, R9 ;  /* 0x00000005ce097c24 */ /* 0x000fe2000f8e0209 */
[----:B------:R-:W-:Y:S01]  /*2490*/  ULDC.64 UR4, c[0x0][0x310] ;  /* 0x0000c40000047ab9 */ /* 0x000fe20000000a00 */
[----:B------:R-:W-:-:S02]  /*24a0*/  SHF.R.S32.HI R143, RZ, 0x1f, R17 ;  /* 0x0000001fff8f7819 */ /* 0x000fc40000011411 */
[-C--:B------:R-:W-:Y:S02]  /*24b0*/  ISETP.GE.AND P4, PT, R186, R13.reuse, PT ;  /* 0x0000000dba00720c */ /* 0x080fe40003f86270 */
[----:B------:R-:W-:Y:S01]  /*24c0*/  SHF.R.S32.HI R23, RZ, 0x1f, R22 ;  /* 0x0000001fff177819 */ /* 0x000fe20000011416 */
[-C--:B------:R-:W-:Y:S01]  /*24d0*/  IMAD R12, R143, R104.reuse, RZ ;  /* 0x000000688f0c7224 */ /* 0x080fe200078e02ff */
[----:B------:R-:W-:Y:S02]  /*24e0*/  ISETP.GE.AND P1, PT, R185, R13, PT ;  /* 0x0000000db900720c */ /* 0x000fe40003f26270 */
[----:B------:R-:W-:Y:S01]  /*24f0*/  SHF.R.U32.HI R30, RZ, 0x3, R194 ;  /* 0x00000003ff1e7819 */ /* 0x000fe200000116c2 */
[C---:B------:R-:W-:Y:S01]  /*2500*/  IMAD R15, R17.reuse, R105, R12 ;  /* 0x00000069110f7224 */ /* 0x040fe200078e020c */
[----:B------:R-:W-:Y:S01]  /*2510*/  SHF.L.U64.HI R128, R104, 0x7, R105 ;  /* 0x0000000768807819 */ /* 0x000fe20000010269 */
[----:B------:R-:W-:Y:S01]  /*2520*/  IMAD.WIDE.U32 R96, R17, R104, R22 ;  /* 0x0000006811607225 */ /* 0x000fe200078e0016 */
[----:B------:R-:W-:-:S02]  /*2530*/  SHF.L.U64.HI R123, R6, 0x7, R7 ;  /* 0x00000007067b7819 */ /* 0x000fc40000010207 */
[----:B------:R-:W-:Y:S01]  /*2540*/  SHF.L.U64.HI R132, R6, 0x6, R7 ;  /* 0x0000000606847819 */ /* 0x000fe20000010207 */
[----:B------:R-:W-:Y:S01]  /*2550*/  IMAD.IADD R97, R97, 0x1, R15 ;  /* 0x0000000161617824 */ /* 0x000fe200078e020f */
[----:B------:R-:W-:Y:S01]  /*2560*/  LOP3.LUT P3, RZ, R237, 0x4, RZ, 0xc0, !PT ;  /* 0x00000004edff7812 */ /* 0x000fe2000786c0ff */
[----:B------:R-:W-:Y:S01]  /*2570*/  IMAD.IADD R99, R15, 0x1, R99 ;  /* 0x000000010f637824 */ /* 0x000fe200078e0263 */
[----:B------:R-:W-:Y:S01]  /*2580*/  SEL R15, R13, RZ, P4 ;  /* 0x000000ff0d0f7207 */ /* 0x000fe20002000000 */
[CC--:B-----5:R-:W-:Y:S01]  /*2590*/  IMAD.WIDE.U32 R96, R141.reuse, R104.reuse, R96 ;  /* 0x000000688d607225 */ /* 0x0e0fe200078e0060 */
[----:B------:R-:W-:Y:S02]  /*25a0*/  MOV R122, 0x20 ;  /* 0x00000020007a7802 */ /* 0x000fe40000000f00 */
[----:B------:R-:W-:Y:S01]  /*25b0*/  SHF.R.S32.HI R145, RZ, 0x1f, R214 ;  /* 0x0000001fff917819 */ /* 0x000fe200000114d6 */
[----:B------:R-:W-:Y:S01]  /*25c0*/  IMAD.WIDE.U32 R98, R141, R104, R98 ;  /* 0x000000688d627225 */ /* 0x000fe200078e0062 */
[----:B------:R-:W-:-:S02]  /*25d0*/  SEL R122, R122, 0xffffffe0, !P3 ;  /* 0xffffffe07a7a7807 */ /* 0x000fc40005800000 */
[----:B------:R-:W-:Y:S02]  /*25e0*/  LEA.HI R148, R148, 0x8, RZ, 0x19 ;  /* 0x0000000894947811 */ /* 0x000fe400078fc8ff */
[----:B--2---:R-:W-:-:S04]  /*25f0*/  LOP3.LUT R20, R20, 0xfffffffe, RZ, 0xc0, !PT ;  /* 0xfffffffe14147812 */ /* 0x004fc800078ec0ff */
[----:B------:R-:W-:Y:S02]  /*2600*/  @P4 LOP3.LUT R20, R20, 0x1, RZ, 0xfc, !PT ;  /* 0x0000000114144812 */ /* 0x000fe400078efcff */
[----:B------:R-:W-:-:S03]  /*2610*/  IADD3 R118, P4, R17, R118, RZ ;  /* 0x0000007611767210 */ /* 0x000fc60007f9e0ff */
[----:B------:R0:W-:Y:S02]  /*2620*/  STL [R1+0x1c], R20 ;  /* 0x00001c1401007387 */ /* 0x0001e40000100800 */
[----:B------:R-:W-:Y:S01]  /*2630*/  IMAD.X R119, R0, 0x1, R143, P4 ;  /* 0x0000000100777824 */ /* 0x000fe200020e068f */
[----:B------:R-:W-:-:S04]  /*2640*/  SEL R0, RZ, 0x20, P2 ;  /* 0x00000020ff007807 */ /* 0x000fc80001000000 */
[C---:B------:R-:W-:Y:S02]  /*2650*/  LOP3.LUT R0, R11.reuse, R0, RZ, 0xfc, !PT ;  /* 0x000000000b007212 */ /* 0x040fe400078efcff */
[----:B------:R-:W-:Y:S02]  /*2660*/  LOP3.LUT R11, R11, 0x1, RZ, 0xc0, !PT ;  /* 0x000000010b0b7812 */ /* 0x000fe400078ec0ff */
[----:B0-----:R-:W-:Y:S02]  /*2670*/  IADD3 R20, R186, R15, RZ ;  /* 0x0000000fba147210 */ /* 0x001fe40007ffe0ff */
[----:B------:R-:W-:Y:S02]  /*2680*/  SHF.R.S32.HI R4, RZ, 0x1f, R3 ;  /* 0x0000001fff047819 */ /* 0x000fe40000011403 */
[----:B------:R-:W-:Y:S02]  /*2690*/  SEL R3, R3, RZ, !P0 ;  /* 0x000000ff03037207 */ /* 0x000fe40004000000 */
[----:B------:R-:W-:-:S02]  /*26a0*/  SEL R10, R4, RZ, !P0 ;  /* 0x000000ff040a7207 */ /* 0x000fc40004000000 */
[----:B------:R-:W0:Y:S01]  /*26b0*/  LDC.64 R4, c[0x0][0x408] ;  /* 0x00010200ff047b82 */ /* 0x000e220000000a00 */
        /* <DEDUP_REMOVED lines=8> */
[----:B------:R-:W-:Y:S01]  /*2740*/  IMAD R14, R17, R7, R14 ;  /* 0x00000007110e7224 */ /* 0x000fe200078e020e */
[----:B------:R-:W-:Y:S01]  /*2750*/  LOP3.LUT R7, R0, 0x10, RZ, 0xc0, !PT ;  /* 0x0000001000077812 */ /* 0x000fe200078ec0ff */
[----:B------:R-:W-:Y:S02]  /*2760*/  IMAD R10, R10, UR4, RZ ;  /* 0x000000040a0a7c24 */ /* 0x000fe4000f8e02ff */
[----:B------:R-:W-:Y:S01]  /*2770*/  IMAD.WIDE.U32 R94, R3, UR4, R94 ;  /* 0x00000004035e7c25 */ /* 0x000fe2000f8e005e */
[----:B------:R-:W-:-:S02]  /*2780*/  IADD3.X R88, R89, R9, R14, P0, !PT ;  /* 0x0000000959587210 */ /* 0x000fc400007fe40e */
[----:B------:R-:W-:Y:S01]  /*2790*/  ISETP.GE.AND P0, PT, R18, R13, PT ;  /* 0x0000000d1200720c */ /* 0x000fe20003f06270 */
[-C--:B0-----:R-:W-:Y:S01]  /*27a0*/  IMAD R8, R143, R4.reuse, RZ ;  /* 0x000000048f087224 */ /* 0x081fe200078e02ff */
[----:B------:R-:W-:Y:S01]  /*27b0*/  SHF.L.U64.HI R129, R4, 0x7, R5 ;  /* 0x0000000704817819 */ /* 0x000fe20000010205 */
[----:B------:R-:W-:Y:S01]  /*27c0*/  IMAD.WIDE.U32 R100, R17, R4, R22 ;  /* 0x0000000411647225 */ /* 0x000fe200078e0016 */
[----:B------:R-:W-:-:S03]  /*27d0*/  SEL R9, R13, RZ, P0 ;  /* 0x000000ff0d097207 */ /* 0x000fc60000000000 */
[----:B------:R-:W-:Y:S01]  /*27e0*/  IMAD R21, R17, R5, R8 ;  /* 0x0000000511157224 */ /* 0x000fe200078e0208 */
[----:B------:R-:W-:Y:S01]  /*27f0*/  SEL R8, R13, RZ, P1 ;  /* 0x000000ff0d087207 */ /* 0x000fe20000800000 */
[----:B------:R-:W-:-:S03]  /*2800*/  IMAD.WIDE.U32 R102, R17, R4, R18 ;  /* 0x0000000411667225 */ /* 0x000fc600078e0012 */
[----:B------:R-:W-:Y:S01]  /*2810*/  IADD3 R101, R101, R21, RZ ;  /* 0x0000001565657210 */ /* 0x000fe20007ffe0ff */
[----:B------:R-:W-:Y:S02]  /*2820*/  IMAD.IADD R9, R18, 0x1, R9 ;  /* 0x0000000112097824 */ /* 0x000fe400078e0209 */
[----:B------:R-:W-:Y:S02]  /*2830*/  IMAD R3, R3, UR5, R10 ;  /* 0x0000000503037c24 */ /* 0x000fe4000f8e020a */
[----:B------:R-:W-:Y:S01]  /*2840*/  IMAD.IADD R103, R21, 0x1, R103 ;  /* 0x0000000115677824 */ /* 0x000fe200078e0267 */
[----:B------:R-:W-:Y:S01]  /*2850*/  SHF.R.S32.HI R21, RZ, 0x1f, R20 ;  /* 0x0000001fff157819 */ /* 0x000fe20000011414 */
[----:B------:R-:W-:Y:S01]  /*2860*/  IMAD.IADD R10, R185, 0x1, R8 ;  /* 0x00000001b90a7824 */ /* 0x000fe200078e0208 */
[----:B------:R-:W-:Y:S01]  /*2870*/  SHF.R.S32.HI R8, RZ, 0x1f, R9 ;  /* 0x0000001fff087819 */ /* 0x000fe20000011409 */
[----:B------:R-:W-:Y:S01]  /*2880*/  IMAD.WIDE.U32 R100, R141, R4, R100 ;  /* 0x000000048d647225 */ /* 0x000fe200078e0064 */
[----:B------:R-:W-:-:S02]  /*2890*/  LEA.HI R32, R21, R20, RZ, 0x3 ;  /* 0x0000001415207211 */ /* 0x000fc400078f18ff */
[CC--:B------:R-:W-:Y:S01]  /*28a0*/  LEA.HI R14, R8.reuse, R9.reuse, RZ, 0x3 ;  /* 0x00000009080e7211 */ /* 0x0c0fe200078f18ff */
[----:B------:R-:W-:Y:S01]  /*28b0*/  IMAD.WIDE.U32 R102, R141, R4, R102 ;  /* 0x000000048d667225 */ /* 0x000fe200078e0066 */
[----:B------:R-:W-:Y:S02]  /*28c0*/  LEA.HI R8, R8, R9, RZ, 0x6 ;  /* 0x0000000908087211 */ /* 0x000fe400078f30ff */
[----:B------:R-:W-:Y:S02]  /*28d0*/  LEA.HI R21, R21, R20, RZ, 0x6 ;  /* 0x0000001415157211 */ /* 0x000fe400078f30ff */
[----:B------:R-:W-:Y:S01]  /*28e0*/  SHF.R.S32.HI R15, RZ, 0x1f, R10 ;  /* 0x0000001fff0f7819 */ /* 0x000fe2000001140a */
[----:B------:R-:W-:Y:S01]  /*28f0*/  IMAD.SHL.U32 R9, R8, 0x80, RZ ;  /* 0x0000008008097824 */ /* 0x000fe200078e00ff */
[--C-:B------:R-:W-:Y:S01]  /*2900*/  LOP3.LUT R8, R195, 0x38, R14.reuse, 0xf8, !PT ;  /* 0x00000038c3087812 */ /* 0x100fe200078ef80e */
[----:B------:R-:W-:Y:S01]  /*2910*/  IMAD.SHL.U32 R27, R21, 0x80, RZ ;  /* 0x00000080151b7824 */ /* 0x000fe200078e00ff */
[----:B------:R-:W-:-:S02]  /*2920*/  LOP3.LUT R21, R194, 0x38, R14, 0xf8, !PT ;  /* 0x00000038c2157812 */ /* 0x000fc400078ef80e */
[CC--:B------:R-:W-:Y:S02]  /*2930*/  LEA.HI R12, R15.reuse, R10.reuse, RZ, 0x3 ;  /* 0x0000000a0f0c7211 */ /* 0x0c0fe400078f18ff */
[----:B------:R-:W-:Y:S02]  /*2940*/  LEA.HI R10, R15, R10, RZ, 0x6 ;  /* 0x0000000a0f0a7211 */ /* 0x000fe400078f30ff */
[----:B------:R-:W-:Y:S02]  /*2950*/  LOP3.LUT R9, R9, 0xffffe000, RZ, 0xc0, !PT ;  /* 0xffffe00009097812 */ /* 0x000fe400078ec0ff */
[----:B------:R-:W-:Y:S01]  /*2960*/  LOP3.LUT R138, R21, R30, RZ, 0x3c, !PT ;  /* 0x0000001e158a7212 */ /* 0x000fe200078e3cff */
[----:B------:R-:W-:Y:S01]  /*2970*/  IMAD.SHL.U32 R20, R10, 0x80, RZ ;  /* 0x000000800a147824 */ /* 0x000fe200078e00ff */
[-C--:B------:R-:W-:Y:S02]  /*2980*/  LEA R140, R196, R9.reuse, 0x9 ;  /* 0x00000009c48c7211 */ /* 0x080fe400078e48ff */
[----:B------:R-:W-:-:S02]  /*2990*/  IADD3 R138, R138, R9, R198 ;  /* 0x000000098a8a7210 */ /* 0x000fc40007ffe0c6 */
[C---:B------:R-:W-:Y:S02]  /*29a0*/  LOP3.LUT R28, R194.reuse, 0x38, R12, 0xf8, !PT ;  /* 0x00000038c21c7812 */ /* 0x040fe400078ef80c */
[----:B------:R-:W-:Y:S02]  /*29b0*/  SHF.R.S32.HI R9, RZ, 0x1f, R141 ;  /* 0x0000001fff097819 */ /* 0x000fe4000001148d */
[----:B------:R-:W-:Y:S02]  /*29c0*/  LOP3.LUT R29, R194, 0x38, R32, 0xf8, !PT ;  /* 0x00000038c21d7812 */ /* 0x000fe400078ef820 */
[----:B------:R-:W-:Y:S01]  /*29d0*/  LOP3.LUT R21, R20, 0xffffe000, RZ, 0xc0, !PT ;  /* 0xffffe00014157812 */ /* 0x000fe200078ec0ff */
[C---:B------:R-:W-:Y:S01]  /*29e0*/  IMAD R6, R9.reuse, R4, RZ ;  /* 0x0000000409067224 */ /* 0x040fe200078e02ff */
[----:B------:R-:W-:Y:S01]  /*29f0*/  LOP3.LUT R15, R8, R197, RZ, 0x3c, !PT ;  /* 0x000000c5080f7212 */ /* 0x000fe200078e3cff */
[----:B------:R-:W-:Y:S01]  /*2a00*/  IMAD R8, R9, R104, RZ ;  /* 0x0000006809087224 */ /* 0x000fe200078e02ff */
[-C--:B------:R-:W-:Y:S01]  /*2a10*/  LOP3.LUT R28, R28, R30.reuse, RZ, 0x3c, !PT ;  /* 0x0000001e1c1c7212 */ /* 0x080fe200078e3cff */
[----:B------:R-:W-:Y:S01]  /*2a20*/  IMAD R139, R196, 0x200, R21 ;  /* 0x00000200c48b7824 */ /* 0x000fe200078e0215 */
[----:B------:R-:W-:Y:S01]  /*2a30*/  LOP3.LUT R27, R27, 0xffffe000, RZ, 0xc0, !PT ;  /* 0xffffe0001b1b7812 */ /* 0x000fe200078ec0ff */
[----:B------:R-:W-:Y:S01]  /*2a40*/  IMAD.IADD R140, R140, 0x1, R15 ;  /* 0x000000018c8c7824 */ /* 0x000fe200078e020f */
[----:B------:R-:W-:Y:S01]  /*2a50*/  LOP3.LUT R29, R29, R30, RZ, 0x3c, !PT ;  /* 0x0000001e1d1d7212 */ /* 0x000fe200078e3cff */
[C---:B------:R-:W-:Y:S01]  /*2a60*/  IMAD R15, R141.reuse, R5, R6 ;  /* 0x000000058d0f7224 */ /* 0x040fe200078e0206 */
[----:B------:R-:W-:Y:S01]  /*2a70*/  IADD3 R136, R28, R21, R198 ;  /* 0x000000151c887210 */ /* 0x000fe20007ffe0c6 */
[----:B------:R-:W-:Y:S01]  /*2a80*/  IMAD R21, R141, R105, R8 ;  /* 0x000000698d157224 */ /* 0x000fe200078e0208 */
[----:B------:R-:W-:Y:S01]  /*2a90*/  IADD3 R135, R29, R27, R198 ;  /* 0x0000001b1d877210 */ /* 0x000fe20007ffe0c6 */
[----:B------:R-:W-:Y:S01]  /*2aa0*/  IMAD.SHL.U32 R28, R4, 0x80, RZ ;  /* 0x00000080041c7824 */ /* 0x000fe200078e00ff */
[----:B------:R-:W-:Y:S01]  /*2ab0*/  SHF.L.U64.HI R105, R104, 0x6, R105 ;  /* 0x0000000668697819 */ /* 0x000fe20000010269 */
[----:B------:R-:W-:Y:S01]  /*2ac0*/  IMAD R137, R196, 0x200, R27 ;  /* 0x00000200c4897824 */ /* 0x000fe200078e021b */
[----:B------:R-:W-:Y:S01]  /*2ad0*/  SHF.L.U32 R30, R104, 0x7, RZ ;  /* 0x00000007681e7819 */ /* 0x000fe200000006ff */
[C---:B------:R-:W-:Y:S01]  /*2ae0*/  IMAD.SHL.U32 R104, R4.reuse, 0x40, RZ ;  /* 0x0000004004687824 */ /* 0x040fe200078e00ff */
[----:B------:R-:W-:Y:S01]  /*2af0*/  SHF.L.U64.HI R29, R4, 0x6, R5 ;  /* 0x00000006041d7819 */ /* 0x000fe20000010205 */
[----:B------:R-:W-:Y:S01]  /*2b00*/  IMAD.IADD R20, R101, 0x1, R15 ;  /* 0x0000000165147824 */ /* 0x000fe200078e020f */
[----:B------:R-:W-:Y:S01]  /*2b10*/  LOP3.LUT R4, R195, 0x18, R18, 0xf8, !PT ;  /* 0x00000018c3047812 */ /* 0x000fe200078ef812 */
[----:B------:R-:W-:Y:S01]  /*2b20*/  IMAD.IADD R5, R95, 0x1, R3 ;  /* 0x000000015f057824 */ /* 0x000fe200078e0203 */
[----:B------:R-:W-:-:S02]  /*2b30*/  LOP3.LUT R26, R195, 0x38, R32, 0xf8, !PT ;  /* 0x00000038c31a7812 */ /* 0x000fc400078ef820 */
[-C--:B------:R-:W-:Y:S02]  /*2b40*/  LOP3.LUT R27, R4, R197.reuse, RZ, 0x3c, !PT ;  /* 0x000000c5041b7212 */ /* 0x080fe400078e3cff */
[----:B------:R-:W-:Y:S02]  /*2b50*/  LOP3.LUT R10, R195, 0x38, R12, 0xf8, !PT ;  /* 0x00000038c30a7812 */ /* 0x000fe400078ef80c */
[-C--:B------:R-:W-:Y:S01]  /*2b60*/  LOP3.LUT R26, R26, R197.reuse, RZ, 0x3c, !PT ;  /* 0x000000c51a1a7212 */ /* 0x080fe200078e3cff */
[----:B------:R-:W-:Y:S01]  /*2b70*/  IMAD R27, R196, 0x200, R27 ;  /* 0x00000200c41b7824 */ /* 0x000fe200078e021b */
[----:B------:R-:W-:Y:S02]  /*2b80*/  LOP3.LUT R10, R10, R197, RZ, 0x3c, !PT ;  /* 0x000000c50a0a7212 */ /* 0x000fe400078e3cff */
[----:B------:R-:W-:Y:S01]  /*2b90*/  SHF.R.S32.HI R112, RZ, 0x3, R14 ;  /* 0x00000003ff707819 */ /* 0x000fe2000001140e */
[----:B------:R-:W-:Y:S01]  /*2ba0*/  IMAD.IADD R137, R137, 0x1, R26 ;  /* 0x0000000189897824 */ /* 0x000fe200078e021a */
[----:B------:R-:W-:Y:S01]  /*2bb0*/  SHF.R.S32.HI R111, RZ, 0x3, R12 ;  /* 0x00000003ff6f7819 */ /* 0x000fe2000001140c */
[----:B------:R-:W-:Y:S01]  /*2bc0*/  IMAD.IADD R26, R97, 0x1, R21 ;  /* 0x00000001611a7824 */ /* 0x000fe200078e0215 */
[----:B------:R-:W-:Y:S01]  /*2bd0*/  LOP3.LUT R13, R12, 0xfffffff8, RZ, 0xc0, !PT ;  /* 0xfffffff80c0d7812 */ /* 0x000fe200078ec0ff */
[----:B------:R-:W-:Y:S01]  /*2be0*/  IMAD.IADD R21, R21, 0x1, R99 ;  /* 0x0000000115157824 */ /* 0x000fe200078e0263 */
[----:B------:R-:W-:-:S02]  /*2bf0*/  LOP3.LUT R14, R14, 0xfffffff8, RZ, 0xc0, !PT ;  /* 0xfffffff80e0e7812 */ /* 0x000fc400078ec0ff */
[----:B------:R-:W-:Y:S02]  /*2c00*/  LOP3.LUT R12, R32, 0xfffffff8, RZ, 0xc0, !PT ;  /* 0xfffffff8200c7812 */ /* 0x000fe400078ec0ff */
[----:B------:R-:W-:Y:S02]  /*2c10*/  IADD3 R139, R139, R10, RZ ;  /* 0x0000000a8b8b7210 */ /* 0x000fe40007ffe0ff */
[----:B------:R-:W-:Y:S02]  /*2c20*/  IADD3 R134, R122, R27, RZ ;  /* 0x0000001b7a867210 */ /* 0x000fe40007ffe0ff */
[----:B------:R-:W-:Y:S02]  /*2c30*/  IADD3 R15, R15, R103, RZ ;  /* 0x000000670f0f7210 */ /* 0x000fe40007ffe0ff */
[----:B------:R-:W-:Y:S02]  /*2c40*/  SHF.R.S32.HI R110, RZ, 0x3, R32 ;  /* 0x00000003ff6e7819 */ /* 0x000fe40000011420 */
[----:B------:R-:W-:-:S02]  /*2c50*/  SHF.R.S32.HI R109, RZ, 0x1f, R14 ;  /* 0x0000001fff6d7819 */ /* 0x000fc4000001140e */
[----:B------:R-:W-:Y:S02]  /*2c60*/  SHF.R.S32.HI R108, RZ, 0x1f, R13 ;  /* 0x0000001fff6c7819 */ /* 0x000fe4000001140d */
[----:B------:R-:W-:Y:S02]  /*2c70*/  SHF.R.S32.HI R107, RZ, 0x1f, R12 ;  /* 0x0000001fff6b7819 */ /* 0x000fe4000001140c */
[C---:B------:R-:W-:Y:S02]  /*2c80*/  LOP3.LUT R10, R0.reuse, 0x2, RZ, 0xc0, !PT ;  /* 0x00000002000a7812 */ /* 0x040fe400078ec0ff */
[C---:B------:R-:W-:Y:S02]  /*2c90*/  LOP3.LUT R9, R0.reuse, 0x4, RZ, 0xc0, !PT ;  /* 0x0000000400097812 */ /* 0x040fe400078ec0ff */
[C---:B------:R-:W-:Y:S02]  /*2ca0*/  LOP3.LUT R8, R0.reuse, 0x8, RZ, 0xc0, !PT ;  /* 0x0000000800087812 */ /* 0x040fe400078ec0ff */
[----:B------:R-:W-:-:S07]  /*2cb0*/  LOP3.LUT R6, R0, 0x20, RZ, 0xc0, !PT ;  /* 0x0000002000067812 */ /* 0x000fce00078ec0ff */
.L_x_2585:
[----:B0-2---:R-:W2:Y:S01]  /*2cc0*/  LDL.LU R33, [R1+0x1c] ;  /* 0x00001c0001217983 */ /* 0x005ea20000300800 */
[----:B------:R-:W-:Y:S01]  /*2cd0*/  VIADD R32, R24, 0xffffffff ;  /* 0xffffffff18207836 */ /* 0x000fe20000000000 */
[----:B------:R-:W0:Y:S01]  /*2ce0*/  LDC.64 R114, c[0x0][0x2e8] ;  /* 0x0000ba00ff727b82 */ /* 0x000e220000000a00 */
[----:B------:R-:W-:Y:S01]  /*2cf0*/  IMAD R43, R16, 0x6000, R27 ;  /* 0x00006000102b7824 */ /* 0x000fe200078e021b */
[----:B------:R-:W-:Y:S05]  /*2d00*/  YIELD ;  /* 0x0000000000007946 */ /* 0x000fea0003800000 */
[----:B------:R-:W-:Y:S01]  /*2d10*/  SHF.R.S32.HI R34, RZ, 0x1f, R32 ;  /* 0x0000001fff227819 */ /* 0x000fe20000011420 */
[-C--:B------:R-:W-:Y:S01]  /*2d20*/  IMAD R0, R123, R32.reuse, RZ ;  /* 0x000000207b007224 */ /* 0x080fe200078e02ff */
[----:B------:R-:W1:Y:S01]  /*2d30*/  LDC R117, c[0x0][0x3f4] ;  /* 0x0000fd00ff757b82 */ /* 0x000e620000000800 */
[----:B------:R-:W-:Y:S01]  /*2d40*/  IMAD.WIDE.U32 R124, R31, R32, RZ ;  /* 0x000000201f7c7225 */ /* 0x000fe200078e00ff */
[----:B------:R-:W-:Y:S03]  /*2d50*/  BSSY B0, `(.L_x_2486) ;  /* 0x0000768000007945 */ /* 0x000fe60003800000 */
[----:B------:R-:W-:Y:S01]  /*2d60*/  IMAD R3, R34, R31, R0 ;  /* 0x0000001f22037224 */ /* 0x000fe200078e0200 */
[CC--:B------:R-:W-:Y:S01]  /*2d70*/  IADD3 R0, P3, P4, R90.reuse, R124.reuse, R133 ;  /* 0x0000007c5a007210 */ /* 0x0c0fe20007c7e085 */
[----:B------:R-:W-:Y:S01]  /*2d80*/  IMAD R43, R43, 0x2, R116 ;  /* 0x000000022b2b7824 */ /* 0x000fe200078e0274 */
[----:B------:R-:W-:Y:S01]  /*2d90*/  IADD3 R4, P5, R90, R124, RZ ;  /* 0x0000007c5a047210 */ /* 0x000fe20007fbe0ff */
[----:B------:R-:W-:-:S05]  /*2da0*/  IMAD.IADD R84, R125, 0x1, R3 ;  /* 0x000000017d547824 */ /* 0x000fca00078e0203 */
[----:B------:R-:W-:Y:S02]  /*2db0*/  IADD3.X R3, R88, R84, R132, P3, P4 ;  /* 0x0000005458037210 */ /* 0x000fe40001fe8484 */
[----:B------:R-:W-:Y:S02]  /*2dc0*/  ISETP.GT.AND P3, PT, R32, R121, PT ;  /* 0x000000792000720c */ /* 0x000fe40003f64270 */
[----:B0-----:R-:W-:Y:S02]  /*2dd0*/  LEA R44, P2, R4, R114, 0x1 ;  /* 0x00000072042c7211 */ /* 0x001fe400078408ff */
[----:B------:R-:W-:Y:S02]  /*2de0*/  IADD3.X R24, R84, R88, RZ, P5, !PT ;  /* 0x0000005854187210 */ /* 0x000fe40002ffe4ff */
[----:B------:R-:W-:Y:S02]  /*2df0*/  LEA R40, P5, R0, R114, 0x1 ;  /* 0x0000007200287211 */ /* 0x000fe400078a08ff */
[----:B------:R-:W-:Y:S01]  /*2e00*/  LEA.HI.X R45, R4, R115, R24, 0x1, P2 ;  /* 0x00000073042d7211 */ /* 0x000fe200010f0c18 */
[----:B------:R-:W-:Y:S01]  /*2e10*/  IMAD.MOV.U32 R24, RZ, RZ, R32 ;  /* 0x000000ffff187224 */ /* 0x000fe200078e0020 */
[----:B-1----:R-:W-:-:S02]  /*2e20*/  ISETP.GE.AND P2, PT, R117, 0x1, PT ;  /* 0x000000017500780c */ /* 0x002fc40003f46270 */
[----:B------:R-:W-:Y:S01]  /*2e30*/  LEA.HI.X R41, R0, R115, R3, 0x1, P5 ;  /* 0x0000007300297211 */ /* 0x000fe200028f0c03 */
[----:B------:R-:W-:-:S04]  /*2e40*/  IMAD R3, R16, 0x6000, R134 ;  /* 0x0000600010037824 */ /* 0x000fc800078e0286 */
[----:B------:R-:W-:Y:S01]  /*2e50*/  IMAD R42, R3, 0x2, R116 ;  /* 0x00000002032a7824 */ /* 0x000fe200078e0274 */
[----:B--2---:R-:W-:-:S04]  /*2e60*/  LOP3.LUT R33, R33, 0xfffffffd, RZ, 0xc0, !PT ;  /* 0xfffffffd21217812 */ /* 0x004fc800078ec0ff */
[----:B------:R-:W-:-:S05]  /*2e70*/  @P3 LOP3.LUT R33, R33, 0x2, RZ, 0xfc, !PT ;  /* 0x0000000221213812 */ /* 0x000fca00078efcff */
[----:B------:R0:W-:Y:S01]  /*2e80*/  STL [R1+0x1c], R33 ;  /* 0x00001c2101007387 */ /* 0x0001e20000100800 */
[----:B------:R-:W-:Y:S05]  /*2e90*/  @!P2 BRA `(.L_x_2487) ;  /* 0x00000070006ca947 */ /* 0x000fea0003800000 */
[----:B------:R-:W-:Y:S01]  /*2ea0*/  ULDC.U8 UR4, c[0x0][0x410] ;  /* 0x0001040000047ab9 */ /* 0x000fe20000000000 */
[-C--:B------:R-:W-:Y:S01]  /*2eb0*/  IMAD R3, R128, R32.reuse, RZ ;  /* 0x0000002080037224 */ /* 0x080fe200078e02ff */
[----:B------:R-:W-:Y:S01]  /*2ec0*/  ISETP.NE.AND P2, PT, RZ, UR4, PT ;  /* 0x00000004ff007c0c */ /* 0x000fe2000bf45270 */
[----:B0-----:R-:W-:Y:S02]  /*2ed0*/  IMAD R33, R129, R32, RZ ;  /* 0x0000002081217224 */ /* 0x001fe400078e02ff */
[----:B------:R-:W-:Y:S02]  /*2ee0*/  IMAD R3, R34, R30, R3 ;  /* 0x0000001e22037224 */ /* 0x000fe400078e0203 */
[----:B------:R-:W-:-:S04]  /*2ef0*/  IMAD.WIDE.U32 R82, R30, R32, RZ ;  /* 0x000000201e527225 */ /* 0x000fc800078e00ff */
[----:B------:R-:W-:Y:S01]  /*2f00*/  IMAD R4, R24, -0x80, R25 ;  /* 0xffffff8018047824 */ /* 0x000fe200078e0219 */
[----:B------:R-:W-:Y:S01]  /*2f10*/  IADD3 R0, R83, R3, RZ ;  /* 0x0000000353007210 */ /* 0x000fe20007ffe0ff */
[----:B------:R-:W-:Y:S02]  /*2f20*/  IMAD R33, R34, R28, R33 ;  /* 0x0000001c22217224 */ /* 0x000fe400078e0221 */
[----:B------:R-:W-:Y:S01]  /*2f30*/  IMAD.WIDE.U32 R80, R28, R32, RZ ;  /* 0x000000201c507225 */ /* 0x000fe200078e00ff */
[----:B------:R-:W-:-:S03]  /*2f40*/  VIMNMX R4, R4, 0x80, PT ;  /* 0x0000008004047848 */ /* 0x000fc60003fe0100 */
        /* <DEDUP_REMOVED lines=58> */
.L_x_2490:
[----:B------:R-:W-:Y:S05]  /*32f0*/  BSYNC B1 ;  /* 0x0000000000017941 */ /* 0x000fea0003800000 */
.L_x_2489:
        /* <DEDUP_REMOVED lines=12> */
[----:B-----5:R-:W-:-:S02]  /*33c0*/  MOV R130, R66 ;  /* 0x0000004200827202 */ /* 0x020fc40000000f00 */
        /* <DEDUP_REMOVED lines=42> */
.L_x_2492:
[----:B------:R-:W-:Y:S05]  /*3670*/  BSYNC B1 ;  /* 0x0000000000017941 */ /* 0x000fea0003800000 */
.L_x_2491:
[----:B------:R-:W2:Y:S01]  /*3680*/  LDL R0, [R1+0x18] ;  /* 0x0000180001007983 */ /* 0x000ea20000100800 */
[----:B------:R-:W-:Y:S01]  /*3690*/  IMAD.MOV.U32 R3, RZ, RZ, R70 ;  /* 0x000000ffff037224 */ /* 0x000fe200078e0046 */
[----:B01----:R-:W-:Y:S01]  /*36a0*/  MOV R33, R74 ;  /* 0x0000004a00217202 */ /* 0x003fe20000000f00 */
[----:B------:R-:W-:Y:S01]  /*36b0*/  IMAD.MOV.U32 R32, RZ, RZ, R67 ;  /* 0x000000ffff207224 */ /* 0x000fe200078e0043 */
[----:B------:R-:W-:Y:S02]  /*36c0*/  PRMT R154, R154, 0x5410, R130 ;  /* 0x000054109a9a7816 */ /* 0x000fe40000000082 */
[----:B------:R-:W-:Y:S01]  /*36d0*/  PRMT R158, R3, 0x7610, R158 ;  /* 0x00007610039e7816 */ /* 0x000fe2000000009e */
[----:B------:R-:W-:Y:S01]  /*36e0*/  IMAD.MOV.U32 R3, RZ, RZ, R79 ;  /* 0x000000ffff037224 */ /* 0x000fe200078e004f */
[----:B------:R-:W-:Y:S01]  /*36f0*/  PRMT R155, R32, 0x7610, R155 ;  /* 0x00007610209b7816 */ /* 0x000fe2000000009b */
[----:B------:R-:W-:Y:S01]  /*3700*/  IMAD.MOV.U32 R32, RZ, RZ, R75 ;  /* 0x000000ffff207224 */ /* 0x000fe200078e004b */
[----:B------:R-:W-:Y:S01]  /*3710*/  PRMT R161, R33, 0x7610, R161 ;  /* 0x0000761021a17816 */ /* 0x000fe200000000a1 */
[----:B------:R-:W-:-:S03]  /*3720*/  IMAD.MOV.U32 R33, RZ, RZ, R125 ;  /* 0x000000ffff217224 */ /* 0x000fc600078e007d */
[----:B------:R-:W-:Y:S01]  /*3730*/  PRMT R160, R32, 0x7610, R160 ;  /* 0x0000761020a07816 */ /* 0x000fe200000000a0 */
        /* <DEDUP_REMOVED lines=8> */
[----:B------:R-:W-:Y:S01]  /*37c0*/  MOV R0, R86 ;  /* 0x0000005600007202 */ /* 0x000fe20000000f00 */
[----:B------:R-:W-:-:S03]  /*37d0*/  UISETP.NE.AND UP0, UPT, UR4, 0x3, UPT ;  /* 0x000000030400788c */ /* 0x000fc6000bf05270 */
[----:B------:R-:W-:Y:S01]  /*37e0*/  PRMT R163, R0, 0x5410, R3 ;  /* 0x0000541000a37816 */ /* 0x000fe20000000003 */
[----:B------:R-:W-:Y:S01]  /*37f0*/  IMAD.MOV.U32 R0, RZ, RZ, R69 ;  /* 0x000000ffff007224 */ /* 0x000fe200078e0045 */
[----:B------:R-:W-:Y:S02]  /*3800*/  MOV R3, R68 ;  /* 0x0000004400037202 */ /* 0x000fe40000000f00 */
[----:B------:R-:W-:Y:S02]  /*3810*/  PLOP3.LUT P2, PT, PT, PT, UP0, 0x80, 0x0 ;  /* 0x000000000000781c */ /* 0x000fe40003f4f008 */
        /* <DEDUP_REMOVED lines=19> */
[----:B-----5:R-:W-:Y:S01]  /*3950*/  IMAD.MOV.U32 R0, RZ, RZ, R37 ;  /* 0x000000ffff007224 */ /* 0x020fe200078e0025 */
        /* <DEDUP_REMOVED lines=38> */
[----:B------:R-:W-:-:S05]  /*3bc0*/  IMAD.MOV.U32 R0, RZ, RZ, R65 ;  /* 0x000000ffff007224 */ /* 0x000fca00078e0041 */
[----:B------:R-:W-:Y:S01]  /*3bd0*/  PRMT R159, R159, 0x5410, R0 ;  /* 0x000054109f9f7816 */ /* 0x000fe20000000000 */
[----:B------:R-:W-:Y:S06]  /*3be0*/  @!P2 BRA `(.L_x_2493) ;  /* 0x000000000004a947 */ /* 0x000fec0003800000 */
[----:B------:R-:W-:Y:S01]  /*3bf0*/  BPT.TRAP 0x1 ;  /* 0x000000040000795c */ /* 0x000fe20000300000 */
.L_x_2493:
[----:B------:R-:W-:Y:S01]  /*3c00*/  LEA R3, R16, R2, 0x3 ;  /* 0x0000000210037211 */ /* 0x000fe200078e18ff */
[----:B------:R-:W-:Y:S01]  /*3c10*/  BSSY B1, `(.L_x_2494) ;  /* 0x0000004000017945 */ /* 0x000fe20003800000 */
[----:B------:R-:W-:-:S04]  /*3c20*/  SHF.L.U32 R0, R188, 0x1f, RZ ;  /* 0x0000001fbc007819 */ /* 0x000fc800000006ff */
[----:B------:R-:W0:Y:S02]  /*3c30*/  SYNCS.PHASECHK.TRANS64.TRYWAIT P5, [R3+URZ+0x34890], R0 ;  /* 0x03489000030075a7 */ /* 0x000e2400080a017f */
[----:B0-----:R-:W-:Y:S05]  /*3c40*/  @!P5 BRA `(.L_x_2495) ;  /* 0x0000023c0064d947 */ /* 0x001fea0003800000 */
.L_x_2871:
[----:B------:R-:W-:Y:S05]  /*3c50*/  BSYNC B1 ;  /* 0x0000000000017941 */ /* 0x000fea0003800000 */
.L_x_2494:
        /* <DEDUP_REMOVED lines=52> */
.L_x_2501:
[----:B------:R-:W-:Y:S05]  /*3fa0*/  BSYNC B3 ;  /* 0x0000000000037941 */ /* 0x000fea0003800000 */
.L_x_2500:
[----:B--2---:R1:W-:Y:S02]  /*3fb0*/  STG.E.128 desc[UR60][R44.64], R32 ;  /* 0x000000202c007986 */ /* 0x0043e4000c101d3c */
.L_x_2499:
[----:B------:R-:W-:Y:S05]  /*3fc0*/  BSYNC B2 ;  /* 0x0000000000027941 */ /* 0x000fea0003800000 */
.L_x_2498:
        /* <DEDUP_REMOVED lines=8> */
[----:B------:R-:W-:Y:S02]  /*4050*/  SHF.R.U32.HI R86, RZ, 0x10, R87 ;  /* 0x00000010ff567819 */ /* 0x000fe40000011657 */
[--C-:B------:R-:W-:Y:S01]  /*4060*/  SHF.R.U64 R125, R114, 0x10, R115.reuse ;  /* 0x00000010727d7819 */ /* 0x100fe20000001273 */
[----:B------:R-:W-:Y:S01]  /*4070*/  HADD2.F32 R124, -RZ, R124.H0_H0 ;  /* 0x2000007cff7c7230 */ /* 0x000fe20000004100 */
[----:B--2---:R-:W-:Y:S02]  /*4080*/  MOV R87, R33 ;  /* 0x0000002100577202 */ /* 0x004fe40000000f00 */
[----:B------:R-:W-:Y:S01]  /*4090*/  SHF.R.U32.HI R114, RZ, 0x10, R115 ;  /* 0x00000010ff727819 */ /* 0x000fe20000011673 */
[----:B------:R-:W-:Y:S02]  /*40a0*/  HADD2.F32 R33, -RZ, R125.H0_H0 ;  /* 0x2000007dff217230 */ /* 0x000fe40000004100 */
[----:B------:R-:W-:-:S02]  /*40b0*/  HADD2.F32 R115, -RZ, R87.H1_H1 ;  /* 0x30000057ff737230 */ /* 0x000fc40000004100 */
        /* <DEDUP_REMOVED lines=35> */
.L_x_2505:
[----:B------:R-:W-:Y:S05]  /*42f0*/  BSYNC B3 ;  /* 0x0000000000037941 */ /* 0x000fea0003800000 */
.L_x_2504:
[----:B--2---:R2:W-:Y:S02]  /*4300*/  STG.E.128 desc[UR60][R44.64+0x40], R32 ;  /* 0x000040202c007986 */ /* 0x0045e4000c101d3c */
.L_x_2503:
[----:B------:R-:W-:Y:S05]  /*4310*/  BSYNC B2 ;  /* 0x0000000000027941 */ /* 0x000fea0003800000 */
.L_x_2502:
[----:B------:R-:W-:Y:S01]  /*4320*/  ISETP.NE.AND P3, PT, R9, RZ, PT ;  /* 0x000000ff0900720c */ /* 0x000fe20003f65270 */
[----:B------:R-:W-:-:S12]  /*4330*/  BSSY B2, `(.L_x_2506) ;  /* 0x0000038000027945 */ /* 0x000fd80003800000 */
[----:B------:R-:W-:Y:S05]  /*4340*/  @!P3 BRA `(.L_x_2507) ;  /* 0x0000000000d8b947 */ /* 0x000fea0003800000 */
[----:B-12---:R1:W2:Y:S01]  /*4350*/  LDS.128 R32, [R43+0x4000] ;  /* 0x004000002b207984 */ /* 0x0062a20000000c00 */
        /* <DEDUP_REMOVED lines=18> */
[----:B------:R-:W-:Y:S01]  /*4480*/  MOV R78, R32 ;  /* 0x00000020004e7202 */ /* 0x000fe20000000f00 */
[----:B------:R-:W-:Y:S02]  /*4490*/  IMAD.MOV.U32 R32, RZ, RZ, R35 ;  /* 0x000000ffff207224 */ /* 0x000fe400078e0023 */
[----:B------:R-:W-:Y:S01]  /*44a0*/  HADD2.F32 R35, -RZ, R84.H0_H0 ;  /* 0x20000054ff237230 */ /* 0x000fe20000004100 */
[----:B------:R-:W-:-:S02]  /*44b0*/  F2FP.F16.F32.PACK_AB R86, R86, R87 ;  /* 0x000000575656723e */ /* 0x000fc400000000ff */
[--C-:B------:R-:W-:Y:S02]  /*44c0*/  HADD2.F32 R33, -RZ, R32.reuse.H1_H1 ;  /* 0x30000020ff217230 */ /* 0x100fe40000004100 */
[----:B------:R-:W-:-:S03]  /*44d0*/  HADD2.F32 R32, -RZ, R32.H0_H0 ;  /* 0x20000020ff207230 */ /* 0x000fc60000004100 */
[CC--:B------:R-:W-:Y:S02]  /*44e0*/  FMUL.FTZ R84, R33.reuse, R35.reuse ;  /* 0x0000002321547220 */ /* 0x0c0fe40000410000 */
[C---:B------:R-:W-:Y:S02]  /*44f0*/  FMUL.FTZ R35, R32.reuse, R35 ;  /* 0x0000002320237220 */ /* 0x040fe40000410000 */
[-C--:B------:R-:W-:Y:S01]  /*4500*/  FFMA.FTZ R32, R32, R79.reuse, -R84 ;  /* 0x0000004f20207223 */ /* 0x080fe20000010854 */
[----:B------:R-:W-:Y:S02]  /*4510*/  HADD2.F32 R84, -RZ, R164.H0_H0 ;  /* 0x200000a4ff547230 */ /* 0x000fe40000004100 */
        /* <DEDUP_REMOVED lines=11> */
[----:B------:R-:W-:Y:S02]  /*45d0*/  HADD2.F32 R79, -RZ, R162.H1_H1 ;  /* 0x300000a2ff4f7230 */ /* 0x000fe40000004100 */
        /* <DEDUP_REMOVED lines=11> */
.L_x_2509:
[----:B------:R-:W-:Y:S05]  /*4690*/  BSYNC B3 ;  /* 0x0000000000037941 */ /* 0x000fea0003800000 */
.L_x_2508:
[----:B--2---:R3:W-:Y:S02]  /*46a0*/  STG.E.128 desc[UR60][R44.64+0x80], R32 ;  /* 0x000080202c007986 */ /* 0x0047e4000c101d3c */
.L_x_2507:
[----:B------:R-:W-:Y:S05]  /*46b0*/  BSYNC B2 ;  /* 0x0000000000027941 */ /* 0x000fea0003800000 */
.L_x_2506:
        /* <DEDUP_REMOVED lines=20> */
[----:B------:R-:W-:Y:S02]  /*4800*/  SHF.R.U32.HI R74, RZ, 0x10, R75 ;  /* 0x00000010ff4a7819 */ /* 0x000fe4000001164b */
[----:B------:R-:W-:Y:S01]  /*4810*/  MOV R75, R32 ;  /* 0x00000020004b7202 */ /* 0x000fe20000000f00 */
        /* <DEDUP_REMOVED lines=28> */
[----:B------:R-:W-:Y:S01]  /*49e0*/  IMAD.MOV.U32 R32, RZ, RZ, R34 ;  /* 0x000000ffff207224 */ /* 0x000fe200078e0022 */
[----:B------:R-:W-:Y:S02]  /*49f0*/  MOV R33, R78 ;  /* 0x0000004e00217202 */ /* 0x000fe40000000f00 */
[----:B------:R-:W-:Y:S01]  /*4a00*/  F2FP.F16.F32.PACK_AB R77, R84, R77 ;  /* 0x0000004d544d723e */ /* 0x000fe200000000ff */
[----:B------:R-:W-:-:S04]  /*4a10*/  IMAD.MOV.U32 R35, RZ, RZ, R74 ;  /* 0x000000ffff237224 */ /* 0x000fc800078e004a */
[----:B------:R-:W-:-:S07]  /*4a20*/  IMAD.MOV.U32 R34, RZ, RZ, R77 ;  /* 0x000000ffff227224 */ /* 0x000fce00078e004d */
.L_x_2513:
[----:B------:R-:W-:Y:S05]  /*4a30*/  BSYNC B3 ;  /* 0x0000000000037941 */ /* 0x000fea0003800000 */
.L_x_2512:
[----:B--2---:R4:W-:Y:S02]  /*4a40*/  STG.E.128 desc[UR60][R44.64+0xc0], R32 ;  /* 0x0000c0202c007986 */ /* 0x0049e4000c101d3c */
.L_x_2511:
[----:B------:R-:W-:Y:S05]  /*4a50*/  BSYNC B2 ;  /* 0x0000000000027941 */ /* 0x000fea0003800000 */
.L_x_2510:
        /* <DEDUP_REMOVED lines=17> */
[----:B------:R-:W-:Y:S01]  /*4b70*/  SHF.R.U32.HI R72, RZ, 0x10, R73 ;  /* 0x00000010ff487819 */ /* 0x000fe20000011649 */
[----:B------:R-:W-:Y:S01]  /*4b80*/  FFMA.FTZ R75, R33, R70, R75 ;  /* 0x00000046214b7223 */ /* 0x000fe2000001004b */
[----:B------:R-:W-:Y:S02]  /*4b90*/  MOV R33, R35 ;  /* 0x0000002300217202 */ /* 0x000fe40000000f00 */
[----:B------:R-:W-:Y:S01]  /*4ba0*/  SHF.R.U32.HI R70, RZ, 0x10, R71 ;  /* 0x00000010ff467819 */ /* 0x000fe20000011647 */
[----:B------:R-:W-:Y:S01]  /*4bb0*/  HADD2.F32 R72, -RZ, R72.H0_H0 ;  /* 0x20000048ff487230 */ /* 0x000fe20000004100 */
[----:B------:R-:W-:Y:S01]  /*4bc0*/  F2FP.F16.F32.PACK_AB R74, R75, R74 ;  /* 0x0000004a4b4a723e */ /* 0x000fe200000000ff */
[--C-:B------:R-:W-:Y:S02]  /*4bd0*/  HADD2.F32 R35, -RZ, R33.reuse.H1_H1 ;  /* 0x30000021ff237230 */ /* 0x100fe40000004100 */
[----:B------:R-:W-:-:S02]  /*4be0*/  HADD2.F32 R33, -RZ, R33.H0_H0 ;  /* 0x20000021ff217230 */ /* 0x000fc40000004100 */
[----:B------:R-:W-:Y:S02]  /*4bf0*/  HADD2.F32 R70, -RZ, R70.H0_H0 ;  /* 0x20000046ff467230 */ /* 0x000fe40000004100 */
[-C--:B------:R-:W-:Y:S01]  /*4c00*/  FMUL.FTZ R71, R35, R72.reuse ;  /* 0x0000004823477220 */ /* 0x080fe20000410000 */
[----:B------:R-:W-:-:S03]  /*4c10*/  FMUL.FTZ R72, R33, R72 ;  /* 0x0000004821487220 */ /* 0x000fc60000410000 */
[-C--:B------:R-:W-:Y:S01]  /*4c20*/  FFMA.FTZ R71, R33, R70.reuse, -R71 ;  /* 0x0000004621477223 */ /* 0x080fe20000010847 */
[----:B------:R-:W-:Y:S02]  /*4c30*/  HADD2.F32 R33, -RZ, R157.H1_H1 ;  /* 0x3000009dff217230 */ /* 0x000fe40000004100 */
[----:B------:R-:W-:Y:S01]  /*4c40*/  FFMA.FTZ R72, R35, R70, R72 ;  /* 0x0000004623487223 */ /* 0x000fe20000010048 */
[--C-:B------:R-:W-:Y:S02]  /*4c50*/  HADD2.F32 R35, -RZ, R32.reuse.H1_H1 ;  /* 0x30000020ff237230 */ /* 0x100fe40000004100 */
[----:B------:R-:W-:Y:S02]  /*4c60*/  HADD2.F32 R32, -RZ, R32.H0_H0 ;  /* 0x20000020ff207230 */ /* 0x000fe40000004100 */
[--C-:B------:R-:W-:Y:S02]  /*4c70*/  HADD2.F32 R70, -RZ, R158.reuse.H0_H0 ;  /* 0x2000009eff467230 */ /* 0x100fe40000004100 */
[----:B------:R-:W-:Y:S01]  /*4c80*/  FMUL.FTZ R73, R35, R33 ;  /* 0x0000002123497220 */ /* 0x000fe20000410000 */
[----:B------:R-:W-:-:S02]  /*4c90*/  HADD2.F32 R158, -RZ, R158.H1_H1 ;  /* 0x3000009eff9e7230 */ /* 0x000fc40000004100 */
[C---:B------:R-:W-:Y:S01]  /*4ca0*/  FMUL.FTZ R33, R32.reuse, R33 ;  /* 0x0000002120217220 */ /* 0x040fe20000410000 */
[----:B------:R-:W-:Y:S02]  /*4cb0*/  HADD2.F32 R157, -RZ, R157.H0_H0 ;  /* 0x2000009dff9d7230 */ /* 0x000fe40000004100 */
[-C--:B------:R-:W-:Y:S01]  /*4cc0*/  FFMA.FTZ R73, R32, R70.reuse, -R73 ;  /* 0x0000004620497223 */ /* 0x080fe20000010849 */
[--C-:B------:R-:W-:Y:S02]  /*4cd0*/  HADD2.F32 R32, -RZ, R34.reuse.H1_H1 ;  /* 0x30000022ff207230 */ /* 0x100fe40000004100 */
[----:B------:R-:W-:Y:S01]  /*4ce0*/  FFMA.FTZ R33, R35, R70, R33 ;  /* 0x0000004623217223 */ /* 0x000fe20000010021 */
[----:B------:R-:W-:Y:S01]  /*4cf0*/  HADD2.F32 R34, -RZ, R34.H0_H0 ;  /* 0x20000022ff227230 */ /* 0x000fe20000004100 */
[----:B------:R-:W-:Y:S01]  /*4d00*/  F2FP.F16.F32.PACK_AB R71, R72, R71 ;  /* 0x000000474847723e */ /* 0x000fe200000000ff */
[-C--:B------:R-:W-:Y:S02]  /*4d10*/  FMUL.FTZ R35, R32, R158.reuse ;  /* 0x0000009e20237220 */ /* 0x080fe40000410000 */
[----:B------:R-:W-:Y:S01]  /*4d20*/  F2FP.F16.F32.PACK_AB R33, R33, R73 ;  /* 0x000000492121723e */ /* 0x000fe200000000ff */
[C---:B------:R-:W-:Y:S01]  /*4d30*/  FMUL.FTZ R158, R34.reuse, R158 ;  /* 0x0000009e229e7220 */ /* 0x040fe20000410000 */
[----:B------:R-:W-:-:S03]  /*4d40*/  FFMA.FTZ R35, R34, R157, -R35 ;  /* 0x0000009d22237223 */ /* 0x000fc60000010823 */
[----:B------:R-:W-:Y:S01]  /*4d50*/  FFMA.FTZ R158, R32, R157, R158 ;  /* 0x0000009d209e7223 */ /* 0x000fe2000001009e */
[----:B------:R-:W-:Y:S02]  /*4d60*/  IMAD.MOV.U32 R32, RZ, RZ, R33 ;  /* 0x000000ffff207224 */ /* 0x000fe400078e0021 */
[----:B------:R-:W-:Y:S02]  /*4d70*/  IMAD.MOV.U32 R33, RZ, RZ, R74 ;  /* 0x000000ffff217224 */ /* 0x000fe400078e004a */
[----:B------:R-:W-:-:S05]  /*4d80*/  F2FP.F16.F32.PACK_AB R35, R158, R35 ;  /* 0x000000239e23723e */ /* 0x000fca00000000ff */
[----:B------:R-:W-:Y:S01]  /*4d90*/  IMAD.MOV.U32 R34, RZ, RZ, R35 ;  /* 0x000000ffff227224 */ /* 0x000fe200078e0023 */
[----:B------:R-:W-:-:S07]  /*4da0*/  MOV R35, R71 ;  /* 0x0000004700237202 */ /* 0x000fce0000000f00 */
.L_x_2517:
[----:B------:R-:W-:Y:S05]  /*4db0*/  BSYNC B3 ;  /* 0x0000000000037941 */ /* 0x000fea0003800000 */
.L_x_2516:
[----:B--2---:R1:W-:Y:S02]  /*4dc0*/  STG.E.128 desc[UR60][R44.64+0x100], R32 ;  /* 0x000100202c007986 */ /* 0x0043e4000c101d3c */
.L_x_2515:
[----:B------:R-:W-:Y:S05]  /*4dd0*/  BSYNC B2 ;  /* 0x0000000000027941 */ /* 0x000fea0003800000 */
.L_x_2514:
[----:B------:R-:W-:-:S13]  /*4de0*/  ISETP.NE.AND P3, PT, R6, RZ, PT ;  /* 0x000000ff0600720c */ /* 0x000fda0003f65270 */
        /* <DEDUP_REMOVED lines=12> */
[----:B------:R-:W-:Y:S02]  /*4eb0*/  HADD2.F32 R69, -RZ, R69.H0_H0 ;  /* 0x20000045ff457230 */ /* 0x000fe40000004100 */
[--C-:B------:R-:W-:Y:S02]  /*4ec0*/  HADD2.F32 R71, -RZ, R35.reuse.H1_H1 ;  /* 0x30000023ff477230 */ /* 0x100fe40000004100 */
[----:B------:R-:W-:Y:S01]  /*4ed0*/  FMUL.FTZ R73, R33, R68 ;  /* 0x0000004421497220 */ /* 0x000fe20000410000 */
[----:B------:R-:W-:-:S02]  /*4ee0*/  HADD2.F32 R35, -RZ, R35.H0_H0 ;  /* 0x20000023ff237230 */ /* 0x000fc40000004100 */
[----:B------:R-:W-:Y:S02]  /*4ef0*/  HADD2.F32 R66, -RZ, R66.H0_H0 ;  /* 0x20000042ff427230 */ /* 0x000fe40000004100 */
[----:B------:R-:W-:Y:S02]  /*4f00*/  HADD2.F32 R72, -RZ, R67.H0_H0 ;  /* 0x20000043ff487230 */ /* 0x000fe40000004100 */
[C---:B------:R-:W-:Y:S01]  /*4f10*/  FMUL.FTZ R67, R70.reuse, R68 ;  /* 0x0000004446437220 */ /* 0x040fe20000410000 */
[-C--:B------:R-:W-:Y:S01]  /*4f20*/  FMUL.FTZ R68, R71, R69.reuse ;  /* 0x0000004547447220 */ /* 0x080fe20000410000 */
[C---:B------:R-:W-:Y:S01]  /*4f30*/  FMUL.FTZ R69, R35.reuse, R69 ;  /* 0x0000004523457220 */ /* 0x040fe20000410000 */
[----:B------:R-:W-:Y:S01]  /*4f40*/  FFMA.FTZ R73, R70, R66, R73 ;  /* 0x0000004246497223 */ /* 0x000fe20000010049 */
[----:B------:R-:W-:Y:S02]  /*4f50*/  HADD2.F32 R70, -RZ, R32.H1_H1 ;  /* 0x30000020ff467230 */ /* 0x000fe40000004100 */
[----:B------:R-:W-:Y:S01]  /*4f60*/  FFMA.FTZ R68, R35, R72, -R68 ;  /* 0x0000004823447223 */ /* 0x000fe20000010844 */
[----:B------:R-:W-:Y:S01]  /*4f70*/  FFMA.FTZ R67, R33, R66, -R67 ;  /* 0x0000004221437223 */ /* 0x000fe20000010843 */
[----:B------:R-:W-:Y:S01]  /*4f80*/  FFMA.FTZ R69, R71, R72, R69 ;  /* 0x0000004847457223 */ /* 0x000fe20000010045 */
[----:B------:R-:W-:-:S02]  /*4f90*/  HADD2.F32 R35, -RZ, R155.H1_H1 ;  /* 0x3000009bff237230 */ /* 0x000fc40000004100 */
[----:B------:R-:W-:Y:S01]  /*4fa0*/  HADD2.F32 R32, -RZ, R32.H0_H0 ;  /* 0x20000020ff207230 */ /* 0x000fe20000004100 */
[----:B------:R-:W-:Y:S01]  /*4fb0*/  F2FP.F16.F32.PACK_AB R67, R73, R67 ;  /* 0x000000434943723e */ /* 0x000fe200000000ff */
[----:B------:R-:W-:Y:S02]  /*4fc0*/  HADD2.F32 R66, -RZ, R156.H0_H0 ;  /* 0x2000009cff427230 */ /* 0x000fe40000004100 */
[-C--:B------:R-:W-:Y:S01]  /*4fd0*/  FMUL.FTZ R72, R70, R35.reuse ;  /* 0x0000002346487220 */ /* 0x080fe20000410000 */
[--C-:B------:R-:W-:Y:S02]  /*4fe0*/  HADD2.F32 R71, -RZ, R34.reuse.H1_H1 ;  /* 0x30000022ff477230 */ /* 0x100fe40000004100 */
[----:B------:R-:W-:Y:S01]  /*4ff0*/  FMUL.FTZ R74, R32, R35 ;  /* 0x00000023204a7220 */ /* 0x000fe20000410000 */
[----:B------:R-:W-:Y:S01]  /*5000*/  HADD2.F32 R34, -RZ, R34.H0_H0 ;  /* 0x20000022ff227230 */ /* 0x000fe20000004100 */
[----:B------:R-:W-:Y:S01]  /*5010*/  F2FP.F16.F32.PACK_AB R68, R69, R68 ;  /* 0x000000444544723e */ /* 0x000fe200000000ff */
[----:B------:R-:W-:-:S02]  /*5020*/  HADD2.F32 R155, -RZ, R155.H0_H0 ;  /* 0x2000009bff9b7230 */ /* 0x000fc40000004100 */
[-C--:B------:R-:W-:Y:S01]  /*5030*/  FMUL.FTZ R35, R71, R66.reuse ;  /* 0x0000004247237220 */ /* 0x080fe20000410000 */
[----:B------:R-:W-:Y:S02]  /*5040*/  HADD2.F32 R33, -RZ, R154.H1_H1 ;  /* 0x3000009aff217230 */ /* 0x000fe40000004100 */
[C---:B------:R-:W-:Y:S01]  /*5050*/  FMUL.FTZ R66, R34.reuse, R66 ;  /* 0x0000004222427220 */ /* 0x040fe20000410000 */
[----:B------:R-:W-:-:S03]  /*5060*/  FFMA.FTZ R35, R34, R155, -R35 ;  /* 0x0000009b22237223 */ /* 0x000fc60000010823 */
[----:B------:R-:W-:Y:S01]  /*5070*/  FFMA.FTZ R66, R71, R155, R66 ;  /* 0x0000009b47427223 */ /* 0x000fe20000010042 */
[-C--:B------:R-:W-:Y:S01]  /*5080*/  FFMA.FTZ R72, R32, R33.reuse, -R72 ;  /* 0x0000002120487223 */ /* 0x080fe20000010848 */
[----:B------:R-:W-:Y:S01]  /*5090*/  FFMA.FTZ R74, R70, R33, R74 ;  /* 0x00000021464a7223 */ /* 0x000fe2000001004a */
[----:B------:R-:W-:Y:S02]  /*50a0*/  IMAD.MOV.U32 R33, RZ, RZ, R67 ;  /* 0x000000ffff217224 */ /* 0x000fe400078e0043 */
[----:B------:R-:W-:Y:S02]  /*50b0*/  F2FP.F16.F32.PACK_AB R35, R66, R35 ;  /* 0x000000234223723e */ /* 0x000fe400000000ff */
[----:B------:R-:W-:-:S03]  /*50c0*/  F2FP.F16.F32.PACK_AB R72, R74, R72 ;  /* 0x000000484a48723e */ /* 0x000fc600000000ff */
[----:B------:R-:W-:Y:S01]  /*50d0*/  IMAD.MOV.U32 R34, RZ, RZ, R35 ;  /* 0x000000ffff227224 */ /* 0x000fe200078e0023 */
[----:B------:R-:W-:Y:S01]  /*50e0*/  MOV R35, R68 ;  /* 0x0000004400237202 */ /* 0x000fe20000000f00 */
[----:B------:R-:W-:-:S07]  /*50f0*/  IMAD.MOV.U32 R32, RZ, RZ, R72 ;  /* 0x000000ffff207224 */ /* 0x000fce00078e0048 */
.L_x_2519:
[----:B------:R-:W-:Y:S05]  /*5100*/  BSYNC B2 ;  /* 0x0000000000027941 */ /* 0x000fea0003800000 */
.L_x_2518:
[----:B--2---:R1:W-:Y:S02]  /*5110*/  STG.E.128 desc[UR60][R44.64+0x140], R32 ;  /* 0x000140202c007986 */ /* 0x0043e4000c101d3c */
.L_x_2497:
[----:B------:R-:W-:Y:S05]  /*5120*/  BSYNC B1 ;  /* 0x0000000000017941 */ /* 0x000fea0003800000 */
.L_x_2496:
        /* <DEDUP_REMOVED lines=27> */
[-C--:B------:R-:W-:Y:S01]  /*52e0*/  FFMA.FTZ R45, R35, R66.reuse, -R45 ;  /* 0x00000042232d7223 */ /* 0x080fe2000001082d */
[--C-:B------:R-:W-:Y:S02]  /*52f0*/  HADD2.F32 R35, -RZ, R159.reuse.H0_H0 ;  /* 0x2000009fff237230 */ /* 0x100fe40000004100 */
[----:B------:R-:W-:Y:S02]  /*5300*/  HADD2.F32 R32, -RZ, R32.H0_H0 ;  /* 0x20000020ff207230 */ /* 0x000fe40000004100 */
[----:B------:R-:W-:Y:S01]  /*5310*/  FFMA.FTZ R64, R65, R66, R64 ;  /* 0x0000004241407223 */ /* 0x000fe20000010040 */
[----:B------:R-:W-:Y:S02]  /*5320*/  HADD2.F32 R159, -RZ, R159.H1_H1 ;  /* 0x3000009fff9f7230 */ /* 0x000fe40000004100 */
[----:B------:R-:W-:Y:S01]  /*5330*/  FMUL.FTZ R65, R44, R35 ;  /* 0x000000232c417220 */ /* 0x000fe20000410000 */
[----:B------:R-:W-:-:S02]  /*5340*/  HADD2.F32 R63, -RZ, R34.H1_H1 ;  /* 0x30000022ff3f7230 */ /* 0x000fc40000004100 */
[----:B------:R-:W-:Y:S01]  /*5350*/  FMUL.FTZ R66, R32, R35 ;  /* 0x0000002320427220 */ /* 0x000fe20000410000 */
[--C-:B------:R-:W-:Y:S01]  /*5360*/  HADD2.F32 R33, -RZ, R153.reuse.H0_H0 ;  /* 0x20000099ff217230 */ /* 0x100fe20000004100 */
[----:B------:R-:W-:Y:S01]  /*5370*/  F2FP.F16.F32.PACK_AB R45, R64, R45 ;  /* 0x0000002d402d723e */ /* 0x000fe200000000ff */
[----:B------:R-:W-:Y:S02]  /*5380*/  HADD2.F32 R34, -RZ, R34.H0_H0 ;  /* 0x20000022ff227230 */ /* 0x000fe40000004100 */
[----:B------:R-:W-:Y:S01]  /*5390*/  FMUL.FTZ R35, R63, R159 ;  /* 0x0000009f3f237220 */ /* 0x000fe20000410000 */
[----:B------:R-:W-:Y:S02]  /*53a0*/  HADD2.F32 R153, -RZ, R153.H1_H1 ;  /* 0x30000099ff997230 */ /* 0x000fe40000004100 */
[-C--:B------:R-:W-:Y:S01]  /*53b0*/  FFMA.FTZ R65, R32, R33.reuse, -R65 ;  /* 0x0000002120417223 */ /* 0x080fe20000010841 */
[----:B------:R-:W-:Y:S01]  /*53c0*/  FFMA.FTZ R66, R44, R33, R66 ;  /* 0x000000212c427223 */ /* 0x000fe20000010042 */
[C---:B------:R-:W-:Y:S01]  /*53d0*/  FMUL.FTZ R159, R34.reuse, R159 ;  /* 0x0000009f229f7220 */ /* 0x040fe20000410000 */
[----:B------:R-:W-:Y:S01]  /*53e0*/  F2FP.F16.F32.PACK_AB R33, R67, R62 ;  /* 0x0000003e4321723e */ /* 0x000fe200000000ff */
[----:B------:R-:W-:-:S02]  /*53f0*/  FFMA.FTZ R35, R34, R153, -R35 ;  /* 0x0000009922237223 */ /* 0x000fc40000010823 */
[----:B------:R-:W-:Y:S01]  /*5400*/  FFMA.FTZ R32, R63, R153, R159 ;  /* 0x000000993f207223 */ /* 0x000fe2000001009f */
[----:B------:R-:W-:-:S04]  /*5410*/  F2FP.F16.F32.PACK_AB R66, R66, R65 ;  /* 0x000000414242723e */ /* 0x000fc800000000ff */
[----:B------:R-:W-:Y:S01]  /*5420*/  F2FP.F16.F32.PACK_AB R34, R32, R35 ;  /* 0x000000232022723e */ /* 0x000fe200000000ff */
[----:B------:R-:W-:Y:S02]  /*5430*/  IMAD.MOV.U32 R32, RZ, RZ, R66 ;  /* 0x000000ffff207224 */ /* 0x000fe400078e0042 */
[----:B------:R-:W-:-:S07]  /*5440*/  IMAD.MOV.U32 R35, RZ, RZ, R45 ;  /* 0x000000ffff237224 */ /* 0x000fce00078e002d */
.L_x_2524:
[----:B------:R-:W-:Y:S05]  /*5450*/  BSYNC B2 ;  /* 0x0000000000027941 */ /* 0x000fea0003800000 */
.L_x_2523:
[----:B--2---:R1:W-:Y:S02]  /*5460*/  STG.E.128 desc[UR60][R40.64], R32 ;  /* 0x0000002028007986 */ /* 0x0043e4000c101d3c */
.L_x_2522:
[----:B------:R-:W-:Y:S05]  /*5470*/  BSYNC B1 ;  /* 0x0000000000017941 */ /* 0x000fea0003800000 */
.L_x_2521:
        /* <DEDUP_REMOVED lines=8> */
[--C-:B--2---:R-:W-:Y:S01]  /*5500*/  HADD2.F32 R60, -RZ, R33.reuse.H0_H0 ;  /* 0x20000021ff3c7230 */ /* 0x104fe20000004100 */
[--C-:B------:R-:W-:Y:S01]  /*5510*/  SHF.R.U64 R45, R58, 0x10, R59.reuse ;  /* 0x000000103a2d7819 */ /* 0x100fe2000000123b */
[----:B------:R-:W-:Y:S01]  /*5520*/  HADD2.F32 R156, -RZ, R156.H1_H1 ;  /* 0x3000009cff9c7230 */ /* 0x000fe20000004100 */
[----:B------:R-:W-:Y:S01]  /*5530*/  SHF.R.U32.HI R58, RZ, 0x10, R59 ;  /* 0x00000010ff3a7819 */ /* 0x000fe2000001163b */
[----:B------:R-:W-:Y:S01]  /*5540*/  IMAD.MOV.U32 R59, RZ, RZ, R35 ;  /* 0x000000ffff3b7224 */ /* 0x000fe200078e0023 */
[----:B------:R-:W-:Y:S01]  /*5550*/  SHF.R.U32.HI R62, RZ, 0x10, R61 ;  /* 0x00000010ff3e7819 */ /* 0x000fe2000001163d */
[----:B------:R-:W-:Y:S02]  /*5560*/  HADD2.F32 R61, -RZ, R44.H0_H0 ;  /* 0x2000002cff3d7230 */ /* 0x000fe40000004100 */
[----:B------:R-:W-:Y:S02]  /*5570*/  HADD2.F32 R44, -RZ, R33.H1_H1 ;  /* 0x30000021ff2c7230 */ /* 0x000fe40000004100 */
[----:B------:R-:W-:-:S02]  /*5580*/  HADD2.F32 R35, -RZ, R45.H0_H0 ;  /* 0x2000002dff237230 */ /* 0x000fc40000004100 */
[----:B------:R-:W-:Y:S02]  /*5590*/  HADD2.F32 R62, -RZ, R62.H0_H0 ;  /* 0x2000003eff3e7230 */ /* 0x000fe40000004100 */
[-C--:B------:R-:W-:Y:S01]  /*55a0*/  FMUL.FTZ R33, R44, R61.reuse ;  /* 0x0000003d2c217220 */ /* 0x080fe20000410000 */
[--C-:B------:R-:W-:Y:S02]  /*55b0*/  HADD2.F32 R45, -RZ, R59.reuse.H1_H1 ;  /* 0x3000003bff2d7230 */ /* 0x100fe40000004100 */
[C---:B------:R-:W-:Y:S01]  /*55c0*/  FMUL.FTZ R61, R60.reuse, R61 ;  /* 0x0000003d3c3d7220 */ /* 0x040fe20000410000 */
[----:B------:R-:W-:Y:S02]  /*55d0*/  HADD2.F32 R59, -RZ, R59.H0_H0 ;  /* 0x2000003bff3b7230 */ /* 0x000fe40000004100 */
[-C--:B------:R-:W-:Y:S01]  /*55e0*/  FFMA.FTZ R33, R60, R35.reuse, -R33 ;  /* 0x000000233c217223 */ /* 0x080fe20000010821 */
[----:B------:R-:W-:Y:S02]  /*55f0*/  HADD2.F32 R58, -RZ, R58.H0_H0 ;  /* 0x2000003aff3a7230 */ /* 0x000fe40000004100 */
[-C--:B------:R-:W-:Y:S01]  /*5600*/  FMUL.FTZ R64, R45, R62.reuse ;  /* 0x0000003e2d407220 */ /* 0x080fe20000410000 */
        /* <DEDUP_REMOVED lines=16> */
[----:B------:R-:W-:Y:S01]  /*5710*/  F2FP.F16.F32.PACK_AB R35, R58, R35 ;  /* 0x000000233a23723e */ /* 0x000fe200000000ff */
[-C--:B------:R-:W-:Y:S01]  /*5720*/  FFMA.FTZ R63, R32, R45.reuse, -R63 ;  /* 0x0000002d203f7223 */ /* 0x080fe2000001083f */
[----:B------:R-:W-:Y:S01]  /*5730*/  FFMA.FTZ R60, R60, R45, R61 ;  /* 0x0000002d3c3c7223 */ /* 0x000fe2000001003d */
[-C--:B------:R-:W-:Y:S01]  /*5740*/  FFMA.FTZ R65, R34, R151.reuse, -R65 ;  /* 0x0000009722417223 */ /* 0x080fe20000010841 */
[----:B------:R-:W-:-:S03]  /*5750*/  FFMA.FTZ R156, R59, R151, R156 ;  /* 0x000000973b9c7223 */ /* 0x000fc6000001009c */
[----:B------:R-:W-:Y:S02]  /*5760*/  F2FP.F16.F32.PACK_AB R32, R60, R63 ;  /* 0x0000003f3c20723e */ /* 0x000fe400000000ff */
[----:B------:R-:W-:-:S07]  /*5770*/  F2FP.F16.F32.PACK_AB R34, R156, R65 ;  /* 0x000000419c22723e */ /* 0x000fce00000000ff */
.L_x_2528:
[----:B------:R-:W-:Y:S05]  /*5780*/  BSYNC B2 ;  /* 0x0000000000027941 */ /* 0x000fea0003800000 */
.L_x_2527:
[----:B--2---:R1:W-:Y:S02]  /*5790*/  STG.E.128 desc[UR60][R40.64+0x40], R32 ;  /* 0x0000402028007986 */ /* 0x0043e4000c101d3c */
.L_x_2526:
[----:B------:R-:W-:Y:S05]  /*57a0*/  BSYNC B1 ;  /* 0x0000000000017941 */ /* 0x000fea0003800000 */
.L_x_2525:
        /* <DEDUP_REMOVED lines=10> */
[--C-:B------:R-:W-:Y:S01]  /*5850*/  HADD2.F32 R35, -RZ, R33.reuse.H1_H1 ;  /* 0x30000021ff237230 */ /* 0x100fe20000004100 */
[----:B------:R-:W-:Y:S02]  /*5860*/  SHF.R.U32.HI R58, RZ, 0x10, R57 ;  /* 0x00000010ff3a7819 */ /* 0x000fe40000011639 */
[----:B------:R-:W-:Y:S01]  /*5870*/  MOV R44, R32 ;  /* 0x00000020002c7202 */ /* 0x000fe20000000f00 */
[----:B------:R-:W-:Y:S01]  /*5880*/  HADD2.F32 R57, -RZ, R54.H0_H0 ;  /* 0x20000036ff397230 */ /* 0x000fe20000004100 */
[----:B------:R-:W-:Y:S01]  /*5890*/  SHF.R.U32.HI R59, RZ, 0x10, R55 ;  /* 0x00000010ff3b7819 */ /* 0x000fe20000011637 */
[----:B------:R-:W-:Y:S02]  /*58a0*/  HADD2.F32 R32, -RZ, R33.H0_H0 ;  /* 0x20000021ff207230 */ /* 0x000fe40000004100 */
[----:B------:R-:W-:-:S02]  /*58b0*/  HADD2.F32 R54, -RZ, R45.H1_H1 ;  /* 0x3000002dff367230 */ /* 0x000fc40000004100 */
[-C--:B------:R-:W-:Y:S01]  /*58c0*/  FMUL.FTZ R33, R35, R57.reuse ;  /* 0x0000003923217220 */ /* 0x080fe20000410000 */
[----:B------:R-:W-:Y:S02]  /*58d0*/  HADD2.F32 R58, -RZ, R58.H0_H0 ;  /* 0x2000003aff3a7230 */ /* 0x000fe40000004100 */
[----:B------:R-:W-:Y:S02]  /*58e0*/  HADD2.F32 R45, -RZ, R45.H0_H0 ;  /* 0x2000002dff2d7230 */ /* 0x000fe40000004100 */
[----:B------:R-:W-:Y:S02]  /*58f0*/  HADD2.F32 R55, -RZ, R60.H0_H0 ;  /* 0x2000003cff377230 */ /* 0x000fe40000004100 */
        /* <DEDUP_REMOVED lines=28> */
.L_x_2532:
[----:B------:R-:W-:Y:S05]  /*5ac0*/  BSYNC B2 ;  /* 0x0000000000027941 */ /* 0x000fea0003800000 */
.L_x_2531:
[----:B--2---:R1:W-:Y:S02]  /*5ad0*/  STG.E.128 desc[UR60][R40.64+0x80], R32 ;  /* 0x0000802028007986 */ /* 0x0043e4000c101d3c */
.L_x_2530:
[----:B------:R-:W-:Y:S05]  /*5ae0*/  BSYNC B1 ;  /* 0x0000000000017941 */ /* 0x000fea0003800000 */
.L_x_2529:
        /* <DEDUP_REMOVED lines=19> */
[----:B------:R-:W-:Y:S02]  /*5c20*/  HADD2.F32 R35, -RZ, R35.H0_H0 ;  /* 0x20000023ff237230 */ /* 0x000fe40000004100 */
[----:B------:R-:W-:Y:S01]  /*5c30*/  FMUL.FTZ R51, R33, R51 ;  /* 0x0000003321337220 */ /* 0x000fe20000410000 */
[----:B------:R-:W-:Y:S02]  /*5c40*/  HADD2.F32 R52, -RZ, R55.H0_H0 ;  /* 0x20000037ff347230 */ /* 0x000fe40000004100 */
[----:B------:R-:W-:Y:S01]  /*5c50*/  FMUL.FTZ R58, R45, R54 ;  /* 0x000000362d3a7220 */ /* 0x000fe20000410000 */
[-C--:B------:R-:W-:Y:S01]  /*5c60*/  FFMA.FTZ R56, R33, R50.reuse, -R56 ;  /* 0x0000003221387223 */ /* 0x080fe20000010838 */
[----:B------:R-:W-:Y:S01]  /*5c70*/  FFMA.FTZ R55, R34, R50, R51 ;  /* 0x0000003222377223 */ /* 0x000fe20000010033 */
[----:B------:R-:W-:Y:S01]  /*5c80*/  FMUL.FTZ R54, R35, R54 ;  /* 0x0000003623367220 */ /* 0x000fe20000410000 */
[----:B------:R-:W-:-:S02]  /*5c90*/  HADD2.F32 R51, -RZ, R144.H1_H1 ;  /* 0x30000090ff337230 */ /* 0x000fc40000004100 */
[-C--:B------:R-:W-:Y:S01]  /*5ca0*/  FFMA.FTZ R58, R35, R52.reuse, -R58 ;  /* 0x00000034233a7223 */ /* 0x080fe2000001083a */
[----:B------:R-:W-:Y:S02]  /*5cb0*/  HADD2.F32 R33, -RZ, R32.H1_H1 ;  /* 0x30000020ff217230 */ /* 0x000fe40000004100 */
[----:B------:R-:W-:Y:S01]  /*5cc0*/  FFMA.FTZ R59, R45, R52, R54 ;  /* 0x000000342d3b7223 */ /* 0x000fe20000010036 */
[----:B------:R-:W-:Y:S02]  /*5cd0*/  HADD2.F32 R34, -RZ, R44.H1_H1 ;  /* 0x3000002cff227230 */ /* 0x000fe40000004100 */
[----:B------:R-:W-:Y:S02]  /*5ce0*/  HADD2.F32 R131, -RZ, R131.H0_H0 ;  /* 0x20000083ff837230 */ /* 0x000fe40000004100 */
[----:B------:R-:W-:Y:S02]  /*5cf0*/  HADD2.F32 R32, -RZ, R32.H0_H0 ;  /* 0x20000020ff207230 */ /* 0x000fe40000004100 */
[----:B------:R-:W-:Y:S01]  /*5d00*/  FMUL.FTZ R57, R34, R51 ;  /* 0x0000003322397220 */ /* 0x000fe20000410000 */
[----:B------:R-:W-:-:S02]  /*5d10*/  HADD2.F32 R44, -RZ, R44.H0_H0 ;  /* 0x2000002cff2c7230 */ /* 0x000fc40000004100 */
[CC--:B------:R-:W-:Y:S01]  /*5d20*/  FMUL.FTZ R53, R33.reuse, R131.reuse ;  /* 0x0000008321357220 */ /* 0x0c0fe20000410000 */
        /* <DEDUP_REMOVED lines=12> */
.L_x_2536:
[----:B------:R-:W-:Y:S05]  /*5df0*/  BSYNC B2 ;  /* 0x0000000000027941 */ /* 0x000fea0003800000 */
.L_x_2535:
[----:B--2---:R1:W-:Y:S02]  /*5e00*/  STG.E.128 desc[UR60][R40.64+0xc0], R32 ;  /* 0x0000c02028007986 */ /* 0x0043e4000c101d3c */
.L_x_2534:
[----:B------:R-:W-:Y:S05]  /*5e10*/  BSYNC B1 ;  /* 0x0000000000017941 */ /* 0x000fea0003800000 */
.L_x_2533:
        /* <DEDUP_REMOVED lines=20> */
[-C--:B------:R-:W-:Y:S01]  /*5f60*/  FMUL.FTZ R49, R35, R48.reuse ;  /* 0x0000003023317220 */ /* 0x080fe20000410000 */
[----:B------:R-:W-:Y:S02]  /*5f70*/  HADD2.F32 R45, -RZ, R45.H0_H0 ;  /* 0x2000002dff2d7230 */ /* 0x000fe40000004100 */
[----:B------:R-:W-:Y:S01]  /*5f80*/  FMUL.FTZ R47, R33, R47 ;  /* 0x0000002f212f7220 */ /* 0x000fe20000410000 */
[C---:B------:R-:W-:Y:S01]  /*5f90*/  FMUL.FTZ R52, R44.reuse, R48 ;  /* 0x000000302c347220 */ /* 0x040fe20000410000 */
[----:B------:R-:W-:Y:S01]  /*5fa0*/  FFMA.FTZ R49, R44, R46, R49 ;  /* 0x0000002e2c317223 */ /* 0x000fe20000010031 */
[----:B------:R-:W-:-:S02]  /*5fb0*/  HADD2.F32 R44, -RZ, R83.H0_H0 ;  /* 0x20000053ff2c7230 */ /* 0x000fc40000004100 */
[-C--:B------:R-:W-:Y:S01]  /*5fc0*/  FFMA.FTZ R50, R33, R45.reuse, -R50 ;  /* 0x0000002d21327223 */ /* 0x080fe20000010832 */
        /* <DEDUP_REMOVED lines=21> */
.L_x_2540:
[----:B------:R-:W-:Y:S05]  /*6120*/  BSYNC B2 ;  /* 0x0000000000027941 */ /* 0x000fea0003800000 */
.L_x_2539:
[----:B--2---:R1:W-:Y:S02]  /*6130*/  STG.E.128 desc[UR60][R40.64+0x100], R32 ;  /* 0x0001002028007986 */ /* 0x0043e4000c101d3c */
.L_x_2538:
[----:B------:R-:W-:Y:S05]  /*6140*/  BSYNC B1 ;  /* 0x0000000000017941 */ /* 0x000fea0003800000 */
.L_x_2537:
[----:B------:R-:W-:-:S13]  /*6150*/  ISETP.NE.AND P3, PT, R6, RZ, PT ;  /* 0x000000ff0600720c */ /* 0x000fda0003f65270 */
[----:B------:R-:W-:Y:S05]  /*6160*/  @!P3 BRA `(.L_x_2520) ;  /* 0x000000400098b947 */ /* 0x000fea0003800000 */
[----:B-1234-:R1:W2:Y:S01]  /*6170*/  LDS.128 R32, [R42+0xa000] ;  /* 0x00a000002a207984 */ /* 0x01e2a20000000c00 */
[----:B------:R-:W-:Y:S01]  /*6180*/  ISETP.GE.AND P3, PT, R193, R117, PT ;  /* 0x00000075c100720c */ /* 0x000fe20003f66270 */
[----:B------:R-:W-:-:S12]  /*6190*/  BSSY B1, `(.L_x_2541) ;  /* 0x000002b000017945 */ /* 0x000fd80003800000 */
[----:B-1----:R-:W-:Y:S05]  /*61a0*/  @P3 BRA `(.L_x_2542) ;  /* 0x0000000000a43947 */ /* 0x002fea0003800000 */
[--C-:B------:R-:W-:Y:S02]  /*61b0*/  SHF.R.U64 R43, R36, 0x10, R37.reuse ;  /* 0x00000010242b7819 */ /* 0x100fe40000001225 */
[----:B------:R-:W-:Y:S02]  /*61c0*/  SHF.R.U32.HI R42, RZ, 0x10, R37 ;  /* 0x00000010ff2a7819 */ /* 0x000fe40000011625 */
[--C-:B------:R-:W-:Y:S01]  /*61d0*/  SHF.R.U64 R37, R38, 0x10, R39.reuse ;  /* 0x0000001026257819 */ /* 0x100fe20000001227 */
[----:B------:R-:W-:Y:S01]  /*61e0*/  HADD2.F32 R38, -RZ, R43.H0_H0 ;  /* 0x2000002bff267230 */ /* 0x000fe20000004100 */
[----:B------:R-:W-:Y:S01]  /*61f0*/  SHF.R.U32.HI R44, RZ, 0x10, R39 ;  /* 0x00000010ff2c7819 */ /* 0x000fe20000011627 */
[----:B------:R-:W-:Y:S01]  /*6200*/  HADD2.F32 R42, -RZ, R42.H0_H0 ;  /* 0x2000002aff2a7230 */ /* 0x000fe20000004100 */
[----:B--2---:R-:W-:Y:S01]  /*6210*/  MOV R36, R34 ;  /* 0x0000002200247202 */ /* 0x004fe20000000f00 */
[----:B------:R-:W-:Y:S02]  /*6220*/  HADD2.F32 R39, -RZ, R37.H0_H0 ;  /* 0x20000025ff277230 */ /* 0x000fe40000004100 */
[----:B------:R-:W-:-:S02]  /*6230*/  HADD2.F32 R34, -RZ, R33.H1_H1 ;  /* 0x30000021ff227230 */ /* 0x000fc40000004100 */
[----:B------:R-:W-:Y:S02]  /*6240*/  HADD2.F32 R33, -RZ, R33.H0_H0 ;  /* 0x20000021ff217230 */ /* 0x000fe40000004100 */
[----:B------:R-:W-:Y:S02]  /*6250*/  HADD2.F32 R44, -RZ, R44.H0_H0 ;  /* 0x2000002cff2c7230 */ /* 0x000fe40000004100 */
[-C--:B------:R-:W-:Y:S01]  /*6260*/  FMUL.FTZ R46, R34, R39.reuse ;  /* 0x00000027222e7220 */ /* 0x080fe20000410000 */
[--C-:B------:R-:W-:Y:S02]  /*6270*/  HADD2.F32 R37, -RZ, R35.reuse.H1_H1 ;  /* 0x30000023ff257230 */ /* 0x100fe40000004100 */
[C---:B------:R-:W-:Y:S01]  /*6280*/  FMUL.FTZ R39, R33.reuse, R39 ;  /* 0x0000002721277220 */ /* 0x040fe20000410000 */
[----:B------:R-:W-:Y:S02]  /*6290*/  HADD2.F32 R35, -RZ, R35.H0_H0 ;  /* 0x20000023ff237230 */ /* 0x000fe40000004100 */
[----:B------:R-:W-:Y:S01]  /*62a0*/  FFMA.FTZ R46, R33, R38, -R46 ;  /* 0x00000026212e7223 */ /* 0x000fe2000001082e */
[----:B------:R-:W-:-:S02]  /*62b0*/  HADD2.F32 R33, -RZ, R32.H1_H1 ;  /* 0x30000020ff217230 */ /* 0x000fc40000004100 */
[----:B------:R-:W-:Y:S01]  /*62c0*/  FFMA.FTZ R43, R34, R38, R39 ;  /* 0x00000026222b7223 */ /* 0x000fe20000010027 */
[-C--:B------:R-:W-:Y:S01]  /*62d0*/  FMUL.FTZ R48, R37, R44.reuse ;  /* 0x0000002c25307220 */ /* 0x080fe20000410000 */
[--C-:B------:R-:W-:Y:S02]  /*62e0*/  HADD2.F32 R38, -RZ, R81.reuse.H0_H0 ;  /* 0x20000051ff267230 */ /* 0x100fe40000004100 */
[C---:B------:R-:W-:Y:S01]  /*62f0*/  FMUL.FTZ R44, R35.reuse, R44 ;  /* 0x0000002c232c7220 */ /* 0x040fe20000410000 */
[----:B------:R-:W-:Y:S02]  /*6300*/  HADD2.F32 R81, -RZ, R81.H1_H1 ;  /* 0x30000051ff517230 */ /* 0x000fe40000004100 */
[-C--:B------:R-:W-:Y:S01]  /*6310*/  FFMA.FTZ R48, R35, R42.reuse, -R48 ;  /* 0x0000002a23307223 */ /* 0x080fe20000010830 */
[----:B------:R-:W-:Y:S02]  /*6320*/  HADD2.F32 R34, -RZ, R36.H1_H1 ;  /* 0x30000024ff227230 */ /* 0x000fe40000004100 */
[----:B------:R-:W-:Y:S01]  /*6330*/  FFMA.FTZ R47, R37, R42, R44 ;  /* 0x0000002a252f7223 */ /* 0x000fe2000001002c */
[----:B------:R-:W-:-:S02]  /*6340*/  HADD2.F32 R32, -RZ, R32.H0_H0 ;  /* 0x20000020ff207230 */ /* 0x000fc40000004100 */
[CC--:B------:R-:W-:Y:S01]  /*6350*/  FMUL.FTZ R39, R33.reuse, R38.reuse ;  /* 0x0000002621277220 */ /* 0x0c0fe20000410000 */
[----:B------:R-:W-:Y:S02]  /*6360*/  HADD2.F32 R36, -RZ, R36.H0_H0 ;  /* 0x20000024ff247230 */ /* 0x000fe40000004100 */
        /* <DEDUP_REMOVED lines=13> */
.L_x_2542:
[----:B------:R-:W-:Y:S05]  /*6440*/  BSYNC B1 ;  /* 0x0000000000017941 */ /* 0x000fea0003800000 */
.L_x_2541:
[----:B--2---:R1:W-:Y:S01]  /*6450*/  STG.E.128 desc[UR60][R40.64+0x140], R32 ;  /* 0x0001402028007986 */ /* 0x0043e2000c101d3c */
[----:B------:R-:W-:Y:S05]  /*6460*/  BRA `(.L_x_2520) ;  /* 0x0000003c00d87947 */ /* 0x000fea0003800000 */
.L_x_2488:
        /* <DEDUP_REMOVED lines=47> */
.L_x_2544:
[----:B------:R-:W-:Y:S05]  /*6760*/  BSYNC B1 ;  /* 0x0000000000017941 */ /* 0x000fea0003800000 */
.L_x_2543:
        /* <DEDUP_REMOVED lines=12> */
[----:B-----5:R-:W-:Y:S01]  /*6830*/  IMAD.MOV.U32 R86, RZ, RZ, R34 ;  /* 0x000000ffff567224 */ /* 0x020fe200078e0022 */
[----:B------:R-:W-:-:S02]  /*6840*/  MOV R85, R35 ;  /* 0x0000002300557202 */ /* 0x000fc40000000f00 */
        /* <DEDUP_REMOVED lines=33> */
.L_x_2546:
[----:B------:R-:W-:Y:S05]  /*6a60*/  BSYNC B1 ;  /* 0x0000000000017941 */ /* 0x000fea0003800000 */
.L_x_2545:
[----:B------:R-:W2:Y:S01]  /*6a70*/  LDL R0, [R1+0x18] ;  /* 0x0000180001007983 */ /* 0x000ea20000100800 */
[----:B0-----:R-:W-:Y:S01]  /*6a80*/  IMAD.MOV.U32 R81, RZ, RZ, R32 ;  /* 0x000000ffff517224 */ /* 0x001fe200078e0020 */
[----:B------:R-:W-:Y:S01]  /*6a90*/  PRMT R168, R86, 0x5410, R85 ;  /* 0x0000541056a87816 */ /* 0x000fe20000000055 */
[----:B------:R-:W-:Y:S02]  /*6aa0*/  IMAD.MOV.U32 R80, RZ, RZ, R33 ;  /* 0x000000ffff507224 */ /* 0x000fe400078e0021 */
[----:B------:R-:W-:-:S03]  /*6ab0*/  IMAD.MOV.U32 R3, RZ, RZ, R38 ;  /* 0x000000ffff037224 */ /* 0x000fc600078e0026 */
[----:B------:R-:W-:Y:S01]  /*6ac0*/  PRMT R169, R81, 0x5410, R80 ;  /* 0x0000541051a97816 */ /* 0x000fe20000000050 */
[----:B------:R-:W-:Y:S01]  /*6ad0*/  IMAD.MOV.U32 R81, RZ, RZ, R36 ;  /* 0x000000ffff517224 */ /* 0x000fe200078e0024 */
[----:B------:R-:W-:Y:S01]  /*6ae0*/  PRMT R172, R3, 0x7610, R172 ;  /* 0x0000761003ac7816 */ /* 0x000fe200000000ac */
[----:B------:R-:W-:Y:S01]  /*6af0*/  IMAD.MOV.U32 R3, RZ, RZ, R42 ;  /* 0x000000ffff037224 */ /* 0x000fe200078e002a */
[----:B------:R-:W-:Y:S02]  /*6b00*/  MOV R80, R43 ;  /* 0x0000002b00507202 */ /* 0x000fe40000000f00 */
[----:B------:R-:W-:Y:S01]  /*6b10*/  PRMT R173, R81, 0x7610, R173 ;  /* 0x0000761051ad7816 */ /* 0x000fe200000000ad */
[----:B------:R-:W-:Y:S01]  /*6b20*/  IMAD.MOV.U32 R81, RZ, RZ, R46 ;  /* 0x000000ffff517224 */ /* 0x000fe200078e002e */
[----:B------:R-:W-:Y:S01]  /*6b30*/  PRMT R176, R80, 0x7610, R176 ;  /* 0x0000761050b07816 */ /* 0x000fe200000000b0 */
[----:B------:R-:W-:-:S05]  /*6b40*/  IMAD.MOV.U32 R80, RZ, RZ, R41 ;  /* 0x000000ffff507224 */ /* 0x000fca00078e0029 */
[----:B------:R-:W-:Y:S02]  /*6b50*/  PRMT R161, R80, 0x7610, R161 ;  /* 0x0000761050a17816 */ /* 0x000fe400000000a1 */
[----:B--2---:R-:W-:Y:S02]  /*6b60*/  R2UR UR4, R0 ;  /* 0x00000000000472ca */ /* 0x004fe400000e0000 */
[----:B------:R-:W-:-:S04]  /*6b70*/  MOV R0, R39 ;  /* 0x0000002700007202 */ /* 0x000fc80000000f00 */
        /* <DEDUP_REMOVED lines=8> */
[----:B------:R-:W-:Y:S01]  /*6c00*/  PRMT R170, R81, 0x5410, R0 ;  /* 0x0000541051aa7816 */ /* 0x000fe20000000000 */
[----:B------:R-:W-:Y:S01]  /*6c10*/  IMAD.MOV.U32 R0, RZ, RZ, R45 ;  /* 0x000000ffff007224 */ /* 0x000fe200078e002d */
[----:B------:R-:W-:-:S04]  /*6c20*/  PLOP3.LUT P2, PT, PT, PT, UP0, 0x80, 0x0 ;  /* 0x000000000000781c */ /* 0x000fc80003f4f008 */
[----:B------:R-:W-:Y:S01]  /*6c30*/  PRMT R171, R3, 0x5410, R0 ;  /* 0x0000541003ab7816 */ /* 0x000fe20000000000 */
[----:B------:R-:W-:Y:S01]  /*6c40*/  IMAD.MOV.U32 R3, RZ, RZ, R50 ;  /* 0x000000ffff037224 */ /* 0x000fe200078e0032 */
[----:B------:R-:W-:-:S04]  /*6c50*/  MOV R0, R51 ;  /* 0x0000003300007202 */ /* 0x000fc80000000f00 */
[----:B------:R-:W-:Y:S01]  /*6c60*/  PRMT R172, R172, 0x5410, R3 ;  /* 0x00005410acac7816 */ /* 0x000fe20000000003 */
[----:B------:R-:W-:Y:S01]  /*6c70*/  IMAD.MOV.U32 R3, RZ, RZ, R48 ;  /* 0x000000ffff037224 */ /* 0x000fe200078e0030 */
[----:B------:R-:W-:Y:S01]  /*6c80*/  PRMT R174, R174, 0x5410, R0 ;  /* 0x00005410aeae7816 */ /* 0x000fe20000000000 */
[----:B------:R-:W-:-:S03]  /*6c90*/  IMAD.MOV.U32 R0, RZ, RZ, R49 ;  /* 0x000000ffff007224 */ /* 0x000fc600078e0031 */
[----:B------:R-:W-:Y:S02]  /*6ca0*/  PRMT R173, R173, 0x5410, R3 ;  /* 0x00005410adad7816 */ /* 0x000fe40000000003 */
[----:B------:R-:W-:Y:S01]  /*6cb0*/  PRMT R177, R0, 0x7610, R177 ;  /* 0x0000761000b17816 */ /* 0x000fe200000000b1 */
[----:B------:R-:W-:Y:S01]  /*6cc0*/  IMAD.MOV.U32 R0, RZ, RZ, R54 ;  /* 0x000000ffff007224 */ /* 0x000fe200078e0036 */
[----:B------:R-:W-:-:S04]  /*6cd0*/  MOV R3, R55 ;  /* 0x0000003700037202 */ /* 0x000fc80000000f00 */
[----:B------:R-:W-:Y:S01]  /*6ce0*/  PRMT R178, R3, 0x7610, R178 ;  /* 0x0000761003b27816 */ /* 0x000fe200000000b2 */
[----:B------:R-:W-:Y:S01]  /*6cf0*/  IMAD.MOV.U32 R3, RZ, RZ, R53 ;  /* 0x000000ffff037224 */ /* 0x000fe200078e0035 */
[----:B------:R-:W-:Y:S01]  /*6d00*/  PRMT R177, R177, 0x5410, R0 ;  /* 0x00005410b1b17816 */ /* 0x000fe20000000000 */
[----:B------:R-:W-:-:S03]  /*6d10*/  IMAD.MOV.U32 R0, RZ, RZ, R52 ;  /* 0x000000ffff007224 */ /* 0x000fc600078e0034 */
[----:B------:R-:W-:Y:S01]  /*6d20*/  PRMT R158, R3, 0x7610, R158 ;  /* 0x00007610039e7816 */ /* 0x000fe2000000009e */
[----:B-----5:R-:W-:Y:S01]  /*6d30*/  IMAD.MOV.U32 R3, RZ, RZ, R58 ;  /* 0x000000ffff037224 */ /* 0x020fe200078e003a */
        /* <DEDUP_REMOVED lines=40> */
.L_x_2547:
[----:B------:R-:W-:Y:S01]  /*6fc0*/  LEA R3, R16, R2, 0x3 ;  /* 0x0000000210037211 */ /* 0x000fe200078e18ff */
[----:B------:R-:W0:Y:S01]  /*6fd0*/  LDC R142, c[0x0][0x2f4] ;  /* 0x0000bd00ff8e7b82 */ /* 0x000e220000000800 */
[----:B------:R-:W-:Y:S01]  /*6fe0*/  SHF.L.U32 R0, R188, 0x1f, RZ ;  /* 0x0000001fbc007819 */ /* 0x000fe200000006ff */
[----:B------:R-:W-:Y:S01]  /*6ff0*/  BSSY B1, `(.L_x_2548) ;  /* 0x0000004000017945 */ /* 0x000fe20003800000 */
[----:B------:R-:W-:Y:S02]  /*7000*/  IMAD.MOV.U32 R125, RZ, RZ, R84 ;  /* 0x000000ffff7d7224 */ /* 0x000fe400078e0054 */
[----:B------:R-:W1:Y:S02]  /*7010*/  SYNCS.PHASECHK.TRANS64.TRYWAIT P5, [R3+URZ+0x34890], R0 ;  /* 0x03489000030075a7 */ /* 0x000e6400080a017f */
[----:B-1----:R-:W-:Y:S05]  /*7020*/  @!P5 BRA `(.L_x_2549) ;  /* 0x000002080080d947 */ /* 0x002fea0003800000 */
.L_x_2872:
[----:B------:R-:W-:Y:S05]  /*7030*/  BSYNC B1 ;  /* 0x0000000000017941 */ /* 0x000fea0003800000 */
.L_x_2548:
        /* <DEDUP_REMOVED lines=42> */
[CC--:B------:R-:W-:Y:S01]  /*72e0*/  FMUL.FTZ R85, R81.reuse, R158.reuse ;  /* 0x0000009e51557220 */ /* 0x0c0fe20000410000 */
[----:B------:R-:W-:Y:S02]  /*72f0*/  HADD2.F32 R41, -RZ, R41.H0_H0 ;  /* 0x20000029ff297230 */ /* 0x000fe40000004100 */
[C---:B------:R-:W-:Y:S01]  /*7300*/  FMUL.FTZ R158, R162.reuse, R158 ;  /* 0x0000009ea29e7220 */ /* 0x040fe20000410000 */
[----:B------:R-:W-:Y:S02]  /*7310*/  HADD2.F32 R42, -RZ, R42.H0_H0 ;  /* 0x2000002aff2a7230 */ /* 0x000fe40000004100 */
[-C--:B------:R-:W-:Y:S01]  /*7320*/  FFMA.FTZ R85, R162, R161.reuse, -R85 ;  /* 0x000000a1a2557223 */ /* 0x080fe20000010855 */
[----:B------:R-:W-:Y:S01]  /*7330*/  FFMA.FTZ R81, R81, R161, R158 ;  /* 0x000000a151517223 */ /* 0x000fe2000001009e */
[--C-:B------:R-:W-:Y:S02]  /*7340*/  SHF.R.U32.HI R161, RZ, 0x10, R53.reuse ;  /* 0x00000010ffa17819 */ /* 0x100fe40000011635 */
[----:B------:R-:W-:Y:S01]  /*7350*/  SHF.R.U64 R158, R52, 0x10, R53 ;  /* 0x00000010349e7819 */ /* 0x000fe20000001235 */
[----:B------:R-:W-:-:S02]  /*7360*/  HADD2.F32 R52, -RZ, R160.H1_H1 ;  /* 0x300000a0ff347230 */ /* 0x000fc40000004100 */
[----:B------:R-:W-:Y:S02]  /*7370*/  HADD2.F32 R161, -RZ, R161.H0_H0 ;  /* 0x200000a1ffa17230 */ /* 0x000fe40000004100 */
        /* <DEDUP_REMOVED lines=15> */
[----:B------:R-:W-:Y:S02]  /*7470*/  IMAD.MOV.U32 R81, RZ, RZ, R53 ;  /* 0x000000ffff517224 */ /* 0x000fe400078e0035 */
[----:B------:R-:W-:Y:S02]  /*7480*/  IMAD.MOV.U32 R85, RZ, RZ, R41 ;  /* 0x000000ffff557224 */ /* 0x000fe400078e0029 */
        /* <DEDUP_REMOVED lines=49> */
[----:B------:R-:W-:Y:S01]  /*77a0*/  F2FP.F16.F32.PACK_AB R55, R55, R87 ;  /* 0x000000573737723e */ /* 0x000fe200000000ff */
[----:B------:R-:W-:Y:S01]  /*77b0*/  IMAD.MOV.U32 R87, RZ, RZ, R52 ;  /* 0x000000ffff577224 */ /* 0x000fe200078e0034 */
[----:B------:R-:W-:Y:S02]  /*77c0*/  F2FP.F16.F32.PACK_AB R43, R43, R158 ;  /* 0x0000009e2b2b723e */ /* 0x000fe400000000ff */
[----:B------:R-:W-:-:S03]  /*77d0*/  MOV R82, R55 ;  /* 0x0000003700527202 */ /* 0x000fc60000000f00 */
[----:B------:R-:W-:-:S07]  /*77e0*/  IMAD.MOV.U32 R86, RZ, RZ, R43 ;  /* 0x000000ffff567224 */ /* 0x000fce00078e002b */
.L_x_2555:
[----:B------:R-:W-:Y:S05]  /*77f0*/  BSYNC B3 ;  /* 0x0000000000037941 */ /* 0x000fea0003800000 */
.L_x_2554:
        /* <DEDUP_REMOVED lines=12> */
.L_x_2553:
[----:B------:R-:W-:Y:S05]  /*78c0*/  BSYNC B2 ;  /* 0x0000000000027941 */ /* 0x000fea0003800000 */
.L_x_2552:
        /* <DEDUP_REMOVED lines=82> */
[C---:B------:R-:W-:Y:S01]  /*7df0*/  FMUL.FTZ R84, R81.reuse, R84 ;  /* 0x0000005451547220 */ /* 0x040fe20000410000 */
[----:B------:R-:W-:Y:S01]  /*7e00*/  MOV R43, R55 ;  /* 0x00000037002b7202 */ /* 0x000fe20000000f00 */
[----:B------:R-:W-:Y:S01]  /*7e10*/  FFMA.FTZ R82, R81, R51, -R82 ;  /* 0x0000003351527223 */ /* 0x000fe20000010852 */
[----:B------:R-:W-:-:S02]  /*7e20*/  HADD2.F32 R81, -RZ, R172.H1_H1 ;  /* 0x300000acff517230 */ /* 0x000fc40000004100 */
[----:B------:R-:W-:Y:S01]  /*7e30*/  FFMA.FTZ R84, R50, R51, R84 ;  /* 0x0000003332547223 */ /* 0x000fe20000010054 */
[----:B------:R-:W-:Y:S02]  /*7e40*/  HADD2.F32 R50, -RZ, R40.H1_H1 ;  /* 0x30000028ff327230 */ /* 0x000fe40000004100 */
[----:B------:R-:W-:Y:S02]  /*7e50*/  HADD2.F32 R40, -RZ, R36.H0_H0 ;  /* 0x20000024ff287230 */ /* 0x000fe40000004100 */
[-C--:B------:R-:W-:Y:S01]  /*7e60*/  FMUL.FTZ R36, R52, R49.reuse ;  /* 0x0000003134247220 */ /* 0x080fe20000410000 */
[--C-:B------:R-:W-:Y:S02]  /*7e70*/  HADD2.F32 R51, -RZ, R42.reuse.H0_H0 ;  /* 0x2000002aff337230 */ /* 0x100fe40000004100 */
[C---:B------:R-:W-:Y:S01]  /*7e80*/  FMUL.FTZ R49, R50.reuse, R49 ;  /* 0x0000003132317220 */ /* 0x040fe20000410000 */
[----:B------:R-:W-:Y:S02]  /*7e90*/  HADD2.F32 R42, -RZ, R42.H1_H1 ;  /* 0x3000002aff2a7230 */ /* 0x000fe40000004100 */
[----:B------:R-:W-:Y:S01]  /*7ea0*/  FFMA.FTZ R36, R50, R40, -R36 ;  /* 0x0000002832247223 */ /* 0x000fe20000010824 */
[----:B------:R-:W-:-:S02]  /*7eb0*/  HADD2.F32 R50, -RZ, R172.H0_H0 ;  /* 0x200000acff327230 */ /* 0x000fc40000004100 */
[----:B------:R-:W-:Y:S01]  /*7ec0*/  FFMA.FTZ R40, R52, R40, R49 ;  /* 0x0000002834287223 */ /* 0x000fe20000010031 */
[--C-:B------:R-:W-:Y:S02]  /*7ed0*/  HADD2.F32 R49, -RZ, R54.reuse.H0_H0 ;  /* 0x20000036ff317230 */ /* 0x100fe40000004100 */
[----:B------:R-:W-:Y:S01]  /*7ee0*/  HADD2.F32 R54, -RZ, R54.H1_H1 ;  /* 0x30000036ff367230 */ /* 0x000fe20000004100 */
[----:B------:R-:W-:Y:S01]  /*7ef0*/  F2FP.F16.F32.PACK_AB R36, R36, R82 ;  /* 0x000000522424723e */ /* 0x000fe200000000ff */
[----:B------:R-:W-:Y:S02]  /*7f00*/  IMAD.MOV.U32 R55, RZ, RZ, R83 ;  /* 0x000000ffff377224 */ /* 0x000fe400078e0053 */
[-C--:B------:R-:W-:Y:S01]  /*7f10*/  FMUL.FTZ R52, R49, R81.reuse ;  /* 0x0000005131347220 */ /* 0x080fe20000410000 */
[----:B------:R-:W-:Y:S01]  /*7f20*/  FMUL.FTZ R81, R51, R81 ;  /* 0x0000005133517220 */ /* 0x000fe20000410000 */
[----:B------:R-:W-:Y:S01]  /*7f30*/  F2FP.F16.F32.PACK_AB R84, R40, R84 ;  /* 0x000000542854723e */ /* 0x000fe200000000ff */
[----:B------:R-:W-:-:S02]  /*7f40*/  IMAD.MOV.U32 R40, RZ, RZ, R36 ;  /* 0x000000ffff287224 */ /* 0x000fc400078e0024 */
[-C--:B------:R-:W-:Y:S01]  /*7f50*/  FFMA.FTZ R52, R51, R50.reuse, -R52 ;  /* 0x0000003233347223 */ /* 0x080fe20000010834 */
[----:B------:R-:W-:Y:S01]  /*7f60*/  FFMA.FTZ R81, R49, R50, R81 ;  /* 0x0000003231517223 */ /* 0x000fe20000010051 */
[-C--:B------:R-:W-:Y:S01]  /*7f70*/  FMUL.FTZ R49, R54, R39.reuse ;  /* 0x0000002736317220 */ /* 0x080fe20000410000 */
[----:B------:R-:W-:-:S03]  /*7f80*/  FMUL.FTZ R39, R42, R39 ;  /* 0x000000272a277220 */ /* 0x000fc60000410000 */
[-C--:B------:R-:W-:Y:S01]  /*7f90*/  FFMA.FTZ R49, R42, R38.reuse, -R49 ;  /* 0x000000262a317223 */ /* 0x080fe20000010831 */
[----:B------:R-:W-:-:S04]  /*7fa0*/  FFMA.FTZ R39, R54, R38, R39 ;  /* 0x0000002636277223 */ /* 0x000fc80000010027 */
[----:B------:R-:W-:Y:S01]  /*7fb0*/  F2FP.F16.F32.PACK_AB R49, R49, R52 ;  /* 0x000000343131723e */ /* 0x000fe200000000ff */
[----:B------:R-:W-:Y:S01]  /*7fc0*/  IMAD.MOV.U32 R52, RZ, RZ, R84 ;  /* 0x000000ffff347224 */ /* 0x000fe200078e0054 */
[----:B------:R-:W-:-:S03]  /*7fd0*/  F2FP.F16.F32.PACK_AB R39, R39, R81 ;  /* 0x000000512727723e */ /* 0x000fc600000000ff */
[----:B------:R-:W-:Y:S02]  /*7fe0*/  IMAD.MOV.U32 R42, RZ, RZ, R49 ;  /* 0x000000ffff2a7224 */ /* 0x000fe400078e0031 */
[----:B------:R-:W-:-:S07]  /*7ff0*/  IMAD.MOV.U32 R54, RZ, RZ, R39 ;  /* 0x000000ffff367224 */ /* 0x000fce00078e0027 */
.L_x_2559:
[----:B------:R-:W-:Y:S05]  /*8000*/  BSYNC B3 ;  /* 0x0000000000037941 */ /* 0x000fea0003800000 */
.L_x_2558:
        /* <DEDUP_REMOVED lines=12> */
.L_x_2557:
[----:B------:R-:W-:Y:S05]  /*80d0*/  BSYNC B2 ;  /* 0x0000000000027941 */ /* 0x000fea0003800000 */
.L_x_2556:
[----:B------:R-:W-:-:S13]  /*80e0*/  ISETP.NE.AND P4, PT, R9, RZ, PT ;  /* 0x000000ff0900720c */ /* 0x000fda0003f85270 */
[----:B------:R-:W-:Y:S05]  /*80f0*/  @!P4 BRA `(.L_x_2551) ;  /* 0x0000000400fcc947 */ /* 0x000fea0003800000 */
[----:B---3--:R-:W3:Y:S01]  /*8100*/  LDL R36, [R1+0x1c] ;  /* 0x00001c0001247983 */ /* 0x008ee20000100800 */
[----:B------:R-:W-:Y:S01]  /*8110*/  BSSY B2, `(.L_x_2560) ;  /* 0x000007b000027945 */ /* 0x000fe20003800000 */
[----:B---3--:R-:W-:-:S04]  /*8120*/  LOP3.LUT P5, RZ, R36, 0x1, RZ, 0xc0, !PT ;  /* 0x0000000124ff7812 */ /* 0x008fc800078ac0ff */
[----:B------:R-:W-:-:S04]  /*8130*/  SEL R36, R120, R144, !P5 ;  /* 0x0000009078247207 */ /* 0x000fc80006800000 */
[----:B------:R-:W-:-:S04]  /*8140*/  SHF.R.S32.HI R37, RZ, 0x1f, R36 ;  /* 0x0000001fff257819 */ /* 0x000fc80000011424 */
[----:B------:R-:W-:-:S04]  /*8150*/  LEA.HI R36, R37, R36, RZ, 0x4 ;  /* 0x0000002425247211 */ /* 0x000fc800078f20ff */
[----:B------:R-:W-:-:S05]  /*8160*/  LEA.HI.SX32 R36, R36, R110, 0x1c ;  /* 0x0000006e24247211 */ /* 0x000fca00078fe2ff */
[----:B------:R-:W-:-:S05]  /*8170*/  IMAD.SHL.U32 R37, R36, 0x8, RZ ;  /* 0x0000000824257824 */ /* 0x000fca00078e00ff */
        /* <DEDUP_REMOVED lines=15> */
[----:B------:R-:W-:-:S04]  /*8270*/  SHF.L.U32 R36, R36, 0xa, RZ ;  /* 0x0000000a24247819 */ /* 0x000fc800000006ff */
[----:B------:R-:W-:-:S05]  /*8280*/  LOP3.LUT R36, R36, 0x7fffe000, RZ, 0xc0, !PT ;  /* 0x7fffe00024247812 */ /* 0x000fca00078ec0ff */
[----:B------:R-:W-:-:S04]  /*8290*/  IMAD R36, R196, 0x200, R36 ;  /* 0x00000200c4247824 */ /* 0x000fc800078e0224 */
[----:B------:R-:W-:-:S04]  /*82a0*/  IMAD.IADD R36, R36, 0x1, R37 ;  /* 0x0000000124247824 */ /* 0x000fc800078e0225 */
[C---:B--2---:R-:W-:Y:S02]  /*82b0*/  IMAD R40, R16.reuse, 0x6000, R36 ;  /* 0x0000600010287824 */ /* 0x044fe400078e0224 */
[----:B------:R-:W-:-:S03]  /*82c0*/  IMAD R36, R16, 0x6000, R137 ;  /* 0x0000600010247824 */ /* 0x000fc600078e0289 */
[----:B------:R-:W-:Y:S01]  /*82d0*/  LEA R40, R40, R2, 0x1 ;  /* 0x0000000228287211 */ /* 0x000fe200078e08ff */
[----:B------:R-:W-:-:S05]  /*82e0*/  IMAD R36, R36, 0x2, R2 ;  /* 0x0000000224247824 */ /* 0x000fca00078e0202 */
[----:B------:R-:W0:Y:S04]  /*82f0*/  LDS.128 R40, [R40+0x1c400] ;  /* 0x01c4000028287984 */ /* 0x000e280000000c00 */
[----:B------:R-:W2:Y:S01]  /*8300*/  LDS.128 R36, [R36+0x1c400] ;  /* 0x01c4000024247984 */ /* 0x000ea20000000c00 */
[----:B------:R-:W-:Y:S05]  /*8310*/  @P5 BRA `(.L_x_2561) ;  /* 0x0000000400685947 */ /* 0x000fea0003800000 */
[----:B------:R-:W-:Y:S01]  /*8320*/  HADD2.F32 R54, -RZ, R171.H1_H1 ;  /* 0x300000abff367230 */ /* 0x000fe20000004100 */
[----:B------:R-:W-:Y:S01]  /*8330*/  SHF.R.U64 R32, R32, 0x10, R33 ;  /* 0x0000001020207819 */ /* 0x000fe20000001221 */
[----:B0-----:R-:W-:Y:S01]  /*8340*/  HADD2.F32 R52, -RZ, R41.H0_H0 ;  /* 0x20000029ff347230 */ /* 0x001fe20000004100 */
[----:B------:R-:W-:Y:S01]  /*8350*/  SHF.R.U64 R44, R44, 0x10, R45 ;  /* 0x000000102c2c7819 */ /* 0x000fe2000000122d */
[----:B--2---:R-:W-:Y:S01]  /*8360*/  HADD2.F32 R53, -RZ, R37.H0_H0 ;  /* 0x20000025ff357230 */ /* 0x004fe20000004100 */
[----:B------:R-:W-:Y:S01]  /*8370*/  SHF.R.U64 R46, R46, 0x10, R47 ;  /* 0x000000102e2e7819 */ /* 0x000fe2000000122f */
[----:B------:R-:W-:Y:S02]  /*8380*/  HADD2.F32 R55, -RZ, R169.H1_H1 ;  /* 0x300000a9ff377230 */ /* 0x000fe40000004100 */
[-C--:B------:R-:W-:Y:S01]  /*8390*/  FMUL.FTZ R80, R52, R54.reuse ;  /* 0x0000003634507220 */ /* 0x080fe20000410000 */
[----:B------:R-:W-:Y:S02]  /*83a0*/  HADD2.F32 R41, -RZ, R41.H1_H1 ;  /* 0x30000029ff297230 */ /* 0x000fe40000004100 */
[----:B------:R-:W-:Y:S01]  /*83b0*/  FMUL.FTZ R54, R53, R54 ;  /* 0x0000003635367220 */ /* 0x000fe20000410000 */
[----:B------:R-:W-:-:S02]  /*83c0*/  HADD2.F32 R171, -RZ, R171.H0_H0 ;  /* 0x200000abffab7230 */ /* 0x000fc40000004100 */
[-C--:B------:R-:W-:Y:S01]  /*83d0*/  FFMA.FTZ R80, R53, R55.reuse, -R80 ;  /* 0x0000003735507223 */ /* 0x080fe20000010850 */
[----:B------:R-:W-:Y:S02]  /*83e0*/  HADD2.F32 R53, -RZ, R37.H1_H1 ;  /* 0x30000025ff357230 */ /* 0x000fe40000004100 */
[----:B------:R-:W-:Y:S01]  /*83f0*/  FFMA.FTZ R54, R52, R55, R54 ;  /* 0x0000003734367223 */ /* 0x000fe20000010036 */
[----:B------:R-:W-:Y:S01]  /*8400*/  SHF.R.U32.HI R52, RZ, 0x10, R45 ;  /* 0x00000010ff347819 */ /* 0x000fe2000001162d */
[----:B------:R-:W-:Y:S01]  /*8410*/  HADD2.F32 R169, -RZ, R169.H0_H0 ;  /* 0x200000a9ffa97230 */ /* 0x000fe20000004100 */
[----:B------:R-:W-:Y:S01]  /*8420*/  SHF.R.U32.HI R55, RZ, 0x10, R33 ;  /* 0x00000010ff377819 */ /* 0x000fe20000011621 */
[----:B------:R-:W-:Y:S01]  /*8430*/  IMAD.MOV.U32 R33, RZ, RZ, R43 ;  /* 0x000000ffff217224 */ /* 0x000fe200078e002b */
[----:B------:R-:W-:Y:S01]  /*8440*/  SHF.R.U64 R34, R34, 0x10, R35 ;  /* 0x0000001022227819 */ /* 0x000fe20000001223 */
[----:B------:R-:W-:Y:S02]  /*8450*/  HADD2.F32 R52, -RZ, R52.H0_H0 ;  /* 0x20000034ff347230 */ /* 0x000fe40000004100 */
[----:B------:R-:W-:-:S02]  /*8460*/  HADD2.F32 R37, -RZ, R55.H0_H0 ;  /* 0x20000037ff257230 */ /* 0x000fc40000004100 */
[----:B------:R-:W-:Y:S02]  /*8470*/  HADD2.F32 R43, -RZ, R168.H1_H1 ;  /* 0x300000a8ff2b7230 */ /* 0x000fe40000004100 */
        /* <DEDUP_REMOVED lines=8> */
[----:B------:R-:W-:Y:S01]  /*8500*/  HADD2.F32 R39, -RZ, R33.H0_H0 ;  /* 0x20000021ff277230 */ /* 0x000fe20000004100 */
[----:B------:R-:W-:Y:S01]  /*8510*/  F2FP.F16.F32.PACK_AB R52, R52, R54 ;  /* 0x000000363434723e */ /* 0x000fe200000000ff */
[----:B------:R-:W-:-:S02]  /*8520*/  HADD2.F32 R45, -RZ, R37.H0_H0 ;  /* 0x20000025ff2d7230 */ /* 0x000fc40000004100 */
[----:B------:R-:W-:Y:S02]  /*8530*/  HADD2.F32 R33, -RZ, R33.H1_H1 ;  /* 0x30000021ff217230 */ /* 0x000fe40000004100 */
[-C--:B------:R-:W-:Y:S01]  /*8540*/  FMUL.FTZ R53, R39, R41.reuse ;  /* 0x0000002927357220 */ /* 0x080fe20000410000 */
[----:B------:R-:W-:Y:S02]  /*8550*/  HADD2.F32 R32, -RZ, R32.H0_H0 ;  /* 0x20000020ff207230 */ /* 0x000fe40000004100 */
[C---:B------:R-:W-:Y:S01]  /*8560*/  FMUL.FTZ R41, R45.reuse, R41 ;  /* 0x000000292d297220 */ /* 0x040fe20000410000 */
[----:B------:R-:W-:Y:S02]  /*8570*/  HADD2.F32 R170, -RZ, R170.H0_H0 ;  /* 0x200000aaffaa7230 */ /* 0x000fe40000004100 */
[-C--:B------:R-:W-:Y:S01]  /*8580*/  FFMA.FTZ R53, R45, R43.reuse, -R53 ;  /* 0x0000002b2d357223 */ /* 0x080fe20000010835 */
[----:B------:R-:W-:Y:S01]  /*8590*/  SHF.R.U32.HI R45, RZ, 0x10, R35 ;  /* 0x00000010ff2d7819 */ /* 0x000fe20000011623 */
[----:B------:R-:W-:Y:S01]  /*85a0*/  FFMA.FTZ R41, R39, R43, R41 ;  /* 0x0000002b27297223 */ /* 0x000fe20000010029 */
[----:B------:R-:W-:Y:S01]  /*85b0*/  SHF.R.U32.HI R39, RZ, 0x10, R47 ;  /* 0x00000010ff277819 */ /* 0x000fe2000001162f */
[----:B------:R-:W-:-:S02]  /*85c0*/  HADD2.F32 R43, -RZ, R37.H1_H1 ;  /* 0x30000025ff2b7230 */ /* 0x000fc40000004100 */
[----:B------:R-:W-:Y:S02]  /*85d0*/  HADD2.F32 R37, -RZ, R45.H0_H0 ;  /* 0x2000002dff257230 */ /* 0x000fe40000004100 */
[----:B------:R-:W-:Y:S02]  /*85e0*/  HADD2.F32 R39, -RZ, R39.H0_H0 ;  /* 0x20000027ff277230 */ /* 0x000fe40000004100 */
[----:B------:R-:W-:Y:S02]  /*85f0*/  HADD2.F32 R168, -RZ, R168.H0_H0 ;  /* 0x200000a8ffa87230 */ /* 0x000fe40000004100 */
[----:B------:R-:W-:Y:S02]  /*8600*/  HADD2.F32 R46, -RZ, R46.H0_H0 ;  /* 0x2000002eff2e7230 */ /* 0x000fe40000004100 */
[-C--:B------:R-:W-:Y:S01]  /*8610*/  FMUL.FTZ R45, R33, R39.reuse ;  /* 0x00000027212d7220 */ /* 0x080fe20000410000 */
[----:B------:R-:W-:Y:S01]  /*8620*/  FMUL.FTZ R39, R43, R39 ;  /* 0x000000272b277220 */ /* 0x000fe20000410000 */
[----:B------:R-:W-:-:S02]  /*8630*/  HADD2.F32 R34, -RZ, R34.H0_H0 ;  /* 0x20000022ff227230 */ /* 0x000fc40000004100 */
        /* <DEDUP_REMOVED lines=8> */
[C---:B------:R-:W-:Y:S01]  /*86c0*/  FMUL.FTZ R171, R37.reuse, R171 ;  /* 0x000000ab25ab7220 */ /* 0x040fe20000410000 */
[----:B------:R-:W-:-:S03]  /*86d0*/  FFMA.FTZ R43, R37, R169, -R43 ;  /* 0x000000a9252b7223 */ /* 0x000fc6000001082b */
        /* <DEDUP_REMOVED lines=18> */
[----:B------:R-:W-:Y:S02]  /*8800*/  IMAD.MOV.U32 R40, RZ, RZ, R44 ;  /* 0x000000ffff287224 */ /* 0x000fe400078e002c */
[-C--:B------:R-:W-:Y:S01]  /*8810*/  FFMA.FTZ R32, R38, R34.reuse, -R32 ;  /* 0x0000002226207223 */ /* 0x080fe20000010820 */
[----:B------:R-:W-:Y:S01]  /*8820*/  FFMA.FTZ R46, R42, R34, R46 ;  /* 0x000000222a2e7223 */ /* 0x000fe2000001002e */
[----:B------:R-:W-:Y:S01]  /*8830*/  F2FP.F16.F32.PACK_AB R42, R39, R41 ;  /* 0x00000029272a723e */ /* 0x000fe200000000ff */
[----:B------:R-:W-:Y:S01]  /*8840*/  IMAD.MOV.U32 R41, RZ, RZ, R52 ;  /* 0x000000ffff297224 */ /* 0x000fe200078e0034 */
[----:B------:R-:W-:Y:S02]  /*8850*/  MOV R39, R45 ;  /* 0x0000002d00277202 */ /* 0x000fe40000000f00 */
[----:B------:R-:W-:Y:S01]  /*8860*/  F2FP.F16.F32.PACK_AB R32, R32, R37 ;  /* 0x000000252020723e */ /* 0x000fe200000000ff */
[----:B------:R-:W-:Y:S01]  /*8870*/  IMAD.MOV.U32 R43, RZ, RZ, R42 ;  /* 0x000000ffff2b7224 */ /* 0x000fe200078e002a */
[----:B------:R-:W-:-:S02]  /*8880*/  F2FP.F16.F32.PACK_AB R46, R46, R170 ;  /* 0x000000aa2e2e723e */ /* 0x000fc400000000ff */
[----:B------:R-:W-:Y:S01]  /*8890*/  MOV R37, R55 ;  /* 0x0000003700257202 */ /* 0x000fe20000000f00 */
[----:B------:R-:W-:Y:S02]  /*88a0*/  IMAD.MOV.U32 R38, RZ, RZ, R32 ;  /* 0x000000ffff267224 */ /* 0x000fe400078e0020 */
[----:B------:R-:W-:-:S07]  /*88b0*/  IMAD.MOV.U32 R42, RZ, RZ, R46 ;  /* 0x000000ffff2a7224 */ /* 0x000fce00078e002e */
.L_x_2561:
[----:B------:R-:W-:Y:S05]  /*88c0*/  BSYNC B2 ;  /* 0x0000000000027941 */ /* 0x000fea0003800000 */
.L_x_2560:
[----:B--2---:R4:W-:Y:S04]  /*88d0*/  STG.E.128 desc[UR60][R48.64], R36 ;  /* 0x0000002430007986 */ /* 0x0049e8000c101d3c */
[----:B0-----:R4:W-:Y:S02]  /*88e0*/  @!P4 STG.E.128 desc[UR60][R50.64], R40 ;  /* 0x000000283200c986 */ /* 0x0019e4000c101d3c */
.L_x_2551:
[----:B------:R-:W-:Y:S05]  /*88f0*/  BSYNC B1 ;  /* 0x0000000000017941 */ /* 0x000fea0003800000 */
.L_x_2550:
        /* <DEDUP_REMOVED lines=16> */
[----:B------:R-:W-:Y:S02]  /*8a00*/  SHF.L.U32 R36, R34, 0x3, RZ ;  /* 0x0000000322247819 */ /* 0x000fe400000006ff */
[----:B------:R-:W-:Y:S02]  /*8a10*/  SHF.R.S32.HI R38, RZ, 0x1f, R34 ;  /* 0x0000001fff267819 */ /* 0x000fe40000011422 */
[----:B------:R-:W-:Y:S02]  /*8a20*/  ISETP.GE.AND P3, PT, R36, R142, PT ;  /* 0x0000008e2400720c */ /* 0x000fe40003f66270 */
[----:B------:R-:W-:Y:S01]  /*8a30*/  LEA.HI R38, R38, R34, RZ, 0x3 ;  /* 0x0000002226267211 */ /* 0x000fe200078f18ff */
[----:B------:R-:W-:-:S04]  /*8a40*/  IMAD R34, R16, 0x6000, R138 ;  /* 0x0000600010227824 */ /* 0x000fc800078e028a */
[----:B------:R-:W-:Y:S02]  /*8a50*/  IMAD.SHL.U32 R38, R38, 0x400, RZ ;  /* 0x0000040026267824 */ /* 0x000fe400078e00ff */
[----:B------:R-:W-:-:S03]  /*8a60*/  IMAD R34, R34, 0x2, R2 ;  /* 0x0000000222227824 */ /* 0x000fc600078e0202 */
[----:B------:R-:W-:Y:S02]  /*8a70*/  LOP3.LUT R38, R38, 0x7fffe000, RZ, 0xc0, !PT ;  /* 0x7fffe00026267812 */ /* 0x000fe400078ec0ff */
[--C-:B------:R-:W-:Y:S02]  /*8a80*/  @!P3 SHF.R.S32.HI R32, RZ, 0x1f, R36.reuse ;  /* 0x0000001fff20b819 */ /* 0x100fe40000011424 */
[--C-:B------:R-:W-:Y:S02]  /*8a90*/  @!P3 IADD3 R33, P4, P5, R92, R124, R36.reuse ;  /* 0x0000007c5c21b210 */ /* 0x100fe40007d9e024 */
[----:B------:R-:W-:Y:S02]  /*8aa0*/  LOP3.LUT R36, R194, 0x38, R36, 0xf8, !PT ;  /* 0x00000038c2247812 */ /* 0x000fe400078ef824 */
[----:B------:R-:W-:Y:S02]  /*8ab0*/  @!P3 IADD3.X R32, R89, R44, R32, P4, P5 ;  /* 0x0000002c5920b210 */ /* 0x000fe400027ea420 */
[----:B------:R-:W-:-:S02]  /*8ac0*/  LOP3.LUT R36, R36, R39, RZ, 0x3c, !PT ;  /* 0x0000002724247212 */ /* 0x000fc400078e3cff */
[C---:B------:R-:W-:Y:S02]  /*8ad0*/  LEA R40, P4, R35.reuse, R114, 0x1 ;  /* 0x0000007223287211 */ /* 0x040fe400078808ff */
[----:B------:R-:W-:Y:S02]  /*8ae0*/  IADD3 R36, R36, R38, R198 ;  /* 0x0000002624247210 */ /* 0x000fe40007ffe0c6 */
[----:B------:R-:W-:Y:S02]  /*8af0*/  LEA.HI.X R41, R35, R115, R37, 0x1, P4 ;  /* 0x0000007323297211 */ /* 0x000fe400020f0c25 */
[----:B------:R-:W-:Y:S01]  /*8b00*/  @!P3 LEA R42, P4, R33, R114, 0x1 ;  /* 0x00000072212ab211 */ /* 0x000fe200078808ff */
[----:B------:R-:W-:-:S03]  /*8b10*/  IMAD R36, R16, 0x6000, R36 ;  /* 0x0000600010247824 */ /* 0x000fc600078e0224 */
[----:B------:R-:W-:Y:S01]  /*8b20*/  @!P3 LEA.HI.X R43, R33, R115, R32, 0x1, P4 ;  /* 0x00000073212bb211 */ /* 0x000fe200020f0c20 */
[----:B------:R-:W-:Y:S01]  /*8b30*/  IMAD R36, R36, 0x2, R2 ;  /* 0x0000000224247824 */ /* 0x000fe200078e0202 */
[----:B------:R-:W0:Y:S01]  /*8b40*/  LDS.128 R32, [R34+0x1c400] ;  /* 0x01c4000022207984 */ /* 0x000e220000000c00 */
[----:B------:R-:W-:-:S04]  /*8b50*/  ISETP.GE.AND P4, PT, R18, R117, PT ;  /* 0x000000751200720c */ /* 0x000fc80003f86270 */
[----:B------:R-:W2:Y:S09]  /*8b60*/  LDS.128 R36, [R36+0x1c400] ;  /* 0x01c4000024247984 */ /* 0x000eb20000000c00 */
[----:B------:R-:W-:Y:S05]  /*8b70*/  @P4 BRA `(.L_x_2565) ;  /* 0x0000000400544947 */ /* 0x000fea0003800000 */
[--C-:B------:R-:W-:Y:S01]  /*8b80*/  SHF.R.U64 R46, R76, 0x10, R77.reuse ;  /* 0x000000104c2e7819 */ /* 0x100fe2000000124d */
[----:B------:R-:W-:Y:S01]  /*8b90*/  HADD2.F32 R49, -RZ, R167.H1_H1 ;  /* 0x300000a7ff317230 */ /* 0x000fe20000004100 */
[----:B------:R-:W-:Y:S01]  /*8ba0*/  SHF.R.U32.HI R76, RZ, 0x10, R77 ;  /* 0x00000010ff4c7819 */ /* 0x000fe2000001164d */
[----:B--2---:R-:W-:Y:S01]  /*8bb0*/  HADD2.F32 R50, -RZ, R37.H0_H0 ;  /* 0x20000025ff327230 */ /* 0x004fe20000004100 */
[--C-:B------:R-:W-:Y:S01]  /*8bc0*/  SHF.R.U64 R45, R64, 0x10, R65.reuse ;  /* 0x00000010402d7819 */ /* 0x100fe20000001241 */
[----:B------:R-:W-:Y:S01]  /*8bd0*/  HADD2.F32 R51, -RZ, R165.H1_H1 ;  /* 0x300000a5ff337230 */ /* 0x000fe20000004100 */
[----:B------:R-:W-:Y:S01]  /*8be0*/  SHF.R.U32.HI R64, RZ, 0x10, R65 ;  /* 0x00000010ff407819 */ /* 0x000fe20000011641 */
[----:B0-----:R-:W-:Y:S01]  /*8bf0*/  HADD2.F32 R52, -RZ, R33.H0_H0 ;  /* 0x20000021ff347230 */ /* 0x001fe20000004100 */
[----:B------:R-:W-:Y:S01]  /*8c00*/  SHF.R.U64 R48, R78, 0x10, R79 ;  /* 0x000000104e307819 */ /* 0x000fe2000000124f */
[----:B------:R-:W-:Y:S02]  /*8c10*/  HADD2.F32 R53, -RZ, R37.H1_H1 ;  /* 0x30000025ff357230 */ /* 0x000fe40000004100 */
[----:B------:R-:W-:Y:S01]  /*8c20*/  FMUL.FTZ R37, R50, R49 ;  /* 0x0000003132257220 */ /* 0x000fe20000410000 */
[----:B------:R-:W-:-:S02]  /*8c30*/  HADD2.F32 R76, -RZ, R76.H0_H0 ;  /* 0x2000004cff4c7230 */ /* 0x000fc40000004100 */
[C---:B------:R-:W-:Y:S01]  /*8c40*/  FMUL.FTZ R49, R52.reuse, R49 ;  /* 0x0000003134317220 */ /* 0x040fe20000410000 */
[----:B------:R-:W-:Y:S02]  /*8c50*/  HADD2.F32 R33, -RZ, R33.H1_H1 ;  /* 0x30000021ff217230 */ /* 0x000fe40000004100 */
[-C--:B------:R-:W-:Y:S01]  /*8c60*/  FFMA.FTZ R37, R52, R51.reuse, -R37 ;  /* 0x0000003334257223 */ /* 0x080fe20000010825 */
[----:B------:R-:W-:Y:S02]  /*8c70*/  HADD2.F32 R64, -RZ, R64.H0_H0 ;  /* 0x20000040ff407230 */ /* 0x000fe40000004100 */
[-C--:B------:R-:W-:Y:S01]  /*8c80*/  FMUL.FTZ R52, R53, R76.reuse ;  /* 0x0000004c35347220 */ /* 0x080fe20000410000 */
[----:B------:R-:W-:Y:S01]  /*8c90*/  SHF.R.U32.HI R78, RZ, 0x10, R79 ;  /* 0x00000010ff4e7819 */ /* 0x000fe2000001164f */
[----:B------:R-:W-:Y:S01]  /*8ca0*/  FMUL.FTZ R76, R33, R76 ;  /* 0x0000004c214c7220 */ /* 0x000fe20000410000 */
[----:B------:R-:W-:Y:S01]  /*8cb0*/  FFMA.FTZ R49, R50, R51, R49 ;  /* 0x0000003332317223 */ /* 0x000fe20000010031 */
[----:B------:R-:W-:Y:S01]  /*8cc0*/  SHF.R.U64 R47, R66, 0x10, R67 ;  /* 0x00000010422f7819 */ /* 0x000fe20000001243 */
[----:B------:R-:W-:-:S02]  /*8cd0*/  HADD2.F32 R51, -RZ, R39.H0_H0 ;  /* 0x20000027ff337230 */ /* 0x000fc40000004100 */
[-C--:B------:R-:W-:Y:S01]  /*8ce0*/  FFMA.FTZ R76, R53, R64.reuse, R76 ;  /* 0x00000040354c7223 */ /* 0x080fe2000001004c */
[----:B------:R-:W-:Y:S01]  /*8cf0*/  HADD2.F32 R53, -RZ, R39.H1_H1 ;  /* 0x30000027ff357230 */ /* 0x000fe20000004100 */
[----:B------:R-:W-:Y:S01]  /*8d00*/  SHF.R.U32.HI R66, RZ, 0x10, R67 ;  /* 0x00000010ff427819 */ /* 0x000fe20000011643 */
[----:B------:R-:W-:Y:S02]  /*8d10*/  HADD2.F32 R50, -RZ, R166.H1_H1 ;  /* 0x300000a6ff327230 */ /* 0x000fe40000004100 */
[----:B------:R-:W-:Y:S01]  /*8d20*/  FFMA.FTZ R52, R33, R64, -R52 ;  /* 0x0000004021347223 */ /* 0x000fe20000010834 */
[--C-:B------:R-:W-:Y:S01]  /*8d30*/  HADD2.F32 R39, -RZ, R35.reuse.H0_H0 ;  /* 0x20000023ff277230 */ /* 0x100fe20000004100 */
[----:B------:R-:W-:Y:S01]  /*8d40*/  F2FP.F16.F32.PACK_AB R49, R76, R49 ;  /* 0x000000314c31723e */ /* 0x000fe200000000ff */
[----:B------:R-:W-:Y:S02]  /*8d50*/  HADD2.F32 R78, -RZ, R78.H0_H0 ;  /* 0x2000004eff4e7230 */ /* 0x000fe40000004100 */
[----:B------:R-:W-:Y:S01]  /*8d60*/  FMUL.FTZ R54, R51, R50 ;  /* 0x0000003233367220 */ /* 0x000fe20000410000 */
[----:B------:R-:W-:-:S02]  /*8d70*/  HADD2.F32 R35, -RZ, R35.H1_H1 ;  /* 0x30000023ff237230 */ /* 0x000fc40000004100 */
[----:B------:R-:W-:Y:S01]  /*8d80*/  FMUL.FTZ R55, R39, R50 ;  /* 0x0000003227377220 */ /* 0x000fe20000410000 */
[----:B------:R-:W-:Y:S02]  /*8d90*/  HADD2.F32 R66, -RZ, R66.H0_H0 ;  /* 0x20000042ff427230 */ /* 0x000fe40000004100 */
[-C--:B------:R-:W-:Y:S01]  /*8da0*/  FMUL.FTZ R50, R53, R78.reuse ;  /* 0x0000004e35327220 */ /* 0x080fe20000410000 */
[----:B------:R-:W-:Y:S02]  /*8db0*/  HADD2.F32 R33, -RZ, R164.H1_H1 ;  /* 0x300000a4ff217230 */ /* 0x000fe40000004100 */
[C---:B------:R-:W-:Y:S01]  /*8dc0*/  FMUL.FTZ R78, R35.reuse, R78 ;  /* 0x0000004e234e7220 */ /* 0x040fe20000410000 */
[----:B------:R-:W-:Y:S02]  /*8dd0*/  HADD2.F32 R167, -RZ, R167.H0_H0 ;  /* 0x200000a7ffa77230 */ /* 0x000fe40000004100 */
[----:B------:R-:W-:Y:S01]  /*8de0*/  FFMA.FTZ R50, R35, R66, -R50 ;  /* 0x0000004223327223 */ /* 0x000fe20000010832 */
[----:B------:R-:W-:-:S02]  /*8df0*/  HADD2.F32 R35, -RZ, R36.H0_H0 ;  /* 0x20000024ff237230 */ /* 0x000fc40000004100 */
[-C--:B------:R-:W-:Y:S01]  /*8e00*/  FFMA.FTZ R54, R39, R33.reuse, -R54 ;  /* 0x0000002127367223 */ /* 0x080fe20000010836 */
[----:B------:R-:W-:Y:S02]  /*8e10*/  HADD2.F32 R46, -RZ, R46.H0_H0 ;  /* 0x2000002eff2e7230 */ /* 0x000fe40000004100 */
[----:B------:R-:W-:Y:S01]  /*8e20*/  FFMA.FTZ R55, R51, R33, R55 ;  /* 0x0000002133377223 */ /* 0x000fe20000010037 */
[----:B------:R-:W-:Y:S02]  /*8e30*/  HADD2.F32 R36, -RZ, R36.H1_H1 ;  /* 0x30000024ff247230 */ /* 0x000fe40000004100 */
[----:B------:R-:W-:Y:S01]  /*8e40*/  FMUL.FTZ R39, R35, R167 ;  /* 0x000000a723277220 */ /* 0x000fe20000410000 */
[----:B------:R-:W-:Y:S02]  /*8e50*/  HADD2.F32 R165, -RZ, R165.H0_H0 ;  /* 0x200000a5ffa57230 */ /* 0x000fe40000004100 */
[----:B------:R-:W-:Y:S01]  /*8e60*/  FFMA.FTZ R78, R53, R66, R78 ;  /* 0x00000042354e7223 */ /* 0x000fe2000001004e */
[----:B------:R-:W-:-:S02]  /*8e70*/  HADD2.F32 R33, -RZ, R32.H0_H0 ;  /* 0x20000020ff217230 */ /* 0x000fc40000004100 */
[-C--:B------:R-:W-:Y:S01]  /*8e80*/  FMUL.FTZ R51, R36, R46.reuse ;  /* 0x0000002e24337220 */ /* 0x080fe20000410000 */
[----:B------:R-:W-:Y:S01]  /*8e90*/  HADD2.F32 R32, -RZ, R32.H1_H1 ;  /* 0x30000020ff207230 */ /* 0x000fe20000004100 */
[----:B------:R-:W-:Y:S01]  /*8ea0*/  F2FP.F16.F32.PACK_AB R37, R52, R37 ;  /* 0x000000253425723e */ /* 0x000fe200000000ff */
[----:B------:R-:W-:Y:S02]  /*8eb0*/  HADD2.F32 R45, -RZ, R45.H0_H0 ;  /* 0x2000002dff2d7230 */ /* 0x000fe40000004100 */
[C---:B------:R-:W-:Y:S01]  /*8ec0*/  FMUL.FTZ R167, R33.reuse, R167 ;  /* 0x000000a721a77220 */ /* 0x040fe20000410000 */
[----:B------:R-:W-:Y:S01]  /*8ed0*/  FFMA.FTZ R39, R33, R165, -R39 ;  /* 0x000000a521277223 */ /* 0x000fe20000010827 */
[C---:B------:R-:W-:Y:S01]  /*8ee0*/  FMUL.FTZ R46, R32.reuse, R46 ;  /* 0x0000002e202e7220 */ /* 0x040fe20000410000 */
[----:B------:R-:W-:Y:S02]  /*8ef0*/  HADD2.F32 R33, -RZ, R38.H0_H0 ;  /* 0x20000026ff217230 */ /* 0x000fe40000004100 */
[----:B------:R-:W-:Y:S01]  /*8f00*/  FFMA.FTZ R51, R32, R45, -R51 ;  /* 0x0000002d20337223 */ /* 0x000fe20000010833 */
[----:B------:R-:W-:-:S02]  /*8f10*/  HADD2.F32 R166, -RZ, R166.H0_H0 ;  /* 0x200000a6ffa67230 */ /* 0x000fc40000004100 */
[----:B------:R-:W-:Y:S01]  /*8f20*/  FFMA.FTZ R167, R35, R165, R167 ;  /* 0x000000a523a77223 */ /* 0x000fe200000100a7 */
[----:B------:R-:W-:Y:S02]  /*8f30*/  HADD2.F32 R48, -RZ, R48.H0_H0 ;  /* 0x20000030ff307230 */ /* 0x000fe40000004100 */
[----:B------:R-:W-:Y:S01]  /*8f40*/  FFMA.FTZ R46, R36, R45, R46 ;  /* 0x0000002d242e7223 */ /* 0x000fe2000001002e */
[----:B------:R-:W-:Y:S02]  /*8f50*/  HADD2.F32 R32, -RZ, R34.H0_H0 ;  /* 0x20000022ff207230 */ /* 0x000fe40000004100 */
[----:B------:R-:W-:Y:S01]  /*8f60*/  FMUL.FTZ R35, R33, R166 ;  /* 0x000000a621237220 */ /* 0x000fe20000410000 */
[----:B------:R-:W-:Y:S01]  /*8f70*/  HADD2.F32 R38, -RZ, R38.H1_H1 ;  /* 0x30000026ff267230 */ /* 0x000fe20000004100 */
[----:B------:R-:W-:Y:S01]  /*8f80*/  F2FP.F16.F32.PACK_AB R50, R50, R54 ;  /* 0x000000363232723e */ /* 0x000fe200000000ff */
[----:B------:R-:W-:Y:S02]  /*8f90*/  HADD2.F32 R34, -RZ, R34.H1_H1 ;  /* 0x30000022ff227230 */ /* 0x000fe40000004100 */
[----:B------:R-:W-:Y:S01]  /*8fa0*/  FMUL.FTZ R166, R32, R166 ;  /* 0x000000a620a67220 */ /* 0x000fe20000410000 */
[----:B------:R-:W-:-:S02]  /*8fb0*/  HADD2.F32 R164, -RZ, R164.H0_H0 ;  /* 0x200000a4ffa47230 */ /* 0x000fc40000004100 */
[-C--:B------:R-:W-:Y:S01]  /*8fc0*/  FMUL.FTZ R36, R38, R48.reuse ;  /* 0x0000003026247220 */ /* 0x080fe20000410000 */
[----:B------:R-:W-:Y:S02]  /*8fd0*/  HADD2.F32 R47, -RZ, R47.H0_H0 ;  /* 0x2000002fff2f7230 */ /* 0x000fe40000004100 */
[----:B------:R-:W-:Y:S01]  /*8fe0*/  FMUL.FTZ R48, R34, R48 ;  /* 0x0000003022307220 */ /* 0x000fe20000410000 */
[----:B------:R-:W-:Y:S01]  /*8ff0*/  F2FP.F16.F32.PACK_AB R46, R46, R167 ;  /* 0x000000a72e2e723e */ /* 0x000fe200000000ff */
[-C--:B------:R-:W-:Y:S01]  /*9000*/  FFMA.FTZ R35, R32, R164.reuse, -R35 ;  /* 0x000000a420237223 */ /* 0x080fe20000010823 */
[----:B------:R-:W-:Y:S01]  /*9010*/  FFMA.FTZ R166, R33, R164, R166 ;  /* 0x000000a421a67223 */ /* 0x000fe200000100a6 */
[-C--:B------:R-:W-:Y:S01]  /*9020*/  FFMA.FTZ R36, R34, R47.reuse, -R36 ;  /* 0x0000002f22247223 */ /* 0x080fe20000010824 */
[----:B------:R-:W-:Y:S01]  /*9030*/  FFMA.FTZ R48, R38, R47, R48 ;  /* 0x0000002f26307223 */ /* 0x000fe20000010030 */
[----:B------:R-:W-:Y:S02]  /*9040*/  F2FP.F16.F32.PACK_AB R55, R78, R55 ;  /* 0x000000374e37723e */ /* 0x000fe400000000ff */
[----:B------:R-:W-:-:S02]  /*9050*/  F2FP.F16.F32.PACK_AB R32, R51, R39 ;  /* 0x000000273320723e */ /* 0x000fc400000000ff */
[----:B------:R-:W-:Y:S01]  /*9060*/  F2FP.F16.F32.PACK_AB R34, R36, R35 ;  /* 0x000000232422723e */ /* 0x000fe200000000ff */
[----:B------:R-:W-:Y:S01]  /*9070*/  IMAD.MOV.U32 R36, RZ, RZ, R46 ;  /* 0x000000ffff247224 */ /* 0x000fe200078e002e */
[----:B------:R-:W-:Y:S01]  /*9080*/  MOV R33, R37 ;  /* 0x0000002500217202 */ /* 0x000fe20000000f00 */
[----:B------:R-:W-:Y:S01]  /*9090*/  IMAD.MOV.U32 R37, RZ, RZ, R49 ;  /* 0x000000ffff257224 */ /* 0x000fe200078e0031 */
[----:B------:R-:W-:Y:S01]  /*90a0*/  F2FP.F16.F32.PACK_AB R38, R48, R166 ;  /* 0x000000a63026723e */ /* 0x000fe200000000ff */
[----:B------:R-:W-:Y:S01]  /*90b0*/  IMAD.MOV.U32 R35, RZ, RZ, R50 ;  /* 0x000000ffff237224 */ /* 0x000fe200078e0032 */
[----:B------:R-:W-:-:S07]  /*90c0*/  MOV R39, R55 ;  /* 0x0000003700277202 */ /* 0x000fce0000000f00 */
.L_x_2565:
[----:B------:R-:W-:Y:S05]  /*90d0*/  BSYNC B2 ;  /* 0x0000000000027941 */ /* 0x000fea0003800000 */
.L_x_2564:
[----:B0-----:R0:W-:Y:S04]  /*90e0*/  STG.E.128 desc[UR60][R40.64], R32 ;  /* 0x0000002028007986 */ /* 0x0011e8000c101d3c */
[----:B--2---:R0:W-:Y:S02]  /*90f0*/  @!P3 STG.E.128 desc[UR60][R42.64], R36 ;  /* 0x000000242a00b986 */ /* 0x0041e4000c101d3c */
.L_x_2563:
[----:B------:R-:W-:Y:S05]  /*9100*/  BSYNC B1 ;  /* 0x0000000000017941 */ /* 0x000fea0003800000 */
.L_x_2562:
[----:B------:R-:W-:Y:S01]  /*9110*/  ISETP.NE.AND P3, PT, R10, RZ, PT ;  /* 0x000000ff0a00720c */ /* 0x000fe20003f65270 */
[----:B------:R-:W-:-:S12]  /*9120*/  BSSY B1, `(.L_x_2566) ;  /* 0x0000075000017945 */ /* 0x000fd80003800000 */
[----:B------:R-:W-:Y:S05]  /*9130*/  @!P3 BRA `(.L_x_2567) ;  /* 0x0000000400ccb947 */ /* 0x000fea0003800000 */
[----:B0-----:R-:W-:Y:S01]  /*9140*/  SEL R32, R120, R144, !P1 ;  /* 0x0000009078207207 */ /* 0x001fe20004800000 */
[----:B------:R-:W-:Y:S01]  /*9150*/  BSSY B2, `(.L_x_2568) ;  /* 0x000006f000027945 */ /* 0x000fe20003800000 */
[----:B---34-:R-:W-:Y:S02]  /*9160*/  IADD3 R36, P3, P4, R92, R124, R13 ;  /* 0x0000007c5c247210 */ /* 0x018fe40007c7e00d */
[----:B------:R-:W-:Y:S02]  /*9170*/  SHF.R.S32.HI R33, RZ, 0x1f, R32 ;  /* 0x0000001fff217819 */ /* 0x000fe40000011420 */
[----:B------:R-:W-:Y:S02]  /*9180*/  IADD3.X R38, R89, R44, R108, P3, P4 ;  /* 0x0000002c59267210 */ /* 0x000fe40001fe846c */
[----:B------:R-:W-:Y:S02]  /*9190*/  LEA.HI R32, R33, R32, RZ, 0x4 ;  /* 0x0000002021207211 */ /* 0x000fe400078f20ff */
[----:B------:R-:W-:-:S02]  /*91a0*/  SHF.R.U32.HI R39, RZ, 0x3, R194 ;  /* 0x00000003ff277819 */ /* 0x000fc400000116c2 */
[----:B------:R-:W-:-:S04]  /*91b0*/  LEA.HI.SX32 R34, R32, R111, 0x1c ;  /* 0x0000006f20227211 */ /* 0x000fc800078fe2ff */
[----:B------:R-:W-:Y:S01]  /*91c0*/  SHF.R.S32.HI R37, RZ, 0x1f, R34 ;  /* 0x0000001fff257819 */ /* 0x000fe20000011422 */
[----:B------:R-:W-:-:S03]  /*91d0*/  IMAD.SHL.U32 R35, R34, 0x8, RZ ;  /* 0x0000000822237824 */ /* 0x000fc600078e00ff */
[----:B------:R-:W-:Y:S02]  /*91e0*/  LEA.HI R37, R37, R34, RZ, 0x3 ;  /* 0x0000002225257211 */ /* 0x000fe400078f18ff */
[----:B------:R-:W-:Y:S02]  /*91f0*/  ISETP.GE.AND P3, PT, R35, R142, PT ;  /* 0x0000008e2300720c */ /* 0x000fe40003f66270 */
[----:B------:R-:W-:Y:S01]  /*9200*/  LOP3.LUT R34, R194, 0x38, R35, 0xf8, !PT ;  /* 0x00000038c2227812 */ /* 0x000fe200078ef823 */
[----:B------:R-:W-:-:S05]  /*9210*/  IMAD.SHL.U32 R37, R37, 0x400, RZ ;  /* 0x0000040025257824 */ /* 0x000fca00078e00ff */
[----:B------:R-:W-:-:S05]  /*9220*/  LOP3.LUT R37, R37, 0x7fffe000, RZ, 0xc0, !PT ;  /* 0x7fffe00025257812 */ /* 0x000fca00078ec0ff */
[--C-:B------:R-:W-:Y:S02]  /*9230*/  @!P3 SHF.R.S32.HI R33, RZ, 0x1f, R35.reuse ;  /* 0x0000001fff21b819 */ /* 0x100fe40000011423 */
[----:B------:R-:W-:Y:S02]  /*9240*/  @!P3 IADD3 R32, P4, P5, R92, R124, R35 ;  /* 0x0000007c5c20b210 */ /* 0x000fe40007d9e023 */
[----:B------:R-:W-:Y:S02]  /*9250*/  LOP3.LUT R35, R34, R39, RZ, 0x3c, !PT ;  /* 0x0000002722237212 */ /* 0x000fe400078e3cff */
[----:B------:R-:W-:Y:S02]  /*9260*/  @!P3 IADD3.X R33, R89, R44, R33, P4, P5 ;  /* 0x0000002c5921b210 */ /* 0x000fe400027ea421 */
[----:B------:R-:W-:Y:S01]  /*9270*/  IADD3 R37, R35, R37, R198 ;  /* 0x0000002523257210 */ /* 0x000fe20007ffe0c6 */
[----:B------:R-:W-:Y:S01]  /*9280*/  IMAD R35, R16, 0x6000, R136 ;  /* 0x0000600010237824 */ /* 0x000fe200078e0288 */
[----:B------:R-:W-:-:S03]  /*9290*/  LEA R40, P4, R36, R114, 0x1 ;  /* 0x0000007224287211 */ /* 0x000fc600078808ff */
[----:B------:R-:W-:Y:S01]  /*92a0*/  IMAD R37, R16, 0x6000, R37 ;  /* 0x0000600010257824 */ /* 0x000fe200078e0225 */
[-C--:B------:R-:W-:Y:S01]  /*92b0*/  LEA.HI.X R41, R36, R115.reuse, R38, 0x1, P4 ;  /* 0x0000007324297211 */ /* 0x080fe200020f0c26 */
[----:B------:R-:W-:Y:S01]  /*92c0*/  IMAD R35, R35, 0x2, R2 ;  /* 0x0000000223237824 */ /* 0x000fe200078e0202 */
[C---:B------:R-:W-:Y:S02]  /*92d0*/  @!P3 LEA R42, P4, R32.reuse, R114, 0x1 ;  /* 0x00000072202ab211 */ /* 0x040fe400078808ff */
[----:B------:R-:W-:Y:S02]  /*92e0*/  LEA R37, R37, R2, 0x1 ;  /* 0x0000000225257211 */ /* 0x000fe400078e08ff */
[----:B------:R-:W-:Y:S02]  /*92f0*/  @!P3 LEA.HI.X R43, R32, R115, R33, 0x1, P4 ;  /* 0x00000073202bb211 */ /* 0x000fe400020f0c21 */
[----:B------:R-:W0:Y:S01]  /*9300*/  LDS.128 R32, [R35+0x1c400] ;  /* 0x01c4000023207984 */ /* 0x000e220000000c00 */
[----:B------:R-:W-:-:S03]  /*9310*/  ISETP.GE.AND P4, PT, R185, R117, PT ;  /* 0x00000075b900720c */ /* 0x000fc60003f86270 */
[----:B------:R-:W2:Y:S10]  /*9320*/  LDS.128 R36, [R37+0x1c400] ;  /* 0x01c4000025247984 */ /* 0x000eb40000000c00 */
[----:B------:R-:W-:Y:S05]  /*9330*/  @P4 BRA `(.L_x_2569) ;  /* 0x0000000400404947 */ /* 0x000fea0003800000 */
[--C-:B------:R-:W-:Y:S01]  /*9340*/  SHF.R.U64 R46, R72, 0x10, R73.reuse ;  /* 0x00000010482e7819 */ /* 0x100fe20000001249 */
[----:B------:R-:W-:Y:S01]  /*9350*/  HADD2.F32 R55, -RZ, R163.H1_H1 ;  /* 0x300000a3ff377230 */ /* 0x000fe20000004100 */
[----:B------:R-:W-:Y:S01]  /*9360*/  SHF.R.U32.HI R72, RZ, 0x10, R73 ;  /* 0x00000010ff487819 */ /* 0x000fe20000011649 */
[----:B0-----:R-:W-:Y:S01]  /*9370*/  HADD2.F32 R52, -RZ, R33.H0_H0 ;  /* 0x20000021ff347230 */ /* 0x001fe20000004100 */
[--C-:B------:R-:W-:Y:S01]  /*9380*/  SHF.R.U64 R45, R60, 0x10, R61.reuse ;  /* 0x000000103c2d7819 */ /* 0x100fe2000000123d */
[--C-:B--2---:R-:W-:Y:S01]  /*9390*/  HADD2.F32 R50, -RZ, R37.reuse.H0_H0 ;  /* 0x20000025ff327230 */ /* 0x104fe20000004100 */
[----:B------:R-:W-:Y:S01]  /*93a0*/  SHF.R.U32.HI R60, RZ, 0x10, R61 ;  /* 0x00000010ff3c7819 */ /* 0x000fe2000001163d */
[----:B------:R-:W-:Y:S02]  /*93b0*/  HADD2.F32 R51, -RZ, R37.H1_H1 ;  /* 0x30000025ff337230 */ /* 0x000fe40000004100 */
[----:B------:R-:W-:Y:S01]  /*93c0*/  FMUL.FTZ R37, R52, R55 ;  /* 0x0000003734257220 */ /* 0x000fe20000410000 */
[----:B------:R-:W-:Y:S01]  /*93d0*/  HADD2.F32 R72, -RZ, R72.H0_H0 ;  /* 0x20000048ff487230 */ /* 0x000fe20000004100 */
[--C-:B------:R-:W-:Y:S01]  /*93e0*/  SHF.R.U64 R48, R74, 0x10, R75.reuse ;  /* 0x000000104a307819 */ /* 0x100fe2000000124b */
[----:B------:R-:W-:Y:S01]  /*93f0*/  HADD2.F32 R49, -RZ, R155.H1_H1 ;  /* 0x3000009bff317230 */ /* 0x000fe20000004100 */
[----:B------:R-:W-:Y:S01]  /*9400*/  SHF.R.U32.HI R74, RZ, 0x10, R75 ;  /* 0x00000010ff4a7819 */ /* 0x000fe2000001164b */
[----:B------:R-:W-:-:S02]  /*9410*/  HADD2.F32 R53, -RZ, R33.H1_H1 ;  /* 0x30000021ff357230 */ /* 0x000fc40000004100 */
[C---:B------:R-:W-:Y:S01]  /*9420*/  FMUL.FTZ R33, R50.reuse, R55 ;  /* 0x0000003732217220 */ /* 0x040fe20000410000 */
[----:B------:R-:W-:Y:S02]  /*9430*/  HADD2.F32 R60, -RZ, R60.H0_H0 ;  /* 0x2000003cff3c7230 */ /* 0x000fe40000004100 */
[-C--:B------:R-:W-:Y:S01]  /*9440*/  FMUL.FTZ R54, R51, R72.reuse ;  /* 0x0000004833367220 */ /* 0x080fe20000410000 */
[-C--:B------:R-:W-:Y:S01]  /*9450*/  FFMA.FTZ R37, R50, R49.reuse, R37 ;  /* 0x0000003132257223 */ /* 0x080fe20000010025 */
[C---:B------:R-:W-:Y:S01]  /*9460*/  FMUL.FTZ R72, R53.reuse, R72 ;  /* 0x0000004835487220 */ /* 0x040fe20000410000 */
[----:B------:R-:W-:Y:S01]  /*9470*/  FFMA.FTZ R33, R52, R49, -R33 ;  /* 0x0000003134217223 */ /* 0x000fe20000010821 */
[----:B------:R-:W-:Y:S01]  /*9480*/  FFMA.FTZ R50, R53, R60, -R54 ;  /* 0x0000003c35327223 */ /* 0x000fe20000010836 */
[----:B------:R-:W-:Y:S01]  /*9490*/  HADD2.F32 R53, -RZ, R156.H1_H1 ;  /* 0x3000009cff357230 */ /* 0x000fe20000004100 */
[--C-:B------:R-:W-:Y:S01]  /*94a0*/  SHF.R.U64 R47, R62, 0x10, R63.reuse ;  /* 0x000000103e2f7819 */ /* 0x100fe2000000123f */
[----:B------:R-:W-:Y:S01]  /*94b0*/  HADD2.F32 R52, -RZ, R39.H0_H0 ;  /* 0x20000027ff347230 */ /* 0x000fe20000004100 */
[----:B------:R-:W-:Y:S01]  /*94c0*/  SHF.R.U32.HI R62, RZ, 0x10, R63 ;  /* 0x00000010ff3e7819 */ /* 0x000fe2000001163f */
[----:B------:R-:W-:-:S02]  /*94d0*/  HADD2.F32 R66, -RZ, R35.H0_H0 ;  /* 0x20000023ff427230 */ /* 0x000fc40000004100 */
[----:B------:R-:W-:Y:S01]  /*94e0*/  FFMA.FTZ R60, R51, R60, R72 ;  /* 0x0000003c333c7223 */ /* 0x000fe20000010048 */
[----:B------:R-:W-:Y:S01]  /*94f0*/  HADD2.F32 R54, -RZ, R39.H1_H1 ;  /* 0x30000027ff367230 */ /* 0x000fe20000004100 */
[----:B------:R-:W-:Y:S01]  /*9500*/  F2FP.F16.F32.PACK_AB R33, R50, R33 ;  /* 0x000000213221723e */ /* 0x000fe200000000ff */
[----:B------:R-:W-:Y:S02]  /*9510*/  HADD2.F32 R39, -RZ, R74.H0_H0 ;  /* 0x2000004aff277230 */ /* 0x000fe40000004100 */
[----:B------:R-:W-:Y:S02]  /*9520*/  HADD2.F32 R64, -RZ, R35.H1_H1 ;  /* 0x30000023ff407230 */ /* 0x000fe40000004100 */
[-C--:B------:R-:W-:Y:S01]  /*9530*/  FMUL.FTZ R35, R52, R53.reuse ;  /* 0x0000003534237220 */ /* 0x080fe20000410000 */
[----:B------:R-:W-:Y:S02]  /*9540*/  HADD2.F32 R49, -RZ, R154.H1_H1 ;  /* 0x3000009aff317230 */ /* 0x000fe40000004100 */
[----:B------:R-:W-:Y:S01]  /*9550*/  FMUL.FTZ R53, R66, R53 ;  /* 0x0000003542357220 */ /* 0x000fe20000410000 */
[----:B------:R-:W-:-:S02]  /*9560*/  HADD2.F32 R51, -RZ, R62.H0_H0 ;  /* 0x2000003eff337230 */ /* 0x000fc40000004100 */
[-C--:B------:R-:W-:Y:S01]  /*9570*/  FMUL.FTZ R55, R54, R39.reuse ;  /* 0x0000002736377220 */ /* 0x080fe20000410000 */
[----:B------:R-:W-:Y:S01]  /*9580*/  FMUL.FTZ R61, R64, R39 ;  /* 0x00000027403d7220 */ /* 0x000fe20000410000 */
[-C--:B------:R-:W-:Y:S01]  /*9590*/  FFMA.FTZ R39, R52, R49.reuse, R53 ;  /* 0x0000003134277223 */ /* 0x080fe20000010035 */
[----:B------:R-:W-:Y:S02]  /*95a0*/  HADD2.F32 R62, -RZ, R36.H0_H0 ;  /* 0x20000024ff3e7230 */ /* 0x000fe40000004100 */
[----:B------:R-:W-:Y:S01]  /*95b0*/  FFMA.FTZ R35, R66, R49, -R35 ;  /* 0x0000003142237223 */ /* 0x000fe20000010823 */
[----:B------:R-:W-:Y:S02]  /*95c0*/  HADD2.F32 R53, -RZ, R46.H0_H0 ;  /* 0x2000002eff357230 */ /* 0x000fe40000004100 */
[-C--:B------:R-:W-:Y:S01]  /*95d0*/  FFMA.FTZ R52, R64, R51.reuse, -R55 ;  /* 0x0000003340347223 */ /* 0x080fe20000010837 */
[----:B------:R-:W-:Y:S02]  /*95e0*/  HADD2.F32 R36, -RZ, R36.H1_H1 ;  /* 0x30000024ff247230 */ /* 0x000fe40000004100 */
[----:B------:R-:W-:Y:S01]  /*95f0*/  FFMA.FTZ R54, R54, R51, R61 ;  /* 0x0000003336367223 */ /* 0x000fe2000001003d */
[----:B------:R-:W-:Y:S01]  /*9600*/  HADD2.F32 R49, -RZ, R32.H1_H1 ;  /* 0x30000020ff317230 */ /* 0x000fe20000004100 */
[----:B------:R-:W-:Y:S01]  /*9610*/  F2FP.F16.F32.PACK_AB R37, R60, R37 ;  /* 0x000000253c25723e */ /* 0x000fe200000000ff */
[----:B------:R-:W-:-:S02]  /*9620*/  HADD2.F32 R163, -RZ, R163.H0_H0 ;  /* 0x200000a3ffa37230 */ /* 0x000fc40000004100 */
[-C--:B------:R-:W-:Y:S01]  /*9630*/  FMUL.FTZ R64, R36, R53.reuse ;  /* 0x0000003524407220 */ /* 0x080fe20000410000 */
[----:B------:R-:W-:Y:S02]  /*9640*/  HADD2.F32 R51, -RZ, R45.H0_H0 ;  /* 0x2000002dff337230 */ /* 0x000fe40000004100 */
[----:B------:R-:W-:Y:S01]  /*9650*/  FMUL.FTZ R53, R49, R53 ;  /* 0x0000003531357220 */ /* 0x000fe20000410000 */
[----:B------:R-:W-:Y:S02]  /*9660*/  HADD2.F32 R155, -RZ, R155.H0_H0 ;  /* 0x2000009bff9b7230 */ /* 0x000fe40000004100 */
[----:B------:R-:W-:Y:S01]  /*9670*/  FMUL.FTZ R45, R62, R163 ;  /* 0x000000a33e2d7220 */ /* 0x000fe20000410000 */
[----:B------:R-:W-:Y:S02]  /*9680*/  HADD2.F32 R46, -RZ, R32.H0_H0 ;  /* 0x20000020ff2e7230 */ /* 0x000fe40000004100 */
[----:B------:R-:W-:Y:S01]  /*9690*/  FFMA.FTZ R36, R36, R51, R53 ;  /* 0x0000003324247223 */ /* 0x000fe20000010035 */
[----:B------:R-:W-:Y:S01]  /*96a0*/  HADD2.F32 R53, -RZ, R48.H0_H0 ;  /* 0x20000030ff357230 */ /* 0x000fe20000004100 */
[----:B------:R-:W-:Y:S01]  /*96b0*/  F2FP.F16.F32.PACK_AB R35, R52, R35 ;  /* 0x000000233423723e */ /* 0x000fe200000000ff */
[----:B------:R-:W-:-:S02]  /*96c0*/  HADD2.F32 R48, -RZ, R38.H0_H0 ;  /* 0x20000026ff307230 */ /* 0x000fc40000004100 */
[C---:B------:R-:W-:Y:S01]  /*96d0*/  FFMA.FTZ R32, R46.reuse, R155, -R45 ;  /* 0x0000009b2e207223 */ /* 0x040fe2000001082d */
[----:B------:R-:W-:Y:S01]  /*96e0*/  FMUL.FTZ R163, R46, R163 ;  /* 0x000000a32ea37220 */ /* 0x000fe20000410000 */
[----:B------:R-:W-:Y:S01]  /*96f0*/  FFMA.FTZ R45, R49, R51, -R64 ;  /* 0x00000033312d7223 */ /* 0x000fe20000010840 */
[----:B------:R-:W-:Y:S01]  /*9700*/  HADD2.F32 R51, -RZ, R156.H0_H0 ;  /* 0x2000009cff337230 */ /* 0x000fe20000004100 */
[----:B------:R-:W-:Y:S01]  /*9710*/  F2FP.F16.F32.PACK_AB R39, R54, R39 ;  /* 0x000000273627723e */ /* 0x000fe200000000ff */
[----:B------:R-:W-:Y:S02]  /*9720*/  HADD2.F32 R46, -RZ, R34.H0_H0 ;  /* 0x20000022ff2e7230 */ /* 0x000fe40000004100 */
[----:B------:R-:W-:Y:S01]  /*9730*/  FFMA.FTZ R155, R62, R155, R163 ;  /* 0x0000009b3e9b7223 */ /* 0x000fe200000100a3 */
[----:B------:R-:W-:Y:S02]  /*9740*/  HADD2.F32 R38, -RZ, R38.H1_H1 ;  /* 0x30000026ff267230 */ /* 0x000fe40000004100 */
[----:B------:R-:W-:Y:S01]  /*9750*/  FMUL.FTZ R55, R48, R51 ;  /* 0x0000003330377220 */ /* 0x000fe20000410000 */
[----:B------:R-:W-:-:S02]  /*9760*/  HADD2.F32 R34, -RZ, R34.H1_H1 ;  /* 0x30000022ff227230 */ /* 0x000fc40000004100 */
[----:B------:R-:W-:Y:S01]  /*9770*/  FMUL.FTZ R51, R46, R51 ;  /* 0x000000332e337220 */ /* 0x000fe20000410000 */
[----:B------:R-:W-:Y:S02]  /*9780*/  HADD2.F32 R49, -RZ, R154.H0_H0 ;  /* 0x2000009aff317230 */ /* 0x000fe40000004100 */
        /* <DEDUP_REMOVED lines=8> */
[----:B------:R-:W-:-:S03]  /*9810*/  F2FP.F16.F32.PACK_AB R36, R36, R155 ;  /* 0x0000009b2424723e */ /* 0x000fc600000000ff */
[----:B------:R-:W-:Y:S02]  /*9820*/  F2FP.F16.F32.PACK_AB R34, R34, R55 ;  /* 0x000000372222723e */ /* 0x000fe400000000ff */
[----:B------:R-:W-:-:S07]  /*9830*/  F2FP.F16.F32.PACK_AB R38, R38, R51 ;  /* 0x000000332626723e */ /* 0x000fce00000000ff */
.L_x_2569:
[----:B------:R-:W-:Y:S05]  /*9840*/  BSYNC B2 ;  /* 0x0000000000027941 */ /* 0x000fea0003800000 */
.L_x_2568:
[----:B0-----:R0:W-:Y:S04]  /*9850*/  STG.E.128 desc[UR60][R40.64], R32 ;  /* 0x0000002028007986 */ /* 0x0011e8000c101d3c */
[----:B--2---:R0:W-:Y:S02]  /*9860*/  @!P3 STG.E.128 desc[UR60][R42.64], R36 ;  /* 0x000000242a00b986 */ /* 0x0041e4000c101d3c */
.L_x_2567:
[----:B------:R-:W-:Y:S05]  /*9870*/  BSYNC B1 ;  /* 0x0000000000017941 */ /* 0x000fea0003800000 */
.L_x_2566:
[----:B------:R-:W-:-:S13]  /*9880*/  ISETP.NE.AND P3, PT, R9, RZ, PT ;  /* 0x000000ff0900720c */ /* 0x000fda0003f65270 */
[----:B------:R-:W-:Y:S05]  /*9890*/  @!P3 BRA `(.L_x_2520) ;  /* 0x0000000800ccb947 */ /* 0x000fea0003800000 */
[----:B0-----:R-:W2:Y:S01]  /*98a0*/  LDL R32, [R1+0x1c] ;  /* 0x00001c0001207983 */ /* 0x001ea20000100800 */
[----:B------:R-:W-:Y:S01]  /*98b0*/  SHF.R.U32.HI R35, RZ, 0x3, R194 ;  /* 0x00000003ff237819 */ /* 0x000fe200000116c2 */
[----:B------:R-:W-:Y:S01]  /*98c0*/  BSSY B1, `(.L_x_2570) ;  /* 0x000006e000017945 */ /* 0x000fe20003800000 */
[----:B--2---:R-:W-:-:S04]  /*98d0*/  LOP3.LUT P4, RZ, R32, 0x1, RZ, 0xc0, !PT ;  /* 0x0000000120ff7812 */ /* 0x004fc8000788c0ff */
[----:B------:R-:W-:Y:S02]  /*98e0*/  SEL R144, R120, R144, !P4 ;  /* 0x0000009078907207 */ /* 0x000fe40006000000 */
[----:B---34-:R-:W-:Y:S02]  /*98f0*/  IADD3 R41, P3, P4, R92, R124, R12 ;  /* 0x0000007c5c297210 */ /* 0x018fe40007c7e00c */
[----:B------:R-:W-:Y:S02]  /*9900*/  SHF.R.S32.HI R33, RZ, 0x1f, R144 ;  /* 0x0000001fff217819 */ /* 0x000fe40000011490 */
[----:B------:R-:W-:Y:S02]  /*9910*/  IADD3.X R42, R89, R44, R107, P3, P4 ;  /* 0x0000002c592a7210 */ /* 0x000fe40001fe846b */
[----:B------:R-:W-:Y:S02]  /*9920*/  LEA.HI R33, R33, R144, RZ, 0x4 ;  /* 0x0000009021217211 */ /* 0x000fe400078f20ff */
[----:B------:R-:W-:-:S02]  /*9930*/  ISETP.GE.AND P4, PT, R186, R117, PT ;  /* 0x00000075ba00720c */ /* 0x000fc40003f86270 */
[----:B------:R-:W-:Y:S02]  /*9940*/  LEA.HI.SX32 R33, R33, R110, 0x1c ;  /* 0x0000006e21217211 */ /* 0x000fe400078fe2ff */
[----:B------:R-:W-:Y:S02]  /*9950*/  LEA R40, P3, R41, R114, 0x1 ;  /* 0x0000007229287211 */ /* 0x000fe400078608ff */
[----:B------:R-:W-:Y:S01]  /*9960*/  SHF.R.S32.HI R32, RZ, 0x1f, R33 ;  /* 0x0000001fff207819 */ /* 0x000fe20000011421 */
[----:B------:R-:W-:Y:S01]  /*9970*/  IMAD.SHL.U32 R43, R33, 0x8, RZ ;  /* 0x00000008212b7824 */ /* 0x000fe200078e00ff */
[----:B------:R-:W-:Y:S02]  /*9980*/  LEA.HI.X R41, R41, R115, R42, 0x1, P3 ;  /* 0x0000007329297211 */ /* 0x000fe400018f0c2a */
[----:B------:R-:W-:Y:S02]  /*9990*/  LEA.HI R33, R32, R33, RZ, 0x3 ;  /* 0x0000002120217211 */ /* 0x000fe400078f18ff */
[----:B------:R-:W-:-:S03]  /*99a0*/  LOP3.LUT R32, R194, 0x38, R43, 0xf8, !PT ;  /* 0x00000038c2207812 */ /* 0x000fc600078ef82b */
[----:B------:R-:W-:Y:S01]  /*99b0*/  IMAD.SHL.U32 R34, R33, 0x400, RZ ;  /* 0x0000040021227824 */ /* 0x000fe200078e00ff */
[----:B------:R-:W-:-:S04]  /*99c0*/  LOP3.LUT R33, R32, R35, RZ, 0x3c, !PT ;  /* 0x0000002320217212 */ /* 0x000fc800078e3cff */
[----:B------:R-:W-:-:S04]  /*99d0*/  LOP3.LUT R34, R34, 0x7fffe000, RZ, 0xc0, !PT ;  /* 0x7fffe00022227812 */ /* 0x000fc800078ec0ff */
[----:B------:R-:W-:Y:S01]  /*99e0*/  IADD3 R35, R33, R34, R198 ;  /* 0x0000002221237210 */ /* 0x000fe20007ffe0c6 */
[----:B------:R-:W-:-:S04]  /*99f0*/  IMAD R33, R16, 0x6000, R135 ;  /* 0x0000600010217824 */ /* 0x000fc800078e0287 */
        /* <DEDUP_REMOVED lines=8> */
[----:B------:R-:W-:Y:S01]  /*9a80*/  SHF.R.U32.HI R51, RZ, 0x10, R57 ;  /* 0x00000010ff337819 */ /* 0x000fe20000011639 */
[----:B------:R-:W-:Y:S01]  /*9a90*/  IMAD.MOV.U32 R49, RZ, RZ, R39 ;  /* 0x000000ffff317224 */ /* 0x000fe200078e0027 */
[----:B------:R-:W-:Y:S01]  /*9aa0*/  SHF.R.U64 R42, R56, 0x10, R57 ;  /* 0x00000010382a7819 */ /* 0x000fe20000001239 */
[----:B------:R-:W-:Y:S01]  /*9ab0*/  HADD2.F32 R53, -RZ, R53.H0_H0 ;  /* 0x20000035ff357230 */ /* 0x000fe20000004100 */
[--C-:B------:R-:W-:Y:S01]  /*9ac0*/  SHF.R.U64 R47, R70, 0x10, R71.reuse ;  /* 0x00000010462f7819 */ /* 0x100fe20000001247 */
[--C-:B------:R-:W-:Y:S01]  /*9ad0*/  HADD2.F32 R39, -RZ, R48.reuse.H0_H0 ;  /* 0x20000030ff277230 */ /* 0x100fe20000004100 */
[----:B------:R-:W-:Y:S01]  /*9ae0*/  SHF.R.U32.HI R70, RZ, 0x10, R71 ;  /* 0x00000010ff467819 */ /* 0x000fe20000011647 */
[----:B------:R-:W-:Y:S01]  /*9af0*/  HADD2.F32 R50, -RZ, R48.H1_H1 ;  /* 0x30000030ff327230 */ /* 0x000fe20000004100 */
[----:B------:R-:W-:Y:S01]  /*9b00*/  SHF.R.U64 R45, R58, 0x10, R59 ;  /* 0x000000103a2d7819 */ /* 0x000fe2000000123b */
[----:B0-----:R-:W-:Y:S01]  /*9b10*/  IMAD.MOV.U32 R37, RZ, RZ, R35 ;  /* 0x000000ffff257224 */ /* 0x001fe200078e0023 */
[----:B------:R-:W-:Y:S01]  /*9b20*/  SHF.R.U32.HI R58, RZ, 0x10, R59 ;  /* 0x00000010ff3a7819 */ /* 0x000fe2000001163b */
[----:B------:R-:W-:-:S02]  /*9b30*/  HADD2.F32 R54, -RZ, R152.H1_H1 ;  /* 0x30000098ff367230 */ /* 0x000fc40000004100 */
[-C--:B------:R-:W-:Y:S01]  /*9b40*/  FMUL.FTZ R55, R50, R53.reuse ;  /* 0x0000003532377220 */ /* 0x080fe20000410000 */
[--C-:B------:R-:W-:Y:S01]  /*9b50*/  HADD2.F32 R48, -RZ, R33.reuse.H1_H1 ;  /* 0x30000021ff307230 */ /* 0x100fe20000004100 */
[----:B------:R-:W-:Y:S01]  /*9b60*/  SHF.R.U64 R46, R68, 0x10, R69 ;  /* 0x00000010442e7819 */ /* 0x000fe20000001245 */
[----:B------:R-:W-:Y:S02]  /*9b70*/  HADD2.F32 R35, -RZ, R33.H0_H0 ;  /* 0x20000021ff237230 */ /* 0x000fe40000004100 */
[-C--:B------:R-:W-:Y:S01]  /*9b80*/  FMUL.FTZ R56, R39, R54.reuse ;  /* 0x0000003627387220 */ /* 0x080fe20000410000 */
[----:B------:R-:W-:Y:S02]  /*9b90*/  HADD2.F32 R52, -RZ, R150.H1_H1 ;  /* 0x30000096ff347230 */ /* 0x000fe40000004100 */
[----:B------:R-:W-:Y:S01]  /*9ba0*/  FMUL.FTZ R53, R48, R53 ;  /* 0x0000003530357220 */ /* 0x000fe20000410000 */
[----:B------:R-:W-:Y:S02]  /*9bb0*/  HADD2.F32 R51, -RZ, R51.H0_H0 ;  /* 0x20000033ff337230 */ /* 0x000fe40000004100 */
[----:B------:R-:W-:Y:S01]  /*9bc0*/  FMUL.FTZ R54, R35, R54 ;  /* 0x0000003623367220 */ /* 0x000fe20000410000 */
[----:B------:R-:W-:-:S02]  /*9bd0*/  HADD2.F32 R70, -RZ, R70.H0_H0 ;  /* 0x20000046ff467230 */ /* 0x000fc40000004100 */
[-C--:B------:R-:W-:Y:S01]  /*9be0*/  FFMA.FTZ R33, R35, R52.reuse, -R56 ;  /* 0x0000003423217223 */ /* 0x080fe20000010838 */
[----:B------:R-:W-:Y:S02]  /*9bf0*/  HADD2.F32 R56, -RZ, R151.H1_H1 ;  /* 0x30000097ff387230 */ /* 0x000fe40000004100 */
[-C--:B------:R-:W-:Y:S01]  /*9c00*/  FFMA.FTZ R48, R48, R51.reuse, -R55 ;  /* 0x0000003330307223 */ /* 0x080fe20000010837 */
[----:B------:R-:W-:Y:S01]  /*9c10*/  FFMA.FTZ R50, R50, R51, R53 ;  /* 0x0000003332327223 */ /* 0x000fe20000010035 */
[----:B------:R-:W-:Y:S01]  /*9c20*/  FFMA.FTZ R35, R39, R52, R54 ;  /* 0x0000003427237223 */ /* 0x000fe20000010036 */
[--C-:B------:R-:W-:Y:S02]  /*9c30*/  HADD2.F32 R51, -RZ, R49.reuse.H0_H0 ;  /* 0x20000031ff337230 */ /* 0x100fe40000004100 */
        /* <DEDUP_REMOVED lines=24> */
[----:B------:R-:W-:Y:S02]  /*9dc0*/  HADD2.F32 R51, -RZ, R42.H0_H0 ;  /* 0x2000002aff337230 */ /* 0x000fe40000004100 */
[-C--:B------:R-:W-:Y:S01]  /*9dd0*/  FMUL.FTZ R57, R36, R53.reuse ;  /* 0x0000003524397220 */ /* 0x080fe20000410000 */
[----:B------:R-:W-:Y:S02]  /*9de0*/  HADD2.F32 R150, -RZ, R150.H0_H0 ;  /* 0x20000096ff967230 */ /* 0x000fe40000004100 */
[----:B------:R-:W-:Y:S01]  /*9df0*/  FMUL.FTZ R53, R32, R53 ;  /* 0x0000003520357220 */ /* 0x000fe20000410000 */
[----:B------:R-:W-:-:S02]  /*9e00*/  HADD2.F32 R151, -RZ, R151.H0_H0 ;  /* 0x20000097ff977230 */ /* 0x000fc40000004100 */
[-C--:B------:R-:W-:Y:S01]  /*9e10*/  FFMA.FTZ R42, R32, R51.reuse, -R57 ;  /* 0x00000033202a7223 */ /* 0x080fe20000010839 */
[----:B------:R-:W-:Y:S02]  /*9e20*/  HADD2.F32 R47, -RZ, R47.H0_H0 ;  /* 0x2000002fff2f7230 */ /* 0x000fe40000004100 */
[----:B------:R-:W-:Y:S01]  /*9e30*/  FFMA.FTZ R53, R36, R51, R53 ;  /* 0x0000003324357223 */ /* 0x000fe20000010035 */
[----:B------:R-:W-:Y:S02]  /*9e40*/  HADD2.F32 R36, -RZ, R38.H0_H0 ;  /* 0x20000026ff247230 */ /* 0x000fe40000004100 */
[-C--:B------:R-:W-:Y:S01]  /*9e50*/  FFMA.FTZ R152, R49, R150.reuse, R152 ;  /* 0x0000009631987223 */ /* 0x080fe20000010098 */
[----:B------:R-:W-:Y:S02]  /*9e60*/  HADD2.F32 R32, -RZ, R34.H0_H0 ;  /* 0x20000022ff207230 */ /* 0x000fe40000004100 */
[----:B------:R-:W-:Y:S01]  /*9e70*/  FFMA.FTZ R55, R46, R150, -R55 ;  /* 0x000000962e377223 */ /* 0x000fe20000010837 */
        /* <DEDUP_REMOVED lines=17> */
[----:B------:R-:W-:-:S07]  /*9f90*/  MOV R35, R52 ;  /* 0x0000003400237202 */ /* 0x000fce0000000f00 */
.L_x_2571:
[----:B------:R-:W-:Y:S05]  /*9fa0*/  BSYNC B1 ;  /* 0x0000000000017941 */ /* 0x000fea0003800000 */
.L_x_2570:
        /* <DEDUP_REMOVED lines=10> */
.L_x_2487:
[----:B------:R-:W2:Y:S02]  /*a050*/  LDL R32, [R1+0x18] ;  /* 0x0000180001207983 */ /* 0x000ea40000100800 */
[----:B--2---:R-:W-:-:S13]  /*a060*/  R2UR UR4, R32 ;  /* 0x00000000200472ca */ /* 0x004fda00000e0000 */
[----:B------:R-:W-:-:S06]  /*a070*/  UISETP.NE.AND UP0, UPT, UR4, 0x3, UPT ;  /* 0x000000030400788c */ /* 0x000fcc000bf05270 */
[----:B------:R-:W-:-:S13]  /*a080*/  PLOP3.LUT P2, PT, PT, PT, UP0, 0x80, 0x0 ;  /* 0x000000000000781c */ /* 0x000fda0003f4f008 */
[----:B------:R-:W-:Y:S05]  /*a090*/  @!P2 BRA `(.L_x_2572) ;  /* 0x000000000004a947 */ /* 0x000fea0003800000 */
[----:B------:R-:W-:Y:S01]  /*a0a0*/  BPT.TRAP 0x1 ;  /* 0x000000040000795c */ /* 0x000fe20000300000 */
.L_x_2572:
[----:B------:R-:W-:Y:S01]  /*a0b0*/  IMAD R3, R16, 0x8, R2 ;  /* 0x0000000810037824 */ /* 0x000fe200078e0202 */
[----:B------:R-:W-:Y:S01]  /*a0c0*/  SHF.L.U32 R0, R188, 0x1f, RZ ;  /* 0x0000001fbc007819 */ /* 0x000fe200000006ff */
[----:B------:R-:W-:Y:S01]  /*a0d0*/  IMAD R4, R24, -0x80, R25 ;  /* 0xffffff8018047824 */ /* 0x000fe200078e0219 */
[----:B------:R-:W-:Y:S02]  /*a0e0*/  BSSY B1, `(.L_x_2573) ;  /* 0x0000005000017945 */ /* 0x000fe40003800000 */
[----:B------:R-:W1:Y:S02]  /*a0f0*/  SYNCS.PHASECHK.TRANS64.TRYWAIT P4, [R3+URZ+0x34890], R0 ;  /* 0x03489000030075a7 */ /* 0x000e64000808017f */
[----:B------:R-:W-:-:S04]  /*a100*/  VIMNMX R4, R4, 0x80, PT ;  /* 0x0000008004047848 */ /* 0x000fc80003fe0100 */
[----:B------:R-:W-:Y:S01]  /*a110*/  ISETP.GE.AND P3, PT, R17, R4, PT ;  /* 0x000000041100720c */ /* 0x000fe20003f66270 */
[----:B-1----:R-:W-:-:S12]  /*a120*/  @!P4 BRA `(.L_x_2574) ;  /* 0x000001d80054c947 */ /* 0x002fd80003800000 */
.L_x_2873:
[----:B------:R-:W-:Y:S05]  /*a130*/  BSYNC B1 ;  /* 0x0000000000017941 */ /* 0x000fea0003800000 */
.L_x_2573:
[----:B------:R-:W-:Y:S04]  /*a140*/  BSSY B1, `(.L_x_2575) ;  /* 0x0000014000017945 */ /* 0x000fe80003800000 */
[----:B------:R-:W-:Y:S05]  /*a150*/  @P3 BRA `(.L_x_2576) ;  /* 0x0000000000483947 */ /* 0x000fea0003800000 */
[----:B------:R-:W-:Y:S02]  /*a160*/  ISETP.NE.AND P4, PT, R11, RZ, PT ;  /* 0x000000ff0b00720c */ /* 0x000fe40003f85270 */
[----:B------:R-:W-:-:S11]  /*a170*/  ISETP.NE.AND P3, PT, R10, RZ, PT ;  /* 0x000000ff0a00720c */ /* 0x000fd60003f65270 */
[----:B0-----:R-:W0:Y:S04]  /*a180*/  @P4 LDS.128 R32, [R43] ;  /* 0x000000002b204984 */ /* 0x001e280000000c00 */
[----:B------:R-:W2:Y:S04]  /*a190*/  @P3 LDS.128 R36, [R42] ;  /* 0x000000002a243984 */ /* 0x000ea80000000c00 */
[----:B0-----:R-:W-:Y:S01]  /*a1a0*/  @P4 STG.E.128 desc[UR60][R44.64], R32 ;  /* 0x000000202c004986 */ /* 0x001fe2000c101d3c */
[----:B------:R-:W-:-:S03]  /*a1b0*/  ISETP.NE.AND P4, PT, R9, RZ, PT ;  /* 0x000000ff0900720c */ /* 0x000fc60003f85270 */
[----:B--2---:R-:W-:Y:S01]  /*a1c0*/  @P3 STG.E.128 desc[UR60][R44.64+0x40], R36 ;  /* 0x000040242c003986 */ /* 0x004fe2000c101d3c */
[----:B------:R-:W-:-:S09]  /*a1d0*/  ISETP.NE.AND P3, PT, R8, RZ, PT ;  /* 0x000000ff0800720c */ /* 0x000fd20003f65270 */
[----:B------:R-:W0:Y:S04]  /*a1e0*/  @P4 LDS.128 R32, [R43+0x4000] ;  /* 0x004000002b204984 */ /* 0x000e280000000c00 */
[----:B------:R-:W2:Y:S04]  /*a1f0*/  @P3 LDS.128 R36, [R42+0x4000] ;  /* 0x004000002a243984 */ /* 0x000ea80000000c00 */
[----:B0-----:R-:W-:Y:S01]  /*a200*/  @P4 STG.E.128 desc[UR60][R44.64+0x80], R32 ;  /* 0x000080202c004986 */ /* 0x001fe2000c101d3c */
[----:B------:R-:W-:-:S03]  /*a210*/  ISETP.NE.AND P4, PT, R6, RZ, PT ;  /* 0x000000ff0600720c */ /* 0x000fc60003f85270 */
[----:B--2---:R-:W-:Y:S01]  /*a220*/  @P3 STG.E.128 desc[UR60][R44.64+0xc0], R36 ;  /* 0x0000c0242c003986 */ /* 0x004fe2000c101d3c */
[----:B------:R-:W-:-:S09]  /*a230*/  ISETP.NE.AND P3, PT, R7, RZ, PT ;  /* 0x000000ff0700720c */ /* 0x000fd20003f65270 */
[----:B------:R-:W0:Y:S04]  /*a240*/  @P4 LDS.128 R36, [R42+0x8000] ;  /* 0x008000002a244984 */ /* 0x000e280000000c00 */
[----:B------:R-:W2:Y:S04]  /*a250*/  @P3 LDS.128 R32, [R43+0x8000] ;  /* 0x008000002b203984 */ /* 0x000ea80000000c00 */
[----:B0-----:R3:W-:Y:S04]  /*a260*/  @P4 STG.E.128 desc[UR60][R44.64+0x140], R36 ;  /* 0x000140242c004986 */ /* 0x0017e8000c101d3c */
[----:B--2---:R3:W-:Y:S02]  /*a270*/  @P3 STG.E.128 desc[UR60][R44.64+0x100], R32 ;  /* 0x000100202c003986 */ /* 0x0047e4000c101d3c */
.L_x_2576:
[----:B------:R-:W-:Y:S05]  /*a280*/  BSYNC B1 ;  /* 0x0000000000017941 */ /* 0x000fea0003800000 */
.L_x_2575:
[----:B------:R-:W-:-:S13]  /*a290*/  ISETP.GE.AND P3, PT, R214, R4, PT ;  /* 0x00000004d600720c */ /* 0x000fda0003f66270 */
[----:B------:R-:W-:Y:S05]  /*a2a0*/  @P3 BRA `(.L_x_2520) ;  /* 0x0000000000483947 */ /* 0x000fea0003800000 */
[----:B------:R-:W-:Y:S02]  /*a2b0*/  ISETP.NE.AND P4, PT, R11, RZ, PT ;  /* 0x000000ff0b00720c */ /* 0x000fe40003f85270 */
[----:B------:R-:W-:-:S11]  /*a2c0*/  ISETP.NE.AND P3, PT, R9, RZ, PT ;  /* 0x000000ff0900720c */ /* 0x000fd60003f65270 */
[----:B0--3--:R-:W0:Y:S04]  /*a2d0*/  @P4 LDS.128 R32, [R43+0x2000] ;  /* 0x002000002b204984 */ /* 0x009e280000000c00 */
[----:B------:R-:W2:Y:S04]  /*a2e0*/  @P3 LDS.128 R36, [R43+0x6000] ;  /* 0x006000002b243984 */ /* 0x000ea80000000c00 */
        /* <DEDUP_REMOVED lines=14> */
.L_x_2520:
[----:B------:R-:W-:Y:S05]  /*a3d0*/  BSYNC B0 ;  /* 0x0000000000007941 */ /* 0x000fea0003800000 */
.L_x_2486:
        /* <DEDUP_REMOVED lines=17> */
.L_x_2578:
[----:B------:R-:W-:Y:S05]  /*a4f0*/  BSYNC B0 ;  /* 0x0000000000007941 */ /* 0x000fea0003800000 */
.L_x_2577:
[----:B------:R-:W1:Y:S01]  /*a500*/  SYNCS.PHASECHK.TRANS64.TRYWAIT P4, [R3+URZ+0x348b0], R0 ;  /* 0x0348b000030075a7 */ /* 0x000e62000808017f */
[----:B0-----:R-:W-:Y:S01]  /*a510*/  IMAD R32, R16, 0x4000, R27 ;  /* 0x0000400010207824 */ /* 0x001fe200078e021b */
[----:B------:R-:W-:Y:S01]  /*a520*/  ULDC.64 UR42, c[0x0][0x328] ;  /* 0x0000ca00002a7ab9 */ /* 0x000fe20000000a00 */
[----:B------:R-:W-:Y:S01]  /*a530*/  ULDC.64 UR40, c[0x0][0x318] ;  /* 0x0000c60000287ab9 */ /* 0x000fe20000000a00 */
[----:B------:R-:W-:Y:S01]  /*a540*/  BSSY B0, `(.L_x_2579) ;  /* 0x0000004000007945 */ /* 0x000fe20003800000 */
[----:B------:R-:W-:Y:S02]  /*a550*/  ISETP.GE.AND P2, PT, R17, R4, PT ;  /* 0x000000041100720c */ /* 0x000fe40003f46270 */
[----:B------:R-:W-:Y:S01]  /*a560*/  IADD3 R34, R122, R32, RZ ;  /* 0x000000207a227210 */ /* 0x000fe20007ffe0ff */
[----:B-1----:R-:W-:Y:S10]  /*a570*/  @!P4 BRA `(.L_x_2580) ;  /* 0x000001d40054c947 */ /* 0x002ff40003800000 */
.L_x_2874:
[----:B------:R-:W-:Y:S05]  /*a580*/  BSYNC B0 ;  /* 0x0000000000007941 */ /* 0x000fea0003800000 */
.L_x_2579:
[----:B------:R-:W-:Y:S01]  /*a590*/  BSSY B0, `(.L_x_2581) ;  /* 0x000001a000007945 */ /* 0x000fe20003800000 */
[----:B0-----:R-:W-:Y:S02]  /*a5a0*/  IMAD R0, R32, 0x2, R113 ;  /* 0x0000000220007824 */ /* 0x001fe400078e0271 */
[----:B------:R-:W-:-:S04]  /*a5b0*/  IMAD.WIDE R40, R24, 0x80, R118 ;  /* 0x0000008018287825 */ /* 0x000fc800078e0276 */
[----:B------:R-:W-:Y:S01]  /*a5c0*/  IMAD R44, R34, 0x2, R113 ;  /* 0x00000002222c7824 */ /* 0x000fe200078e0271 */
[----:B------:R-:W-:Y:S06]  /*a5d0*/  @P2 BRA `(.L_x_2582) ;  /* 0x0000000000542947 */ /* 0x000fec0003800000 */
[----:B------:R-:W-:Y:S01]  /*a5e0*/  MOV R33, R5 ;  /* 0x0000000500217202 */ /* 0x000fe20000000f00 */
[----:B------:R-:W-:Y:S01]  /*a5f0*/  IMAD R35, R41, UR42, RZ ;  /* 0x0000002a29237c24 */ /* 0x000fe2000f8e02ff */
[----:B------:R-:W-:Y:S01]  /*a600*/  ULDC UR4, c[0x0][0x320] ;  /* 0x0000c80000047ab9 */ /* 0x000fe20000000800 */
[----:B------:R-:W-:Y:S01]  /*a610*/  IMAD.MOV.U32 R32, RZ, RZ, R94 ;  /* 0x000000ffff207224 */ /* 0x000fe200078e005e */
[----:B------:R-:W-:Y:S01]  /*a620*/  ISETP.GE.AND P4, PT, R18, UR4, PT ;  /* 0x0000000412007c0c */ /* 0x000fe2000bf86270 */
        /* <DEDUP_REMOVED lines=16> */
.L_x_2582:
[----:B------:R-:W-:Y:S05]  /*a730*/  BSYNC B0 ;  /* 0x0000000000007941 */ /* 0x000fea0003800000 */
.L_x_2581:
        /* <DEDUP_REMOVED lines=25> */
.L_x_2584:
[----:B------:R-:W-:Y:S05]  /*a8d0*/  BSYNC B0 ;  /* 0x0000000000007941 */ /* 0x000fea0003800000 */
.L_x_2583:
[----:B------:R-:W3:Y:S01]  /*a8e0*/  LDL R0, [R1+0x1c] ;  /* 0x00001c0001007983 */ /* 0x000ee20000100800 */
[----:B------:R-:W-:Y:S01]  /*a8f0*/  @!P3 VIADD R3, R3, 0x348c0 ;  /* 0x000348c00303b836 */ /* 0x000fe20000000000 */
[----:B------:R-:W-:Y:S01]  /*a900*/  PLOP3.LUT P2, PT, PT, PT, PT, 0x8, 0x0 ;  /* 0x000000000000781c */ /* 0x000fe20003f4e170 */
[----:B------:R-:W-:Y:S01]  /*a910*/  VIADD R16, R16, 0x1 ;  /* 0x0000000110107836 */ /* 0x000fe20000000000 */
[----:B------:R-:W-:Y:S01]  /*a920*/  @!PT LDS RZ, [RZ] ;  /* 0x00000000fffff984 */ /* 0x000fe20000000800 */
[----:B------:R-:W-:Y:S01]  /*a930*/  @!PT LDS RZ, [RZ] ;  /* 0x00000000fffff984 */ /* 0x000fe20000000800 */
[----:B------:R-:W-:Y:S01]  /*a940*/  @!PT LDS RZ, [RZ] ;  /* 0x00000000fffff984 */ /* 0x000fe20000000800 */
[----:B------:R-:W-:Y:S01]  /*a950*/  @!PT LDS RZ, [RZ] ;  /* 0x00000000fffff984 */ /* 0x000fe20000000800 */
[----:B------:R1:W-:Y:S06]  /*a960*/  MEMBAR.ALL.CTA ;  /* 0x0000000000007992 */ /* 0x0003ec0000008000 */
[----:B-1----:R-:W1:Y:S01]  /*a970*/  FENCE.VIEW.ASYNC.S ;  /* 0x00000000000073c6 */ /* 0x002e620000000000 */
[----:B------:R-:W-:Y:S01]  /*a980*/  @!P3 PRMT R3, RZ, 0x654, R3 ;  /* 0x00000654ff03b816 */ /* 0x000fe20000000003 */
[----:B-1----:R1:W-:Y:S06]  /*a990*/  BAR.SYNC.DEFER_BLOCKING R148, 0x80 ;  /* 0x000200940000751d */ /* 0x0023ec0000010000 */
[----:B------:R4:W-:Y:S01]  /*a9a0*/  @!P3 SYNCS.ARRIVE.TRANS64.RED.A1T0 RZ, [R3+URZ], RZ ;  /* 0x000000ff03ffb9a7 */ /* 0x0009e2000810043f */
[----:B------:R-:W-:-:S04]  /*a9b0*/  ISETP.NE.AND P3, PT, R16, 0x2, PT ;  /* 0x000000021000780c */ /* 0x000fc80003f65270 */
[----:B------:R-:W-:Y:S02]  /*a9c0*/  SEL R16, R16, RZ, P3 ;  /* 0x000000ff10107207 */ /* 0x000fe40001800000 */
[----:B----4-:R-:W-:-:S04]  /*a9d0*/  SEL R3, RZ, 0x1, P3 ;  /* 0x00000001ff037807 */ /* 0x010fc80001800000 */
[----:B------:R-:W-:Y:S02]  /*a9e0*/  LOP3.LUT R188, R188, R3, RZ, 0x3c, !PT ;  /* 0x00000003bcbc7212 */ /* 0x000fe400078e3cff */
[----:B---3--:R-:W-:-:S13]  /*a9f0*/  LOP3.LUT P4, RZ, R0, 0x2, RZ, 0xc0, !PT ;  /* 0x0000000200ff7812 */ /* 0x008fda000788c0ff */
[----:B-1----:R-:W-:Y:S05]  /*aa00*/  @P4 BRA `(.L_x_2585) ;  /* 0xffffff8000ac4947 */ /* 0x002fea000383ffff */
.L_x_2481:
[----:B------:R-:W1:Y:S01]  /*aa10*/  LDC R0, c[0x0][0x448] ;  /* 0x00011200ff007b82 */ /* 0x000e620000000800 */
[----:B------:R-:W-:Y:S01]  /*aa20*/  VIADD R3, R200, 0x7f ;  /* 0x0000007fc8037836 */ /* 0x000fe20000000000 */
[----:B------:R-:W-:Y:S01]  /*aa30*/  BSSY B0, `(.L_x_2586) ;  /* 0x0000010000007945 */ /* 0x000fe20003800000 */
[----:B------:R-:W-:Y:S01]  /*aa40*/  IMAD.MOV.U32 R88, RZ, RZ, RZ ;  /* 0x000000ffff587224 */ /* 0x000fe200078e00ff */
[----:B-1----:R-:W-:-:S13]  /*aa50*/  ISETP.NE.AND P0, PT, R0, 0x1, PT ;  /* 0x000000010000780c */ /* 0x002fda0003f05270 */
[----:B------:R-:W1:Y:S08]  /*aa60*/  @P0 LDC R0, c[0x0][0x44c] ;  /* 0x00011300ff000b82 */ /* 0x000e700000000800 */
[----:B------:R-:W3:Y:S01]  /*aa70*/  @P0 LDC R5, c[0x0][0x450] ;  /* 0x00011400ff050b82 */ /* 0x000ee20000000800 */
[----:B-1----:R-:W-:-:S05]  /*aa80*/  @P0 IMAD.HI.U32 R0, R3, R0, RZ ;  /* 0x0000000003000227 */ /* 0x002fca00078e00ff */
[----:B---3--:R-:W-:-:S04]  /*aa90*/  @P0 SHF.R.U32.HI R3, RZ, R5, R0 ;  /* 0x00000005ff030219 */ /* 0x008fc80000011600 */
[----:B------:R-:W-:-:S04]  /*aaa0*/  IADD3 R3, R146, R3, RZ ;  /* 0x0000000392037210 */ /* 0x000fc80007ffe0ff */
[----:B------:R-:W-:-:S04]  /*aab0*/  SHF.R.S32.HI R0, RZ, 0x1f, R3 ;  /* 0x0000001fff007819 */ /* 0x000fc80000011403 */
[----:B------:R-:W-:-:S04]  /*aac0*/  LEA.HI R0, R0, R3, RZ, 0x7 ;  /* 0x0000000300007211 */ /* 0x000fc800078f38ff */
[----:B------:R-:W-:-:S04]  /*aad0*/  SHF.R.S32.HI R0, RZ, 0x7, R0 ;  /* 0x00000007ff007819 */ /* 0x000fc80000011400 */
[----:B------:R-:W-:-:S04]  /*aae0*/  VIMNMX R147, R147, R0, PT ;  /* 0x0000000093937248 */ /* 0x000fc80003fe0100 */
[----:B------:R-:W-:Y:S01]  /*aaf0*/  ISETP.GE.AND P0, PT, R147, 0x1, PT ;  /* 0x000000019300780c */ /* 0x000fe20003f06270 */
[----:B------:R-:W-:-:S12]  /*ab00*/  @P2 BRA `(.L_x_2587) ;  /* 0x0000000000082947 */ /* 0x000fd80003800000 */
[----:B------:R-:W1:Y:S02]  /*ab10*/  FENCE.VIEW.ASYNC.G ;  /* 0x00000000000073c6 */ /* 0x000e640000000100 */
[----:B-1----:R-:W-:Y:S06]  /*ab20*/  BAR.ARV 0xc, 0x180 ;  /* 0x0306000000007b1d */ /* 0x002fec0000002000 */
.L_x_2587:
[----:B------:R-:W-:Y:S05]  /*ab30*/  BSYNC B0 ;  /* 0x0000000000007941 */ /* 0x000fea0003800000 */
.L_x_2586:
[----:B------:R-:W-:Y:S04]  /*ab40*/  BSSY B0, `(.L_x_2588) ;  /* 0x000001f000007945 */ /* 0x000fe80003800000 */
[----:B------:R-:W-:Y:S05]  /*ab50*/  @!P0 BRA `(.L_x_2589) ;  /* 0x0000000000748947 */ /* 0x000fea0003800000 */
[----:B------:R-:W-:Y:S01]  /*ab60*/  ISETP.NE.AND P0, PT, R209, RZ, PT ;  /* 0x000000ffd100720c */ /* 0x000fe20003f05270 */
[----:B------:R-:W-:-:S03]  /*ab70*/  ULDC UR4, c[0x0][0x9f0] ;  /* 0x00027c0000047ab9 */ /* 0x000fc60000000800 */
[----:B------:R-:W-:-:S04]  /*ab80*/  SEL R9, R209, UR4, P0 ;  /* 0x00000004d1097c07 */ /* 0x000fc80008000000 */
[-C--:B------:R-:W-:Y:S02]  /*ab90*/  IABS R6, R9.reuse ;  /* 0x0000000900067213 */ /* 0x080fe40000000000 */
[----:B------:R-:W-:Y:S02]  /*aba0*/  IADD3 R0, R9, -0x1, R147 ;  /* 0xffffffff09007810 */ /* 0x000fe40007ffe093 */
[----:B------:R-:W1:Y:S01]  /*abb0*/  I2F.RP R3, R6 ;  /* 0x0000000600037306 */ /* 0x000e620000209400 */
[-C--:B------:R-:W-:Y:S02]  /*abc0*/  IABS R10, R9.reuse ;  /* 0x00000009000a7213 */ /* 0x080fe40000000000 */
[----:B------:R-:W-:Y:S02]  /*abd0*/  IABS R8, R0 ;  /* 0x0000000000087213 */ /* 0x000fe40000000000 */
[----:B------:R-:W-:-:S04]  /*abe0*/  LOP3.LUT R0, R0, R9, RZ, 0x3c, !PT ;  /* 0x0000000900007212 */ /* 0x000fc800078e3cff */
[----:B------:R-:W-:Y:S01]  /*abf0*/  ISETP.GE.AND P2, PT, R0, RZ, PT ;  /* 0x000000ff0000720c */ /* 0x000fe20003f46270 */
[----:B-1----:R-:W1:Y:S02]  /*ac00*/  MUFU.RCP R3, R3 ;  /* 0x0000000300037308 */ /* 0x002e640000001000 */
[----:B-1----:R-:W-:Y:S01]  /*ac10*/  VIADD R4, R3, 0xffffffe ;  /* 0x0ffffffe03047836 */ /* 0x002fe20000000000 */
[----:B------:R-:W-:-:S05]  /*ac20*/  IADD3 R3, RZ, -R10, RZ ;  /* 0x8000000aff037210 */ /* 0x000fca0007ffe0ff */
[----:B------:R1:W3:Y:S02]  /*ac30*/  F2I.FTZ.U32.TRUNC.NTZ R5, R4 ;  /* 0x0000000400057305 */ /* 0x0002e4000021f000 */
[----:B-1----:R-:W-:Y:S02]  /*ac40*/  IMAD.MOV.U32 R4, RZ, RZ, RZ ;  /* 0x000000ffff047224 */ /* 0x002fe400078e00ff */
[----:B---3--:R-:W-:-:S04]  /*ac50*/  IMAD.MOV R7, RZ, RZ, -R5 ;  /* 0x000000ffff077224 */ /* 0x008fc800078e0a05 */
        /* <DEDUP_REMOVED lines=12> */
[----:B------:R-:W-:-:S07]  /*ad20*/  IMAD.MOV.U32 R88, RZ, RZ, R5 ;  /* 0x000000ffff587224 */ /* 0x000fce00078e0005 */
.L_x_2589:
[----:B------:R-:W-:Y:S05]  /*ad30*/  BSYNC B0 ;  /* 0x0000000000007941 */ /* 0x000fea0003800000 */
.L_x_2588:
        /* <DEDUP_REMOVED lines=28> */
[----:B0-----:R-:W-:Y:S02]  /*af00*/  CS2R R42, SRZ ;  /* 0x00000000002a7805 */ /* 0x001fe4000001ff00 */
[----:B--2---:R-:W-:Y:S02]  /*af10*/  CS2R R40, SRZ ;  /* 0x0000000000287805 */ /* 0x004fe4000001ff00 */
        /* <DEDUP_REMOVED lines=12> */
[----:B---3--:R-:W-:Y:S02]  /*afe0*/  R2UR UR4, R5 ;  /* 0x00000000050472ca */ /* 0x008fe400000e0000 */
[----:B0-----:R-:W-:-:S04]  /*aff0*/  LEA.HI R3, R0, R0, RZ, 0x1 ;  /* 0x0000000000037211 */ /* 0x001fc800078f08ff */
[----:B------:R-:W-:-:S05]  /*b000*/  LOP3.LUT R3, R3, 0x1e, RZ, 0xc0, !PT ;  /* 0x0000001e03037812 */ /* 0x000fca00078ec0ff */
[----:B------:R-:W-:Y:S02]  /*b010*/  IMAD.IADD R3, R0, 0x1, -R3 ;  /* 0x0000000100037824 */ /* 0x000fe400078e0a03 */
        /* <DEDUP_REMOVED lines=23> */
.L_x_2591:
        /* <DEDUP_REMOVED lines=12> */
.L_x_2595:
[----:B-1----:R1:W2:Y:S02]  /*b250*/  SYNCS.PHASECHK.TRANS64.TRYWAIT P0, [R2+URZ+0x34800], R3 ;  /* 0x03480003020075a7 */ /* 0x0022a4000800017f */
[----:B--2---:R-:W-:Y:S05]  /*b260*/  @!P0 NANOSLEEP.SYNCS 0x989680 ;  /* 0x009896800000895d */ /* 0x004fea0003900000 */
[----:B------:R-:W2:Y:S02]  /*b270*/  @!P0 SYNCS.PHASECHK.TRANS64 P0, [R2+URZ+0x34800], R3 ;  /* 0x03480003020085a7 */ /* 0x000ea4000800007f */
[----:B--2---:R-:W-:Y:S05]  /*b280*/  @!P0 BRA `(.L_x_2595) ;  /* 0xfffffffc00f08947 */ /* 0x004fea000383ffff */
.L_x_2594:
[----:B------:R-:W-:Y:S05]  /*b290*/  BSYNC B0 ;  /* 0x0000000000007941 */ /* 0x000fea0003800000 */
.L_x_2593:
[----:B------:R-:W-:Y:S05]  /*b2a0*/  BRA `(.L_x_2596) ;  /* 0x0000006c001c7947 */ /* 0x000fea0003800000 */
.L_x_2592:
[----:B------:R-:W-:Y:S01]  /*b2b0*/  ISETP.NE.AND P0, PT, R24, RZ, PT ;  /* 0x000000ff1800720c */ /* 0x000fe20003f05270 */
[----:B------:R-:W-:Y:S01]  /*b2c0*/  ULDC.64 UR4, c[0x0][0x3f8] ;  /* 0x0000fe0000047ab9 */ /* 0x000fe20000000a00 */
[----:B-----5:R-:W-:Y:S01]  /*b2d0*/  SHF.R.S32.HI R0, RZ, 0x1f, R141 ;  /* 0x0000001fff007819 */ /* 0x020fe2000001148d */
[----:B------:R-:W-:Y:S01]  /*b2e0*/  ULDC.64 UR6, c[0x0][0x408] ;  /* 0x0001020000067ab9 */ /* 0x000fe20000000a00 */
[----:B------:R-:W-:-:S04]  /*b2f0*/  IMAD.WIDE.U32 R24, R141, UR4, RZ ;  /* 0x000000048d187c25 */ /* 0x000fc8000f8e00ff */
[C---:B------:R-:W-:Y:S02]  /*b300*/  IMAD R4, R0.reuse, UR4, RZ ;  /* 0x0000000400047c24 */ /* 0x040fe4000f8e02ff */
[----:B------:R-:W-:Y:S02]  /*b310*/  IMAD R0, R0, UR6, RZ ;  /* 0x0000000600007c24 */ /* 0x000fe4000f8e02ff */
[C---:B------:R-:W-:Y:S02]  /*b320*/  IMAD R29, R141.reuse, UR5, R4 ;  /* 0x000000058d1d7c24 */ /* 0x040fe4000f8e0204 */
[C---:B------:R-:W-:Y:S02]  /*b330*/  IMAD R31, R141.reuse, UR7, R0 ;  /* 0x000000078d1f7c24 */ /* 0x040fe4000f8e0200 */
[----:B------:R-:W-:-:S04]  /*b340*/  IMAD.WIDE.U32 R26, R141, UR6, RZ ;  /* 0x000000068d1a7c25 */ /* 0x000fc8000f8e00ff */
[----:B------:R-:W-:Y:S02]  /*b350*/  IMAD.IADD R29, R29, 0x1, R25 ;  /* 0x000000011d1d7824 */ /* 0x000fe400078e0219 */
[----:B------:R-:W-:Y:S01]  /*b360*/  IMAD.IADD R31, R31, 0x1, R27 ;  /* 0x000000011f1f7824 */ /* 0x000fe200078e021b */
[----:B------:R-:W-:Y:S06]  /*b370*/  @!P0 BRA `(.L_x_2597) ;  /* 0x0000000000408947 */ /* 0x000fec0003800000 */
        /* <DEDUP_REMOVED lines=16> */
.L_x_2597:
[----:B------:R-:W-:Y:S01]  /*b480*/  ULDC.U8 UR4, c[0x0][0x410] ;  /* 0x0001040000047ab9 */ /* 0x000fe20000000000 */
[----:B------:R-:W-:Y:S01]  /*b490*/  BSSY B0, `(.L_x_2598) ;  /* 0x00006a0000007945 */ /* 0x000fe20003800000 */
[----:B------:R-:W-:Y:S02]  /*b4a0*/  ISETP.NE.AND P0, PT, RZ, UR4, PT ;  /* 0x00000004ff007c0c */ /* 0x000fe4000bf05270 */
[----:B------:R-:W-:-:S11]  /*b4b0*/  IADD3 R64, R17, R200, RZ ;  /* 0x000000c811407210 */ /* 0x000fd60007ffe0ff */
[----:B------:R-:W-:Y:S05]  /*b4c0*/  @!P0 BRA `(.L_x_2599) ;  /* 0x0000003400788947 */ /* 0x000fea0003800000 */
[----:B------:R-:W0:Y:S01]  /*b4d0*/  LDC R10, c[0x0][0x448] ;  /* 0x00011200ff0a7b82 */ /* 0x000e220000000800 */
[----:B------:R-:W-:Y:S01]  /*b4e0*/  IMAD R3, R217, 0x40, R64 ;  /* 0x00000040d9037824 */ /* 0x000fe200078e0240 */
[----:B------:R-:W-:Y:S01]  /*b4f0*/  ULDC.64 UR4, c[0x0][0x3f8] ;  /* 0x0000fe0000047ab9 */ /* 0x000fe20000000a00 */
[----:B------:R-:W-:Y:S01]  /*b500*/  ULDC.64 UR6, c[0x0][0x408] ;  /* 0x0001020000067ab9 */ /* 0x000fe20000000a00 */
[----:B------:R-:W-:Y:S01]  /*b510*/  MOV R8, R26 ;  /* 0x0000001a00087202 */ /* 0x000fe20000000f00 */
[----:B------:R-:W-:Y:S01]  /*b520*/  IMAD.MOV.U32 R6, RZ, RZ, R24 ;  /* 0x000000ffff067224 */ /* 0x000fe200078e0018 */
[----:B------:R-:W-:Y:S01]  /*b530*/  SHF.R.S32.HI R73, RZ, 0x1f, R192 ;  /* 0x0000001fff497819 */ /* 0x000fe200000114c0 */
[----:B------:R-:W-:Y:S01]  /*b540*/  IMAD.MOV.U32 R7, RZ, RZ, R29 ;  /* 0x000000ffff077224 */ /* 0x000fe200078e001d */
[----:B------:R-:W-:Y:S01]  /*b550*/  SHF.R.S32.HI R79, RZ, 0x1f, R190 ;  /* 0x0000001fff4f7819 */ /* 0x000fe200000114be */
[----:B------:R-:W-:Y:S01]  /*b560*/  IMAD.MOV.U32 R9, RZ, RZ, R31 ;  /* 0x000000ffff097224 */ /* 0x000fe200078e001f */
[----:B------:R-:W-:-:S02]  /*b570*/  SHF.R.S32.HI R72, RZ, 0x1f, R189 ;  /* 0x0000001fff487819 */ /* 0x000fc400000114bd */
[----:B------:R-:W-:Y:S02]  /*b580*/  SHF.R.S32.HI R76, RZ, 0x1f, R191 ;  /* 0x0000001fff4c7819 */ /* 0x000fe400000114bf */
[----:B0-----:R-:W-:-:S13]  /*b590*/  ISETP.NE.AND P0, PT, R10, 0x1, PT ;  /* 0x000000010a00780c */ /* 0x001fda0003f05270 */
[----:B------:R-:W0:Y:S08]  /*b5a0*/  @P0 LDC R0, c[0x0][0x44c] ;  /* 0x00011300ff000b82 */ /* 0x000e300000000800 */
[----:B------:R-:W1:Y:S01]  /*b5b0*/  @P0 LDC R5, c[0x0][0x450] ;  /* 0x00011400ff050b82 */ /* 0x000e620000000800 */
[----:B0-----:R-:W-:-:S05]  /*b5c0*/  @P0 IMAD.HI.U32 R0, R3, R0, RZ ;  /* 0x0000000003000227 */ /* 0x001fca00078e00ff */
[----:B-1----:R-:W-:-:S04]  /*b5d0*/  @P0 SHF.R.U32.HI R3, RZ, R5, R0 ;  /* 0x00000005ff030219 */ /* 0x002fc80000011600 */
        /* <DEDUP_REMOVED lines=21> */
.L_x_2880:
        /* <DEDUP_REMOVED lines=24> */
[C---:B------:R-:W-:Y:S02]  /*b8b0*/  @!P3 SHF.L.U32 R29, R192.reuse, 0x1, RZ ;  /* 0x00000001c01db819 */ /* 0x040fe400000006ff */
[----:B------:R-:W-:Y:S02]  /*b8c0*/  @!P3 SHF.L.U64.HI R6, R192, 0x1, R73 ;  /* 0x00000001c006b819 */ /* 0x000fe40000010249 */
[----:B------:R-:W-:Y:S01]  /*b8d0*/  @!P2 IMAD.SHL.U32 R25, R190, 0x2, RZ ;  /* 0x00000002be19a824 */ /* 0x000fe200078e00ff */
[-C--:B--2---:R-:W-:Y:S01]  /*b8e0*/  @!P3 IADD3 R30, P6, R8, R29.reuse, RZ ;  /* 0x0000001d081eb210 */ /* 0x084fe20007fde0ff */
[----:B------:R-:W-:Y:S01]  /*b8f0*/  @!P1 IMAD.SHL.U32 R15, R191, 0x2, RZ ;  /* 0x00000002bf0f9824 */ /* 0x000fe200078e00ff */
[----:B------:R-:W-:Y:S02]  /*b900*/  @!P2 SHF.L.U64.HI R10, R190, 0x1, R79 ;  /* 0x00000001be0aa819 */ /* 0x000fe4000001024f */
[----:B----4-:R-:W-:Y:S01]  /*b910*/  @!P3 IADD3 R28, P5, R32, R29, RZ ;  /* 0x0000001d201cb210 */ /* 0x010fe20007fbe0ff */
[----:B-1----:R-:W-:Y:S01]  /*b920*/  @!P3 IMAD.X R31, R5, 0x1, R6, P6 ;  /* 0x00000001051fb824 */ /* 0x002fe200030e0606 */
[----:B------:R-:W-:Y:S01]  /*b930*/  @!P2 IADD3 R26, P6, R8, R25, RZ ;  /* 0x00000019081aa210 */ /* 0x000fe20007fde0ff */
[----:B------:R-:W-:Y:S01]  /*b940*/  @!P4 IMAD.MOV.U32 R9, RZ, RZ, R5 ;  /* 0x000000ffff09c224 */ /* 0x000fe200078e0005 */
[----:B---3--:R-:W-:Y:S01]  /*b950*/  @!P3 IADD3.X R29, R33, R6, RZ, P5, !PT ;  /* 0x00000006211db210 */ /* 0x008fe20002ffe4ff */
[----:B------:R-:W-:Y:S01]  /*b960*/  @!P4 IMAD.WIDE R34, R22, 0x2, R32 ;  /* 0x000000021622c825 */ /* 0x000fe200078e0220 */
[----:B------:R-:W-:-:S02]  /*b970*/  @!P1 SHF.L.U64.HI R6, R191, 0x1, R76 ;  /* 0x00000001bf069819 */ /* 0x000fc4000001024c */
[----:B------:R-:W-:Y:S01]  /*b980*/  @!P2 IADD3 R24, P5, R32, R25, RZ ;  /* 0x000000192018a210 */ /* 0x000fe20007fbe0ff */
[----:B------:R-:W-:Y:S01]  /*b990*/  @!P2 IMAD.X R27, R5, 0x1, R10, P6 ;  /* 0x00000001051ba824 */ /* 0x000fe200030e060a */
[-C--:B------:R-:W-:Y:S01]  /*b9a0*/  @!P1 IADD3 R20, P6, R8, R15.reuse, RZ ;  /* 0x0000000f08149210 */ /* 0x080fe20007fde0ff */
[----:B------:R-:W-:Y:S01]  /*b9b0*/  @!P4 IMAD.WIDE R36, R22, 0x2, R8 ;  /* 0x000000021624c825 */ /* 0x000fe200078e0208 */
[----:B------:R-:W-:Y:S01]  /*b9c0*/  @!P0 SHF.L.U32 R7, R189, 0x1, RZ ;  /* 0x00000001bd078819 */ /* 0x000fe200000006ff */
[----:B------:R-:W5:Y:S02]  /*b9d0*/  @!P4 LD.E.64 R58, desc[UR60][R34.64] ;  /* 0x0000003c223ac980 */ /* 0x000f64000c101b00 */
[----:B------:R-:W-:Y:S01]  /*b9e0*/  @!P1 IMAD.X R21, R5, 0x1, R6, P6 ;  /* 0x0000000105159824 */ /* 0x000fe200030e0606 */
[----:B------:R-:W-:Y:S01]  /*b9f0*/  @!P1 IADD3 R14, P6, R32, R15, RZ ;  /* 0x0000000f200e9210 */ /* 0x000fe20007fde0ff */
[----:B------:R-:W-:Y:S01]  /*ba00*/  @!P2 IMAD.X R25, R33, 0x1, R10, P5 ;  /* 0x000000012119a824 */ /* 0x000fe200028e060a */
[----:B------:R-:W-:Y:S01]  /*ba10*/  ISETP.GE.AND P5, PT, R193, UR4, PT ;  /* 0x00000004c1007c0c */ /* 0x000fe2000bfa6270 */
[----:B------:R1:W5:Y:S01]  /*ba20*/  @!P4 LD.E.64 R60, desc[UR60][R36.64] ;  /* 0x0000003c243cc980 */ /* 0x000362000c101b00 */
[----:B------:R-:W-:Y:S01]  /*ba30*/  @!P0 SHF.L.U64.HI R10, R189, 0x1, R72 ;  /* 0x00000001bd0a8819 */ /* 0x000fe20000010248 */
[----:B------:R-:W-:Y:S01]  /*ba40*/  @!P1 IMAD.X R15, R33, 0x1, R6, P6 ;  /* 0x00000001210f9824 */ /* 0x000fe200030e0606 */
[----:B------:R-:W-:-:S05]  /*ba50*/  @!P0 IADD3 R12, P6, R8, R7, RZ ;  /* 0x00000007080c8210 */ /* 0x000fca0007fde0ff */
[----:B------:R-:W-:Y:S01]  /*ba60*/  @!P0 IMAD.X R13, R5, 0x1, R10, P6 ;  /* 0x00000001050d8824 */ /* 0x000fe200030e060a */
[----:B------:R-:W-:-:S03]  /*ba70*/  @!P0 IADD3 R6, P6, R32, R7, RZ ;  /* 0x0000000720068210 */ /* 0x000fc60007fde0ff */
[----:B------:R-:W-:Y:S02]  /*ba80*/  @!P5 SHF.L.U32 R11, R193, 0x1, RZ ;  /* 0x00000001c10bd819 */ /* 0x000fe400000006ff */
[----:B------:R-:W-:Y:S01]  /*ba90*/  @!P0 IMAD.X R7, R33, 0x1, R10, P6 ;  /* 0x0000000121078824 */ /* 0x000fe200030e060a */
[----:B------:R-:W-:Y:S02]  /*baa0*/  @!P5 SHF.L.U64.HI R38, R193, 0x1, R236 ;  /* 0x00000001c126d819 */ /* 0x000fe400000102ec */
[-C--:B------:R-:W-:Y:S02]  /*bab0*/  @!P5 IADD3 R8, P4, R8, R11.reuse, RZ ;  /* 0x0000000b0808d210 */ /* 0x080fe40007f9e0ff */
[----:B------:R-:W-:Y:S02]  /*bac0*/  @!P5 IADD3 R10, P6, R32, R11, RZ ;  /* 0x0000000b200ad210 */ /* 0x000fe40007fde0ff */
[----:B------:R-:W-:Y:S02]  /*bad0*/  CS2R R56, SRZ ;  /* 0x0000000000387805 */ /* 0x000fe4000001ff00 */
[----:B------:R-:W-:Y:S01]  /*bae0*/  CS2R R54, SRZ ;  /* 0x0000000000367805 */ /* 0x000fe2000001ff00 */
[--C-:B------:R-:W-:Y:S01]  /*baf0*/  @!P5 IMAD.X R9, R5, 0x1, R38.reuse, P4 ;  /* 0x000000010509d824 */ /* 0x100fe200020e0626 */
[----:B------:R-:W-:Y:S01]  /*bb00*/  CS2R R52, SRZ ;  /* 0x0000000000347805 */ /* 0x000fe2000001ff00 */
[----:B------:R-:W-:Y:S01]  /*bb10*/  @!P5 IMAD.X R11, R33, 0x1, R38, P6 ;  /* 0x00000001210bd824 */ /* 0x000fe200030e0626 */
[----:B------:R-:W-:-:S02]  /*bb20*/  CS2R R50, SRZ ;  /* 0x0000000000327805 */ /* 0x000fc4000001ff00 */
[----:B------:R-:W-:Y:S02]  /*bb30*/  CS2R R48, SRZ ;  /* 0x0000000000307805 */ /* 0x000fe4000001ff00 */
[----:B------:R-:W-:Y:S02]  /*bb40*/  CS2R R46, SRZ ;  /* 0x00000000002e7805 */ /* 0x000fe4000001ff00 */
[----:B------:R-:W-:Y:S02]  /*bb50*/  CS2R R44, SRZ ;  /* 0x00000000002c7805 */ /* 0x000fe4000001ff00 */
[----:B------:R-:W-:Y:S02]  /*bb60*/  CS2R R42, SRZ ;  /* 0x00000000002a7805 */ /* 0x000fe4000001ff00 */
[----:B-1----:R-:W-:Y:S02]  /*bb70*/  CS2R R36, SRZ ;  /* 0x0000000000247805 */ /* 0x002fe4000001ff00 */
        /* <DEDUP_REMOVED lines=11> */
.L_x_2602:
[----:B------:R-:W-:Y:S05]  /*bc30*/  BSYNC B1 ;  /* 0x0000000000017941 */ /* 0x000fea0003800000 */
.L_x_2601:
[----:B-1---5:R-:W-:Y:S01]  /*bc40*/  IMAD.MOV.U32 R6, RZ, RZ, R59 ;  /* 0x000000ffff067224 */ /* 0x022fe200078e003b */
[----:B------:R-:W-:Y:S01]  /*bc50*/  MOV R5, R58 ;  /* 0x0000003a00057202 */ /* 0x000fe20000000f00 */
[----:B------:R-:W-:Y:S01]  /*bc60*/  IMAD.MOV.U32 R7, RZ, RZ, R54 ;  /* 0x000000ffff077224 */ /* 0x000fe200078e0036 */
[----:B------:R-:W-:Y:S01]  /*bc70*/  UMOV UR4, 0xffffffff ;  /* 0xffffffff00047882 */ /* 0x000fe20000000000 */
[----:B--2---:R-:W-:Y:S01]  /*bc80*/  IMAD.MOV.U32 R8, RZ, RZ, R55 ;  /* 0x000000ffff087224 */ /* 0x004fe200078e0037 */
[----:B------:R-:W-:Y:S01]  /*bc90*/  PRMT R86, R86, 0x5410, R6 ;  /* 0x0000541056567816 */ /* 0x000fe20000000006 */
[----:B------:R-:W-:Y:S01]  /*bca0*/  IMAD.MOV.U32 R6, RZ, RZ, R51 ;  /* 0x000000ffff067224 */ /* 0x000fe200078e0033 */
[----:B------:R-:W-:Y:S01]  /*bcb0*/  PRMT R81, R81, 0x5410, R7 ;  /* 0x0000541051517816 */ /* 0x000fe20000000007 */
[----:B------:R-:W-:Y:S01]  /*bcc0*/  IMAD.MOV.U32 R7, RZ, RZ, R46 ;  /* 0x000000ffff077224 */ /* 0x000fe200078e002e */
[----:B------:R-:W-:Y:S01]  /*bcd0*/  PRMT R82, R8, 0x7610, R82 ;  /* 0x0000761008527816 */ /* 0x000fe20000000052 */
[----:B------:R-:W-:Y:S01]  /*bce0*/  IMAD.MOV.U32 R8, RZ, RZ, R47 ;  /* 0x000000ffff087224 */ /* 0x000fe200078e002f */
[----:B------:R-:W-:-:S02]  /*bcf0*/  PRMT R87, R5, 0x7610, R87 ;  /* 0x0000761005577816 */ /* 0x000fc40000000057 */
[----:B------:R-:W-:Y:S02]  /*bd00*/  CS2R R30, SRZ ;  /* 0x00000000001e7805 */ /* 0x000fe4000001ff00 */
[----:B------:R-:W-:Y:S02]  /*bd10*/  MOV R5, R50 ;  /* 0x0000003200057202 */ /* 0x000fe40000000f00 */
        /* <DEDUP_REMOVED lines=9> */
[----:B------:R-:W-:Y:S01]  /*bdb0*/  IMAD.MOV.U32 R7, RZ, RZ, R56 ;  /* 0x000000ffff077224 */ /* 0x000fe200078e0038 */
[----:B------:R-:W-:Y:S01]  /*bdc0*/  MOV R5, R60 ;  /* 0x0000003c00057202 */ /* 0x000fe20000000f00 */
[----:B------:R-:W-:Y:S01]  /*bdd0*/  IMAD.MOV.U32 R8, RZ, RZ, R57 ;  /* 0x000000ffff087224 */ /* 0x000fe200078e0039 */
[----:B------:R-:W-:Y:S01]  /*bde0*/  PRMT R86, R6, 0x7610, R86 ;  /* 0x0000761006567816 */ /* 0x000fe20000000056 */
[----:B------:R-:W-:Y:S01]  /*bdf0*/  IMAD.MOV.U32 R6, RZ, RZ, R53 ;  /* 0x000000ffff067224 */ /* 0x000fe200078e0035 */
[----:B------:R-:W-:Y:S01]  /*be00*/  PRMT R82, R82, 0x5410, R7 ;  /* 0x0000541052527816 */ /* 0x000fe20000000007 */
[----:B------:R-:W-:Y:S01]  /*be10*/  IMAD.MOV.U32 R7, RZ, RZ, R48 ;  /* 0x000000ffff077224 */ /* 0x000fe200078e0030 */
[----:B------:R-:W-:Y:S01]  /*be20*/  PRMT R83, R8, 0x7610, R83 ;  /* 0x0000761008537816 */ /* 0x000fe20000000053 */
[----:B------:R-:W-:Y:S01]  /*be30*/  IMAD.MOV.U32 R8, RZ, RZ, R49 ;  /* 0x000000ffff087224 */ /* 0x000fe200078e0031 */
[----:B------:R-:W-:-:S02]  /*be40*/  PRMT R87, R87, 0x5410, R5 ;  /* 0x0000541057577816 */ /* 0x000fc40000000005 */
[----:B------:R-:W-:Y:S02]  /*be50*/  MOV R5, R52 ;  /* 0x0000003400057202 */ /* 0x000fe40000000f00 */
[----:B------:R-:W-:Y:S01]  /*be60*/  PRMT R75, R7, 0x5410, R8 ;  /* 0x00005410074b7816 */ /* 0x000fe20000000008 */
[----:B------:R-:W-:Y:S01]  /*be70*/  IMAD.MOV.U32 R7, RZ, RZ, R36 ;  /* 0x000000ffff077224 */ /* 0x000fe200078e0024 */
[----:B------:R-:W-:Y:S01]  /*be80*/  PRMT R78, R5, 0x5410, R6 ;  /* 0x00005410054e7816 */ /* 0x000fe20000000006 */
[----:B------:R-:W-:Y:S01]  /*be90*/  IMAD.MOV.U32 R6, RZ, RZ, R45 ;  /* 0x000000ffff067224 */ /* 0x000fe200078e002d */
[----:B------:R-:W-:Y:S01]  /*bea0*/  MOV R5, R44 ;  /* 0x0000002c00057202 */ /* 0x000fe20000000f00 */
[----:B------:R-:W-:-:S03]  /*beb0*/  IMAD.MOV.U32 R8, RZ, RZ, R37 ;  /* 0x000000ffff087224 */ /* 0x000fc600078e0025 */
[----:B------:R-:W-:Y:S02]  /*bec0*/  PRMT R70, R6, 0x5410, R5 ;  /* 0x0000541006467816 */ /* 0x000fe40000000005 */
[----:B------:R-:W-:Y:S01]  /*bed0*/  PRMT R66, R8, 0x5410, R7 ;  /* 0x0000541008427816 */ /* 0x000fe20000000007 */
[----:B------:R-:W-:Y:S06]  /*bee0*/  BRA.DIV UR4, `(.L_x_2603) ;  /* 0x000001be04807947 */ /* 0x000fec000b800000 */
[----:B0-----:R-:W0:Y:S04]  /*bef0*/  SHFL.IDX PT, R0, R0, 0x1, 0x1c1f ;  /* 0x003c1f0000007f89 */ /* 0x001e2800000e0000 */
[----:B------:R1:W2:Y:S04]  /*bf00*/  SHFL.IDX PT, R65, R4, 0x1, 0x1c1f ;  /* 0x003c1f0004417f89 */ /* 0x0002a800000e0000 */
[----:B------:R-:W0:Y:S04]  /*bf10*/  SHFL.IDX PT, R63, R63, 0x1, 0x1c1f ;  /* 0x003c1f003f3f7f89 */ /* 0x000e2800000e0000 */
[----:B------:R1:W0:Y:S02]  /*bf20*/  SHFL.IDX PT, R62, R3, 0x1, 0x1c1f ;  /* 0x003c1f00033e7f89 */ /* 0x00022400000e0000 */
.L_x_2886:
[----:B------:R-:W-:Y:S01]  /*bf30*/  IADD3 R64, R64, 0x40, RZ ;  /* 0x0000004040407810 */ /* 0x000fe20007ffe0ff */
[----:B------:R-:W-:Y:S01]  /*bf40*/  BSSY B1, `(.L_x_2604) ;  /* 0x0000056000017945 */ /* 0x000fe20003800000 */
[----:B-1----:R-:W-:Y:S02]  /*bf50*/  LOP3.LUT R4, R195, 0x18, R18, 0xf8, !PT ;  /* 0x00000018c3047812 */ /* 0x002fe400078ef812 */
[----:B---34-:R-:W-:Y:S02]  /*bf60*/  CS2R R32, SRZ ;  /* 0x0000000000207805 */ /* 0x018fe4000001ff00 */
[----:B------:R-:W-:Y:S02]  /*bf70*/  ISETP.GE.AND P1, PT, R64, R67, PT ;  /* 0x000000434000720c */ /* 0x000fe40003f26270 */
[----:B------:R-:W-:Y:S02]  /*bf80*/  CS2R R26, SRZ ;  /* 0x00000000001a7805 */ /* 0x000fe4000001ff00 */
[----:B------:R-:W-:-:S02]  /*bf90*/  LOP3.LUT R3, R4, R197, RZ, 0x3c, !PT ;  /* 0x000000c504037212 */ /* 0x000fc400078e3cff */
[----:B------:R-:W-:Y:S02]  /*bfa0*/  CS2R R20, SRZ ;  /* 0x0000000000147805 */ /* 0x000fe4000001ff00 */
[----:B------:R-:W-:Y:S02]  /*bfb0*/  LOP3.LUT P0, RZ, R237, 0x4, RZ, 0xc0, !PT ;  /* 0x00000004edff7812 */ /* 0x000fe4000780c0ff */
[----:B------:R-:W-:Y:S02]  /*bfc0*/  CS2R R12, SRZ ;  /* 0x00000000000c7805 */ /* 0x000fe4000001ff00 */
[----:B------:R-:W-:Y:S01]  /*bfd0*/  CS2R R8, SRZ ;  /* 0x0000000000087805 */ /* 0x000fe2000001ff00 */
[----:B------:R-:W-:Y:S01]  /*bfe0*/  IMAD R3, R196, 0x200, R3 ;  /* 0x00000200c4037824 */ /* 0x000fe200078e0203 */
[----:B------:R-:W-:Y:S02]  /*bff0*/  CS2R R40, SRZ ;  /* 0x0000000000287805 */ /* 0x000fe4000001ff00 */
[----:B------:R-:W-:-:S02]  /*c000*/  CS2R R34, SRZ ;  /* 0x0000000000227805 */ /* 0x000fc4000001ff00 */
[----:B------:R-:W-:Y:S02]  /*c010*/  CS2R R28, SRZ ;  /* 0x00000000001c7805 */ /* 0x000fe4000001ff00 */
[----:B------:R-:W-:Y:S02]  /*c020*/  CS2R R24, SRZ ;  /* 0x0000000000187805 */ /* 0x000fe4000001ff00 */
[----:B------:R-:W-:Y:S01]  /*c030*/  CS2R R14, SRZ ;  /* 0x00000000000e7805 */ /* 0x000fe2000001ff00 */
[----:B------:R-:W-:Y:S01]  /*c040*/  IMAD R3, R3, 0x2, R2 ;  /* 0x0000000203037824 */ /* 0x000fe200078e0202 */
        /* <DEDUP_REMOVED lines=11> */
[C---:B------:R-:W-:Y:S02]  /*c100*/  @!P3 SHF.L.U32 R14, R190.reuse, 0x1, RZ ;  /* 0x00000001be0eb819 */ /* 0x040fe400000006ff */
[----:B------:R-:W-:Y:S01]  /*c110*/  @!P2 IMAD.SHL.U32 R10, R191, 0x2, RZ ;  /* 0x00000002bf0aa824 */ /* 0x000fe200078e00ff */
[-C--:B--2---:R-:W-:Y:S01]  /*c120*/  @!P4 IADD3 R26, P5, R65, R24.reuse, RZ ;  /* 0x00000018411ac210 */ /* 0x084fe20007fbe0ff */
[----:B------:R-:W-:Y:S01]  /*c130*/  @!P1 IMAD.SHL.U32 R4, R189, 0x2, RZ ;  /* 0x00000002bd049824 */ /* 0x000fe200078e00ff */
[----:B------:R-:W-:Y:S02]  /*c140*/  @!P3 SHF.L.U64.HI R79, R190, 0x1, R79 ;  /* 0x00000001be4fb819 */ /* 0x000fe4000001024f */
[----:B0-----:R-:W-:Y:S01]  /*c150*/  @!P4 IADD3 R24, P6, R62, R24, RZ ;  /* 0x000000183e18c210 */ /* 0x001fe20007fde0ff */
[C-C-:B------:R-:W-:Y:S01]  /*c160*/  @!P4 IMAD.X R27, R0.reuse, 0x1, R73.reuse, P5 ;  /* 0x00000001001bc824 */ /* 0x140fe200028e0649 */
[----:B------:R-:W-:Y:S02]  /*c170*/  @!P3 IADD3 R20, P5, R65, R14, RZ ;  /* 0x0000000e4114b210 */ /* 0x000fe40007fbe0ff */
[----:B------:R-:W-:Y:S01]  /*c180*/  @!P2 SHF.L.U64.HI R76, R191, 0x1, R76 ;  /* 0x00000001bf4ca819 */ /* 0x000fe2000001024c */
[----:B------:R-:W-:Y:S01]  /*c190*/  @!P4 IMAD.X R25, R63, 0x1, R73, P6 ;  /* 0x000000013f19c824 */ /* 0x000fe200030e0649 */
[----:B------:R-:W-:-:S02]  /*c1a0*/  @!P3 IADD3.X R21, R0, R79, RZ, P5, !PT ;  /* 0x0000004f0015b210 */ /* 0x000fc40002ffe4ff */
[----:B------:R-:W-:Y:S02]  /*c1b0*/  @!P2 IADD3 R12, P5, R65, R10, RZ ;  /* 0x0000000a410ca210 */ /* 0x000fe40007fbe0ff */
[----:B------:R-:W-:Y:S02]  /*c1c0*/  @!P3 IADD3 R14, P6, R62, R14, RZ ;  /* 0x0000000e3e0eb210 */ /* 0x000fe40007fde0ff */
[----:B------:R-:W-:Y:S01]  /*c1d0*/  @!P1 SHF.L.U64.HI R72, R189, 0x1, R72 ;  /* 0x00000001bd489819 */ /* 0x000fe20000010248 */
[----:B------:R-:W-:Y:S01]  /*c1e0*/  @!P2 IMAD.X R13, R0, 0x1, R76, P5 ;  /* 0x00000001000da824 */ /* 0x000fe200028e064c */
[----:B------:R-:W-:Y:S01]  /*c1f0*/  @!P1 IADD3 R8, P5, R65, R4, RZ ;  /* 0x0000000441089210 */ /* 0x000fe20007fbe0ff */
[----:B------:R-:W-:Y:S01]  /*c200*/  @!P3 IMAD.X R15, R63, 0x1, R79, P6 ;  /* 0x000000013f0fb824 */ /* 0x000fe200030e064f */
[----:B------:R-:W-:-:S03]  /*c210*/  @!P2 IADD3 R10, P6, R62, R10, RZ ;  /* 0x0000000a3e0aa210 */ /* 0x000fc60007fde0ff */
[----:B------:R-:W-:Y:S01]  /*c220*/  @!P1 IMAD.X R9, R0, 0x1, R72, P5 ;  /* 0x0000000100099824 */ /* 0x000fe200028e0648 */
[----:B------:R-:W-:Y:S02]  /*c230*/  @!P2 IADD3.X R11, R63, R76, RZ, P6, !PT ;  /* 0x0000004c3f0ba210 */ /* 0x000fe400037fe4ff */
[----:B------:R-:W-:Y:S02]  /*c240*/  ISETP.GE.AND P6, PT, R22, UR4, PT ;  /* 0x0000000416007c0c */ /* 0x000fe4000bfc6270 */
        /* <DEDUP_REMOVED lines=17> */
[----:B------:R1:W5:Y:S01]  /*c360*/  @!P3 LD.E.64 R28, desc[UR60][R20.64] ;  /* 0x0000003c141cb980 */ /* 0x000362000c101b00 */
[----:B------:R-:W-:Y:S02]  /*c370*/  @!P5 IADD3.X R7, R0, R32, RZ, P6, !PT ;  /* 0x000000200007d210 */ /* 0x000fe400037fe4ff */
        /* <DEDUP_REMOVED lines=18> */
.L_x_2605:
[----:B------:R-:W-:Y:S05]  /*c4a0*/  BSYNC B1 ;  /* 0x0000000000017941 */ /* 0x000fea0003800000 */
.L_x_2604:
[----:B---3--:R-:W-:Y:S01]  /*c4b0*/  LEA.HI R4, R213, R213, RZ, 0x1 ;  /* 0x000000d5d5047211 */ /* 0x008fe200078f08ff */
[C---:B------:R-:W-:Y:S01]  /*c4c0*/  VIADD R6, R3.reuse, 0x10400 ;  /* 0x0001040003067836 */ /* 0x040fe20000000000 */
[----:B-----5:R-:W-:Y:S01]  /*c4d0*/  MOV R5, R30 ;  /* 0x0000001e00057202 */ /* 0x020fe20000000f00 */
[----:B0-----:R-:W-:Y:S01]  /*c4e0*/  VIADD R0, R3, 0x10440 ;  /* 0x0001044003007836 */ /* 0x001fe20000000000 */
[----:B------:R-:W-:Y:S01]  /*c4f0*/  LOP3.LUT R4, R4, 0xfffffffe, RZ, 0xc0, !PT ;  /* 0xfffffffe04047812 */ /* 0x000fe200078ec0ff */
[----:B------:R-:W-:Y:S01]  /*c500*/  @P0 VIADD R0, R6, 0xffffffc0 ;  /* 0xffffffc006000836 */ /* 0x000fe20000000000 */
[----:B------:R-:W-:Y:S01]  /*c510*/  PRMT R84, R5, 0x7610, R84 ;  /* 0x0000761005547816 */ /* 0x000fe20000000054 */
[----:B------:R-:W-:Y:S01]  /*c520*/  IMAD.MOV.U32 R5, RZ, RZ, R31 ;  /* 0x000000ffff057224 */ /* 0x000fe200078e001f */
[----:B------:R-:W-:Y:S01]  /*c530*/  MOV R7, R33 ;  /* 0x0000002100077202 */ /* 0x000fe20000000f00 */
[----:B------:R-:W-:Y:S01]  /*c540*/  IMAD.IADD R4, R213, 0x1, -R4 ;  /* 0x00000001d5047824 */ /* 0x000fe200078e0a04 */
[----:B------:R-:W-:Y:S01]  /*c550*/  MOV R62, R20 ;  /* 0x00000014003e7202 */ /* 0x000fe20000000f00 */
[----:B------:R-:W-:Y:S01]  /*c560*/  IMAD.MOV.U32 R6, RZ, RZ, R32 ;  /* 0x000000ffff067224 */ /* 0x000fe200078e0020 */
[----:B------:R-:W-:Y:S01]  /*c570*/  PRMT R84, R84, 0x5410, R5 ;  /* 0x0000541054547816 */ /* 0x000fe20000000005 */
[----:B------:R-:W-:Y:S01]  /*c580*/  BSSY B1, `(.L_x_2606) ;  /* 0x0000025000017945 */ /* 0x000fe20003800000 */
[----:B------:R-:W-:Y:S01]  /*c590*/  SHF.L.U32 R5, R4, 0x1f, RZ ;  /* 0x0000001f04057819 */ /* 0x000fe200000006ff */
[----:B------:R-:W-:Y:S01]  /*c5a0*/  IMAD.MOV.U32 R4, RZ, RZ, R21 ;  /* 0x000000ffff047224 */ /* 0x000fe200078e0015 */
[----:B------:R-:W-:Y:S01]  /*c5b0*/  PRMT R80, R6, 0x5410, R7 ;  /* 0x0000541006507816 */ /* 0x000fe20000000007 */
[----:B------:R-:W-:Y:S01]  /*c5c0*/  IMAD.MOV.U32 R6, RZ, RZ, R26 ;  /* 0x000000ffff067224 */ /* 0x000fe200078e001a */
[----:B------:R-:W0:Y:S01]  /*c5d0*/  SYNCS.PHASECHK.TRANS64.TRYWAIT P0, [R2+URZ+0x34800], R5 ;  /* 0x03480005020075a7 */ /* 0x000e22000800017f */
        /* <DEDUP_REMOVED lines=8> */
[----:B------:R-:W-:Y:S01]  /*c660*/  IMAD.MOV.U32 R4, RZ, RZ, R9 ;  /* 0x000000ffff047224 */ /* 0x000fe200078e0009 */
[----:B------:R-:W-:Y:S02]  /*c670*/  VIADDMNMX R67, R67, -R200, 0x80, PT ;  /* 0x0000008043437446 */ /* 0x000fe400038009c8 */
[----:B------:R-:W-:Y:S01]  /*c680*/  PRMT R64, R7, 0x5410, R6 ;  /* 0x0000541007407816 */ /* 0x000fe20000000006 */
[----:B------:R-:W-:Y:S01]  /*c690*/  IMAD.MOV.U32 R6, RZ, RZ, R40 ;  /* 0x000000ffff067224 */ /* 0x000fe200078e0028 */
[----:B------:R-:W-:Y:S01]  /*c6a0*/  PRMT R62, R62, 0x5410, R4 ;  /* 0x000054103e3e7816 */ /* 0x000fe20000000004 */
[----:B------:R-:W-:Y:S01]  /*c6b0*/  IMAD.MOV.U32 R7, RZ, RZ, R41 ;  /* 0x000000ffff077224 */ /* 0x000fe200078e0029 */
[----:B------:R-:W-:Y:S01]  /*c6c0*/  PRMT R81, R63, 0x7610, R81 ;  /* 0x000076103f517816 */ /* 0x000fe20000000051 */
[----:B------:R-:W-:Y:S01]  /*c6d0*/  IMAD.MOV.U32 R4, RZ, RZ, R35 ;  /* 0x000000ffff047224 */ /* 0x000fe200078e0023 */
[----:B------:R-:W-:Y:S01]  /*c6e0*/  ISETP.GE.AND P1, PT, R17, R67, PT ;  /* 0x000000431100720c */ /* 0x000fe20003f26270 */
[----:B------:R-:W-:Y:S01]  /*c6f0*/  IMAD.MOV.U32 R63, RZ, RZ, R15 ;  /* 0x000000ffff3f7224 */ /* 0x000fe200078e000f */
[----:B------:R-:W-:Y:S01]  /*c700*/  PRMT R85, R6, 0x5410, R7 ;  /* 0x0000541006557816 */ /* 0x000fe20000000007 */
[----:B------:R-:W-:Y:S01]  /*c710*/  IMAD.MOV.U32 R6, RZ, RZ, R28 ;  /* 0x000000ffff067224 */ /* 0x000fe200078e001c */
        /* <DEDUP_REMOVED lines=8> */
[----:B--2---:R-:W-:Y:S02]  /*c7a0*/  PRMT R65, R7, 0x5410, R63 ;  /* 0x0000541007417816 */ /* 0x004fe4000000003f */
[----:B------:R-:W-:Y:S01]  /*c7b0*/  MOV R4, R10 ;  /* 0x0000000a00047202 */ /* 0x000fe20000000f00 */
[----:B0-----:R-:W-:Y:S06]  /*c7c0*/  @!P0 BRA `(.L_x_2607) ;  /* 0x000001b400bc8947 */ /* 0x001fec0003800000 */
.L_x_2887:
[----:B------:R-:W-:Y:S05]  /*c7d0*/  BSYNC B1 ;  /* 0x0000000000017941 */ /* 0x000fea0003800000 */
.L_x_2606:
[----:B------:R-:W-:Y:S01]  /*c7e0*/  BSSY B1, `(.L_x_2608) ;  /* 0x0000116000017945 */ /* 0x000fe20003800000 */
[----:B------:R-:W-:-:S03]  /*c7f0*/  PRMT R63, R4, 0x5410, R6 ;  /* 0x00005410043f7816 */ /* 0x000fc60000000006 */
[----:B------:R-:W-:Y:S05]  /*c800*/  @P1 BRA `(.L_x_2609) ;  /* 0x00000010004c1947 */ /* 0x000fea0003800000 */
[----:B------:R-:W1:Y:S01]  /*c810*/  LDC R4, c[0x0][0x3f4] ;  /* 0x0000fd00ff047b82 */ /* 0x000e620000000800 */
[----:B------:R-:W-:Y:S01]  /*c820*/  BSSY B2, `(.L_x_2610) ;  /* 0x0000032000027945 */ /* 0x000fe20003800000 */
[-C--:B-1----:R-:W-:Y:S02]  /*c830*/  ISETP.GE.AND P0, PT, R22, R4.reuse, PT ;  /* 0x000000041600720c */ /* 0x082fe40003f06270 */
[-C--:B------:R-:W-:Y:S02]  /*c840*/  ISETP.GE.AND P1, PT, R192, R4.reuse, PT ;  /* 0x00000004c000720c */ /* 0x080fe40003f26270 */
[-C--:B------:R-:W-:Y:S02]  /*c850*/  ISETP.GE.AND P2, PT, R190, R4.reuse, PT ;  /* 0x00000004be00720c */ /* 0x080fe40003f46270 */
[-C--:B------:R-:W-:Y:S02]  /*c860*/  ISETP.GE.AND P3, PT, R191, R4.reuse, PT ;  /* 0x00000004bf00720c */ /* 0x080fe40003f66270 */
[----:B------:R-:W-:-:S02]  /*c870*/  ISETP.GE.AND P4, PT, R189, R4, PT ;  /* 0x00000004bd00720c */ /* 0x000fc40003f86270 */
[----:B------:R-:W-:-:S03]  /*c880*/  ISETP.GE.AND P5, PT, R193, R4, PT ;  /* 0x00000004c100720c */ /* 0x000fc60003fa6270 */
[----:B------:R-:W-:Y:S10]  /*c890*/  @P0 BRA `(.L_x_2611) ;  /* 0x0000000000a80947 */ /* 0x000ff40003800000 */
[----:B0-----:R-:W0:Y:S01]  /*c8a0*/  LDS.128 R4, [R3+0x10400] ;  /* 0x0104000003047984 */ /* 0x001e220000000c00 */
        /* <DEDUP_REMOVED lines=8> */
[----:B0-----:R-:W-:-:S02]  /*c930*/  HADD2.F32 R61, -RZ, R7.H1_H1 ;  /* 0x30000007ff3d7230 */ /* 0x001fc40000004100 */
[----:B------:R-:W-:Y:S02]  /*c940*/  HADD2.F32 R60, -RZ, R7.H0_H0 ;  /* 0x20000007ff3c7230 */ /* 0x000fe40000004100 */
[--C-:B------:R-:W-:Y:S02]  /*c950*/  HADD2.F32 R7, -RZ, R4.reuse.H0_H0 ;  /* 0x20000004ff077230 */ /* 0x100fe40000004100 */
[C---:B------:R-:W-:Y:S01]  /*c960*/  FMUL.FTZ R94, R61.reuse, R87 ;  /* 0x000000573d5e7220 */ /* 0x040fe20000410000 */
[----:B------:R-:W-:Y:S02]  /*c970*/  HADD2.F32 R4, -RZ, R4.H1_H1 ;  /* 0x30000004ff047230 */ /* 0x000fe40000004100 */
[-C--:B------:R-:W-:Y:S01]  /*c980*/  FMUL.FTZ R93, R61, R91.reuse ;  /* 0x0000005b3d5d7220 */ /* 0x080fe20000410000 */
[--C-:B------:R-:W-:Y:S02]  /*c990*/  HADD2.F32 R58, -RZ, R6.reuse.H0_H0 ;  /* 0x20000006ff3a7230 */ /* 0x100fe40000004100 */
[----:B------:R-:W-:Y:S01]  /*c9a0*/  FFMA.FTZ R96, R60, R91, R94 ;  /* 0x0000005b3c607223 */ /* 0x000fe2000001005e */
[----:B------:R-:W-:-:S02]  /*c9b0*/  HADD2.F32 R59, -RZ, R6.H1_H1 ;  /* 0x30000006ff3b7230 */ /* 0x000fc40000004100 */
[----:B------:R-:W-:Y:S01]  /*c9c0*/  FMUL.FTZ R92, R4, R90 ;  /* 0x0000005a045c7220 */ /* 0x000fe20000410000 */
[--C-:B------:R-:W-:Y:S02]  /*c9d0*/  HADD2.F32 R61, -RZ, R86.reuse.H1_H1 ;  /* 0x30000056ff3d7230 */ /* 0x100fe40000004100 */
[----:B------:R-:W-:Y:S01]  /*c9e0*/  FFMA.FTZ R93, R60, R87, -R93 ;  /* 0x000000573c5d7223 */ /* 0x000fe2000001085d */
[--C-:B------:R-:W-:Y:S02]  /*c9f0*/  HADD2.F32 R6, -RZ, R5.reuse.H0_H0 ;  /* 0x20000005ff067230 */ /* 0x100fe40000004100 */
[-C--:B------:R-:W-:Y:S01]  /*ca00*/  FMUL.FTZ R94, R4, R89.reuse ;  /* 0x00000059045e7220 */ /* 0x080fe20000410000 */
[----:B------:R-:W-:Y:S02]  /*ca10*/  HADD2.F32 R86, -RZ, R86.H0_H0 ;  /* 0x20000056ff567230 */ /* 0x000fe40000004100 */
[----:B------:R-:W-:Y:S01]  /*ca20*/  FFMA.FTZ R92, R7, R89, -R92 ;  /* 0x00000059075c7223 */ /* 0x000fe2000001085c */
[----:B------:R-:W-:-:S02]  /*ca30*/  HADD2.F32 R5, -RZ, R5.H1_H1 ;  /* 0x30000005ff057230 */ /* 0x000fc40000004100 */
[----:B------:R-:W-:Y:S01]  /*ca40*/  FFMA.FTZ R87, R7, R90, R94 ;  /* 0x0000005a07577223 */ /* 0x000fe2000001005e */
[----:B------:R-:W-:Y:S02]  /*ca50*/  HADD2.F32 R60, -RZ, R95.H0_H0 ;  /* 0x2000005fff3c7230 */ /* 0x000fe40000004100 */
[CC--:B------:R-:W-:Y:S01]  /*ca60*/  FMUL.FTZ R89, R59.reuse, R61.reuse ;  /* 0x0000003d3b597220 */ /* 0x0c0fe20000410000 */
[----:B------:R-:W-:Y:S02]  /*ca70*/  HADD2.F32 R4, -RZ, R97.H0_H0 ;  /* 0x20000061ff047230 */ /* 0x000fe40000004100 */
[----:B------:R-:W-:Y:S01]  /*ca80*/  FMUL.FTZ R90, R59, R86 ;  /* 0x000000563b5a7220 */ /* 0x000fe20000410000 */
[C---:B------:R-:W-:Y:S01]  /*ca90*/  FMUL.FTZ R7, R5.reuse, R60 ;  /* 0x0000003c05077220 */ /* 0x040fe20000410000 */
[C---:B------:R-:W-:Y:S01]  /*caa0*/  FFMA.FTZ R89, R58.reuse, R86, -R89 ;  /* 0x000000563a597223 */ /* 0x040fe20000010859 */
[-C--:B------:R-:W-:Y:S01]  /*cab0*/  FMUL.FTZ R59, R5, R4.reuse ;  /* 0x00000004053b7220 */ /* 0x080fe20000410000 */
[----:B------:R-:W-:Y:S01]  /*cac0*/  FFMA.FTZ R90, R58, R61, R90 ;  /* 0x0000003d3a5a7223 */ /* 0x000fe2000001005a */
[----:B------:R-:W-:Y:S01]  /*cad0*/  FFMA.FTZ R5, R6, R4, -R7 ;  /* 0x0000000406057223 */ /* 0x000fe20000010807 */
[----:B------:R-:W-:Y:S01]  /*cae0*/  F2FP.F16.F32.PACK_AB R7, R96, R93 ;  /* 0x0000005d6007723e */ /* 0x000fe200000000ff */
[----:B------:R-:W-:Y:S01]  /*caf0*/  FFMA.FTZ R60, R6, R60, R59 ;  /* 0x0000003c063c7223 */ /* 0x000fe2000001003b */
[----:B------:R-:W-:-:S02]  /*cb00*/  F2FP.F16.F32.PACK_AB R4, R87, R92 ;  /* 0x0000005c5704723e */ /* 0x000fc400000000ff */
[----:B------:R-:W-:Y:S02]  /*cb10*/  F2FP.F16.F32.PACK_AB R6, R90, R89 ;  /* 0x000000595a06723e */ /* 0x000fe400000000ff */
[----:B------:R-:W-:-:S05]  /*cb20*/  F2FP.F16.F32.PACK_AB R5, R60, R5 ;  /* 0x000000053c05723e */ /* 0x000fca00000000ff */
[----:B------:R1:W-:Y:S02]  /*cb30*/  STS.128 [R3+0x10400], R4 ;  /* 0x0104000403007388 */ /* 0x0003e40000000c00 */
.L_x_2611:
[----:B------:R-:W-:Y:S05]  /*cb40*/  BSYNC B2 ;  /* 0x0000000000027941 */ /* 0x000fea0003800000 */
.L_x_2610:
[----:B------:R-:W-:Y:S04]  /*cb50*/  BSSY B2, `(.L_x_2612) ;  /* 0x000002c000027945 */ /* 0x000fe80003800000 */
[----:B------:R-:W-:Y:S05]  /*cb60*/  @P1 BRA `(.L_x_2613) ;  /* 0x0000000000a81947 */ /* 0x000fea0003800000 */
[----:B01----:R-:W0:Y:S01]  /*cb70*/  LDS.128 R4, [R0] ;  /* 0x0000000000047984 */ /* 0x003e220000000c00 */
[----:B------:R-:W-:Y:S01]  /*cb80*/  SHF.R.U32.HI R59, RZ, 0x10, R57 ;  /* 0x00000010ff3b7819 */ /* 0x000fe20000011639 */
[--C-:B------:R-:W-:Y:S01]  /*cb90*/  HADD2.F32 R58, -RZ, R82.reuse.H1_H1 ;  /* 0x30000052ff3a7230 */ /* 0x100fe20000004100 */
[----:B------:R-:W-:Y:S01]  /*cba0*/  SHF.R.U32.HI R61, RZ, 0x10, R55 ;  /* 0x00000010ff3d7819 */ /* 0x000fe20000011637 */
[----:B------:R-:W-:Y:S01]  /*cbb0*/  HADD2.F32 R60, -RZ, R81.H1_H1 ;  /* 0x30000051ff3c7230 */ /* 0x000fe20000004100 */
[----:B------:R-:W-:Y:S01]  /*cbc0*/  SHF.R.U64 R91, R56, 0x10, R57 ;  /* 0x00000010385b7819 */ /* 0x000fe20000001239 */
[----:B------:R-:W-:Y:S01]  /*cbd0*/  HADD2.F32 R59, -RZ, R59.H0_H0 ;  /* 0x2000003bff3b7230 */ /* 0x000fe20000004100 */
[----:B------:R-:W-:Y:S01]  /*cbe0*/  SHF.R.U64 R89, R54, 0x10, R55 ;  /* 0x0000001036597819 */ /* 0x000fe20000001237 */
[----:B------:R-:W-:Y:S02]  /*cbf0*/  HADD2.F32 R61, -RZ, R61.H0_H0 ;  /* 0x2000003dff3d7230 */ /* 0x000fe40000004100 */
[----:B------:R-:W-:-:S02]  /*cc00*/  HADD2.F32 R82, -RZ, R82.H0_H0 ;  /* 0x20000052ff527230 */ /* 0x000fc40000004100 */
        /* <DEDUP_REMOVED lines=19> */
[----:B------:R-:W-:Y:S02]  /*cd40*/  HADD2.F32 R4, -RZ, R91.H0_H0 ;  /* 0x2000005bff047230 */ /* 0x000fe40000004100 */
[-C--:B------:R-:W-:Y:S01]  /*cd50*/  FMUL.FTZ R55, R55, R56.reuse ;  /* 0x0000003837377220 */ /* 0x080fe20000410000 */
[C---:B------:R-:W-:Y:S01]  /*cd60*/  FMUL.FTZ R7, R5.reuse, R57 ;  /* 0x0000003905077220 */ /* 0x040fe20000410000 */
[C---:B------:R-:W-:Y:S01]  /*cd70*/  FFMA.FTZ R61, R54.reuse, R56, -R61 ;  /* 0x00000038363d7223 */ /* 0x040fe2000001083d */
[----:B------:R-:W-:Y:S01]  /*cd80*/  FMUL.FTZ R58, R5, R4 ;  /* 0x00000004053a7220 */ /* 0x000fe20000410000 */
[----:B------:R-:W-:Y:S01]  /*cd90*/  FFMA.FTZ R54, R54, R82, R55 ;  /* 0x0000005236367223 */ /* 0x000fe20000010037 */
[----:B------:R-:W-:Y:S01]  /*cda0*/  FFMA.FTZ R5, R6, R4, -R7 ;  /* 0x0000000406057223 */ /* 0x000fe20000010807 */
[----:B------:R-:W-:Y:S01]  /*cdb0*/  F2FP.F16.F32.PACK_AB R7, R92, R87 ;  /* 0x000000575c07723e */ /* 0x000fe200000000ff */
[----:B------:R-:W-:Y:S01]  /*cdc0*/  FFMA.FTZ R58, R6, R57, R58 ;  /* 0x00000039063a7223 */ /* 0x000fe2000001003a */
[----:B------:R-:W-:-:S02]  /*cdd0*/  F2FP.F16.F32.PACK_AB R4, R59, R86 ;  /* 0x000000563b04723e */ /* 0x000fc400000000ff */
[----:B------:R-:W-:Y:S02]  /*cde0*/  F2FP.F16.F32.PACK_AB R6, R54, R61 ;  /* 0x0000003d3606723e */ /* 0x000fe400000000ff */
[----:B------:R-:W-:-:S05]  /*cdf0*/  F2FP.F16.F32.PACK_AB R5, R58, R5 ;  /* 0x000000053a05723e */ /* 0x000fca00000000ff */
[----:B------:R2:W-:Y:S02]  /*ce00*/  STS.128 [R0], R4 ;  /* 0x0000000400007388 */ /* 0x0005e40000000c00 */
.L_x_2613:
[----:B------:R-:W-:Y:S05]  /*ce10*/  BSYNC B2 ;  /* 0x0000000000027941 */ /* 0x000fea0003800000 */
.L_x_2612:
        /* <DEDUP_REMOVED lines=44> */
.L_x_2615:
[----:B------:R-:W-:Y:S05]  /*d0e0*/  BSYNC B2 ;  /* 0x0000000000027941 */ /* 0x000fea0003800000 */
.L_x_2614:
[----:B------:R-:W-:Y:S04]  /*d0f0*/  BSSY B2, `(.L_x_2616) ;  /* 0x000002c000027945 */ /* 0x000fe80003800000 */
[----:B------:R-:W-:Y:S05]  /*d100*/  @P3 BRA `(.L_x_2617) ;  /* 0x0000000000a83947 */ /* 0x000fea0003800000 */
[----:B0123--:R-:W0:Y:S01]  /*d110*/  LDS.128 R4, [R0+0x4000] ;  /* 0x0040000000047984 */ /* 0x00fe220000000c00 */
[----:B------:R-:W-:Y:S01]  /*d120*/  SHF.R.U32.HI R51, RZ, 0x10, R49 ;  /* 0x00000010ff337819 */ /* 0x000fe20000011631 */
[----:B------:R-:W-:Y:S01]  /*d130*/  HADD2.F32 R50, -RZ, R75.H0_H0 ;  /* 0x2000004bff327230 */ /* 0x000fe20000004100 */
[----:B------:R-:W-:Y:S01]  /*d140*/  SHF.R.U32.HI R53, RZ, 0x10, R47 ;  /* 0x00000010ff357819 */ /* 0x000fe2000001162f */
[--C-:B------:R-:W-:Y:S01]  /*d150*/  HADD2.F32 R52, -RZ, R74.reuse.H0_H0 ;  /* 0x2000004aff347230 */ /* 0x100fe20000004100 */
        /* <DEDUP_REMOVED lines=37> */
.L_x_2617:
[----:B------:R-:W-:Y:S05]  /*d3b0*/  BSYNC B2 ;  /* 0x0000000000027941 */ /* 0x000fea0003800000 */
.L_x_2616:
[----:B------:R-:W-:Y:S04]  /*d3c0*/  BSSY B2, `(.L_x_2618) ;  /* 0x000002c000027945 */ /* 0x000fe80003800000 */
[----:B------:R-:W-:Y:S05]  /*d3d0*/  @P4 BRA `(.L_x_2619) ;  /* 0x0000000000a84947 */ /* 0x000fea0003800000 */
[----:B01234-:R-:W0:Y:S01]  /*d3e0*/  LDS.128 R4, [R3+0x18400] ;  /* 0x0184000003047984 */ /* 0x01fe220000000c00 */
        /* <DEDUP_REMOVED lines=41> */
.L_x_2619:
[----:B------:R-:W-:Y:S05]  /*d680*/  BSYNC B2 ;  /* 0x0000000000027941 */ /* 0x000fea0003800000 */
.L_x_2618:
        /* <DEDUP_REMOVED lines=43> */
.L_x_2609:
[----:B------:R-:W-:Y:S05]  /*d940*/  BSYNC B1 ;  /* 0x0000000000017941 */ /* 0x000fea0003800000 */
.L_x_2608:
        /* <DEDUP_REMOVED lines=53> */
.L_x_2622:
[----:B------:R-:W-:Y:S05]  /*dca0*/  BSYNC B1 ;  /* 0x0000000000017941 */ /* 0x000fea0003800000 */
.L_x_2621:
[----:B------:R-:W-:Y:S04]  /*dcb0*/  BSSY B1, `(.L_x_2623) ;  /* 0x000002c000017945 */ /* 0x000fe80003800000 */
[----:B------:R-:W-:Y:S05]  /*dcc0*/  @P1 BRA `(.L_x_2624) ;  /* 0x0000000000a81947 */ /* 0x000fea0003800000 */
[----:B0-----:R-:W0:Y:S01]  /*dcd0*/  LDS.128 R4, [R0+0x2000] ;  /* 0x0020000000047984 */ /* 0x001e220000000c00 */
[----:B------:R-:W-:Y:S01]  /*dce0*/  SHF.R.U64 R41, R34, 0x10, R35 ;  /* 0x0000001022297819 */ /* 0x000fe20000001223 */
[----:B------:R-:W-:Y:S01]  /*dcf0*/  HADD2.F32 R81, -RZ, R81.H0_H0 ;  /* 0x20000051ff517230 */ /* 0x000fe20000004100 */
[----:B------:R-:W-:Y:S01]  /*dd00*/  SHF.R.U32.HI R36, RZ, 0x10, R33 ;  /* 0x00000010ff247819 */ /* 0x000fe20000011621 */
[----:B------:R-:W-:Y:S01]  /*dd10*/  HADD2.F32 R83, -RZ, R83.H1_H1 ;  /* 0x30000053ff537230 */ /* 0x000fe20000004100 */
[----:B------:R-:W-:Y:S01]  /*dd20*/  SHF.R.U32.HI R34, RZ, 0x10, R35 ;  /* 0x00000010ff227819 */ /* 0x000fe20000011623 */
        /* <DEDUP_REMOVED lines=12> */
[----:B------:R-:W-:Y:S01]  /*ddf0*/  FFMA.FTZ R39, R32, R34, -R37 ;  /* 0x0000002220277223 */ /* 0x000fe20000010825 */
[----:B------:R-:W-:Y:S02]  /*de00*/  HADD2.F32 R31, -RZ, R6.H1_H1 ;  /* 0x30000006ff1f7230 */ /* 0x000fe40000004100 */
[----:B------:R-:W-:Y:S01]  /*de10*/  FMUL.FTZ R38, R4, R35 ;  /* 0x0000002304267220 */ /* 0x000fe20000410000 */
        /* <DEDUP_REMOVED lines=21> */
.L_x_2624:
[----:B------:R-:W-:Y:S05]  /*df70*/  BSYNC B1 ;  /* 0x0000000000017941 */ /* 0x000fea0003800000 */
.L_x_2623:
[----:B------:R-:W-:Y:S04]  /*df80*/  BSSY B1, `(.L_x_2625) ;  /* 0x000002c000017945 */ /* 0x000fe80003800000 */
[----:B------:R-:W-:Y:S05]  /*df90*/  @P2 BRA `(.L_x_2626) ;  /* 0x0000000000a82947 */ /* 0x000fea0003800000 */
[----:B01----:R-:W0:Y:S01]  /*dfa0*/  LDS.128 R4, [R3+0x16400] ;  /* 0x0164000003047984 */ /* 0x003e220000000c00 */
        /* <DEDUP_REMOVED lines=41> */
.L_x_2626:
[----:B------:R-:W-:Y:S05]  /*e240*/  BSYNC B1 ;  /* 0x0000000000017941 */ /* 0x000fea0003800000 */
.L_x_2625:
[----:B------:R-:W-:Y:S04]  /*e250*/  BSSY B1, `(.L_x_2627) ;  /* 0x000002c000017945 */ /* 0x000fe80003800000 */
[----:B------:R-:W-:Y:S05]  /*e260*/  @P3 BRA `(.L_x_2628) ;  /* 0x0000000000a83947 */ /* 0x000fea0003800000 */
[----:B012---:R-:W0:Y:S01]  /*e270*/  LDS.128 R4, [R0+0x6000] ;  /* 0x0060000000047984 */ /* 0x007e220000000c00 */
        /* <DEDUP_REMOVED lines=41> */
.L_x_2628:
[----:B------:R-:W-:Y:S05]  /*e510*/  BSYNC B1 ;  /* 0x0000000000017941 */ /* 0x000fea0003800000 */
.L_x_2627:
        /* <DEDUP_REMOVED lines=44> */
.L_x_2630:
[----:B------:R-:W-:Y:S05]  /*e7e0*/  BSYNC B1 ;  /* 0x0000000000017941 */ /* 0x000fea0003800000 */
.L_x_2629:
[----:B------:R-:W-:Y:S05]  /*e7f0*/  @P5 BRA `(.L_x_2620) ;  /* 0x0000003400a45947 */ /* 0x000fea0003800000 */
[----:B01234-:R-:W0:Y:S01]  /*e800*/  LDS.128 R4, [R0+0xa000] ;  /* 0x00a0000000047984 */ /* 0x01fe220000000c00 */
[----:B------:R-:W-:Y:S01]  /*e810*/  SHF.R.U32.HI R14, RZ, 0x10, R9 ;  /* 0x00000010ff0e7819 */ /* 0x000fe20000011609 */
[--C-:B------:R-:W-:Y:S01]  /*e820*/  HADD2.F32 R13, -RZ, R62.reuse.H0_H0 ;  /* 0x2000003eff0d7230 */ /* 0x100fe20000004100 */
[--C-:B------:R-:W-:Y:S01]  /*e830*/  SHF.R.U32.HI R12, RZ, 0x10, R11.reuse ;  /* 0x00000010ff0c7819 */ /* 0x100fe2000001160b */
        /* <DEDUP_REMOVED lines=39> */
.L_x_2599:
[----:B------:R-:W0:Y:S01]  /*eab0*/  LDC R10, c[0x0][0x448] ;  /* 0x00011200ff0a7b82 */ /* 0x000e220000000800 */
[----:B------:R-:W-:Y:S01]  /*eac0*/  IMAD R3, R217, 0x40, R64 ;  /* 0x00000040d9037824 */ /* 0x000fe200078e0240 */
[----:B------:R-:W-:Y:S01]  /*ead0*/  ULDC.64 UR4, c[0x0][0x3f8] ;  /* 0x0000fe0000047ab9 */ /* 0x000fe20000000a00 */
[----:B------:R-:W-:Y:S01]  /*eae0*/  ULDC.64 UR6, c[0x0][0x408] ;  /* 0x0001020000067ab9 */ /* 0x000fe20000000a00 */
[----:B------:R-:W-:Y:S02]  /*eaf0*/  IMAD.MOV.U32 R4, RZ, RZ, R24 ;  /* 0x000000ffff047224 */ /* 0x000fe400078e0018 */
[----:B------:R-:W-:Y:S02]  /*eb00*/  IMAD.MOV.U32 R6, RZ, RZ, R26 ;  /* 0x000000ffff067224 */ /* 0x000fe400078e001a */
[----:B------:R-:W-:Y:S01]  /*eb10*/  IMAD.MOV.U32 R7, RZ, RZ, R31 ;  /* 0x000000ffff077224 */ /* 0x000fe200078e001f */
[----:B0-----:R-:W-:-:S13]  /*eb20*/  ISETP.NE.AND P0, PT, R10, 0x1, PT ;  /* 0x000000010a00780c */ /* 0x001fda0003f05270 */
[----:B------:R-:W0:Y:S08]  /*eb30*/  @P0 LDC R0, c[0x0][0x44c] ;  /* 0x00011300ff000b82 */ /* 0x000e300000000800 */
[----:B------:R-:W1:Y:S01]  /*eb40*/  @P0 LDC R5, c[0x0][0x450] ;  /* 0x00011400ff050b82 */ /* 0x000e620000000800 */
[----:B0-----:R-:W-:-:S05]  /*eb50*/  @P0 IMAD.HI.U32 R0, R3, R0, RZ ;  /* 0x0000000003000227 */ /* 0x001fca00078e00ff */
[----:B-1----:R-:W-:Y:S02]  /*eb60*/  @P0 SHF.R.U32.HI R3, RZ, R5, R0 ;  /* 0x00000005ff030219 */ /* 0x002fe40000011600 */
[----:B------:R-:W-:Y:S02]  /*eb70*/  MOV R5, R29 ;  /* 0x0000001d00057202 */ /* 0x000fe40000000f00 */
[----:B------:R-:W-:Y:S01]  /*eb80*/  SHF.R.S32.HI R0, RZ, 0x1f, R3 ;  /* 0x0000001fff007819 */ /* 0x000fe20000011403 */
[----:B------:R-:W-:-:S04]  /*eb90*/  IMAD.WIDE.U32 R6, R3, UR6, R6 ;  /* 0x0000000603067c25 */ /* 0x000fc8000f8e0006 */
[C---:B------:R-:W-:Y:S02]  /*eba0*/  IMAD R8, R0.reuse, UR4, RZ ;  /* 0x0000000400087c24 */ /* 0x040fe4000f8e02ff */
[----:B------:R-:W-:Y:S02]  /*ebb0*/  IMAD R0, R0, UR6, RZ ;  /* 0x0000000600007c24 */ /* 0x000fe4000f8e02ff */
[----:B------:R-:W-:-:S04]  /*ebc0*/  IMAD.WIDE.U32 R4, R3, UR4, R4 ;  /* 0x0000000403047c25 */ /* 0x000fc8000f8e0004 */
[C---:B------:R-:W-:Y:S01]  /*ebd0*/  IMAD R61, R3.reuse, UR5, R8 ;  /* 0x00000005033d7c24 */ /* 0x040fe2000f8e0208 */
[----:B------:R-:W-:Y:S01]  /*ebe0*/  ULDC.64 UR4, c[0x0][0x3e8] ;  /* 0x0000fa0000047ab9 */ /* 0x000fe20000000a00 */
[----:B------:R-:W-:Y:S01]  /*ebf0*/  IMAD R67, R3, UR7, R0 ;  /* 0x0000000703437c24 */ /* 0x000fe2000f8e0200 */
[----:B------:R-:W-:Y:S01]  /*ec00*/  ULDC.64 UR6, c[0x0][0x400] ;  /* 0x0001000000067ab9 */ /* 0x000fe20000000a00 */
[----:B------:R-:W-:Y:S01]  /*ec10*/  IMAD.IADD R61, R5, 0x1, R61 ;  /* 0x00000001053d7824 */ /* 0x000fe200078e023d */
[----:B------:R-:W-:Y:S01]  /*ec20*/  LEA R60, P0, R4, UR4, 0x1 ;  /* 0x00000004043c7c11 */ /* 0x000fe2000f8008ff */
[----:B------:R-:W-:Y:S01]  /*ec30*/  UMOV UR4, 0xffffffff ;  /* 0xffffffff00047882 */ /* 0x000fe20000000000 */
[----:B------:R-:W-:Y:S02]  /*ec40*/  LEA R66, P1, R6, UR6, 0x1 ;  /* 0x0000000606427c11 */ /* 0x000fe4000f8208ff */
[----:B------:R-:W-:Y:S02]  /*ec50*/  IADD3 R67, R7, R67, RZ ;  /* 0x0000004307437210 */ /* 0x000fe40007ffe0ff */
[----:B------:R-:W-:-:S02]  /*ec60*/  LEA.HI.X R61, R4, UR5, R61, 0x1, P0 ;  /* 0x00000005043d7c11 */ /* 0x000fc400080f0c3d */
[----:B------:R-:W-:Y:S01]  /*ec70*/  LEA.HI.X R67, R6, UR7, R67, 0x1, P1 ;  /* 0x0000000706437c11 */ /* 0x000fe200088f0c43 */
[----:B------:R-:W-:Y:S06]  /*ec80*/  BRA.DIV UR4, `(.L_x_2631) ;  /* 0x0000019204a07947 */ /* 0x000fec000b800000 */
[----:B------:R-:W0:Y:S04]  /*ec90*/  SHFL.IDX PT, R3, R61, RZ, 0x1c1f ;  /* 0x001c1fff3d037589 */ /* 0x000e2800000e0000 */
[----:B------:R-:W1:Y:S04]  /*eca0*/  SHFL.IDX PT, R0, R60, RZ, 0x1c1f ;  /* 0x001c1fff3c007589 */ /* 0x000e6800000e0000 */
[----:B------:R2:W3:Y:S04]  /*ecb0*/  SHFL.IDX PT, R5, R67, RZ, 0x1c1f ;  /* 0x001c1fff43057589 */ /* 0x0004e800000e0000 */
[----:B------:R2:W4:Y:S01]  /*ecc0*/  SHFL.IDX PT, R14, R66, RZ, 0x1c1f ;  /* 0x001c1fff420e7589 */ /* 0x00052200000e0000 */
[----:B0-----:R-:W-:-:S02]  /*ecd0*/  IMAD.MOV.U32 R7, RZ, RZ, R3 ;  /* 0x000000ffff077224 */ /* 0x001fc400078e0003 */
[----:B-12---:R-:W-:-:S07]  /*ece0*/  IMAD.MOV.U32 R6, RZ, RZ, R0 ;  /* 0x000000ffff067224 */ /* 0x006fce00078e0000 */
.L_x_2893:
[----:B------:R-:W-:Y:S01]  /*ecf0*/  IMAD R69, R201, R10, RZ ;  /* 0x0000000ac9457224 */ /* 0x000fe200078e02ff */
[----:B------:R-:W-:Y:S01]  /*ed00*/  BSSY B1, `(.L_x_2632) ;  /* 0x000002e000017945 */ /* 0x000fe20003800000 */
[----:B---3--:R-:W-:Y:S01]  /*ed10*/  IMAD.MOV.U32 R15, RZ, RZ, R5 ;  /* 0x000000ffff0f7224 */ /* 0x008fe200078e0005 */
[----:B------:R-:W-:Y:S02]  /*ed20*/  CS2R R44, SRZ ;  /* 0x00000000002c7805 */ /* 0x000fe4000001ff00 */
        /* <DEDUP_REMOVED lines=22> */
[----:B------:R-:W-:-:S04]  /*ee90*/  @!P0 IMAD.WIDE R8, R18, 0x2, R6 ;  /* 0x0000000212088825 */ /* 0x000fc800078e0206 */
        /* <DEDUP_REMOVED lines=10> */
[--C-:B----4-:R-:W-:Y:S01]  /*ef40*/  @!P2 IMAD.WIDE R10, R11, 0x2, R14.reuse ;  /* 0x000000020b0aa825 */ /* 0x110fe200078e020e */
[----:B------:R-:W-:Y:S02]  /*ef50*/  CS2R R36, SRZ ;  /* 0x0000000000247805 */ /* 0x000fe4000001ff00 */
[----:B------:R-:W-:Y:S01]  /*ef60*/  CS2R R38, SRZ ;  /* 0x0000000000267805 */ /* 0x000fe2000001ff00 */
[----:B------:R1:W5:Y:S01]  /*ef70*/  @!P1 LD.E.128 R28, desc[UR60][R4.64] ;  /* 0x0000003c041c9980 */ /* 0x000362000c101d00 */
[----:B0-----:R-:W-:-:S03]  /*ef80*/  @!P1 IMAD.WIDE R8, R3, 0x2, R14 ;  /* 0x0000000203089825 */ /* 0x001fc600078e020e */
[----:B------:R1:W5:Y:S01]  /*ef90*/  @!P2 LD.E.128 R24, desc[UR60][R6.64] ;  /* 0x0000003c0618a980 */ /* 0x000362000c101d00 */
[----:B------:R-:W-:-:S03]  /*efa0*/  @!P0 IMAD.WIDE R14, R18, 0x2, R14 ;  /* 0x00000002120e8825 */ /* 0x000fc600078e020e */
[----:B------:R1:W5:Y:S04]  /*efb0*/  @!P1 LD.E.128 R40, desc[UR60][R8.64] ;  /* 0x0000003c08289980 */ /* 0x000368000c101d00 */
[----:B------:R1:W5:Y:S04]  /*efc0*/  @!P0 LD.E.128 R44, desc[UR60][R14.64] ;  /* 0x0000003c0e2c8980 */ /* 0x000368000c101d00 */
[----:B------:R1:W5:Y:S02]  /*efd0*/  @!P2 LD.E.128 R36, desc[UR60][R10.64] ;  /* 0x0000003c0a24a980 */ /* 0x000364000c101d00 */
.L_x_2633:
[----:B------:R-:W-:Y:S05]  /*efe0*/  BSYNC B1 ;  /* 0x0000000000017941 */ /* 0x000fea0003800000 */
.L_x_2632:
[----:B-1---5:R-:W-:Y:S01]  /*eff0*/  IMAD.MOV.U32 R5, RZ, RZ, R47 ;  /* 0x000000ffff057224 */ /* 0x022fe200078e002f */
[----:B------:R-:W-:Y:S01]  /*f000*/  MOV R4, R46 ;  /* 0x0000002e00047202 */ /* 0x000fe20000000f00 */
[----:B------:R-:W-:Y:S01]  /*f010*/  IMAD.MOV.U32 R0, RZ, RZ, R44 ;  /* 0x000000ffff007224 */ /* 0x000fe200078e002c */
[----:B------:R-:W-:Y:S01]  /*f020*/  UMOV UR4, 0xffffffff ;  /* 0xffffffff00047882 */ /* 0x000fe20000000000 */
        /* <DEDUP_REMOVED lines=36> */
[----:B------:R-:W-:Y:S02]  /*f270*/  CS2R R4, SRZ ;  /* 0x0000000000047805 */ /* 0x000fe4000001ff00 */
[----:B------:R-:W-:Y:S01]  /*f280*/  PRMT R77, R0, 0x5410, R3 ;  /* 0x00005410004d7816 */ /* 0x000fe20000000003 */
[----:B------:R-:W-:Y:S06]  /*f290*/  BRA.DIV UR4, `(.L_x_2634) ;  /* 0x0000018e04947947 */ /* 0x000fec000b800000 */
[----:B------:R-:W0:Y:S04]  /*f2a0*/  SHFL.IDX PT, R61, R61, 0x1, 0x1c1f ;  /* 0x003c1f003d3d7f89 */ /* 0x000e2800000e0000 */
[----:B------:R-:W1:Y:S04]  /*f2b0*/  SHFL.IDX PT, R60, R60, 0x1, 0x1c1f ;  /* 0x003c1f003c3c7f89 */ /* 0x000e6800000e0000 */
[----:B------:R-:W2:Y:S04]  /*f2c0*/  SHFL.IDX PT, R67, R67, 0x1, 0x1c1f ;  /* 0x003c1f0043437f89 */ /* 0x000ea800000e0000 */
[----:B------:R-:W3:Y:S02]  /*f2d0*/  SHFL.IDX PT, R66, R66, 0x1, 0x1c1f ;  /* 0x003c1f0042427f89 */ /* 0x000ee400000e0000 */
.L_x_2899:
[----:B------:R-:W-:Y:S01]  /*f2e0*/  VIADD R64, R64, 0x40 ;  /* 0x0000004040407836 */ /* 0x000fe20000000000 */
[----:B------:R-:W-:Y:S01]  /*f2f0*/  BSSY B1, `(.L_x_2635) ;  /* 0x000002c000017945 */ /* 0x000fe20003800000 */
[----:B------:R-:W-:Y:S02]  /*f300*/  CS2R R6, SRZ ;  /* 0x0000000000067805 */ /* 0x000fe4000001ff00 */
[----:B------:R-:W-:Y:S02]  /*f310*/  CS2R R8, SRZ ;  /* 0x0000000000087805 */ /* 0x000fe4000001ff00 */
[----:B------:R-:W-:Y:S02]  /*f320*/  CS2R R10, SRZ ;  /* 0x00000000000a7805 */ /* 0x000fe4000001ff00 */
[----:B------:R-:W-:Y:S02]  /*f330*/  ISETP.GE.AND P0, PT, R64, R69, PT ;  /* 0x000000454000720c */ /* 0x000fe40003f06270 */
[----:B------:R-:W-:-:S02]  /*f340*/  CS2R R12, SRZ ;  /* 0x00000000000c7805 */ /* 0x000fc4000001ff00 */
[----:B----4-:R-:W-:Y:S02]  /*f350*/  CS2R R14, SRZ ;  /* 0x00000000000e7805 */ /* 0x010fe4000001ff00 */
        /* <DEDUP_REMOVED lines=14> */
[----:B------:R-:W-:Y:S02]  /*f440*/  CS2R R6, SRZ ;  /* 0x0000000000067805 */ /* 0x000fe4000001ff00 */
[----:B------:R-:W-:Y:S01]  /*f450*/  CS2R R52, SRZ ;  /* 0x0000000000347805 */ /* 0x000fe2000001ff00 */
[----:B01----:R-:W-:-:S04]  /*f460*/  @!P0 IMAD.WIDE R12, R18, 0x2, R60 ;  /* 0x00000002120c8825 */ /* 0x003fc800078e023c */
[----:B------:R-:W-:Y:S02]  /*f470*/  @!P1 IMAD.SHL.U32 R63, R234, 0x8, RZ ;  /* 0x00000008ea3f9824 */ /* 0x000fe400078e00ff */
[----:B------:R-:W-:Y:S01]  /*f480*/  @!P2 SHF.L.U32 R65, R235, 0x3, RZ ;  /* 0x00000003eb41a819 */ /* 0x000fe200000006ff */
[----:B------:R0:W5:Y:S01]  /*f490*/  @!P0 LD.E.128 R48, desc[UR60][R12.64] ;  /* 0x0000003c0c308980 */ /* 0x000162000c101d00 */
[----:B------:R-:W-:Y:S01]  /*f4a0*/  CS2R R54, SRZ ;  /* 0x0000000000367805 */ /* 0x000fe2000001ff00 */
[--C-:B------:R-:W-:Y:S01]  /*f4b0*/  @!P1 IMAD.WIDE R20, R63, 0x2, R60.reuse ;  /* 0x000000023f149825 */ /* 0x100fe200078e023c */
[----:B------:R-:W-:Y:S02]  /*f4c0*/  CS2R R8, SRZ ;  /* 0x0000000000087805 */ /* 0x000fe4000001ff00 */
[----:B------:R-:W-:Y:S02]  /*f4d0*/  CS2R R10, SRZ ;  /* 0x00000000000a7805 */ /* 0x000fe4000001ff00 */
[----:B------:R-:W-:Y:S01]  /*f4e0*/  CS2R R56, SRZ ;  /* 0x0000000000387805 */ /* 0x000fe2000001ff00 */
[----:B------:R-:W-:Y:S01]  /*f4f0*/  @!P2 IMAD.WIDE R60, R65, 0x2, R60 ;  /* 0x00000002413ca825 */ /* 0x000fe200078e023c */
[----:B------:R-:W-:-:S02]  /*f500*/  CS2R R58, SRZ ;  /* 0x00000000003a7805 */ /* 0x000fc4000001ff00 */
[----:B------:R-:W-:Y:S01]  /*f510*/  CS2R R14, SRZ ;  /* 0x00000000000e7805 */ /* 0x000fe2000001ff00 */
[----:B------:R4:W5:Y:S01]  /*f520*/  @!P1 LD.E.128 R52, desc[UR60][R20.64] ;  /* 0x0000003c14349980 */ /* 0x000962000c101d00 */
[--C-:B--23--:R-:W-:Y:S01]  /*f530*/  @!P1 IMAD.WIDE R62, R63, 0x2, R66.reuse ;  /* 0x000000023f3e9825 */ /* 0x10cfe200078e0242 */
[----:B0-----:R-:W-:Y:S02]  /*f540*/  CS2R R12, SRZ ;  /* 0x00000000000c7805 */ /* 0x001fe4000001ff00 */
[----:B------:R4:W5:Y:S01]  /*f550*/  @!P2 LD.E.128 R56, desc[UR60][R60.64] ;  /* 0x0000003c3c38a980 */ /* 0x000962000c101d00 */
[----:B------:R-:W-:-:S03]  /*f560*/  @!P2 IMAD.WIDE R64, R65, 0x2, R66 ;  /* 0x000000024140a825 */ /* 0x000fc600078e0242 */
[----:B------:R4:W5:Y:S01]  /*f570*/  @!P1 LD.E.128 R8, desc[UR60][R62.64] ;  /* 0x0000003c3e089980 */ /* 0x000962000c101d00 */
[----:B------:R-:W-:-:S03]  /*f580*/  @!P0 IMAD.WIDE R66, R18, 0x2, R66 ;  /* 0x0000000212428825 */ /* 0x000fc600078e0242 */
[----:B------:R4:W5:Y:S04]  /*f590*/  @!P2 LD.E.128 R12, desc[UR60][R64.64] ;  /* 0x0000003c400ca980 */ /* 0x000968000c101d00 */
[----:B------:R4:W5:Y:S02]  /*f5a0*/  @!P0 LD.E.128 R4, desc[UR60][R66.64] ;  /* 0x0000003c42048980 */ /* 0x000964000c101d00 */
.L_x_2636:
[----:B------:R-:W-:Y:S05]  /*f5b0*/  BSYNC B1 ;  /* 0x0000000000017941 */ /* 0x000fea0003800000 */
.L_x_2635:
[----:B------:R-:W-:Y:S01]  /*f5c0*/  LEA.HI R0, R213, R213, RZ, 0x1 ;  /* 0x000000d5d5007211 */ /* 0x000fe200078f08ff */
[----:B-----5:R-:W-:Y:S01]  /*f5d0*/  IMAD.MOV.U32 R3, RZ, RZ, R4 ;  /* 0x000000ffff037224 */ /* 0x020fe200078e0004 */
[----:B----4-:R-:W-:Y:S01]  /*f5e0*/  MOV R21, R7 ;  /* 0x0000000700157202 */ /* 0x010fe20000000f00 */
[----:B------:R-:W-:Y:S01]  /*f5f0*/  IMAD.MOV.U32 R20, RZ, RZ, R5 ;  /* 0x000000ffff147224 */ /* 0x000fe200078e0005 */
[----:B------:R-:W-:Y:S01]  /*f600*/  LOP3.LUT R0, R0, 0xfffffffe, RZ, 0xc0, !PT ;  /* 0xfffffffe00007812 */ /* 0x000fe200078ec0ff */
[----:B-1----:R-:W-:Y:S01]  /*f610*/  IMAD.MOV.U32 R60, RZ, RZ, R49 ;  /* 0x000000ffff3c7224 */ /* 0x002fe200078e0031 */
[----:B------:R-:W-:Y:S01]  /*f620*/  MOV R62, R50 ;  /* 0x00000032003e7202 */ /* 0x000fe20000000f00 */
[----:B------:R-:W-:Y:S01]  /*f630*/  IMAD.MOV.U32 R63, RZ, RZ, R57 ;  /* 0x000000ffff3f7224 */ /* 0x000fe200078e0039 */
[----:B------:R-:W-:Y:S01]  /*f640*/  PRMT R79, R3, 0x5410, R20 ;  /* 0x00005410034f7816 */ /* 0x000fe20000000014 */
[----:B------:R-:W-:Y:S01]  /*f650*/  IMAD.IADD R0, R213, 0x1, -R0 ;  /* 0x00000001d5007824 */ /* 0x000fe200078e0a00 */
[----:B------:R-:W-:Y:S01]  /*f660*/  PRMT R82, R62, 0x7610, R82 ;  /* 0x000076103e527816 */ /* 0x000fe20000000052 */
[----:B------:R-:W-:Y:S01]  /*f670*/  IMAD.MOV.U32 R3, RZ, RZ, R6 ;  /* 0x000000ffff037224 */ /* 0x000fe200078e0006 */
[----:B------:R-:W-:Y:S01]  /*f680*/  BSSY B1, `(.L_x_2637) ;  /* 0x0000023000017945 */ /* 0x000fe20003800000 */
[----:B------:R-:W-:Y:S01]  /*f690*/  IMAD.MOV.U32 R20, RZ, RZ, R9 ;  /* 0x000000ffff147224 */ /* 0x000fe200078e0009 */
[----:B0-----:R-:W-:Y:S01]  /*f6a0*/  SHF.L.U32 R61, R0, 0x1f, RZ ;  /* 0x0000001f003d7819 */ /* 0x001fe200000006ff */
[----:B------:R-:W-:Y:S01]  /*f6b0*/  IMAD.MOV.U32 R0, RZ, RZ, R11 ;  /* 0x000000ffff007224 */ /* 0x000fe200078e000b */
[----:B------:R-:W-:Y:S01]  /*f6c0*/  PRMT R80, R3, 0x5410, R21 ;  /* 0x0000541003507816 */ /* 0x000fe20000000015 */
[----:B------:R-:W-:Y:S01]  /*f6d0*/  IMAD.MOV.U32 R3, RZ, RZ, R8 ;  /* 0x000000ffff037224 */ /* 0x000fe200078e0008 */
[----:B------:R-:W0:Y:S01]  /*f6e0*/  SYNCS.PHASECHK.TRANS64.TRYWAIT P0, [R2+URZ+0x34800], R61 ;  /* 0x0348003d020075a7 */ /* 0x000e22000800017f */
[----:B------:R-:W-:Y:S01]  /*f6f0*/  MOV R21, R10 ;  /* 0x0000000a00157202 */ /* 0x000fe20000000f00 */
[----:B------:R-:W-:-:S02]  /*f700*/  IMAD.MOV.U32 R62, RZ, RZ, R53 ;  /* 0x000000ffff3e7224 */ /* 0x000fc400078e0035 */
[----:B------:R-:W-:Y:S01]  /*f710*/  PRMT R70, R3, 0x5410, R20 ;  /* 0x0000541003467816 */ /* 0x000fe20000000014 */
[----:B------:R-:W-:Y:S01]  /*f720*/  IMAD.MOV.U32 R3, RZ, RZ, R12 ;  /* 0x000000ffff037224 */ /* 0x000fe200078e000c */
[----:B------:R-:W-:Y:S01]  /*f730*/  PRMT R71, R21, 0x7610, R71 ;  /* 0x0000761015477816 */ /* 0x000fe20000000047 */
[----:B------:R-:W-:Y:S01]  /*f740*/  IMAD.MOV.U32 R20, RZ, RZ, R13 ;  /* 0x000000ffff147224 */ /* 0x000fe200078e000d */
[----:B------:R-:W-:Y:S02]  /*f750*/  MOV R21, R14 ;  /* 0x0000000e00157202 */ /* 0x000fe40000000f00 */
[----:B------:R-:W-:Y:S02]  /*f760*/  PRMT R71, R71, 0x5410, R0 ;  /* 0x0000541047477816 */ /* 0x000fe40000000000 */
[----:B------:R-:W-:Y:S01]  /*f770*/  PRMT R0, R3, 0x5410, R20 ;  /* 0x0000541003007816 */ /* 0x000fe20000000014 */
[----:B------:R-:W-:Y:S01]  /*f780*/  IMAD.MOV.U32 R20, RZ, RZ, R15 ;  /* 0x000000ffff147224 */ /* 0x000fe200078e000f */
[----:B------:R-:W-:Y:S01]  /*f790*/  PRMT R3, R21, 0x7610, R3 ;  /* 0x0000761015037816 */ /* 0x000fe20000000003 */
[----:B------:R-:W-:-:S03]  /*f7a0*/  IMAD.MOV.U32 R21, RZ, RZ, R48 ;  /* 0x000000ffff157224 */ /* 0x000fc600078e0030 */
[----:B------:R-:W-:Y:S02]  /*f7b0*/  PRMT R3, R3, 0x5410, R20 ;  /* 0x0000541003037816 */ /* 0x000fe40000000014 */
[----:B------:R-:W-:Y:S01]  /*f7c0*/  PRMT R81, R21, 0x5410, R60 ;  /* 0x0000541015517816 */ /* 0x000fe2000000003c */
[----:B------:R-:W-:Y:S01]  /*f7d0*/  IMAD.MOV.U32 R60, RZ, RZ, R52 ;  /* 0x000000ffff3c7224 */ /* 0x000fe200078e0034 */
[----:B------:R-:W-:Y:S01]  /*f7e0*/  VIADDMNMX R20, R69, -R200, 0x80, PT ;  /* 0x0000008045147446 */ /* 0x000fe200038009c8 */
[----:B------:R-:W-:-:S03]  /*f7f0*/  IMAD.MOV.U32 R21, RZ, RZ, R51 ;  /* 0x000000ffff157224 */ /* 0x000fc600078e0033 */
[----:B------:R-:W-:Y:S01]  /*f800*/  PRMT R73, R60, 0x5410, R62 ;  /* 0x000054103c497816 */ /* 0x000fe2000000003e */
[----:B------:R-:W-:Y:S01]  /*f810*/  IMAD.MOV.U32 R60, RZ, RZ, R55 ;  /* 0x000000ffff3c7224 */ /* 0x000fe200078e0037 */
[----:B------:R-:W-:Y:S01]  /*f820*/  PRMT R82, R82, 0x5410, R21 ;  /* 0x0000541052527816 */ /* 0x000fe20000000015 */
[----:B------:R-:W-:Y:S01]  /*f830*/  IMAD.MOV.U32 R62, RZ, RZ, R56 ;  /* 0x000000ffff3e7224 */ /* 0x000fe200078e0038 */
[----:B------:R-:W-:Y:S02]  /*f840*/  MOV R21, R54 ;  /* 0x0000003600157202 */ /* 0x000fe40000000f00 */
[----:B------:R-:W-:Y:S02]  /*f850*/  ISETP.GE.AND P1, PT, R17, R20, PT ;  /* 0x000000141100720c */ /* 0x000fe40003f26270 */
[----:B------:R-:W-:Y:S02]  /*f860*/  PRMT R74, R21, 0x5410, R60 ;  /* 0x00005410154a7816 */ /* 0x000fe4000000003c */
[----:B------:R-:W-:Y:S01]  /*f870*/  PRMT R21, R62, 0x5410, R63 ;  /* 0x000054103e157816 */ /* 0x000fe2000000003f */
[----:B------:R-:W-:Y:S01]  /*f880*/  IMAD.MOV.U32 R62, RZ, RZ, R59 ;  /* 0x000000ffff3e7224 */ /* 0x000fe200078e003b */
[----:B------:R-:W-:Y:S01]  /*f890*/  MOV R60, R58 ;  /* 0x0000003a003c7202 */ /* 0x000fe20000000f00 */
[----:B0-----:R-:W-:Y:S06]  /*f8a0*/  @!P0 BRA `(.L_x_2638) ;  /* 0x0000018800848947 */ /* 0x001fec0003800000 */
.L_x_2900:
[----:B------:R-:W-:Y:S05]  /*f8b0*/  BSYNC B1 ;  /* 0x0000000000017941 */ /* 0x000fea0003800000 */
.L_x_2637:
        /* <DEDUP_REMOVED lines=10> */
[--C-:B------:R-:W-:Y:S01]  /*f960*/  HADD2.F32 R105, -RZ, R96.reuse.H0_H0 ;  /* 0x20000060ff697230 */ /* 0x100fe20000004100 */
[----:B------:R-:W-:Y:S01]  /*f970*/  LOP3.LUT R60, R195, 0x38, R18, 0xf8, !PT ;  /* 0x00000038c33c7812 */ /* 0x000fe200078ef812 */
[----:B------:R-:W-:Y:S01]  /*f980*/  HADD2.F32 R103, -RZ, R96.H1_H1 ;  /* 0x30000060ff677230 */ /* 0x000fe20000004100 */
[----:B0-----:R-:W-:Y:S01]  /*f990*/  SHF.R.S32.HI R61, RZ, 0x1f, R62 ;  /* 0x0000001fff3d7819 */ /* 0x001fe2000001143e */
[----:B------:R-:W-:Y:S01]  /*f9a0*/  HADD2.F32 R102, -RZ, R92.H1_H1 ;  /* 0x3000005cff667230 */ /* 0x000fe20000004100 */
[----:B------:R-:W-:Y:S01]  /*f9b0*/  SHF.R.U32.HI R95, RZ, 0x10, R45 ;  /* 0x00000010ff5f7819 */ /* 0x000fe2000001162d */
[----:B------:R-:W-:Y:S01]  /*f9c0*/  HADD2.F32 R104, -RZ, R91.H1_H1 ;  /* 0x3000005bff687230 */ /* 0x000fe20000004100 */
[----:B------:R-:W-:Y:S01]  /*f9d0*/  LEA.HI R63, R61, R62, RZ, 0x3 ;  /* 0x0000003e3d3f7211 */ /* 0x000fe200078f18ff */
[----:B------:R-:W-:Y:S01]  /*f9e0*/  IMAD.SHL.U32 R62, R62, 0x8, RZ ;  /* 0x000000083e3e7824 */ /* 0x000fe200078e00ff */
[----:B------:R-:W-:Y:S01]  /*f9f0*/  LOP3.LUT R61, R60, R197, RZ, 0x3c, !PT ;  /* 0x000000c53c3d7212 */ /* 0x000fe200078e3cff */
[----:B------:R-:W-:Y:S01]  /*fa00*/  HADD2.F32 R95, -RZ, R95.H0_H0 ;  /* 0x2000005fff5f7230 */ /* 0x000fe20000004100 */
[----:B------:R-:W-:Y:S01]  /*fa10*/  SHF.R.U32.HI R93, RZ, 0x10, R33 ;  /* 0x00000010ff5d7819 */ /* 0x000fe20000011621 */
[----:B------:R-:W-:Y:S01]  /*fa20*/  IMAD.SHL.U32 R63, R63, 0x400, RZ ;  /* 0x000004003f3f7824 */ /* 0x000fe200078e00ff */
[----:B------:R-:W-:-:S02]  /*fa30*/  LOP3.LUT R62, R195, 0x38, R62, 0xf8, !PT ;  /* 0x00000038c33e7812 */ /* 0x000fc400078ef83e */
[----:B------:R-:W-:Y:S01]  /*fa40*/  LEA R61, R196, R61, 0x9 ;  /* 0x0000003dc43d7211 */ /* 0x000fe200078e48ff */
[----:B------:R-:W-:Y:S01]  /*fa50*/  HADD2.F32 R93, -RZ, R93.H0_H0 ;  /* 0x2000005dff5d7230 */ /* 0x000fe20000004100 */
[----:B------:R-:W-:Y:S02]  /*fa60*/  LOP3.LUT R63, R63, 0x7fffe000, RZ, 0xc0, !PT ;  /* 0x7fffe0003f3f7812 */ /* 0x000fe400078ec0ff */
[----:B------:R-:W-:Y:S01]  /*fa70*/  LOP3.LUT R65, R62, R197, RZ, 0x3c, !PT ;  /* 0x000000c53e417212 */ /* 0x000fe200078e3cff */
[----:B------:R-:W-:Y:S01]  /*fa80*/  IMAD R83, R61, 0x2, R2 ;  /* 0x000000023d537824 */ /* 0x000fe200078e0202 */
[----:B------:R-:W-:Y:S01]  /*fa90*/  SHF.R.U64 R32, R32, 0x10, R33 ;  /* 0x0000001020207819 */ /* 0x000fe20000001221 */
[----:B------:R-:W-:Y:S01]  /*faa0*/  IMAD R64, R196, 0x200, R63 ;  /* 0x00000200c4407824 */ /* 0x000fe200078e023f */
[----:B------:R-:W-:Y:S02]  /*fab0*/  SHF.R.U64 R33, R44, 0x10, R45 ;  /* 0x000000102c217819 */ /* 0x000fe4000000122d */
[----:B------:R-:W0:Y:S01]  /*fac0*/  LDS.128 R60, [R83+0x10400] ;  /* 0x01040000533c7984 */ /* 0x000e220000000c00 */
[----:B------:R-:W-:Y:S01]  /*fad0*/  IMAD.IADD R65, R64, 0x1, R65 ;  /* 0x0000000140417824 */ /* 0x000fe200078e0241 */
[----:B------:R-:W-:-:S02]  /*fae0*/  SHF.R.U64 R34, R34, 0x10, R35 ;  /* 0x0000001022227819 */ /* 0x000fc40000001223 */
[----:B------:R-:W-:Y:S02]  /*faf0*/  SHF.R.U32.HI R44, RZ, 0x10, R35 ;  /* 0x00000010ff2c7819 */ /* 0x000fe40000011623 */
[----:B------:R-:W-:Y:S02]  /*fb00*/  LEA R84, R65, R2, 0x1 ;  /* 0x0000000241547211 */ /* 0x000fe400078e08ff */
[--C-:B------:R-:W-:Y:S01]  /*fb10*/  SHF.R.U64 R35, R46, 0x10, R47.reuse ;  /* 0x000000102e237819 */ /* 0x100fe2000000122f */
[----:B------:R-:W-:Y:S01]  /*fb20*/  HADD2.F32 R44, -RZ, R44.H0_H0 ;  /* 0x2000002cff2c7230 */ /* 0x000fe20000004100 */
[----:B------:R-:W-:Y:S01]  /*fb30*/  SHF.R.U32.HI R46, RZ, 0x10, R47 ;  /* 0x00000010ff2e7819 */ /* 0x000fe2000001162f */
[----:B--23--:R-:W1:Y:S01]  /*fb40*/  LDS.128 R64, [R84+0x10400] ;  /* 0x0104000054407984 */ /* 0x00ce620000000c00 */
[--C-:B0-----:R-:W-:Y:S02]  /*fb50*/  HADD2.F32 R98, -RZ, R61.reuse.H0_H0 ;  /* 0x2000003dff627230 */ /* 0x101fe40000004100 */
[----:B------:R-:W-:-:S02]  /*fb60*/  HADD2.F32 R94, -RZ, R61.H1_H1 ;  /* 0x3000003dff5e7230 */ /* 0x000fc40000004100 */
[----:B------:R-:W-:Y:S02]  /*fb70*/  HADD2.F32 R61, -RZ, R60.H0_H0 ;  /* 0x2000003cff3d7230 */ /* 0x000fe40000004100 */
[----:B------:R-:W-:Y:S02]  /*fb80*/  HADD2.F32 R47, -RZ, R62.H0_H0 ;  /* 0x2000003eff2f7230 */ /* 0x000fe40000004100 */
[--C-:B------:R-:W-:Y:S02]  /*fb90*/  HADD2.F32 R45, -RZ, R63.reuse.H0_H0 ;  /* 0x2000003fff2d7230 */ /* 0x100fe40000004100 */
[----:B------:R-:W-:Y:S02]  /*fba0*/  HADD2.F32 R63, -RZ, R63.H1_H1 ;  /* 0x3000003fff3f7230 */ /* 0x000fe40000004100 */
[--C-:B-1----:R-:W-:Y:S02]  /*fbb0*/  HADD2.F32 R100, -RZ, R65.reuse.H0_H0 ;  /* 0x20000041ff647230 */ /* 0x102fe40000004100 */
[----:B------:R-:W-:-:S02]  /*fbc0*/  HADD2.F32 R101, -RZ, R65.H1_H1 ;  /* 0x30000041ff657230 */ /* 0x000fc40000004100 */
[----:B------:R-:W-:Y:S02]  /*fbd0*/  HADD2.F32 R99, -RZ, R64.H0_H0 ;  /* 0x20000040ff637230 */ /* 0x000fe40000004100 */
[C---:B------:R-:W-:Y:S01]  /*fbe0*/  FMUL.FTZ R65, R100.reuse, R105 ;  /* 0x0000006964417220 */ /* 0x040fe20000410000 */
[-C--:B------:R-:W-:Y:S01]  /*fbf0*/  FMUL.FTZ R107, R100, R103.reuse ;  /* 0x00000067646b7220 */ /* 0x080fe20000410000 */
[----:B------:R-:W-:Y:S02]  /*fc00*/  HADD2.F32 R100, -RZ, R92.H0_H0 ;  /* 0x2000005cff647230 */ /* 0x000fe40000004100 */
[----:B------:R-:W-:Y:S01]  /*fc10*/  FFMA.FTZ R65, R98, R103, -R65 ;  /* 0x0000006762417223 */ /* 0x000fe20000010841 */
[C---:B------:R-:W-:Y:S01]  /*fc20*/  FMUL.FTZ R103, R101.reuse, R95 ;  /* 0x0000005f65677220 */ /* 0x040fe20000410000 */
[----:B------:R-:W-:Y:S01]  /*fc30*/  FMUL.FTZ R101, R101, R93 ;  /* 0x0000005d65657220 */ /* 0x000fe20000410000 */
[----:B------:R-:W-:Y:S01]  /*fc40*/  FMUL.FTZ R106, R99, R102 ;  /* 0x00000066636a7220 */ /* 0x000fe20000410000 */
[----:B------:R-:W-:-:S02]  /*fc50*/  HADD2.F32 R97, -RZ, R66.H0_H0 ;  /* 0x20000042ff617230 */ /* 0x000fc40000004100 */
[-C--:B------:R-:W-:Y:S01]  /*fc60*/  FMUL.FTZ R99, R99, R100.reuse ;  /* 0x0000006463637220 */ /* 0x080fe20000410000 */
[C---:B------:R-:W-:Y:S01]  /*fc70*/  FFMA.FTZ R92, R94.reuse, R93, -R103 ;  /* 0x0000005d5e5c7223 */ /* 0x040fe20000010867 */
[----:B------:R-:W-:Y:S01]  /*fc80*/  FFMA.FTZ R93, R94, R95, R101 ;  /* 0x0000005f5e5d7223 */ /* 0x000fe20000010065 */
[C---:B------:R-:W-:Y:S01]  /*fc90*/  FFMA.FTZ R94, R61.reuse, R100, -R106 ;  /* 0x000000643d5e7223 */ /* 0x040fe2000001086a */
[----:B------:R-:W-:Y:S02]  /*fca0*/  HADD2.F32 R100, -RZ, R91.H0_H0 ;  /* 0x2000005bff647230 */ /* 0x000fe40000004100 */
[----:B------:R-:W-:Y:S01]  /*fcb0*/  FFMA.FTZ R61, R61, R102, R99 ;  /* 0x000000663d3d7223 */ /* 0x000fe20000010063 */
[----:B------:R-:W-:Y:S02]  /*fcc0*/  HADD2.F32 R96, -RZ, R67.H0_H0 ;  /* 0x20000043ff607230 */ /* 0x000fe40000004100 */
[----:B------:R-:W-:Y:S01]  /*fcd0*/  FMUL.FTZ R102, R97, R104 ;  /* 0x0000006861667220 */ /* 0x000fe20000410000 */
[----:B------:R-:W-:-:S02]  /*fce0*/  HADD2.F32 R95, -RZ, R90.H1_H1 ;  /* 0x3000005aff5f7230 */ /* 0x000fc40000004100 */
[-C--:B------:R-:W-:Y:S01]  /*fcf0*/  FMUL.FTZ R106, R97, R100.reuse ;  /* 0x00000064616a7220 */ /* 0x080fe20000410000 */
[----:B------:R-:W-:Y:S02]  /*fd00*/  HADD2.F32 R91, -RZ, R90.H0_H0 ;  /* 0x2000005aff5b7230 */ /* 0x000fe40000004100 */
[C---:B------:R-:W-:Y:S01]  /*fd10*/  FFMA.FTZ R90, R47.reuse, R100, -R102 ;  /* 0x000000642f5a7223 */ /* 0x040fe20000010866 */
[----:B------:R-:W-:Y:S02]  /*fd20*/  HADD2.F32 R67, -RZ, R67.H1_H1 ;  /* 0x30000043ff437230 */ /* 0x000fe40000004100 */
[C---:B------:R-:W-:Y:S01]  /*fd30*/  FMUL.FTZ R102, R96.reuse, R95 ;  /* 0x0000005f60667220 */ /* 0x040fe20000410000 */
[----:B------:R-:W-:Y:S02]  /*fd40*/  HADD2.F32 R100, -RZ, R46.H0_H0 ;  /* 0x2000002eff647230 */ /* 0x000fe40000004100 */
[-C--:B------:R-:W-:Y:S01]  /*fd50*/  FMUL.FTZ R96, R96, R91.reuse ;  /* 0x0000005b60607220 */ /* 0x080fe20000410000 */
[----:B------:R-:W-:Y:S01]  /*fd60*/  FFMA.FTZ R46, R47, R104, R106 ;  /* 0x000000682f2e7223 */ /* 0x000fe2000001006a */
[----:B------:R-:W-:Y:S01]  /*fd70*/  FFMA.FTZ R102, R45, R91, -R102 ;  /* 0x0000005b2d667223 */ /* 0x000fe20000010866 */
[----:B------:R-:W-:-:S02]  /*fd80*/  HADD2.F32 R64, -RZ, R64.H1_H1 ;  /* 0x30000040ff407230 */ /* 0x000fc40000004100 */
[----:B------:R-:W-:Y:S01]  /*fd90*/  FFMA.FTZ R96, R45, R95, R96 ;  /* 0x0000005f2d607223 */ /* 0x000fe20000010060 */
[----:B------:R-:W-:Y:S02]  /*fda0*/  HADD2.F32 R66, -RZ, R66.H1_H1 ;  /* 0x30000042ff427230 */ /* 0x000fe40000004100 */
[C---:B------:R-:W-:Y:S01]  /*fdb0*/  FMUL.FTZ R104, R67.reuse, R100 ;  /* 0x0000006443687220 */ /* 0x040fe20000410000 */
[-C--:B------:R-:W-:Y:S01]  /*fdc0*/  FMUL.FTZ R106, R67, R44.reuse ;  /* 0x0000002c436a7220 */ /* 0x080fe20000410000 */
        /* <DEDUP_REMOVED lines=23> */
[----:B------:R1:W-:Y:S01]  /*ff40*/  STS.128 [R83+0x10400], R32 ;  /* 0x0104002053007388 */ /* 0x0003e20000000c00 */
[----:B------:R-:W-:Y:S02]  /*ff50*/  F2FP.F16.F32.PACK_AB R44, R44, R61 ;  /* 0x0000003d2c2c723e */ /* 0x000fe400000000ff */
[----:B------:R-:W-:-:S05]  /*ff60*/  F2FP.F16.F32.PACK_AB R46, R91, R46 ;  /* 0x0000002e5b2e723e */ /* 0x000fca00000000ff */
[----:B------:R1:W-:Y:S02]  /*ff70*/  STS.128 [R84+0x10400], R44 ;  /* 0x0104002c54007388 */ /* 0x0003e40000000c00 */
.L_x_2642:
[----:B------:R-:W-:Y:S05]  /*ff80*/  BSYNC B2 ;  /* 0x0000000000027941 */ /* 0x000fea0003800000 */
.L_x_2641:
[----:B------:R-:W-:Y:S04]  /*ff90*/  BSSY B2, `(.L_x_2643) ;  /* 0x0000062000027945 */ /* 0x000fe80003800000 */
[----:B------:R-:W-:Y:S05]  /*ffa0*/  @P1 BRA `(.L_x_2644) ;  /* 0x0000000400801947 */ /* 0x000fea0003800000 */
[----:B------:R-:W4:Y:S01]  /*ffb0*/  LDL R95, [R1+0x78] ;  /* 0x00007800015f7983 */ /* 0x000f220000100800 */
[----:B-1----:R-:W-:Y:S01]  /*ffc0*/  LEA.HI R32, R72, R234, RZ, 0x1d ;  /* 0x000000ea48207211 */ /* 0x002fe200078fe8ff */
[----:B------:R-:W-:Y:S01]  /*ffd0*/  HADD2.F32 R84, -RZ, R85.H1_H1 ;  /* 0x30000055ff547230 */ /* 0x000fe20000004100 */
[--C-:B------:R-:W-:Y:S01]  /*ffe0*/  SHF.R.U64 R28, R28, 0x10, R29.reuse ;  /* 0x000000101c1c7819 */ /* 0x100fe2000000121d */
[----:B------:R-:W-:Y:S01]  /*fff0*/  HADD2.F32 R83, -RZ, R87.H1_H1 ;  /* 0x30000057ff537230 */ /* 0x000fe20000004100 */
[----:B------:R-:W-:Y:S02]  /*10000*/  SHF.R.S32.HI R33, RZ, 0x1f, R32 ;  /* 0x0000001fff217819 */ /* 0x000fe40000011420 */
[----:B------:R-:W-:Y:S02]  /*10010*/  SHF.R.U32.HI R90, RZ, 0x10, R29 ;  /* 0x00000010ff5a7819 */ /* 0x000fe4000001161d */
[----:B------:R-:W-:Y:S01]  /*10020*/  LEA.HI R33, R33, R32, RZ, 0x3 ;  /* 0x0000002021217211 */ /* 0x000fe200078f18ff */
[----:B------:R-:W-:Y:S01]  /*10030*/  IMAD.SHL.U32 R32, R32, 0x8, RZ ;  /* 0x0000000820207824 */ /* 0x000fe200078e00ff */
[----:B------:R-:W-:-:S02]  /*10040*/  SHF.R.U64 R29, R30, 0x10, R31 ;  /* 0x000000101e1d7819 */ /* 0x000fc4000000121f */
[--C-:B------:R-:W-:Y:S01]  /*10050*/  SHF.R.U64 R30, R42, 0x10, R43.reuse ;  /* 0x000000102a1e7819 */ /* 0x100fe2000000122b */
[----:B------:R-:W-:Y:S01]  /*10060*/  IMAD.SHL.U32 R33, R33, 0x400, RZ ;  /* 0x0000040021217824 */ /* 0x000fe200078e00ff */
[----:B------:R-:W-:Y:S01]  /*10070*/  LOP3.LUT R32, R195, 0x38, R32, 0xf8, !PT ;  /* 0x00000038c3207812 */ /* 0x000fe200078ef820 */
[----:B------:R-:W-:Y:S01]  /*10080*/  HADD2.F32 R29, -RZ, R29.H0_H0 ;  /* 0x2000001dff1d7230 */ /* 0x000fe20000004100 */
[----:B------:R-:W-:Y:S02]  /*10090*/  SHF.R.U32.HI R42, RZ, 0x10, R43 ;  /* 0x00000010ff2a7819 */ /* 0x000fe4000001162b */
[----:B------:R-:W-:Y:S02]  /*100a0*/  LOP3.LUT R33, R33, 0x7fffe000, RZ, 0xc0, !PT ;  /* 0x7fffe00021217812 */ /* 0x000fe400078ec0ff */
[----:B------:R-:W-:Y:S02]  /*100b0*/  LOP3.LUT R45, R32, R197, RZ, 0x3c, !PT ;  /* 0x000000c5202d7212 */ /* 0x000fe400078e3cff */
[----:B------:R-:W-:Y:S01]  /*100c0*/  SHF.R.U32.HI R91, RZ, 0x10, R41 ;  /* 0x00000010ff5b7819 */ /* 0x000fe20000011629 */
[----:B------:R-:W-:Y:S01]  /*100d0*/  IMAD R44, R196, 0x200, R33 ;  /* 0x00000200c42c7824 */ /* 0x000fe200078e0221 */
[----:B------:R-:W-:-:S02]  /*100e0*/  SHF.R.U32.HI R31, RZ, 0x10, R31 ;  /* 0x00000010ff1f7819 */ /* 0x000fc4000001161f */
[----:B------:R-:W-:Y:S01]  /*100f0*/  SHF.R.U64 R40, R40, 0x10, R41 ;  /* 0x0000001028287819 */ /* 0x000fe20000001229 */
[----:B------:R-:W-:Y:S01]  /*10100*/  HADD2.F32 R91, -RZ, R91.H0_H0 ;  /* 0x2000005bff5b7230 */ /* 0x000fe20000004100 */
[----:B------:R-:W-:-:S05]  /*10110*/  IADD3 R45, R44, R45, RZ ;  /* 0x0000002d2c2d7210 */ /* 0x000fca0007ffe0ff */
[----:B------:R-:W-:-:S05]  /*10120*/  IMAD R60, R45, 0x2, R2 ;  /* 0x000000022d3c7824 */ /* 0x000fca00078e0202 */
[----:B------:R-:W1:Y:S02]  /*10130*/  LDS.128 R44, [R60+0x10400] ;  /* 0x010400003c2c7984 */ /* 0x000e640000000c00 */
[--C-:B-1----:R-:W-:Y:S02]  /*10140*/  HADD2.F32 R43, -RZ, R45.reuse.H0_H0 ;  /* 0x2000002dff2b7230 */ /* 0x102fe40000004100 */
[----:B------:R-:W-:Y:S02]  /*10150*/  HADD2.F32 R65, -RZ, R45.H1_H1 ;  /* 0x3000002dff417230 */ /* 0x000fe40000004100 */
[----:B------:R-:W-:Y:S02]  /*10160*/  HADD2.F32 R63, -RZ, R44.H0_H0 ;  /* 0x2000002cff3f7230 */ /* 0x000fe40000004100 */
[C---:B------:R-:W-:Y:S01]  /*10170*/  FMUL.FTZ R45, R43.reuse, R84 ;  /* 0x000000542b2d7220 */ /* 0x040fe20000410000 */
[----:B------:R-:W-:Y:S01]  /*10180*/  FMUL.FTZ R93, R43, R83 ;  /* 0x000000532b5d7220 */ /* 0x000fe20000410000 */
[----:B---3--:R-:W-:-:S02]  /*10190*/  HADD2.F32 R66, -RZ, R46.H0_H0 ;  /* 0x2000002eff427230 */ /* 0x008fc40000004100 */
[--C-:B--2---:R-:W-:Y:S02]  /*101a0*/  HADD2.F32 R67, -RZ, R47.reuse.H0_H0 ;  /* 0x2000002fff437230 */ /* 0x104fe40000004100 */
[----:B------:R-:W-:Y:S02]  /*101b0*/  HADD2.F32 R47, -RZ, R47.H1_H1 ;  /* 0x3000002fff2f7230 */ /* 0x000fe40000004100 */
[----:B------:R-:W-:Y:S02]  /*101c0*/  HADD2.F32 R44, -RZ, R44.H1_H1 ;  /* 0x3000002cff2c7230 */ /* 0x000fe40000004100 */
[----:B------:R-:W-:Y:S01]  /*101d0*/  HADD2.F32 R46, -RZ, R46.H1_H1 ;  /* 0x3000002eff2e7230 */ /* 0x000fe20000004100 */
[----:B----4-:R-:W1:Y:S02]  /*101e0*/  LDS.128 R32, [R95] ;  /* 0x000000005f207984 */ /* 0x010e640000000c00 */
[--C-:B-1----:R-:W-:Y:S02]  /*101f0*/  HADD2.F32 R62, -RZ, R33.reuse.H0_H0 ;  /* 0x20000021ff3e7230 */ /* 0x102fe40000004100 */
[----:B------:R-:W-:-:S02]  /*10200*/  HADD2.F32 R64, -RZ, R33.H1_H1 ;  /* 0x30000021ff407230 */ /* 0x000fc40000004100 */
[----:B0-----:R-:W-:Y:S02]  /*10210*/  HADD2.F32 R61, -RZ, R32.H0_H0 ;  /* 0x20000020ff3d7230 */ /* 0x001fe40000004100 */
[C---:B------:R-:W-:Y:S01]  /*10220*/  FFMA.FTZ R43, R62.reuse, R83, -R45 ;  /* 0x000000533e2b7223 */ /* 0x040fe2000001082d */
[----:B------:R-:W-:Y:S02]  /*10230*/  HADD2.F32 R83, -RZ, R90.H0_H0 ;  /* 0x2000005aff537230 */ /* 0x000fe40000004100 */
[----:B------:R-:W-:Y:S01]  /*10240*/  FFMA.FTZ R45, R62, R84, R93 ;  /* 0x000000543e2d7223 */ /* 0x000fe2000001005d */
[----:B------:R-:W-:Y:S02]  /*10250*/  HADD2.F32 R90, -RZ, R85.H0_H0 ;  /* 0x20000055ff5a7230 */ /* 0x000fe40000004100 */
[C---:B------:R-:W-:Y:S01]  /*10260*/  FMUL.FTZ R85, R65.reuse, R91 ;  /* 0x0000005b41557220 */ /* 0x040fe20000410000 */
[----:B------:R-:W-:Y:S02]  /*10270*/  HADD2.F32 R84, -RZ, R87.H0_H0 ;  /* 0x20000057ff547230 */ /* 0x000fe40000004100 */
[----:B------:R-:W-:Y:S01]  /*10280*/  FMUL.FTZ R87, R65, R83 ;  /* 0x0000005341577220 */ /* 0x000fe20000410000 */
[----:B------:R-:W-:-:S02]  /*10290*/  HADD2.F32 R65, -RZ, R86.H0_H0 ;  /* 0x20000056ff417230 */ /* 0x000fc40000004100 */
[C---:B------:R-:W-:Y:S01]  /*102a0*/  FMUL.FTZ R92, R63.reuse, R90 ;  /* 0x0000005a3f5c7220 */ /* 0x040fe20000410000 */
[----:B------:R-:W-:Y:S01]  /*102b0*/  FFMA.FTZ R62, R64, R83, -R85 ;  /* 0x00000053403e7223 */ /* 0x000fe20000010855 */
[-C--:B------:R-:W-:Y:S01]  /*102c0*/  FMUL.FTZ R83, R63, R84.reuse ;  /* 0x000000543f537220 */ /* 0x080fe20000410000 */
[--C-:B------:R-:W-:Y:S02]  /*102d0*/  HADD2.F32 R63, -RZ, R89.reuse.H0_H0 ;  /* 0x20000059ff3f7230 */ /* 0x100fe40000004100 */
[C---:B------:R-:W-:Y:S01]  /*102e0*/  FFMA.FTZ R92, R61.reuse, R84, -R92 ;  /* 0x000000543d5c7223 */ /* 0x040fe2000001085c */
[----:B------:R-:W-:Y:S02]  /*102f0*/  HADD2.F32 R86, -RZ, R86.H1_H1 ;  /* 0x30000056ff567230 */ /* 0x000fe40000004100 */
[----:B------:R-:W-:Y:S01]  /*10300*/  FFMA.FTZ R83, R61, R90, R83 ;  /* 0x0000005a3d537223 */ /* 0x000fe20000010053 */
[----:B------:R-:W-:Y:S02]  /*10310*/  HADD2.F32 R84, -RZ, R89.H1_H1 ;  /* 0x30000059ff547230 */ /* 0x000fe40000004100 */
[C---:B------:R-:W-:Y:S01]  /*10320*/  FMUL.FTZ R90, R66.reuse, R65 ;  /* 0x00000041425a7220 */ /* 0x040fe20000410000 */
        /* <DEDUP_REMOVED lines=10> */
[C---:B------:R-:W-:Y:S01]  /*103d0*/  FFMA.FTZ R96, R41.reuse, R84, -R96 ;  /* 0x0000005429607223 */ /* 0x040fe20000010860 */
[----:B------:R-:W-:Y:S01]  /*103e0*/  FFMA.FTZ R67, R41, R86, R67 ;  /* 0x0000005629437223 */ /* 0x000fe20000010043 */
        /* <DEDUP_REMOVED lines=8> */
[----:B------:R-:W-:Y:S02]  /*10470*/  HADD2.F32 R32, -RZ, R32.H1_H1 ;  /* 0x30000020ff207230 */ /* 0x000fe40000004100 */
[----:B------:R-:W-:Y:S01]  /*10480*/  FMUL.FTZ R35, R44, R33 ;  /* 0x000000212c237220 */ /* 0x000fe20000410000 */
[----:B------:R-:W-:Y:S02]  /*10490*/  HADD2.F32 R34, -RZ, R34.H1_H1 ;  /* 0x30000022ff227230 */ /* 0x000fe40000004100 */
[----:B------:R-:W-:Y:S01]  /*104a0*/  FMUL.FTZ R61, R46, R41 ;  /* 0x000000292e3d7220 */ /* 0x000fe20000410000 */
[----:B------:R-:W-:Y:S01]  /*104b0*/  FMUL.FTZ R44, R44, R31 ;  /* 0x0000001f2c2c7220 */ /* 0x000fe20000410000 */
[----:B------:R-:W-:Y:S01]  /*104c0*/  FMUL.FTZ R46, R46, R29 ;  /* 0x0000001d2e2e7220 */ /* 0x000fe20000410000 */
[----:B------:R-:W-:Y:S01]  /*104d0*/  FFMA.FTZ R47, R32, R31, -R35 ;  /* 0x0000001f202f7223 */ /* 0x000fe20000010823 */
[----:B------:R-:W-:Y:S01]  /*104e0*/  FFMA.FTZ R61, R34, R29, -R61 ;  /* 0x0000001d223d7223 */ /* 0x000fe2000001083d */
        /* <DEDUP_REMOVED lines=12> */
.L_x_2644:
[----:B------:R-:W-:Y:S05]  /*105b0*/  BSYNC B2 ;  /* 0x0000000000027941 */ /* 0x000fea0003800000 */
.L_x_2643:
[----:B------:R-:W-:Y:S05]  /*105c0*/  @P2 BRA `(.L_x_2640) ;  /* 0x0000000400802947 */ /* 0x000fea0003800000 */
[----:B------:R-:W5:Y:S01]  /*105d0*/  LDL R65, [R1+0x70] ;  /* 0x0000700001417983 */ /* 0x000f620000100800 */
[----:B------:R-:W-:Y:S01]  /*105e0*/  LEA.HI R72, R72, R235, RZ, 0x1d ;  /* 0x000000eb48487211 */ /* 0x000fe200078fe8ff */
[--C-:B-1----:R-:W-:Y:S01]  /*105f0*/  HADD2.F32 R44, -RZ, R77.reuse.H1_H1 ;  /* 0x3000004dff2c7230 */ /* 0x102fe20000004100 */
[--C-:B0-----:R-:W-:Y:S01]  /*10600*/  SHF.R.U64 R61, R38, 0x10, R39.reuse ;  /* 0x00000010263d7819 */ /* 0x101fe20000001227 */
[--C-:B------:R-:W-:Y:S01]  /*10610*/  HADD2.F32 R46, -RZ, R76.reuse.H0_H0 ;  /* 0x2000004cff2e7230 */ /* 0x100fe20000004100 */
[----:B----4-:R-:W-:Y:S01]  /*10620*/  SHF.R.S32.HI R29, RZ, 0x1f, R72 ;  /* 0x0000001fff1d7819 */ /* 0x010fe20000011448 */
[----:B------:R-:W-:Y:S01]  /*10630*/  HADD2.F32 R76, -RZ, R76.H1_H1 ;  /* 0x3000004cff4c7230 */ /* 0x000fe20000004100 */
[----:B------:R-:W-:Y:S01]  /*10640*/  SHF.R.U32.HI R47, RZ, 0x10, R39 ;  /* 0x00000010ff2f7819 */ /* 0x000fe20000011627 */
[----:B------:R-:W-:Y:S01]  /*10650*/  HADD2.F32 R77, -RZ, R77.H0_H0 ;  /* 0x2000004dff4d7230 */ /* 0x000fe20000004100 */
[----:B------:R-:W-:Y:S01]  /*10660*/  LEA.HI R29, R29, R72, RZ, 0x3 ;  /* 0x000000481d1d7211 */ /* 0x000fe200078f18ff */
[----:B------:R-:W-:Y:S01]  /*10670*/  IMAD.SHL.U32 R72, R72, 0x8, RZ ;  /* 0x0000000848487824 */ /* 0x000fe200078e00ff */
[----:B------:R-:W-:-:S02]  /*10680*/  SHF.R.U64 R24, R24, 0x10, R25 ;  /* 0x0000001018187819 */ /* 0x000fc40000001219 */
[----:B------:R-:W-:Y:S01]  /*10690*/  SHF.R.U32.HI R45, RZ, 0x10, R25 ;  /* 0x00000010ff2d7819 */ /* 0x000fe20000011619 */
[----:B------:R-:W-:Y:S01]  /*106a0*/  IMAD.SHL.U32 R29, R29, 0x400, RZ ;  /* 0x000004001d1d7824 */ /* 0x000fe200078e00ff */
[----:B------:R-:W-:Y:S02]  /*106b0*/  LOP3.LUT R72, R195, 0x38, R72, 0xf8, !PT ;  /* 0x00000038c3487812 */ /* 0x000fe400078ef848 */
[----:B------:R-:W-:Y:S02]  /*106c0*/  SHF.R.U64 R25, R26, 0x10, R27 ;  /* 0x000000101a197819 */ /* 0x000fe4000000121b */
[----:B------:R-:W-:Y:S02]  /*106d0*/  LOP3.LUT R29, R29, 0x7fffe000, RZ, 0xc0, !PT ;  /* 0x7fffe0001d1d7812 */ /* 0x000fe400078ec0ff */
[----:B------:R-:W-:Y:S01]  /*106e0*/  LOP3.LUT R33, R72, R197, RZ, 0x3c, !PT ;  /* 0x000000c548217212 */ /* 0x000fe200078e3cff */
[----:B------:R-:W-:Y:S01]  /*106f0*/  HADD2.F32 R25, -RZ, R25.H0_H0 ;  /* 0x20000019ff197230 */ /* 0x000fe20000004100 */
[----:B------:R-:W-:-:S02]  /*10700*/  LEA R32, R196, R29, 0x9 ;  /* 0x0000001dc4207211 */ /* 0x000fc400078e48ff */
[----:B------:R-:W-:Y:S02]  /*10710*/  SHF.R.U32.HI R63, RZ, 0x10, R27 ;  /* 0x00000010ff3f7819 */ /* 0x000fe4000001161b */
[----:B------:R-:W-:Y:S01]  /*10720*/  SHF.R.U32.HI R60, RZ, 0x10, R37 ;  /* 0x00000010ff3c7819 */ /* 0x000fe20000011625 */
[----:B------:R-:W-:Y:S01]  /*10730*/  IMAD.IADD R33, R32, 0x1, R33 ;  /* 0x0000000120217824 */ /* 0x000fe200078e0221 */
[----:B------:R-:W-:-:S03]  /*10740*/  SHF.R.U64 R36, R36, 0x10, R37 ;  /* 0x0000001024247819 */ /* 0x000fc60000001225 */
[----:B------:R-:W-:Y:S02]  /*10750*/  IMAD R40, R33, 0x2, R2 ;  /* 0x0000000221287824 */ /* 0x000fe400078e0202 */
[----:B------:R-:W-:-:S03]  /*10760*/  HADD2.F32 R60, -RZ, R60.H0_H0 ;  /* 0x2000003cff3c7230 */ /* 0x000fc60000004100 */
[----:B------:R-:W0:Y:S02]  /*10770*/  LDS.128 R32, [R40+0x10400] ;  /* 0x0104000028207984 */ /* 0x000e240000000c00 */
[--C-:B0-----:R-:W-:Y:S02]  /*10780*/  HADD2.F32 R39, -RZ, R33.reuse.H0_H0 ;  /* 0x20000021ff277230 */ /* 0x101fe40000004100 */
[----:B------:R-:W-:Y:S02]  /*10790*/  HADD2.F32 R41, -RZ, R33.H1_H1 ;  /* 0x30000021ff297230 */ /* 0x000fe40000004100 */
[----:B------:R-:W-:Y:S02]  /*107a0*/  HADD2.F32 R33, -RZ, R32.H0_H0 ;  /* 0x20000020ff217230 */ /* 0x000fe40000004100 */
[C---:B------:R-:W-:Y:S01]  /*107b0*/  FMUL.FTZ R62, R39.reuse, R46 ;  /* 0x0000002e273e7220 */ /* 0x040fe20000410000 */
[----:B------:R-:W-:Y:S01]  /*107c0*/  FMUL.FTZ R64, R39, R44 ;  /* 0x0000002c27407220 */ /* 0x000fe20000410000 */
[----:B------:R-:W-:-:S02]  /*107d0*/  HADD2.F32 R42, -RZ, R34.H0_H0 ;  /* 0x20000022ff2a7230 */ /* 0x000fc40000004100 */
[----:B---3--:R-:W-:Y:S01]  /*107e0*/  FMUL.FTZ R66, R41, R60 ;  /* 0x0000003c29427220 */ /* 0x008fe20000410000 */
[----:B------:R-:W-:Y:S02]  /*107f0*/  HADD2.F32 R39, -RZ, R75.H1_H1 ;  /* 0x3000004bff277230 */ /* 0x000fe40000004100 */
[----:B------:R-:W-:Y:S02]  /*10800*/  HADD2.F32 R43, -RZ, R35.H0_H0 ;  /* 0x20000023ff2b7230 */ /* 0x000fe40000004100 */
[----:B------:R-:W-:Y:S02]  /*10810*/  HADD2.F32 R75, -RZ, R75.H0_H0 ;  /* 0x2000004bff4b7230 */ /* 0x000fe40000004100 */
[----:B------:R-:W-:Y:S02]  /*10820*/  HADD2.F32 R35, -RZ, R35.H1_H1 ;  /* 0x30000023ff237230 */ /* 0x000fe40000004100 */
[----:B------:R-:W-:Y:S02]  /*10830*/  HADD2.F32 R32, -RZ, R32.H1_H1 ;  /* 0x30000020ff207230 */ /* 0x000fe40000004100 */
[----:B------:R-:W-:Y:S01]  /*10840*/  HADD2.F32 R34, -RZ, R34.H1_H1 ;  /* 0x30000022ff227230 */ /* 0x000fe20000004100 */
[----:B-----5:R-:W0:Y:S02]  /*10850*/  LDS.128 R28, [R65] ;  /* 0x00000000411c7984 */ /* 0x020e240000000c00 */
[----:B0-----:R-:W-:-:S02]  /*10860*/  HADD2.F32 R27, -RZ, R29.H0_H0 ;  /* 0x2000001dff1b7230 */ /* 0x001fc40000004100 */
[----:B------:R-:W-:Y:S02]  /*10870*/  HADD2.F32 R26, -RZ, R28.H0_H0 ;  /* 0x2000001cff1a7230 */ /* 0x000fe40000004100 */
[----:B------:R-:W-:Y:S02]  /*10880*/  HADD2.F32 R29, -RZ, R29.H1_H1 ;  /* 0x3000001dff1d7230 */ /* 0x000fe40000004100 */
[C---:B------:R-:W-:Y:S01]  /*10890*/  FFMA.FTZ R62, R27.reuse, R44, -R62 ;  /* 0x0000002c1b3e7223 */ /* 0x040fe2000001083e */
[----:B------:R-:W-:Y:S01]  /*108a0*/  FFMA.FTZ R64, R27, R46, R64 ;  /* 0x0000002e1b407223 */ /* 0x000fe20000010040 */
[----:B------:R-:W-:Y:S02]  /*108b0*/  HADD2.F32 R44, -RZ, R45.H0_H0 ;  /* 0x2000002dff2c7230 */ /* 0x000fe40000004100 */
[C---:B------:R-:W-:Y:S01]  /*108c0*/  FMUL.FTZ R27, R33.reuse, R76 ;  /* 0x0000004c211b7220 */ /* 0x040fe20000410000 */
[----:B------:R-:W-:Y:S01]  /*108d0*/  FMUL.FTZ R33, R33, R77 ;  /* 0x0000004d21217220 */ /* 0x000fe20000410000 */
[----:B------:R-:W-:-:S02]  /*108e0*/  HADD2.F32 R37, -RZ, R30.H0_H0 ;  /* 0x2000001eff257230 */ /* 0x000fc40000004100 */
[C---:B------:R-:W-:Y:S01]  /*108f0*/  FFMA.FTZ R77, R26.reuse, R77, -R27 ;  /* 0x0000004d1a4d7223 */ /* 0x040fe2000001081b */
[----:B------:R-:W-:Y:S01]  /*10900*/  FMUL.FTZ R46, R41, R44 ;  /* 0x0000002c292e7220 */ /* 0x000fe20000410000 */
[--C-:B------:R-:W-:Y:S02]  /*10910*/  HADD2.F32 R27, -RZ, R78.reuse.H0_H0 ;  /* 0x2000004eff1b7230 */ /* 0x100fe40000004100 */
[----:B------:R-:W-:Y:S01]  /*10920*/  FFMA.FTZ R76, R26, R76, R33 ;  /* 0x0000004c1a4c7223 */ /* 0x000fe20000010021 */
[----:B------:R-:W-:Y:S01]  /*10930*/  FMUL.FTZ R26, R42, R39 ;  /* 0x000000272a1a7220 */ /* 0x000fe20000410000 */
[----:B------:R-:W-:Y:S02]  /*10940*/  HADD2.F32 R78, -RZ, R78.H1_H1 ;  /* 0x3000004eff4e7230 */ /* 0x000fe40000004100 */
[C---:B------:R-:W-:Y:S01]  /*10950*/  FFMA.FTZ R41, R29.reuse, R44, -R66 ;  /* 0x0000002c1d297223 */ /* 0x040fe20000010842 */
[----:B------:R-:W-:Y:S01]  /*10960*/  FFMA.FTZ R45, R29, R60, R46 ;  /* 0x0000003c1d2d7223 */ /* 0x000fe2000001002e */
[----:B------:R-:W-:-:S02]  /*10970*/  HADD2.F32 R38, -RZ, R31.H0_H0 ;  /* 0x2000001fff267230 */ /* 0x000fc40000004100 */
[-C--:B------:R-:W-:Y:S01]  /*10980*/  FMUL.FTZ R46, R42, R27.reuse ;  /* 0x0000001b2a2e7220 */ /* 0x080fe20000410000 */
[----:B------:R-:W-:Y:S01]  /*10990*/  FFMA.FTZ R44, R37, R27, -R26 ;  /* 0x0000001b252c7223 */ /* 0x000fe2000001081a */
[----:B------:R-:W-:Y:S02]  /*109a0*/  HADD2.F32 R42, -RZ, R47.H0_H0 ;  /* 0x2000002fff2a7230 */ /* 0x000fe40000004100 */
[CC--:B------:R-:W-:Y:S01]  /*109b0*/  FMUL.FTZ R27, R43.reuse, R75.reuse ;  /* 0x0000004b2b1b7220 */ /* 0x0c0fe20000410000 */
[----:B------:R-:W-:Y:S02]  /*109c0*/  HADD2.F32 R26, -RZ, R63.H0_H0 ;  /* 0x2000003fff1a7230 */ /* 0x000fe40000004100 */
[-C--:B------:R-:W-:Y:S01]  /*109d0*/  FMUL.FTZ R60, R43, R78.reuse ;  /* 0x0000004e2b3c7220 */ /* 0x080fe20000410000 */
[----:B------:R-:W-:Y:S02]  /*109e0*/  HADD2.F32 R31, -RZ, R31.H1_H1 ;  /* 0x3000001fff1f7230 */ /* 0x000fe40000004100 */
[C---:B------:R-:W-:Y:S01]  /*109f0*/  FFMA.FTZ R78, R38.reuse, R78, -R27 ;  /* 0x0000004e264e7223 */ /* 0x040fe2000001081b */
[C---:B------:R-:W-:Y:S01]  /*10a00*/  FMUL.FTZ R66, R35.reuse, R42 ;  /* 0x0000002a23427220 */ /* 0x040fe20000410000 */
        /* <DEDUP_REMOVED lines=8> */
[----:B------:R-:W-:Y:S02]  /*10a90*/  HADD2.F32 R28, -RZ, R28.H1_H1 ;  /* 0x3000001cff1c7230 */ /* 0x000fe40000004100 */
[----:B------:R-:W-:Y:S01]  /*10aa0*/  FMUL.FTZ R31, R32, R29 ;  /* 0x0000001d201f7220 */ /* 0x000fe20000410000 */
[----:B------:R-:W-:-:S02]  /*10ab0*/  HADD2.F32 R30, -RZ, R30.H1_H1 ;  /* 0x3000001eff1e7230 */ /* 0x000fc40000004100 */
        /* <DEDUP_REMOVED lines=8> */
[----:B------:R-:W-:Y:S02]  /*10b40*/  F2FP.F16.F32.PACK_AB R25, R41, R62 ;  /* 0x0000003e2919723e */ /* 0x000fe400000000ff */
[----:B------:R-:W-:-:S02]  /*10b50*/  F2FP.F16.F32.PACK_AB R24, R24, R77 ;  /* 0x0000004d1818723e */ /* 0x000fc400000000ff */
[----:B------:R-:W-:Y:S02]  /*10b60*/  F2FP.F16.F32.PACK_AB R26, R37, R44 ;  /* 0x0000002c251a723e */ /* 0x000fe400000000ff */
[----:B------:R-:W-:Y:S02]  /*10b70*/  F2FP.F16.F32.PACK_AB R31, R43, R60 ;  /* 0x0000003c2b1f723e */ /* 0x000fe400000000ff */
[----:B------:R-:W-:Y:S01]  /*10b80*/  F2FP.F16.F32.PACK_AB R29, R45, R64 ;  /* 0x000000402d1d723e */ /* 0x000fe200000000ff */
[----:B------:R0:W-:Y:S01]  /*10b90*/  STS.128 [R65], R24 ;  /* 0x0000001841007388 */ /* 0x0001e20000000c00 */
[----:B------:R-:W-:Y:S02]  /*10ba0*/  F2FP.F16.F32.PACK_AB R28, R35, R76 ;  /* 0x0000004c231c723e */ /* 0x000fe400000000ff */
[----:B------:R-:W-:-:S05]  /*10bb0*/  F2FP.F16.F32.PACK_AB R30, R33, R46 ;  /* 0x0000002e211e723e */ /* 0x000fca00000000ff */
[----:B------:R0:W-:Y:S02]  /*10bc0*/  STS.128 [R40+0x10400], R28 ;  /* 0x0104001c28007388 */ /* 0x0001e40000000c00 */
.L_x_2640:
[----:B------:R-:W-:Y:S05]  /*10bd0*/  BSYNC B1 ;  /* 0x0000000000017941 */ /* 0x000fea0003800000 */
.L_x_2639:
[----:B------:R-:W-:-:S13]  /*10be0*/  ISETP.GE.AND P0, PT, R214, R20, PT ;  /* 0x00000014d600720c */ /* 0x000fda0003f06270 */
[----:B------:R-:W-:Y:S05]  /*10bf0*/  @P0 BRA `(.L_x_2620) ;  /* 0x0000001000a40947 */ /* 0x000fea0003800000 */
[----:B------:R-:W5:Y:S01]  /*10c00*/  LDC R20, c[0x0][0x3f4] ;  /* 0x0000fd00ff147b82 */ /* 0x000f620000000800 */
[----:B------:R-:W-:Y:S01]  /*10c10*/  BSSY B1, `(.L_x_2645) ;  /* 0x0000065000017945 */ /* 0x000fe20003800000 */
[----:B----4-:R-:W-:Y:S02]  /*10c20*/  SHF.R.U32.HI R60, RZ, 0x3, R194 ;  /* 0x00000003ff3c7819 */ /* 0x010fe400000116c2 */
[-C--:B-----5:R-:W-:Y:S02]  /*10c30*/  ISETP.GE.AND P0, PT, R18, R20.reuse, PT ;  /* 0x000000141200720c */ /* 0x0a0fe40003f06270 */
[-C--:B------:R-:W-:Y:S02]  /*10c40*/  ISETP.GE.AND P1, PT, R185, R20.reuse, PT ;  /* 0x00000014b900720c */ /* 0x080fe40003f26270 */
[----:B------:R-:W-:-:S09]  /*10c50*/  ISETP.GE.AND P2, PT, R186, R20, PT ;  /* 0x00000014ba00720c */ /* 0x000fd20003f46270 */
[----:B------:R-:W-:Y:S05]  /*10c60*/  @P0 BRA `(.L_x_2646) ;  /* 0x00000004007c0947 */ /* 0x000fea0003800000 */
[----:B0-----:R-:W4:Y:S01]  /*10c70*/  LDL R61, [R1+0x74] ;  /* 0x00007400013d7983 */ /* 0x001f220000100800 */
[----:B------:R-:W-:Y:S01]  /*10c80*/  LEA.HI R24, R20, R217, RZ, 0x1d ;  /* 0x000000d914187211 */ /* 0x000fe200078fe8ff */
[----:B------:R-:W-:Y:S01]  /*10c90*/  HADD2.F32 R40, -RZ, R79.H1_H1 ;  /* 0x3000004fff287230 */ /* 0x000fe20000004100 */
[----:B------:R-:W-:Y:S01]  /*10ca0*/  SHF.R.U32.HI R37, RZ, 0x10, R5 ;  /* 0x00000010ff257819 */ /* 0x000fe20000011605 */
[----:B------:R-:W-:Y:S01]  /*10cb0*/  HADD2.F32 R38, -RZ, R81.H1_H1 ;  /* 0x30000051ff267230 */ /* 0x000fe20000004100 */
[----:B------:R-:W-:Y:S01]  /*10cc0*/  SHF.R.S32.HI R27, RZ, 0x1f, R24 ;  /* 0x0000001fff1b7819 */ /* 0x000fe20000011418 */
[----:B------:R-:W-:Y:S01]  /*10cd0*/  IMAD.SHL.U32 R25, R24, 0x8, RZ ;  /* 0x0000000818197824 */ /* 0x000fe200078e00ff */
[----:B-1----:R-:W-:Y:S01]  /*10ce0*/  SHF.R.U64 R47, R48, 0x10, R49 ;  /* 0x00000010302f7819 */ /* 0x002fe20000001231 */
        /* <DEDUP_REMOVED lines=8> */
[----:B------:R-:W-:Y:S02]  /*10d70*/  SHF.R.U64 R45, R4, 0x10, R5 ;  /* 0x00000010042d7819 */ /* 0x000fe40000001205 */
[----:B------:R-:W-:Y:S02]  /*10d80*/  IADD3 R29, R29, R28, R198 ;  /* 0x0000001c1d1d7210 */ /* 0x000fe40007ffe0c6 */
[----:B------:R-:W-:Y:S02]  /*10d90*/  SHF.R.U32.HI R48, RZ, 0x10, R49 ;  /* 0x00000010ff307819 */ /* 0x000fe40000011631 */
[----:B------:R-:W-:Y:S01]  /*10da0*/  SHF.R.U64 R46, R50, 0x10, R51 ;  /* 0x00000010322e7819 */ /* 0x000fe20000001233 */
[----:B------:R-:W-:Y:S01]  /*10db0*/  IMAD R32, R29, 0x2, R2 ;  /* 0x000000021d207824 */ /* 0x000fe200078e0202 */
[----:B------:R-:W-:-:S02]  /*10dc0*/  SHF.R.U64 R43, R6, 0x10, R7 ;  /* 0x00000010062b7819 */ /* 0x000fc40000001207 */
[----:B------:R-:W-:Y:S02]  /*10dd0*/  SHF.R.U32.HI R50, RZ, 0x10, R51 ;  /* 0x00000010ff327819 */ /* 0x000fe40000011633 */
        /* <DEDUP_REMOVED lines=13> */
[----:B----4-:R-:W0:Y:S02]  /*10eb0*/  LDS.128 R24, [R61] ;  /* 0x000000003d187984 */ /* 0x010e240000000c00 */
[----:B0-----:R-:W-:-:S02]  /*10ec0*/  HADD2.F32 R5, -RZ, R25.H0_H0 ;  /* 0x20000019ff057230 */ /* 0x001fc40000004100 */
[----:B------:R-:W-:Y:S02]  /*10ed0*/  HADD2.F32 R25, -RZ, R25.H1_H1 ;  /* 0x30000019ff197230 */ /* 0x000fe40000004100 */
[----:B------:R-:W-:Y:S02]  /*10ee0*/  HADD2.F32 R4, -RZ, R24.H0_H0 ;  /* 0x20000018ff047230 */ /* 0x000fe40000004100 */
[C---:B------:R-:W-:Y:S01]  /*10ef0*/  FFMA.FTZ R42, R5.reuse, R38, -R42 ;  /* 0x00000026052a7223 */ /* 0x040fe2000001082a */
[C---:B------:R-:W-:Y:S01]  /*10f00*/  FMUL.FTZ R38, R34.reuse, R37 ;  /* 0x0000002522267220 */ /* 0x040fe20000410000 */
[----:B------:R-:W-:Y:S01]  /*10f10*/  FFMA.FTZ R44, R5, R40, R44 ;  /* 0x00000028052c7223 */ /* 0x000fe2000001002c */
[----:B------:R-:W-:Y:S01]  /*10f20*/  FMUL.FTZ R5, R29, R79 ;  /* 0x0000004f1d057220 */ /* 0x000fe20000410000 */
[-C--:B------:R-:W-:Y:S01]  /*10f30*/  FMUL.FTZ R40, R34, R33.reuse ;  /* 0x0000002122287220 */ /* 0x080fe20000410000 */
[----:B------:R-:W-:Y:S01]  /*10f40*/  FFMA.FTZ R39, R25, R33, -R38 ;  /* 0x0000002119277223 */ /* 0x000fe20000010826 */
[----:B------:R-:W-:-:S02]  /*10f50*/  HADD2.F32 R33, -RZ, R80.H0_H0 ;  /* 0x20000050ff217230 */ /* 0x000fc40000004100 */
[-C--:B------:R-:W-:Y:S01]  /*10f60*/  FMUL.FTZ R34, R29, R81.reuse ;  /* 0x000000511d227220 */ /* 0x080fe20000410000 */
[C---:B------:R-:W-:Y:S01]  /*10f70*/  FFMA.FTZ R81, R4.reuse, R81, -R5 ;  /* 0x0000005104517223 */ /* 0x040fe20000010805 */
[----:B------:R-:W-:Y:S02]  /*10f80*/  HADD2.F32 R5, -RZ, R82.H0_H0 ;  /* 0x20000052ff057230 */ /* 0x000fe40000004100 */
[----:B------:R-:W-:Y:S01]  /*10f90*/  FFMA.FTZ R37, R25, R37, R40 ;  /* 0x0000002519257223 */ /* 0x000fe20000010028 */
[----:B------:R-:W-:Y:S02]  /*10fa0*/  HADD2.F32 R6, -RZ, R26.H0_H0 ;  /* 0x2000001aff067230 */ /* 0x000fe40000004100 */
[----:B------:R-:W-:Y:S01]  /*10fb0*/  FMUL.FTZ R25, R35, R33 ;  /* 0x0000002123197220 */ /* 0x000fe20000410000 */
[----:B------:R-:W-:Y:S02]  /*10fc0*/  HADD2.F32 R82, -RZ, R82.H1_H1 ;  /* 0x30000052ff527230 */ /* 0x000fe40000004100 */
[----:B------:R-:W-:Y:S01]  /*10fd0*/  FFMA.FTZ R79, R4, R79, R34 ;  /* 0x0000004f044f7223 */ /* 0x000fe20000010022 */
[----:B------:R-:W-:-:S02]  /*10fe0*/  HADD2.F32 R80, -RZ, R80.H1_H1 ;  /* 0x30000050ff507230 */ /* 0x000fc40000004100 */
        /* <DEDUP_REMOVED lines=39> */
.L_x_2646:
[----:B------:R-:W-:Y:S05]  /*11260*/  BSYNC B1 ;  /* 0x0000000000017941 */ /* 0x000fea0003800000 */
.L_x_2645:
[----:B------:R-:W-:Y:S04]  /*11270*/  BSSY B1, `(.L_x_2647) ;  /* 0x0000061000017945 */ /* 0x000fe80003800000 */
[----:B------:R-:W-:Y:S05]  /*11280*/  @P1 BRA `(.L_x_2648) ;  /* 0x00000004007c1947 */ /* 0x000fea0003800000 */
[----:B-1----:R-:W5:Y:S01]  /*11290*/  LDL R46, [R1+0x6c] ;  /* 0x00006c00012e7983 */ /* 0x002f620000100800 */
[----:B----4-:R-:W-:Y:S01]  /*112a0*/  LEA.HI R4, R20, R234, RZ, 0x1d ;  /* 0x000000ea14047211 */ /* 0x010fe200078fe8ff */
[----:B------:R-:W-:Y:S01]  /*112b0*/  HADD2.F32 R33, -RZ, R73.H1_H1 ;  /* 0x30000049ff217230 */ /* 0x000fe20000004100 */
        /* <DEDUP_REMOVED lines=8> */
[----:B------:R-:W-:-:S02]  /*11340*/  LOP3.LUT R4, R194, 0x38, R5, 0xf8, !PT ;  /* 0x00000038c2047812 */ /* 0x000fc400078ef805 */
[----:B------:R-:W-:Y:S01]  /*11350*/  SHF.R.U32.HI R52, RZ, 0x10, R53 ;  /* 0x00000010ff347819 */ /* 0x000fe20000011635 */
[----:B------:R-:W-:Y:S01]  /*11360*/  IMAD.SHL.U32 R7, R7, 0x400, RZ ;  /* 0x0000040007077824 */ /* 0x000fe200078e00ff */
[----:B0-----:R-:W-:Y:S02]  /*11370*/  LOP3.LUT R25, R4, R60, RZ, 0x3c, !PT ;  /* 0x0000003c04197212 */ /* 0x001fe400078e3cff */
[----:B------:R-:W-:Y:S02]  /*11380*/  SHF.R.U64 R43, R8, 0x10, R9 ;  /* 0x00000010082b7819 */ /* 0x000fe40000001209 */
[----:B------:R-:W-:Y:S02]  /*11390*/  LOP3.LUT R24, R7, 0x7fffe000, RZ, 0xc0, !PT ;  /* 0x7fffe00007187812 */ /* 0x000fe400078ec0ff */
[----:B------:R-:W-:Y:S02]  /*113a0*/  SHF.R.U64 R41, R10, 0x10, R11 ;  /* 0x000000100a297819 */ /* 0x000fe4000000120b */
[----:B------:R-:W-:-:S02]  /*113b0*/  IADD3 R25, R25, R24, R198 ;  /* 0x0000001819197210 */ /* 0x000fc40007ffe0c6 */
[----:B------:R-:W-:Y:S02]  /*113c0*/  SHF.R.U32.HI R38, RZ, 0x10, R11 ;  /* 0x00000010ff267819 */ /* 0x000fe4000001160b */
[----:B------:R-:W-:Y:S02]  /*113d0*/  LEA R28, R25, R2, 0x1 ;  /* 0x00000002191c7211 */ /* 0x000fe400078e08ff */
[--C-:B------:R-:W-:Y:S02]  /*113e0*/  SHF.R.U64 R44, R54, 0x10, R55.reuse ;  /* 0x00000010362c7819 */ /* 0x100fe40000001237 */
[----:B------:R-:W-:Y:S01]  /*113f0*/  SHF.R.U32.HI R54, RZ, 0x10, R55 ;  /* 0x00000010ff367819 */ /* 0x000fe20000011637 */
[----:B------:R-:W0:Y:S02]  /*11400*/  LDS.128 R24, [R28+0x10400] ;  /* 0x010400001c187984 */ /* 0x000e240000000c00 */
[--C-:B0-----:R-:W-:Y:S02]  /*11410*/  HADD2.F32 R29, -RZ, R25.reuse.H0_H0 ;  /* 0x20000019ff1d7230 */ /* 0x101fe40000004100 */
[----:B------:R-:W-:-:S02]  /*11420*/  HADD2.F32 R30, -RZ, R25.H1_H1 ;  /* 0x30000019ff1e7230 */ /* 0x000fc40000004100 */
[----:B------:R-:W-:Y:S02]  /*11430*/  HADD2.F32 R25, -RZ, R24.H0_H0 ;  /* 0x20000018ff197230 */ /* 0x000fe40000004100 */
[C---:B------:R-:W-:Y:S01]  /*11440*/  FMUL.FTZ R37, R29.reuse, R34 ;  /* 0x000000221d257220 */ /* 0x040fe20000410000 */
[----:B------:R-:W-:Y:S01]  /*11450*/  FMUL.FTZ R39, R29, R33 ;  /* 0x000000211d277220 */ /* 0x000fe20000410000 */
[----:B------:R-:W-:Y:S02]  /*11460*/  HADD2.F32 R29, -RZ, R52.H0_H0 ;  /* 0x20000034ff1d7230 */ /* 0x000fe40000004100 */
[----:B------:R-:W-:Y:S01]  /*11470*/  FMUL.FTZ R36, R30, R35 ;  /* 0x000000231e247220 */ /* 0x000fe20000410000 */
[----:B------:R-:W-:Y:S02]  /*11480*/  HADD2.F32 R31, -RZ, R26.H0_H0 ;  /* 0x2000001aff1f7230 */ /* 0x000fe40000004100 */
[--C-:B------:R-:W-:Y:S02]  /*11490*/  HADD2.F32 R32, -RZ, R27.reuse.H0_H0 ;  /* 0x2000001bff207230 */ /* 0x100fe40000004100 */
[----:B------:R-:W-:-:S02]  /*114a0*/  HADD2.F32 R27, -RZ, R27.H1_H1 ;  /* 0x3000001bff1b7230 */ /* 0x000fc40000004100 */
[----:B------:R-:W-:Y:S02]  /*114b0*/  HADD2.F32 R24, -RZ, R24.H1_H1 ;  /* 0x30000018ff187230 */ /* 0x000fe40000004100 */
[----:B------:R-:W-:Y:S01]  /*114c0*/  HADD2.F32 R26, -RZ, R26.H1_H1 ;  /* 0x3000001aff1a7230 */ /* 0x000fe20000004100 */
[----:B-----5:R-:W0:Y:S02]  /*114d0*/  LDS.128 R4, [R46] ;  /* 0x000000002e047984 */ /* 0x020e240000000c00 */
[--C-:B0-----:R-:W-:Y:S02]  /*114e0*/  HADD2.F32 R8, -RZ, R5.reuse.H0_H0 ;  /* 0x20000005ff087230 */ /* 0x101fe40000004100 */
[----:B------:R-:W-:Y:S02]  /*114f0*/  HADD2.F32 R9, -RZ, R5.H1_H1 ;  /* 0x30000005ff097230 */ /* 0x000fe40000004100 */
[----:B------:R-:W-:Y:S02]  /*11500*/  HADD2.F32 R5, -RZ, R4.H0_H0 ;  /* 0x20000004ff057230 */ /* 0x000fe40000004100 */
[C---:B------:R-:W-:Y:S01]  /*11510*/  FFMA.FTZ R37, R8.reuse, R33, -R37 ;  /* 0x0000002108257223 */ /* 0x040fe20000010825 */
[----:B------:R-:W-:Y:S01]  /*11520*/  FFMA.FTZ R39, R8, R34, R39 ;  /* 0x0000002208277223 */ /* 0x000fe20000010027 */
[----:B------:R-:W-:-:S02]  /*11530*/  HADD2.F32 R8, -RZ, R73.H0_H0 ;  /* 0x20000049ff087230 */ /* 0x000fc40000004100 */
[-C--:B------:R-:W-:Y:S01]  /*11540*/  FMUL.FTZ R34, R30, R29.reuse ;  /* 0x0000001d1e227220 */ /* 0x080fe20000410000 */
[----:B------:R-:W-:Y:S01]  /*11550*/  FMUL.FTZ R30, R25, R70 ;  /* 0x00000046191e7220 */ /* 0x000fe20000410000 */
[----:B------:R-:W-:Y:S01]  /*11560*/  FFMA.FTZ R36, R9, R29, -R36 ;  /* 0x0000001d09247223 */ /* 0x000fe20000010824 */
[----:B------:R-:W-:Y:S02]  /*11570*/  HADD2.F32 R29, -RZ, R71.H0_H0 ;  /* 0x20000047ff1d7230 */ /* 0x000fe40000004100 */
[-C--:B------:R-:W-:Y:S01]  /*11580*/  FMUL.FTZ R25, R25, R8.reuse ;  /* 0x0000000819197220 */ /* 0x080fe20000410000 */
[----:B------:R-:W-:Y:S01]  /*11590*/  FFMA.FTZ R33, R5, R8, -R30 ;  /* 0x0000000805217223 */ /* 0x000fe2000001081e */
[----:B------:R-:W-:Y:S02]  /*115a0*/  HADD2.F32 R8, -RZ, R74.H0_H0 ;  /* 0x2000004aff087230 */ /* 0x000fe40000004100 */
[----:B------:R-:W-:Y:S01]  /*115b0*/  FFMA.FTZ R34, R9, R35, R34 ;  /* 0x0000002309227223 */ /* 0x000fe20000010022 */
[----:B------:R-:W-:-:S02]  /*115c0*/  HADD2.F32 R10, -RZ, R6.H0_H0 ;  /* 0x20000006ff0a7230 */ /* 0x000fc40000004100 */
        /* <DEDUP_REMOVED lines=8> */
[CC--:B------:R-:W-:Y:S01]  /*11650*/  FMUL.FTZ R38, R32.reuse, R71.reuse ;  /* 0x0000004720267220 */ /* 0x0c0fe20000410000 */
        /* <DEDUP_REMOVED lines=34> */
.L_x_2648:
[----:B------:R-:W-:Y:S05]  /*11880*/  BSYNC B1 ;  /* 0x0000000000017941 */ /* 0x000fea0003800000 */
.L_x_2647:
[----:B------:R-:W-:Y:S05]  /*11890*/  @P2 BRA `(.L_x_2620) ;  /* 0x00000004007c2947 */ /* 0x000fea0003800000 */
[----:B------:R-:W5:Y:S01]  /*118a0*/  LDL R41, [R1+0x68] ;  /* 0x0000680001297983 */ /* 0x000f620000100800 */
[----:B------:R-:W-:Y:S01]  /*118b0*/  LEA.HI R20, R20, R235, RZ, 0x1d ;  /* 0x000000eb14147211 */ /* 0x000fe200078fe8ff */
[--C-:B0-----:R-:W-:Y:S01]  /*118c0*/  HADD2.F32 R29, -RZ, R21.reuse.H1_H1 ;  /* 0x30000015ff1d7230 */ /* 0x101fe20000004100 */
[----:B------:R-:W-:Y:S01]  /*118d0*/  SHF.R.U32.HI R30, RZ, 0x10, R13 ;  /* 0x00000010ff1e7819 */ /* 0x000fe2000001160d */
[----:B------:R-:W-:Y:S01]  /*118e0*/  HADD2.F32 R31, -RZ, R0.H1_H1 ;  /* 0x30000000ff1f7230 */ /* 0x000fe20000004100 */
[----:B----4-:R-:W-:Y:S01]  /*118f0*/  SHF.R.S32.HI R7, RZ, 0x1f, R20 ;  /* 0x0000001fff077819 */ /* 0x010fe20000011414 */
[----:B------:R-:W-:Y:S01]  /*11900*/  IMAD.SHL.U32 R5, R20, 0x8, RZ ;  /* 0x0000000814057824 */ /* 0x000fe200078e00ff */
[----:B------:R-:W-:Y:S01]  /*11910*/  SHF.R.U64 R40, R56, 0x10, R57 ;  /* 0x0000001038287819 */ /* 0x000fe20000001239 */
[----:B------:R-:W-:Y:S01]  /*11920*/  HADD2.F32 R30, -RZ, R30.H0_H0 ;  /* 0x2000001eff1e7230 */ /* 0x000fe20000004100 */
[----:B------:R-:W-:Y:S01]  /*11930*/  LEA.HI R7, R7, R20, RZ, 0x3 ;  /* 0x0000001407077211 */ /* 0x000fe200078f18ff */
[----:B------:R-:W-:Y:S01]  /*11940*/  HADD2.F32 R28, -RZ, R0.H0_H0 ;  /* 0x20000000ff1c7230 */ /* 0x000fe20000004100 */
[----:B------:R-:W-:Y:S01]  /*11950*/  LOP3.LUT R4, R194, 0x38, R5, 0xf8, !PT ;  /* 0x00000038c2047812 */ /* 0x000fe200078ef805 */
[----:B------:R-:W-:Y:S01]  /*11960*/  HADD2.F32 R0, -RZ, R21.H0_H0 ;  /* 0x20000015ff007230 */ /* 0x000fe20000004100 */
[----:B------:R-:W-:Y:S01]  /*11970*/  SHF.R.U32.HI R56, RZ, 0x10, R57 ;  /* 0x00000010ff387819 */ /* 0x000fe20000011639 */
[----:B------:R-:W-:Y:S01]  /*11980*/  IMAD.SHL.U32 R7, R7, 0x400, RZ ;  /* 0x0000040007077824 */ /* 0x000fe200078e00ff */
[----:B------:R-:W-:Y:S01]  /*11990*/  LOP3.LUT R9, R4, R60, RZ, 0x3c, !PT ;  /* 0x0000003c04097212 */ /* 0x000fe200078e3cff */
[----:B------:R-:W-:Y:S01]  /*119a0*/  HADD2.F32 R21, -RZ, R3.H0_H0 ;  /* 0x20000003ff157230 */ /* 0x000fe20000004100 */
[----:B------:R-:W-:-:S02]  /*119b0*/  SHF.R.U64 R38, R12, 0x10, R13 ;  /* 0x000000100c267819 */ /* 0x000fc4000000120d */
[----:B------:R-:W-:Y:S02]  /*119c0*/  LOP3.LUT R8, R7, 0x7fffe000, RZ, 0xc0, !PT ;  /* 0x7fffe00007087812 */ /* 0x000fe400078ec0ff */
[--C-:B------:R-:W-:Y:S02]  /*119d0*/  SHF.R.U64 R39, R58, 0x10, R59.reuse ;  /* 0x000000103a277819 */ /* 0x100fe4000000123b */
        /* <DEDUP_REMOVED lines=9> */
[C---:B-1----:R-:W-:Y:S01]  /*11a70*/  FMUL.FTZ R33, R24.reuse, R31 ;  /* 0x0000001f18217220 */ /* 0x042fe20000410000 */
[----:B------:R-:W-:Y:S01]  /*11a80*/  FMUL.FTZ R35, R24, R29 ;  /* 0x0000001d18237220 */ /* 0x000fe20000410000 */
[----:B------:R-:W-:-:S02]  /*11a90*/  HADD2.F32 R24, -RZ, R56.H0_H0 ;  /* 0x20000038ff187230 */ /* 0x000fc40000004100 */
[C---:B------:R-:W-:Y:S01]  /*11aa0*/  FMUL.FTZ R32, R25.reuse, R30 ;  /* 0x0000001e19207220 */ /* 0x040fe20000410000 */
[----:B------:R-:W-:Y:S02]  /*11ab0*/  HADD2.F32 R26, -RZ, R10.H0_H0 ;  /* 0x2000000aff1a7230 */ /* 0x000fe40000004100 */
[--C-:B------:R-:W-:Y:S02]  /*11ac0*/  HADD2.F32 R27, -RZ, R11.reuse.H0_H0 ;  /* 0x2000000bff1b7230 */ /* 0x100fe40000004100 */
[----:B------:R-:W-:Y:S01]  /*11ad0*/  FMUL.FTZ R34, R25, R24 ;  /* 0x0000001819227220 */ /* 0x000fe20000410000 */
        /* <DEDUP_REMOVED lines=11> */
[C---:B------:R-:W-:Y:S01]  /*11b90*/  FFMA.FTZ R32, R13.reuse, R24, -R32 ;  /* 0x000000180d207223 */ /* 0x040fe20000010820 */
[----:B------:R-:W-:Y:S02]  /*11ba0*/  HADD2.F32 R9, -RZ, R69.H0_H0 ;  /* 0x20000045ff097230 */ /* 0x000fe40000004100 */
[----:B------:R-:W-:Y:S01]  /*11bb0*/  FFMA.FTZ R34, R13, R30, R34 ;  /* 0x0000001e0d227223 */ /* 0x000fe20000010022 */
[----:B------:R-:W-:-:S02]  /*11bc0*/  HADD2.F32 R24, -RZ, R3.H1_H1 ;  /* 0x30000003ff187230 */ /* 0x000fc40000004100 */
[C---:B------:R-:W-:Y:S01]  /*11bd0*/  FFMA.FTZ R13, R5.reuse, R0, -R12 ;  /* 0x00000000050d7223 */ /* 0x040fe2000001080c */
[----:B------:R-:W-:Y:S01]  /*11be0*/  FFMA.FTZ R25, R5, R28, R25 ;  /* 0x0000001c05197223 */ /* 0x000fe20000010019 */
[----:B------:R-:W-:Y:S02]  /*11bf0*/  HADD2.F32 R15, -RZ, R7.H0_H0 ;  /* 0x20000007ff0f7230 */ /* 0x000fe40000004100 */
[C---:B------:R-:W-:Y:S01]  /*11c00*/  FMUL.FTZ R5, R26.reuse, R21 ;  /* 0x000000151a057220 */ /* 0x040fe20000410000 */
[----:B------:R-:W-:Y:S02]  /*11c10*/  HADD2.F32 R0, -RZ, R69.H1_H1 ;  /* 0x30000045ff007230 */ /* 0x000fe40000004100 */
[----:B------:R-:W-:Y:S01]  /*11c20*/  FMUL.FTZ R3, R26, R9 ;  /* 0x000000091a037220 */ /* 0x000fe20000410000 */
[----:B------:R-:W-:Y:S02]  /*11c30*/  HADD2.F32 R14, -RZ, R6.H0_H0 ;  /* 0x20000006ff0e7230 */ /* 0x000fe40000004100 */
[----:B------:R-:W-:Y:S01]  /*11c40*/  FMUL.FTZ R30, R27, R24 ;  /* 0x000000181b1e7220 */ /* 0x000fe20000410000 */
[----:B------:R-:W-:-:S02]  /*11c50*/  HADD2.F32 R26, -RZ, R36.H0_H0 ;  /* 0x20000024ff1a7230 */ /* 0x000fc40000004100 */
[-C--:B------:R-:W-:Y:S01]  /*11c60*/  FMUL.FTZ R27, R27, R0.reuse ;  /* 0x000000001b1b7220 */ /* 0x080fe20000410000 */
[----:B------:R-:W-:Y:S02]  /*11c70*/  HADD2.F32 R12, -RZ, R58.H0_H0 ;  /* 0x2000003aff0c7230 */ /* 0x000fe40000004100 */
[----:B------:R-:W-:Y:S01]  /*11c80*/  FFMA.FTZ R30, R15, R0, -R30 ;  /* 0x000000000f1e7223 */ /* 0x000fe2000001081e */
[----:B------:R-:W-:Y:S02]  /*11c90*/  HADD2.F32 R7, -RZ, R7.H1_H1 ;  /* 0x30000007ff077230 */ /* 0x000fe40000004100 */
[C---:B------:R-:W-:Y:S01]  /*11ca0*/  FFMA.FTZ R28, R14.reuse, R9, -R5 ;  /* 0x000000090e1c7223 */ /* 0x040fe20000010805 */
[C---:B------:R-:W-:Y:S01]  /*11cb0*/  FMUL.FTZ R36, R11.reuse, R26 ;  /* 0x0000001a0b247220 */ /* 0x040fe20000410000 */
[----:B------:R-:W-:Y:S01]  /*11cc0*/  FMUL.FTZ R0, R11, R12 ;  /* 0x0000000c0b007220 */ /* 0x000fe20000410000 */
[----:B------:R-:W-:Y:S01]  /*11cd0*/  FFMA.FTZ R14, R14, R21, R3 ;  /* 0x000000150e0e7223 */ /* 0x000fe20000010003 */
        /* <DEDUP_REMOVED lines=27> */
.L_x_2620:
[----:B------:R-:W-:Y:S05]  /*11e90*/  BSYNC B0 ;  /* 0x0000000000007941 */ /* 0x000fea0003800000 */
.L_x_2598:
        /* <DEDUP_REMOVED lines=8> */
.L_x_2596:
[----:B01234-:R-:W2:Y:S02]  /*11f20*/  LDL R0, [R1+0x18] ;  /* 0x0000180001007983 */ /* 0x01fea40000100800 */
[----:B--2---:R-:W-:-:S13]  /*11f30*/  R2UR UR4, R0 ;  /* 0x00000000000472ca */ /* 0x004fda00000e0000 */
[----:B------:R-:W-:-:S04]  /*11f40*/  MOV R0, UR4 ;  /* 0x0000000400007c02 */ /* 0x000fc80008000f00 */
[----:B------:R-:W-:-:S13]  /*11f50*/  ISETP.NE.AND P0, PT, R0, 0x3, PT ;  /* 0x000000030000780c */ /* 0x000fda0003f05270 */
[----:B------:R-:W-:Y:S05]  /*11f60*/  @!P0 BRA `(.L_x_2649) ;  /* 0x0000000000048947 */ /* 0x000fea0003800000 */
[----:B------:R-:W-:Y:S01]  /*11f70*/  BPT.TRAP 0x1 ;  /* 0x000000040000795c */ /* 0x000fe20000300000 */
.L_x_2649:
[----:B------:R-:W-:Y:S01]  /*11f80*/  IMAD R0, R184, 0x8, R2 ;  /* 0x00000008b8007824 */ /* 0x000fe200078e0202 */
[----:B------:R-:W-:-:S04]  /*11f90*/  SHF.L.U32 R3, R187, 0x1f, RZ ;  /* 0x0000001fbb037819 */ /* 0x000fc800000006ff */
[----:B------:R0:W1:Y:S01]  /*11fa0*/  SYNCS.PHASECHK.TRANS64.TRYWAIT P2, [R0+URZ+0x34830], R3 ;  /* 0x03483003000075a7 */ /* 0x000062000804017f */
[----:B------:R-:W-:Y:S05]  /*11fb0*/  @!P0 BRA `(.L_x_2650) ;  /* 0x0000000000048947 */ /* 0x000fea0003800000 */
[----:B------:R-:W-:Y:S01]  /*11fc0*/  BPT.TRAP 0x1 ;  /* 0x000000040000795c */ /* 0x000fe20000300000 */
.L_x_2650:
[----:B------:R-:W2:Y:S02]  /*11fd0*/  S2R R4, SR_TID.X ;  /* 0x0000000000047919 */ /* 0x000ea40000002100 */
[----:B--2---:R-:W-:-:S04]  /*11fe0*/  LOP3.LUT R4, R4, 0x7f, RZ, 0xc0, !PT ;  /* 0x0000007f04047812 */ /* 0x004fc800078ec0ff */
[----:B------:R-:W-:Y:S01]  /*11ff0*/  ISETP.NE.AND P1, PT, R4, RZ, PT ;  /* 0x000000ff0400720c */ /* 0x000fe20003f25270 */
[----:B-1----:R-:W-:-:S12]  /*12000*/  @P2 BRA `(.L_x_2651) ;  /* 0x0000000000082947 */ /* 0x002fd80003800000 */
[----:B------:R-:W1:Y:S02]  /*12010*/  SYNCS.PHASECHK.TRANS64.TRYWAIT P2, [R0+URZ+0x34830], R3 ;  /* 0x03483003000075a7 */ /* 0x000e64000804017f */
[----:B-1----:R-:W-:Y:S05]  /*12020*/  @!P2 BRA `(.L_x_2652) ;  /* 0x0000016000b8a947 */ /* 0x002fea0003800000 */
.L_x_2651:
[----:B------:R-:W-:Y:S05]  /*12030*/  WARPSYNC.ALL ;  /* 0x0000000000007948 */ /* 0x000fea0003800000 */
[----:B01----:R-:W-:Y:S01]  /*12040*/  VIADD R3, R2, 0x1c400 ;  /* 0x0001c40002037836 */ /* 0x003fe20000000000 */
[----:B------:R-:W-:Y:S01]  /*12050*/  R2UR UR52, R68 ;  /* 0x00000000443472ca */ /* 0x000fe200000e0000 */
[----:B------:R-:W-:Y:S01]  /*12060*/  IMAD.MOV.U32 R7, RZ, RZ, 0x40000040 ;  /* 0x40000040ff077424 */ /* 0x000fe200078e00ff */
[----:B------:R-:W-:Y:S01]  /*12070*/  WARPGROUP.ARRIVE ;  /* 0x00000000000079c5 */ /* 0x000fe20000000000 */
[----:B------:R-:W-:Y:S01]  /*12080*/  UMOV UR53, 0x40000040 ;  /* 0x4000004000357882 */ /* 0x000fe20000000000 */
[----:B------:R-:W-:Y:S01]  /*12090*/  SHF.R.U32.HI R3, RZ, 0x4, R3 ;  /* 0x00000004ff037819 */ /* 0x000fe20000011603 */
[----:B------:R-:W-:Y:S01]  /*120a0*/  IMAD.MOV.U32 R9, RZ, RZ, 0x40000040 ;  /* 0x40000040ff097424 */ /* 0x000fe200078e00ff */
[----:B------:R-:W-:Y:S01]  /*120b0*/  R2UR UR55, R7 ;  /* 0x00000000073772ca */ /* 0x000fe200000e0000 */
[----:B------:R-:W-:Y:S01]  /*120c0*/  UMOV UR49, 0x40000040 ;  /* 0x4000004000317882 */ /* 0x000fe20000000000 */
[----:B------:R-:W-:Y:S01]  /*120d0*/  LOP3.LUT R3, R3, 0x3fff, RZ, 0xc0, !PT ;  /* 0x00003fff03037812 */ /* 0x000fe200078ec0ff */
[----:B------:R-:W-:Y:S01]  /*120e0*/  UMOV UR45, 0x40000040 ;  /* 0x40000040002d7882 */ /* 0x000fe20000000000 */
[----:B------:R-:W-:Y:S01]  /*120f0*/  R2UR UR51, R9 ;  /* 0x00000000093372ca */ /* 0x000fe200000e0000 */
[----:B------:R-:W-:Y:S01]  /*12100*/  IMAD.MOV.U32 R9, RZ, RZ, 0x40000040 ;  /* 0x40000040ff097424 */ /* 0x000fe200078e00ff */
[----:B------:R-:W-:Y:S01]  /*12110*/  LOP3.LUT R4, R3, 0x10000, RZ, 0xfc, !PT ;  /* 0x0001000003047812 */ /* 0x000fe200078efcff */
[----:B------:R-:W-:Y:S01]  /*12120*/  ULOP3.LUT UR52, UR52, 0x10000, URZ, 0xfc, !UPT ;  /* 0x0001000034347892 */ /* 0x000fe2000f8efc3f */
[----:B------:R-:W-:Y:S01]  /*12130*/  IMAD.MOV.U32 R7, RZ, RZ, 0x40000040 ;  /* 0x40000040ff077424 */ /* 0x000fe200078e00ff */
[----:B------:R-:W-:Y:S01]  /*12140*/  UMOV UR9, 0x40000040 ;  /* 0x4000004000097882 */ /* 0x000fe20000000000 */
[----:B------:R-:W-:Y:S01]  /*12150*/  R2UR UR47, R9 ;  /* 0x00000000092f72ca */ /* 0x000fe200000e0000 */
[----:B------:R-:W-:Y:S01]  /*12160*/  IMAD R6, R184, 0xc00, R4 ;  /* 0x00000c00b8067824 */ /* 0x000fe200078e0204 */
[----:B------:R-:W-:Y:S01]  /*12170*/  UIADD3 UR48, UR52, 0x2, URZ ;  /* 0x0000000234307890 */ /* 0x000fe2000fffe03f */
[----:B------:R-:W-:Y:S01]  /*12180*/  IMAD.MOV.U32 R9, RZ, RZ, 0x40000040 ;  /* 0x40000040ff097424 */ /* 0x000fe200078e00ff */
[----:B------:R-:W-:Y:S01]  /*12190*/  UIADD3 UR44, UR52, 0x4, URZ ;  /* 0x00000004342c7890 */ /* 0x000fe2000fffe03f */
[----:B------:R-:W-:Y:S01]  /*121a0*/  IMAD.U32 R11, RZ, RZ, UR9 ;  /* 0x00000009ff0b7e24 */ /* 0x000fe2000f8e00ff */
[C---:B------:R-:W-:Y:S01]  /*121b0*/  R2UR UR54, R6.reuse ;  /* 0x00000000063672ca */ /* 0x040fe200000e0000 */
[----:B------:R-:W-:Y:S01]  /*121c0*/  UIADD3 UR4, UR52, 0x6, URZ ;  /* 0x0000000634047890 */ /* 0x000fe2000fffe03f */
[----:B------:R-:W-:Y:S01]  /*121d0*/  IADD3 R8, R6, 0x2, RZ ;  /* 0x0000000206087810 */ /* 0x000fe20007ffe0ff */
[----:B------:R-:W-:Y:S01]  /*121e0*/  UIADD3 UR56, UR52, 0x804, URZ ;  /* 0x0000080434387890 */ /* 0x000fe2000fffe03f */
[----:B------:R-:W-:Y:S01]  /*121f0*/  R2UR UR11, R9 ;  /* 0x00000000090b72ca */ /* 0x000fe200000e0000 */
[----:B------:R-:W-:Y:S01]  /*12200*/  IMAD.MOV.U32 R9, RZ, RZ, 0x40000040 ;  /* 0x40000040ff097424 */ /* 0x000fe200078e00ff */
[----:B------:R-:W-:Y:S01]  /*12210*/  R2UR UR50, R8 ;  /* 0x00000000083272ca */ /* 0x000fe200000e0000 */
[----:B------:R-:W-:Y:S01]  /*12220*/  VIADD R8, R6, 0x4 ;  /* 0x0000000406087836 */ /* 0x000fe20000000000 */
[----:B------:R-:W-:Y:S01]  /*12230*/  UMOV UR8, UR4 ;  /* 0x0000000400087c82 */ /* 0x000fe20008000000 */
[----:B------:R-:W-:Y:S01]  /*12240*/  UIADD3 UR4, UR52, 0x400, URZ ;  /* 0x0000040034047890 */ /* 0x000fe2000fffe03f */
[----:B------:R-:W-:Y:S01]  /*12250*/  IMAD.U32 R10, RZ, RZ, UR8 ;  /* 0x00000008ff0a7e24 */ /* 0x000fe2000f8e00ff */
[----:B------:R-:W-:Y:S01]  /*12260*/  UMOV UR57, 0x40000040 ;  /* 0x4000004000397882 */ /* 0x000fe20000000000 */
[----:B------:R-:W-:Y:S01]  /*12270*/  R2UR UR46, R8 ;  /* 0x00000000082e72ca */ /* 0x000fe200000e0000 */
[----:B------:R-:W-:Y:S01]  /*12280*/  HGMMA.64x128x16.F32 R24, gdesc[UR52], RZ, !UPT, gsb0 ;  /* 0x01e00000341879f0 */ /* 0x000fe2000c0008ff */
[----:B------:R-:W-:Y:S01]  /*12290*/  IADD3 R8, R6, 0x6, RZ ;  /* 0x0000000606087810 */ /* 0x000fe20007ffe0ff */
[----:B------:R0:W-:Y:S01]  /*122a0*/  STL.64 [R1+0x38], R10 ;  /* 0x0000380a01007387 */ /* 0x0001e20000100a00 */
[----:B------:R-:W-:Y:S01]  /*122b0*/  R2UR UR39, R7 ;  /* 0x00000000072772ca */ /* 0x000fe200000e0000 */
[----:B------:R-:W-:Y:S01]  /*122c0*/  UIADD3 UR36, UR52, 0x806, URZ ;  /* 0x0000080634247890 */ /* 0x000fe2000fffe03f */
[----:B------:R-:W-:Y:S01]  /*122d0*/  R2UR UR10, R8 ;  /* 0x00000000080a72ca */ /* 0x000fe200000e0000 */
[----:B------:R-:W-:Y:S01]  /*122e0*/  UMOV UR37, 0x40000040 ;  /* 0x4000004000257882 */ /* 0x000fe20000000000 */
[----:B------:R-:W-:Y:S01]  /*122f0*/  IADD3 R8, R6, 0x400, RZ ;  /* 0x0000040006087810 */ /* 0x000fe20007ffe0ff */
[----:B------:R-:W1:Y:S01]  /*12300*/  LDC R7, c[0x0][0x448] ;  /* 0x00011200ff077b82 */ /* 0x000e620000000800 */
[----:B------:R-:W-:Y:S01]  /*12310*/  ULDC UR5, c[0x0][0x988] ;  /* 0x0002620000057ab9 */ /* 0x000fe20000000800 */
[----:B------:R-:W-:Y:S01]  /*12320*/  @!P1 VIADD R0, R0, 0x34840 ;  /* 0x0003484000009836 */ /* 0x000fe20000000000 */
[----:B------:R-:W-:Y:S01]  /*12330*/  BSSY B0, `(.L_x_2653) ;  /* 0x000062f000007945 */ /* 0x000fe20003800000 */
[----:B------:R-:W-:-:S02]  /*12340*/  CS2R R150, SRZ ;  /* 0x0000000000967805 */ /* 0x000fc4000001ff00 */
[----:B------:R-:W-:Y:S02]  /*12350*/  CS2R R148, SRZ ;  /* 0x0000000000947805 */ /* 0x000fe4000001ff00 */
[----:B------:R-:W-:Y:S02]  /*12360*/  CS2R R146, SRZ ;  /* 0x0000000000927805 */ /* 0x000fe4000001ff00 */
[----:B------:R-:W-:Y:S02]  /*12370*/  @!P1 PRMT R0, RZ, 0x654, R0 ;  /* 0x00000654ff009816 */ /* 0x000fe40000000000 */
[----:B------:R-:W-:Y:S02]  /*12380*/  CS2R R144, SRZ ;  /* 0x0000000000907805 */ /* 0x000fe4000001ff00 */
[----:B------:R-:W-:Y:S02]  /*12390*/  CS2R R142, SRZ ;  /* 0x00000000008e7805 */ /* 0x000fe4000001ff00 */
[----:B-----5:R-:W-:-:S02]  /*123a0*/  CS2R R140, SRZ ;  /* 0x00000000008c7805 */ /* 0x020fc4000001ff00 */
[----:B------:R-:W-:Y:S02]  /*123b0*/  CS2R R138, SRZ ;  /* 0x00000000008a7805 */ /* 0x000fe4000001ff00 */
[----:B------:R-:W-:Y:S02]  /*123c0*/  CS2R R136, SRZ ;  /* 0x0000000000887805 */ /* 0x000fe4000001ff00 */
[----:B------:R-:W-:Y:S02]  /*123d0*/  CS2R R134, SRZ ;  /* 0x0000000000867805 */ /* 0x000fe4000001ff00 */
[----:B------:R-:W-:Y:S02]  /*123e0*/  CS2R R132, SRZ ;  /* 0x0000000000847805 */ /* 0x000fe4000001ff00 */
[----:B------:R-:W-:Y:S02]  /*123f0*/  CS2R R130, SRZ ;  /* 0x0000000000827805 */ /* 0x000fe4000001ff00 */
[----:B------:R-:W-:-:S02]  /*12400*/  CS2R R128, SRZ ;  /* 0x0000000000807805 */ /* 0x000fc4000001ff00 */
[----:B-1----:R-:W-:Y:S01]  /*12410*/  ISETP.NE.AND P2, PT, R7, 0x1, PT ;  /* 0x000000010700780c */ /* 0x002fe20003f45270 */
        /* <DEDUP_REMOVED lines=79> */
[C---:B------:R-:W-:Y:S01]  /*12910*/  IADD3 R8, R6.reuse, 0x804, RZ ;  /* 0x0000080406087810 */ /* 0x040fe20007ffe0ff */
[----:B------:R-:W-:Y:S01]  /*12920*/  VIADD R6, R6, 0x806 ;  /* 0x0000080606067836 */ /* 0x000fe20000000000 */
[----:B------:R-:W-:Y:S01]  /*12930*/  ULDC UR4, c[0x0][0x9d8] ;  /* 0x0002760000047ab9 */ /* 0x000fe20000000800 */
[----:B0-----:R-:W-:Y:S01]  /*12940*/  IMAD.U32 R10, RZ, RZ, UR8 ;  /* 0x00000008ff0a7e24 */ /* 0x001fe2000f8e00ff */
[----:B------:R-:W-:Y:S01]  /*12950*/  R2UR UR58, R8 ;  /* 0x00000000083a72ca */ /* 0x000fe200000e0000 */
[----:B------:R-:W-:Y:S01]  /*12960*/  IMAD.U32 R11, RZ, RZ, UR9 ;  /* 0x00000009ff0b7e24 */ /* 0x000fe2000f8e00ff */
[----:B------:R-:W-:Y:S01]  /*12970*/  R2UR UR59, R9 ;  /* 0x00000000093b72ca */ /* 0x000fe200000e0000 */
[----:B------:R-:W0:Y:S01]  /*12980*/  @P2 LDC R8, c[0x0][0x44c] ;  /* 0x00011300ff082b82 */ /* 0x000e220000000800 */
[----:B------:R-:W-:-:S02]  /*12990*/  R2UR UR38, R6 ;  /* 0x00000000062672ca */ /* 0x000fc400000e0000 */
[----:B------:R1:W-:Y:S01]  /*129a0*/  STL.64 [R1], R10 ;  /* 0x0000000a01007387 */ /* 0x0003e20000100a00 */
[----:B------:R-:W-:Y:S02]  /*129b0*/  WARPGROUP.DEPBAR.LE gsb0, 0x0 ;  /* 0x00008000000079c5 */ /* 0x000fe40000010000 */
[----:B------:R-:W-:-:S06]  /*129c0*/  WARPGROUP.ARRIVE ;  /* 0x00000000000079c5 */ /* 0x000fcc0000000000 */
[----:B------:R-:W-:Y:S03]  /*129d0*/  HGMMA.64x128x16.F32 R24, gdesc[UR8], R24, gsb0 ;  /* 0x01e00000081879f0 */ /* 0x000fe60008000818 */
[----:B------:R-:W-:Y:S02]  /*129e0*/  WARPGROUP.DEPBAR.LE gsb0, 0x0 ;  /* 0x00008000000079c5 */ /* 0x000fe40000010000 */
[----:B------:R-:W-:-:S07]  /*129f0*/  WARPGROUP.ARRIVE ;  /* 0x00000000000079c5 */ /* 0x000fce0000000000 */
[----:B------:R-:W-:Y:S01]  /*12a00*/  HGMMA.64x128x16.F32 R24, gdesc[UR56], R24, gsb0 ;  /* 0x01e00000381879f0 */ /* 0x000fe20008000818 */
[----:B------:R-:W-:Y:S01]  /*12a10*/  ULDC UR58, c[0x0][0x9d8] ;  /* 0x00027600003a7ab9 */ /* 0x000fe20000000800 */
[----:B------:R-:W-:Y:S01]  /*12a20*/  ULDC UR59, c[0x0][0x9d8] ;  /* 0x00027600003b7ab9 */ /* 0x000fe20000000800 */
[----:B------:R-:W-:Y:S02]  /*12a30*/  WARPGROUP.DEPBAR.LE gsb0, 0x0 ;  /* 0x00008000000079c5 */ /* 0x000fe40000010000 */
[----:B------:R-:W-:-:S07]  /*12a40*/  WARPGROUP.ARRIVE ;  /* 0x00000000000079c5 */ /* 0x000fce0000000000 */
[----:B------:R-:W-:Y:S03]  /*12a50*/  HGMMA.64x128x16.F32 R24, gdesc[UR36], R24, gsb0 ;  /* 0x01e00000241879f0 */ /* 0x000fe60008000818 */
[----:B------:R-:W-:Y:S02]  /*12a60*/  WARPGROUP.DEPBAR.LE gsb0, 0x0 ;  /* 0x00008000000079c5 */ /* 0x000fe40000010000 */
[----:B------:R-:W-:Y:S01]  /*12a70*/  FMUL.FTZ R3, R36, UR4 ;  /* 0x0000000424037c20 */ /* 0x000fe20008410000 */
[----:B------:R-:W-:Y:S01]  /*12a80*/  FMUL.FTZ R35, R35, UR4 ;  /* 0x0000000423237c20 */ /* 0x000fe20008410000 */
[----:B------:R-:W2:Y:S01]  /*12a90*/  @P2 LDC R36, c[0x0][0x450] ;  /* 0x00011400ff242b82 */ /* 0x000ea20000000800 */
        /* <DEDUP_REMOVED lines=11> */
[----:B---3--:R-:W-:Y:S01]  /*12b50*/  IADD3 R35, R205, R200, RZ ;  /* 0x000000c8cd237210 */ /* 0x008fe20007ffe0ff */
[----:B------:R-:W-:Y:S01]  /*12b60*/  FMUL.FTZ R46, R46, UR4 ;  /* 0x000000042e2e7c20 */ /* 0x000fe20008410000 */
[----:B------:R-:W-:Y:S01]  /*12b70*/  FMUL.FTZ R47, R47, UR4 ;  /* 0x000000042f2f7c20 */ /* 0x000fe20008410000 */
[----:B------:R-:W-:Y:S01]  /*12b80*/  FMUL.FTZ R50, R50, UR4 ;  /* 0x0000000432327c20 */ /* 0x000fe20008410000 */
[----:B------:R-:W-:Y:S01]  /*12b90*/  FMUL.FTZ R51, R51, UR4 ;  /* 0x0000000433337c20 */ /* 0x000fe20008410000 */
[----:B0-----:R-:W-:-:S04]  /*12ba0*/  @P2 IMAD.HI.U32 R7, R35, R8, RZ ;  /* 0x0000000823072227 */ /* 0x001fc800078e00ff */
[----:B------:R-:W-:Y:S01]  /*12bb0*/  FMUL.FTZ R54, R54, UR4 ;  /* 0x0000000436367c20 */ /* 0x000fe20008410000 */
[----:B------:R-:W0:Y:S01]  /*12bc0*/  MUFU.TANH R26, R26 ;  /* 0x0000001a001a7308 */ /* 0x000e220000002400 */
[----:B------:R-:W-:Y:S01]  /*12bd0*/  FMUL.FTZ R55, R55, UR4 ;  /* 0x0000000437377c20 */ /* 0x000fe20008410000 */
[----:B----4-:R-:W-:Y:S02]  /*12be0*/  IMAD.MOV.U32 R31, RZ, RZ, -0x80 ;  /* 0xffffff80ff1f7424 */ /* 0x010fe400078e00ff */
[----:B------:R-:W-:Y:S01]  /*12bf0*/  FMUL.FTZ R58, R58, UR4 ;  /* 0x000000043a3a7c20 */ /* 0x000fe20008410000 */
[----:B------:R-:W-:Y:S01]  /*12c00*/  FMUL.FTZ R59, R59, UR4 ;  /* 0x000000043b3b7c20 */ /* 0x000fe20008410000 */
[----:B--2---:R-:W-:Y:S01]  /*12c10*/  @P2 SHF.R.U32.HI R35, RZ, R36, R7 ;  /* 0x00000024ff232219 */ /* 0x004fe20000011607 */
[----:B------:R-:W-:Y:S02]  /*12c20*/  IMAD R31, R88, R31, 0x80 ;  /* 0x00000080581f7424 */ /* 0x000fe400078e021f */
[----:B------:R-:W-:Y:S01]  /*12c30*/  FMUL.FTZ R62, R62, UR4 ;  /* 0x000000043e3e7c20 */ /* 0x000fe20008410000 */
[----:B------:R-:W2:Y:S01]  /*12c40*/  MUFU.TANH R27, R27 ;  /* 0x0000001b001b7308 */ /* 0x000ea20000002400 */
[----:B------:R-:W-:Y:S01]  /*12c50*/  FMUL.FTZ R8, R74, UR4 ;  /* 0x000000044a087c20 */ /* 0x000fe20008410000 */
[----:B------:R-:W3:Y:S01]  /*12c60*/  SHFL.IDX PT, R7, R35, 0x1, 0x1c1f ;  /* 0x003c1f0023077f89 */ /* 0x000ee200000e0000 */
        /* <DEDUP_REMOVED lines=13> */
[----:B------:R-:W4:Y:S01]  /*12d40*/  MUFU.TANH R34, R34 ;  /* 0x0000002200227308 */ /* 0x000f220000002400 */
[----:B------:R-:W-:Y:S01]  /*12d50*/  FMUL.FTZ R78, R78, UR4 ;  /* 0x000000044e4e7c20 */ /* 0x000fe20008410000 */
[----:B------:R-:W-:Y:S01]  /*12d60*/  FMUL.FTZ R79, R79, UR4 ;  /* 0x000000044f4f7c20 */ /* 0x000fe20008410000 */
[----:B-1----:R-:W-:Y:S01]  /*12d70*/  FMUL.FTZ R10, R32, UR4 ;  /* 0x00000004200a7c20 */ /* 0x002fe20008410000 */
[----:B------:R-:W-:Y:S01]  /*12d80*/  FMUL.FTZ R32, R56, UR4 ;  /* 0x0000000438207c20 */ /* 0x000fe20008410000 */
[----:B------:R-:W-:Y:S01]  /*12d90*/  FMUL.FTZ R82, R82, UR4 ;  /* 0x0000000452527c20 */ /* 0x000fe20008410000 */
[----:B------:R-:W-:Y:S01]  /*12da0*/  FMUL.FTZ R21, R25, UR4 ;  /* 0x0000000419157c20 */ /* 0x000fe20008410000 */
[----:B------:R-:W-:Y:S01]  /*12db0*/  FMUL.FTZ R25, R52, UR4 ;  /* 0x0000000434197c20 */ /* 0x000fe20008410000 */
[----:B------:R-:W1:Y:S01]  /*12dc0*/  MUFU.TANH R38, R38 ;  /* 0x0000002600267308 */ /* 0x000e620000002400 */
[----:B------:R-:W-:Y:S01]  /*12dd0*/  FMUL.FTZ R83, R83, UR4 ;  /* 0x0000000453537c20 */ /* 0x000fe20008410000 */
[----:B---3--:R-:W-:Y:S01]  /*12de0*/  VIADDMNMX R7, R7, R110, R31, PT ;  /* 0x0000006e07077246 */ /* 0x008fe2000380011f */
[----:B------:R-:W-:Y:S01]  /*12df0*/  FMUL.FTZ R86, R86, UR4 ;  /* 0x0000000456567c20 */ /* 0x000fe20008410000 */
[----:B------:R-:W-:Y:S01]  /*12e00*/  FMUL.FTZ R87, R87, UR4 ;  /* 0x0000000457577c20 */ /* 0x000fe20008410000 */
[----:B------:R-:W-:Y:S01]  /*12e10*/  FMUL.FTZ R5, R37, UR4 ;  /* 0x0000000425057c20 */ /* 0x000fe20008410000 */
[C---:B------:R-:W-:Y:S01]  /*12e20*/  ISETP.GT.AND P3, PT, R7.reuse, RZ, PT ;  /* 0x000000ff0700720c */ /* 0x040fe20003f64270 */
[----:B------:R-:W-:Y:S01]  /*12e30*/  FMUL.FTZ R37, R60, UR4 ;  /* 0x000000043c257c20 */ /* 0x000fe20008410000 */
[C---:B------:R-:W-:Y:S01]  /*12e40*/  ISETP.GT.AND P4, PT, R7.reuse, 0x1, PT ;  /* 0x000000010700780c */ /* 0x040fe20003f84270 */
[----:B------:R-:W3:Y:S01]  /*12e50*/  MUFU.TANH R39, R39 ;  /* 0x0000002700277308 */ /* 0x000ee20000002400 */
[----:B------:R-:W-:Y:S01]  /*12e60*/  ISETP.GT.AND P5, PT, R7, 0x8, PT ;  /* 0x000000080700780c */ /* 0x000fe20003fa4270 */
[----:B------:R-:W3:Y:S01]  /*12e70*/  SHFL.IDX PT, R35, R35, RZ, 0x1c1f ;  /* 0x001c1fff23237589 */ /* 0x000ee200000e0000 */
[----:B0-----:R-:W-:Y:S01]  /*12e80*/  FSEL R116, R26, -INF , P3 ;  /* 0xff8000001a747808 */ /* 0x001fe20001800000 */
[----:B------:R-:W-:Y:S01]  /*12e90*/  FMUL.FTZ R24, R24, UR4 ;  /* 0x0000000418187c20 */ /* 0x000fe20008410000 */
[----:B--2---:R-:W-:Y:S01]  /*12ea0*/  FSEL R114, R27, -INF , P4 ;  /* 0xff8000001b727808 */ /* 0x004fe20002000000 */
[----:B------:R-:W-:Y:S01]  /*12eb0*/  FMUL.FTZ R20, R28, UR4 ;  /* 0x000000041c147c20 */ /* 0x000fe20008410000 */
[----:B------:R-:W-:Y:S01]  /*12ec0*/  ISETP.GT.AND P3, PT, R7, 0x9, PT ;  /* 0x000000090700780c */ /* 0x000fe20003f64270 */
[----:B------:R-:W0:Y:S01]  /*12ed0*/  MUFU.TANH R42, R42 ;  /* 0x0000002a002a7308 */ /* 0x000e220000002400 */
[----:B----4-:R-:W-:Y:S01]  /*12ee0*/  FSEL R112, R30, -INF , P5 ;  /* 0xff8000001e707808 */ /* 0x010fe20002800000 */
[----:B------:R-:W-:Y:S01]  /*12ef0*/  FMUL.FTZ R13, R29, UR4 ;  /* 0x000000041d0d7c20 */ /* 0x000fe20008410000 */
[----:B------:R-:W-:Y:S01]  /*12f00*/  FMNMX.FTZ R27, R116, R114, !PT ;  /* 0x00000072741b7209 */ /* 0x000fe20007810000 */
[----:B------:R-:W-:Y:S01]  /*12f10*/  FMUL.FTZ R12, R33, UR4 ;  /* 0x00000004210c7c20 */ /* 0x000fe20008410000 */
[----:B------:R-:W-:Y:S01]  /*12f20*/  ISETP.GT.AND P4, PT, R7, 0x10, PT ;  /* 0x000000100700780c */ /* 0x000fe20003f84270 */
[----:B------:R-:W-:Y:S01]  /*12f30*/  FMUL.FTZ R11, R41, UR4 ;  /* 0x00000004290b7c20 */ /* 0x000fe20008410000 */
[----:B------:R-:W-:Y:S01]  /*12f40*/  FSEL R108, R108, -INF , P3 ;  /* 0xff8000006c6c7808 */ /* 0x000fe20001800000 */
[----:B------:R-:W2:Y:S01]  /*12f50*/  MUFU.TANH R43, R43 ;  /* 0x0000002b002b7308 */ /* 0x000ea20000002400 */
[----:B------:R-:W-:Y:S01]  /*12f60*/  FMNMX.FTZ R27, R112, R27, !PT ;  /* 0x0000001b701b7209 */ /* 0x000fe20007810000 */
[----:B------:R-:W-:Y:S01]  /*12f70*/  FMUL.FTZ R14, R45, UR4 ;  /* 0x000000042d0e7c20 */ /* 0x000fe20008410000 */
[----:B------:R-:W-:Y:S01]  /*12f80*/  ISETP.GT.AND P3, PT, R7, 0x11, PT ;  /* 0x000000110700780c */ /* 0x000fe20003f64270 */
[----:B------:R-:W-:Y:S01]  /*12f90*/  FMUL.FTZ R33, R57, UR4 ;  /* 0x0000000439217c20 */ /* 0x000fe20008410000 */
[----:B------:R-:W-:Y:S01]  /*12fa0*/  FSEL R106, R34, -INF , P4 ;  /* 0xff800000226a7808 */ /* 0x000fe20002000000 */
[----:B------:R-:W-:Y:S01]  /*12fb0*/  FMUL.FTZ R57, R80, UR4 ;  /* 0x0000000450397c20 */ /* 0x000fe20008410000 */
[----:B------:R-:W-:Y:S01]  /*12fc0*/  FMNMX.FTZ R27, R108, R27, !PT ;  /* 0x0000001b6c1b7209 */ /* 0x000fe20007810000 */
[----:B------:R-:W4:Y:S01]  /*12fd0*/  MUFU.TANH R46, R46 ;  /* 0x0000002e002e7308 */ /* 0x000f220000002400 */
[----:B------:R-:W-:Y:S01]  /*12fe0*/  ISETP.GT.AND P4, PT, R7, 0x18, PT ;  /* 0x000000180700780c */ /* 0x000fe20003f84270 */
[----:B------:R-:W-:Y:S01]  /*12ff0*/  FMUL.FTZ R28, R49, UR4 ;  /* 0x00000004311c7c20 */ /* 0x000fe20008410000 */
[----:B------:R-:W-:Y:S01]  /*13000*/  FSEL R104, R104, -INF , P3 ;  /* 0xff80000068687808 */ /* 0x000fe20001800000 */
[----:B------:R-:W-:Y:S01]  /*13010*/  FMUL.FTZ R29, R53, UR4 ;  /* 0x00000004351d7c20 */ /* 0x000fe20008410000 */
[----:B------:R-:W-:Y:S01]  /*13020*/  FMNMX.FTZ R27, R106, R27, !PT ;  /* 0x0000001b6a1b7209 */ /* 0x000fe20007810000 */
[----:B------:R-:W-:Y:S01]  /*13030*/  FMUL.FTZ R41, R64, UR4 ;  /* 0x0000000440297c20 */ /* 0x000fe20008410000 */
[----:B------:R-:W-:Y:S01]  /*13040*/  ISETP.GT.AND P3, PT, R7, 0x19, PT ;  /* 0x000000190700780c */ /* 0x000fe20003f64270 */
[----:B------:R-:W4:Y:S01]  /*13050*/  MUFU.TANH R47, R47 ;  /* 0x0000002f002f7308 */ /* 0x000f220000002400 */
[----:B-1----:R-:W-:Y:S01]  /*13060*/  FSEL R102, R38, -INF , P4 ;  /* 0xff80000026667808 */ /* 0x002fe20002000000 */
[----:B------:R-:W-:Y:S01]  /*13070*/  FMUL.FTZ R45, R65, UR4 ;  /* 0x00000004412d7c20 */ /* 0x000fe20008410000 */
[----:B------:R-:W-:Y:S01]  /*13080*/  FMNMX.FTZ R27, R104, R27, !PT ;  /* 0x0000001b681b7209 */ /* 0x000fe20007810000 */
[----:B------:R-:W-:Y:S01]  /*13090*/  FMUL.FTZ R49, R69, UR4 ;  /* 0x0000000445317c20 */ /* 0x000fe20008410000 */
[----:B------:R-:W-:Y:S01]  /*130a0*/  ISETP.GT.AND P4, PT, R7, 0x20, PT ;  /* 0x000000200700780c */ /* 0x000fe20003f84270 */
[----:B------:R-:W-:Y:S01]  /*130b0*/  FMUL.FTZ R53, R73, UR4 ;  /* 0x0000000449357c20 */ /* 0x000fe20008410000 */
[----:B---3--:R-:W-:Y:S01]  /*130c0*/  FSEL R100, R39, -INF , P3 ;  /* 0xff80000027647808 */ /* 0x008fe20001800000 */
[----:B------:R-:W1:Y:S01]  /*130d0*/  MUFU.TANH R50, R50 ;  /* 0x0000003200327308 */ /* 0x000e620000002400 */
[----:B------:R-:W-:Y:S01]  /*130e0*/  FMNMX.FTZ R27, R102, R27, !PT ;  /* 0x0000001b661b7209 */ /* 0x000fe20007810000 */
[----:B------:R-:W-:Y:S01]  /*130f0*/  FMUL.FTZ R39, R61, UR4 ;  /* 0x000000043d277c20 */ /* 0x000fe20008410000 */
[C---:B------:R-:W-:Y:S01]  /*13100*/  ISETP.GT.AND P3, PT, R7.reuse, 0x21, PT ;  /* 0x000000210700780c */ /* 0x040fe20003f64270 */
[----:B------:R-:W-:Y:S01]  /*13110*/  FMUL.FTZ R61, R84, UR4 ;  /* 0x00000004543d7c20 */ /* 0x000fe20008410000 */
[----:B0-----:R-:W-:Y:S01]  /*13120*/  FSEL R98, R42, -INF , P4 ;  /* 0xff8000002a627808 */ /* 0x001fe20002000000 */
[----:B------:R0:W-:Y:S01]  /*13130*/  @!P1 SYNCS.ARRIVE.TRANS64.RED.A1T0 RZ, [R0+URZ], RZ ;  /* 0x000000ff00ff99a7 */ /* 0x0001e2000810043f */
[----:B------:R-:W-:Y:S01]  /*13140*/  FMNMX.FTZ R27, R100, R27, !PT ;  /* 0x0000001b641b7209 */ /* 0x000fe20007810000 */
[----:B------:R-:W3:Y:S01]  /*13150*/  MUFU.TANH R51, R51 ;  /* 0x0000003300337308 */ /* 0x000ee20000002400 */
[----:B------:R-:W-:-:S02]  /*13160*/  ISETP.GT.AND P4, PT, R7, 0x28, PT ;  /* 0x000000280700780c */ /* 0x000fc40003f84270 */
[----:B--2---:R-:W-:Y:S01]  /*13170*/  FSEL R96, R43, -INF , P3 ;  /* 0xff8000002b607808 */ /* 0x004fe20001800000 */
[----:B------:R-:W-:Y:S01]  /*13180*/  FMUL.FTZ R43, R68, UR4 ;  /* 0x00000004442b7c20 */ /* 0x000fe20008410000 */
[----:B------:R-:W-:Y:S02]  /*13190*/  FMNMX.FTZ R27, R98, R27, !PT ;  /* 0x0000001b621b7209 */ /* 0x000fe40007810000 */
[C---:B------:R-:W-:Y:S01]  /*131a0*/  ISETP.GT.AND P3, PT, R7.reuse, 0x29, PT ;  /* 0x000000290700780c */ /* 0x040fe20003f64270 */
[----:B------:R-:W2:Y:S01]  /*131b0*/  MUFU.TANH R54, R54 ;  /* 0x0000003600367308 */ /* 0x000ea20000002400 */
[----:B----4-:R-:W-:Y:S02]  /*131c0*/  FSEL R94, R46, -INF , P4 ;  /* 0xff8000002e5e7808 */ /* 0x010fe40002000000 */
[----:B------:R-:W-:Y:S02]  /*131d0*/  FMNMX.FTZ R27, R96, R27, !PT ;  /* 0x0000001b601b7209 */ /* 0x000fe40007810000 */
[----:B------:R-:W-:-:S02]  /*131e0*/  ISETP.GT.AND P4, PT, R7, 0x30, PT ;  /* 0x000000300700780c */ /* 0x000fc40003f84270 */
[----:B------:R-:W-:Y:S01]  /*131f0*/  FSEL R92, R47, -INF , P3 ;  /* 0xff8000002f5c7808 */ /* 0x000fe20001800000 */
[----:B------:R-:W4:Y:S01]  /*13200*/  MUFU.TANH R55, R55 ;  /* 0x0000003700377308 */ /* 0x000f220000002400 */
[----:B------:R-:W-:Y:S01]  /*13210*/  FMNMX.FTZ R27, R94, R27, !PT ;  /* 0x0000001b5e1b7209 */ /* 0x000fe20007810000 */
[----:B------:R-:W-:Y:S01]  /*13220*/  FMUL.FTZ R47, R72, UR4 ;  /* 0x00000004482f7c20 */ /* 0x000fe20008410000 */
[C---:B------:R-:W-:Y:S02]  /*13230*/  ISETP.GT.AND P3, PT, R7.reuse, 0x31, PT ;  /* 0x000000310700780c */ /* 0x040fe40003f64270 */
[----:B-1----:R-:W-:Y:S02]  /*13240*/  FSEL R90, R50, -INF , P4 ;  /* 0xff800000325a7808 */ /* 0x002fe40002000000 */
[----:B------:R-:W-:Y:S01]  /*13250*/  FMNMX.FTZ R27, R92, R27, !PT ;  /* 0x0000001b5c1b7209 */ /* 0x000fe20007810000 */
[----:B------:R-:W1:Y:S01]  /*13260*/  MUFU.TANH R58, R58 ;  /* 0x0000003a003a7308 */ /* 0x000e620000002400 */
[----:B------:R-:W-:-:S02]  /*13270*/  ISETP.GT.AND P4, PT, R7, 0x38, PT ;  /* 0x000000380700780c */ /* 0x000fc40003f84270 */
[----:B---3--:R-:W-:Y:S01]  /*13280*/  FSEL R74, R51, -INF , P3 ;  /* 0xff800000334a7808 */ /* 0x008fe20001800000 */
[----:B------:R-:W-:Y:S01]  /*13290*/  FMUL.FTZ R51, R76, UR4 ;  /* 0x000000044c337c20 */ /* 0x000fe20008410000 */
[----:B------:R-:W-:Y:S02]  /*132a0*/  FMNMX.FTZ R27, R90, R27, !PT ;  /* 0x0000001b5a1b7209 */ /* 0x000fe40007810000 */
[C---:B------:R-:W-:Y:S01]  /*132b0*/  ISETP.GT.AND P3, PT, R7.reuse, 0x39, PT ;  /* 0x000000390700780c */ /* 0x040fe20003f64270 */
[----:B------:R-:W3:Y:S01]  /*132c0*/  MUFU.TANH R59, R59 ;  /* 0x0000003b003b7308 */ /* 0x000ee20000002400 */
[----:B--2---:R-:W-:Y:S02]  /*132d0*/  FSEL R38, R54, -INF , P4 ;  /* 0xff80000036267808 */ /* 0x004fe40002000000 */
[----:B------:R-:W-:Y:S02]  /*132e0*/  FMNMX.FTZ R27, R74, R27, !PT ;  /* 0x0000001b4a1b7209 */ /* 0x000fe40007810000 */
[----:B------:R-:W-:-:S02]  /*132f0*/  ISETP.GT.AND P4, PT, R7, 0x40, PT ;  /* 0x000000400700780c */ /* 0x000fc40003f84270 */
[----:B----4-:R-:W-:Y:S01]  /*13300*/  FSEL R26, R55, -INF , P3 ;  /* 0xff800000371a7808 */ /* 0x010fe20001800000 */
[----:B------:R-:W2:Y:S01]  /*13310*/  MUFU.TANH R36, R62 ;  /* 0x0000003e00247308 */ /* 0x000ea20000002400 */
[----:B------:R-:W-:Y:S01]  /*13320*/  FMNMX.FTZ R27, R38, R27, !PT ;  /* 0x0000001b261b7209 */ /* 0x000fe20007810000 */
[----:B------:R-:W-:Y:S01]  /*13330*/  FMUL.FTZ R55, R77, UR4 ;  /* 0x000000044d377c20 */ /* 0x000fe20008410000 */
[C---:B------:R-:W-:Y:S02]  /*13340*/  ISETP.GT.AND P3, PT, R7.reuse, 0x41, PT ;  /* 0x000000410700780c */ /* 0x040fe40003f64270 */
[----:B-1----:R-:W-:Y:S02]  /*13350*/  FSEL R30, R58, -INF , P4 ;  /* 0xff8000003a1e7808 */ /* 0x002fe40002000000 */
[----:B------:R-:W-:Y:S01]  /*13360*/  FMNMX.FTZ R27, R26, R27, !PT ;  /* 0x0000001b1a1b7209 */ /* 0x000fe20007810000 */
[----:B------:R1:W4:Y:S01]  /*13370*/  MUFU.TANH R40, R63 ;  /* 0x0000003f00287308 */ /* 0x0003220000002400 */
[----:B------:R-:W-:-:S02]  /*13380*/  ISETP.GT.AND P4, PT, R7, 0x48, PT ;  /* 0x000000480700780c */ /* 0x000fc40003f84270 */
[----:B---3--:R-:W-:Y:S01]  /*13390*/  FSEL R34, R59, -INF , P3 ;  /* 0xff8000003b227808 */ /* 0x008fe20001800000 */
[----:B------:R-:W-:Y:S01]  /*133a0*/  FMUL.FTZ R59, R81, UR4 ;  /* 0x00000004513b7c20 */ /* 0x000fe20008410000 */
[----:B------:R-:W-:Y:S02]  /*133b0*/  FMNMX.FTZ R27, R30, R27, !PT ;  /* 0x0000001b1e1b7209 */ /* 0x000fe40007810000 */
[----:B------:R-:W-:Y:S01]  /*133c0*/  ISETP.GT.AND P3, PT, R7, 0x49, PT ;  /* 0x000000490700780c */ /* 0x000fe20003f64270 */
[----:B------:R-:W3:Y:S01]  /*133d0*/  MUFU.TANH R66, R66 ;  /* 0x0000004200427308 */ /* 0x000ee20000002400 */
[----:B--2---:R-:W-:Y:S01]  /*133e0*/  FSEL R36, R36, -INF , P4 ;  /* 0xff80000024247808 */ /* 0x004fe20002000000 */
[----:B-1----:R-:W-:Y:S01]  /*133f0*/  FMUL.FTZ R63, R85, UR4 ;  /* 0x00000004553f7c20 */ /* 0x002fe20008410000 */
[----:B------:R-:W-:Y:S02]  /*13400*/  FMNMX.FTZ R27, R34, R27, !PT ;  /* 0x0000001b221b7209 */ /* 0x000fe40007810000 */
[----:B------:R-:W-:-:S02]  /*13410*/  ISETP.GT.AND P4, PT, R7, 0x50, PT ;  /* 0x000000500700780c */ /* 0x000fc40003f84270 */
[----:B------:R-:W-:Y:S01]  /*13420*/  FMNMX.FTZ R27, R36, R27, !PT ;  /* 0x0000001b241b7209 */ /* 0x000fe20007810000 */
[----:B------:R-:W1:Y:S01]  /*13430*/  MUFU.TANH R44, R67 ;  /* 0x00000043002c7308 */ /* 0x000e620000002400 */
[----:B----4-:R-:W-:Y:S02]  /*13440*/  FSEL R40, R40, -INF , P3 ;  /* 0xff80000028287808 */ /* 0x010fe40001800000 */
[----:B------:R-:W-:Y:S02]  /*13450*/  ISETP.GT.AND P3, PT, R7, 0x51, PT ;  /* 0x000000510700780c */ /* 0x000fe40003f64270 */
[----:B------:R-:W-:Y:S02]  /*13460*/  FMNMX.FTZ R27, R40, R27, !PT ;  /* 0x0000001b281b7209 */ /* 0x000fe40007810000 */
[----:B------:R-:W-:Y:S01]  /*13470*/  VIADDMNMX R31, R35, R110, R31, PT ;  /* 0x0000006e231f7246 */ /* 0x000fe2000380011f */
[----:B------:R-:W2:Y:S01]  /*13480*/  MUFU.TANH R70, R70 ;  /* 0x0000004600467308 */ /* 0x000ea20000002400 */
[----:B---3--:R-:W-:-:S02]  /*13490*/  FSEL R42, R66, -INF , P4 ;  /* 0xff800000422a7808 */ /* 0x008fc40002000000 */
[----:B------:R-:W-:Y:S02]  /*134a0*/  ISETP.GT.AND P4, PT, R7, 0x58, PT ;  /* 0x000000580700780c */ /* 0x000fe40003f84270 */
[----:B------:R-:W-:Y:S02]  /*134b0*/  FMNMX.FTZ R27, R42, R27, !PT ;  /* 0x0000001b2a1b7209 */ /* 0x000fe40007810000 */
[----:B------:R-:W-:Y:S01]  /*134c0*/  ISETP.GT.AND P5, PT, R31, 0x8, PT ;  /* 0x000000081f00780c */ /* 0x000fe20003fa4270 */
[----:B------:R-:W3:Y:S01]  /*134d0*/  MUFU.TANH R48, R71 ;  /* 0x0000004700307308 */ /* 0x000ee20000002400 */
[----:B-1----:R-:W-:Y:S02]  /*134e0*/  FSEL R44, R44, -INF , P3 ;  /* 0xff8000002c2c7808 */ /* 0x002fe40001800000 */
[----:B------:R-:W-:Y:S02]  /*134f0*/  ISETP.GT.AND P3, PT, R7, 0x59, PT ;  /* 0x000000590700780c */ /* 0x000fe40003f64270 */
[----:B------:R-:W-:-:S03]  /*13500*/  FMNMX.FTZ R27, R44, R27, !PT ;  /* 0x0000001b2c1b7209 */ /* 0x000fc60007810000 */
[----:B------:R-:W1:Y:S01]  /*13510*/  MUFU.TANH R8, R8 ;  /* 0x0000000800087308 */ /* 0x000e620000002400 */
[----:B--2---:R-:W-:Y:S02]  /*13520*/  FSEL R46, R70, -INF , P4 ;  /* 0xff800000462e7808 */ /* 0x004fe40002000000 */
[----:B------:R-:W-:Y:S02]  /*13530*/  ISETP.GT.AND P4, PT, R7, 0x60, PT ;  /* 0x000000600700780c */ /* 0x000fe40003f84270 */
[----:B------:R-:W-:-:S03]  /*13540*/  FMNMX.FTZ R27, R46, R27, !PT ;  /* 0x0000001b2e1b7209 */ /* 0x000fc60007810000 */
[----:B------:R-:W2:Y:S01]  /*13550*/  MUFU.TANH R50, R75 ;  /* 0x0000004b00327308 */ /* 0x000ea20000002400 */
[----:B---3--:R-:W-:Y:S02]  /*13560*/  FSEL R48, R48, -INF , P3 ;  /* 0xff80000030307808 */ /* 0x008fe40001800000 */
[----:B------:R-:W-:Y:S02]  /*13570*/  ISETP.GT.AND P3, PT, R7, 0x61, PT ;  /* 0x000000610700780c */ /* 0x000fe40003f64270 */
[----:B------:R-:W-:-:S03]  /*13580*/  FMNMX.FTZ R27, R48, R27, !PT ;  /* 0x0000001b301b7209 */ /* 0x000fc60007810000 */
        /* <DEDUP_REMOVED lines=24> */
[----:B------:R-:W-:Y:S01]  /*13710*/  MUFU.TANH R24, R24 ;  /* 0x0000001800187308 */ /* 0x000fe20000002400 */
[----:B-1----:R-:W-:Y:S02]  /*13720*/  FSEL R62, R62, -INF , P4 ;  /* 0xff8000003e3e7808 */ /* 0x002fe40002000000 */
[----:B------:R-:W-:Y:S02]  /*13730*/  ISETP.GT.AND P4, PT, R31, 0x1, PT ;  /* 0x000000011f00780c */ /* 0x000fe40003f84270 */
[----:B------:R-:W-:-:S03]  /*13740*/  FMNMX.FTZ R27, R62, R27, !PT ;  /* 0x0000001b3e1b7209 */ /* 0x000fc60007810000 */
[----:B------:R-:W1:Y:S01]  /*13750*/  MUFU.TANH R21, R21 ;  /* 0x0000001500157308 */ /* 0x000e620000002400 */
[----:B--2---:R-:W-:Y:S01]  /*13760*/  FSEL R60, R87, -INF , P3 ;  /* 0xff800000573c7808 */ /* 0x004fe20001800000 */
[----:B------:R-:W-:-:S03]  /*13770*/  IMAD.MOV.U32 R87, RZ, RZ, 0x3f800000 ;  /* 0x3f800000ff577424 */ /* 0x000fc600078e00ff */
[----:B------:R-:W-:-:S03]  /*13780*/  FMNMX.FTZ R27, R60, R27, !PT ;  /* 0x0000001b3c1b7209 */ /* 0x000fc60007810000 */
[----:B------:R-:W2:Y:S02]  /*13790*/  MUFU.TANH R20, R20 ;  /* 0x0000001400147308 */ /* 0x000ea40000002400 */
[----:B------:R-:W3:Y:S06]  /*137a0*/  SHFL.BFLY PT, R8, R27, 0x2, 0x1f ;  /* 0x0c401f001b087f89 */ /* 0x000eec00000e0000 */
[----:B------:R-:W-:Y:S01]  /*137b0*/  MUFU.TANH R13, R13 ;  /* 0x0000000d000d7308 */ /* 0x000fe20000002400 */
[----:B-1----:R-:W-:Y:S02]  /*137c0*/  FSEL R21, R21, -INF , P4 ;  /* 0xff80000015157808 */ /* 0x002fe40002000000 */
[----:B------:R-:W-:-:S05]  /*137d0*/  ISETP.GT.AND P4, PT, R31, 0x10, PT ;  /* 0x000000101f00780c */ /* 0x000fca0003f84270 */
[----:B------:R-:W1:Y:S01]  /*137e0*/  MUFU.TANH R10, R10 ;  /* 0x0000000a000a7308 */ /* 0x000e620000002400 */
[----:B--2---:R-:W-:-:S07]  /*137f0*/  FSEL R68, R20, -INF , P5 ;  /* 0xff80000014447808 */ /* 0x004fce0002800000 */
[----:B------:R-:W-:Y:S01]  /*13800*/  MUFU.TANH R12, R12 ;  /* 0x0000000c000c7308 */ /* 0x000fe20000002400 */
[----:B---3--:R-:W-:-:S05]  /*13810*/  FMNMX.FTZ R8, R27, R8, !PT ;  /* 0x000000081b087209 */ /* 0x008fca0007810000 */
[----:B------:R-:W2:Y:S02]  /*13820*/  SHFL.BFLY PT, R7, R8, 0x1, 0x1f ;  /* 0x0c201f0008077f89 */ /* 0x000ea400000e0000 */
[----:B------:R-:W3:Y:S01]  /*13830*/  MUFU.TANH R3, R3 ;  /* 0x0000000300037308 */ /* 0x000ee20000002400 */
[----:B-1----:R-:W-:Y:S02]  /*13840*/  FSEL R70, R10, -INF , P4 ;  /* 0xff8000000a467808 */ /* 0x002fe40002000000 */
[----:B------:R-:W-:-:S05]  /*13850*/  ISETP.GT.AND P4, PT, R31, 0x18, PT ;  /* 0x000000181f00780c */ /* 0x000fca0003f84270 */
[----:B------:R-:W-:Y:S08]  /*13860*/  MUFU.TANH R5, R5 ;  /* 0x0000000500057308 */ /* 0x000ff00000002400 */
[----:B------:R-:W1:Y:S01]  /*13870*/  MUFU.TANH R6, R6 ;  /* 0x0000000600067308 */ /* 0x000e620000002400 */
[----:B---3--:R-:W-:Y:S02]  /*13880*/  FSEL R78, R3, -INF , P4 ;  /* 0xff800000034e7808 */ /* 0x008fe40002000000 */
[----:B------:R-:W-:-:S02]  /*13890*/  ISETP.GT.AND P4, PT, R31, 0x20, PT ;  /* 0x000000201f00780c */ /* 0x000fc40003f84270 */
[----:B--2---:R-:W-:Y:S01]  /*138a0*/  FMNMX.FTZ R8, R8, R7, !PT ;  /* 0x0000000708087209 */ /* 0x004fe20007810000 */
[----:B------:R-:W-:Y:S02]  /*138b0*/  IMAD.U32 R7, RZ, RZ, UR5 ;  /* 0x00000005ff077e24 */ /* 0x000fe4000f8e00ff */
[----:B------:R-:W2:Y:S01]  /*138c0*/  MUFU.TANH R11, R11 ;  /* 0x0000000b000b7308 */ /* 0x000ea20000002400 */
[C---:B------:R-:W-:Y:S01]  /*138d0*/  FSETP.NEU.FTZ.AND P3, PT, R8.reuse, -INF , PT ;  /* 0xff8000000800780b */ /* 0x040fe20003f7d000 */
[----:B------:R-:W-:-:S05]  /*138e0*/  FMUL.FTZ R27, R8, R7 ;  /* 0x00000007081b7220 */ /* 0x000fca0000410000 */
[----:B------:R-:W-:Y:S01]  /*138f0*/  FSEL R27, R27, RZ, P3 ;  /* 0x000000ff1b1b7208 */ /* 0x000fe20001800000 */
[----:B------:R-:W3:Y:S01]  /*13900*/  MUFU.TANH R9, R9 ;  /* 0x0000000900097308 */ /* 0x000ee20000002400 */
[C---:B------:R-:W-:Y:S02]  /*13910*/  ISETP.GT.AND P3, PT, R31.reuse, RZ, PT ;  /* 0x000000ff1f00720c */ /* 0x040fe40003f64270 */
[----:B-1----:R-:W-:Y:S01]  /*13920*/  FSEL R82, R6, -INF , P4 ;  /* 0xff80000006527808 */ /* 0x002fe20002000000 */
[-CC-:B------:R-:W-:Y:S01]  /*13930*/  FFMA.FTZ R6, R100, R7.reuse, -R27.reuse ;  /* 0x0000000764067223 */ /* 0x180fe2000001081b */
[----:B------:R-:W-:Y:S01]  /*13940*/  FSEL R24, R24, -INF , P3 ;  /* 0xff80000018187808 */ /* 0x000fe20001800000 */
[--C-:B------:R-:W-:Y:S01]  /*13950*/  FFMA.FTZ R179, R102, R7, -R27.reuse ;  /* 0x0000000766b37223 */ /* 0x100fe2000001081b */
[----:B------:R-:W-:Y:S01]  /*13960*/  ISETP.GT.AND P3, PT, R31, 0x9, PT ;  /* 0x000000091f00780c */ /* 0x000fe20003f64270 */
[----:B------:R-:W1:Y:S01]  /*13970*/  MUFU.TANH R14, R14 ;  /* 0x0000000e000e7308 */ /* 0x000e620000002400 */
[----:B------:R-:W-:Y:S01]  /*13980*/  FMNMX.FTZ R35, R24, R21, !PT ;  /* 0x0000001518237209 */ /* 0x000fe20007810000 */
[-CC-:B------:R-:W-:Y:S01]  /*13990*/  FFMA.FTZ R173, R98, R7.reuse, -R27.reuse ;  /* 0x0000000762ad7223 */ /* 0x180fe2000001081b */
[----:B------:R-:W-:Y:S01]  /*139a0*/  FSEL R72, R13, -INF , P3 ;  /* 0xff8000000d487808 */ /* 0x000fe20001800000 */
[--C-:B------:R-:W-:Y:S01]  /*139b0*/  FFMA.FTZ R10, R104, R7, -R27.reuse ;  /* 0x00000007680a7223 */ /* 0x100fe2000001081b */
[----:B------:R-:W-:Y:S01]  /*139c0*/  FMNMX.FTZ R35, R68, R35, !PT ;  /* 0x0000002344237209 */ /* 0x000fe20007810000 */
[--C-:B------:R-:W-:Y:S01]  /*139d0*/  FFMA.FTZ R175, R94, R7, -R27.reuse ;  /* 0x000000075eaf7223 */ /* 0x100fe2000001081b */
[C---:B------:R-:W-:Y:S01]  /*139e0*/  ISETP.GT.AND P3, PT, R31.reuse, 0x11, PT ;  /* 0x000000111f00780c */ /* 0x040fe20003f64270 */
[----:B------:R-:W4:Y:S01]  /*139f0*/  MUFU.TANH R15, R15 ;  /* 0x0000000f000f7308 */ /* 0x000f220000002400 */
[----:B------:R-:W-:Y:S01]  /*13a00*/  FMNMX.FTZ R35, R72, R35, !PT ;  /* 0x0000002348237209 */ /* 0x000fe20007810000 */
[-CC-:B------:R-:W-:Y:S01]  /*13a10*/  FFMA.FTZ R177, R106, R7.reuse, -R27.reuse ;  /* 0x000000076ab17223 */ /* 0x180fe2000001081b */
[----:B------:R-:W-:Y:S01]  /*13a20*/  FSEL R76, R12, -INF , P3 ;  /* 0xff8000000c4c7808 */ /* 0x000fe20001800000 */
[--C-:B------:R-:W-:Y:S01]  /*13a30*/  FFMA.FTZ R12, R96, R7, -R27.reuse ;  /* 0x00000007600c7223 */ /* 0x100fe2000001081b */
[----:B------:R-:W-:Y:S01]  /*13a40*/  FMNMX.FTZ R35, R70, R35, !PT ;  /* 0x0000002346237209 */ /* 0x000fe20007810000 */
[--C-:B------:R-:W-:Y:S01]  /*13a50*/  FFMA.FTZ R20, R108, R7, -R27.reuse ;  /* 0x000000076c147223 */ /* 0x100fe2000001081b */
[----:B------:R-:W-:Y:S01]  /*13a60*/  ISETP.GT.AND P3, PT, R31, 0x19, PT ;  /* 0x000000191f00780c */ /* 0x000fe20003f64270 */
[----:B------:R-:W0:Y:S01]  /*13a70*/  MUFU.TANH R28, R28 ;  /* 0x0000001c001c7308 */ /* 0x000e220000002400 */
[----:B------:R-:W-:Y:S01]  /*13a80*/  FMNMX.FTZ R35, R76, R35, !PT ;  /* 0x000000234c237209 */ /* 0x000fe20007810000 */
[-CC-:B------:R-:W-:Y:S01]  /*13a90*/  FFMA.FTZ R169, R90, R7.reuse, -R27.reuse ;  /* 0x000000075aa97223 */ /* 0x180fe2000001081b */
[----:B------:R-:W-:Y:S01]  /*13aa0*/  FSEL R80, R5, -INF , P3 ;  /* 0xff80000005507808 */ /* 0x000fe20001800000 */
[--C-:B------:R-:W-:Y:S01]  /*13ab0*/  FFMA.FTZ R183, R112, R7, -R27.reuse ;  /* 0x0000000770b77223 */ /* 0x100fe2000001081b */
[----:B------:R-:W-:Y:S01]  /*13ac0*/  FMNMX.FTZ R35, R78, R35, !PT ;  /* 0x000000234e237209 */ /* 0x000fe20007810000 */
[--C-:B------:R-:W-:Y:S01]  /*13ad0*/  FFMA.FTZ R171, R38, R7, -R27.reuse ;  /* 0x0000000726ab7223 */ /* 0x100fe2000001081b */
[C---:B------:R-:W-:Y:S01]  /*13ae0*/  ISETP.GT.AND P3, PT, R31.reuse, 0x21, PT ;  /* 0x000000211f00780c */ /* 0x040fe20003f64270 */
[----:B------:R-:W0:Y:S01]  /*13af0*/  MUFU.TANH R25, R25 ;  /* 0x0000001900197308 */ /* 0x000e220000002400 */
[----:B------:R-:W-:Y:S01]  /*13b00*/  FMNMX.FTZ R35, R80, R35, !PT ;  /* 0x0000002350237209 */ /* 0x000fe20007810000 */
[-CC-:B------:R-:W-:Y:S01]  /*13b10*/  FFMA.FTZ R64, R114, R7.reuse, -R27.reuse ;  /* 0x0000000772407223 */ /* 0x180fe2000001081b */
[----:B------:R-:W-:Y:S01]  /*13b20*/  ISETP.GT.AND P4, PT, R31, 0x28, PT ;  /* 0x000000281f00780c */ /* 0x000fe20003f84270 */
[-CC-:B------:R-:W-:Y:S01]  /*13b30*/  FFMA.FTZ R181, R116, R7.reuse, -R27.reuse ;  /* 0x0000000774b57223 */ /* 0x180fe2000001081b */
[----:B--2---:R-:W-:Y:S01]  /*13b40*/  FSEL R84, R11, -INF , P3 ;  /* 0xff8000000b547808 */ /* 0x004fe20001800000 */
[--C-:B------:R-:W-:Y:S01]  /*13b50*/  FFMA.FTZ R161, R42, R7, -R27.reuse ;  /* 0x000000072aa17223 */ /* 0x100fe2000001081b */
[----:B------:R-:W-:Y:S01]  /*13b60*/  FMNMX.FTZ R35, R82, R35, !PT ;  /* 0x0000002352237209 */ /* 0x000fe20007810000 */
[----:B------:R-:W2:Y:S01]  /*13b70*/  MUFU.TANH R29, R29 ;  /* 0x0000001d001d7308 */ /* 0x000ea20000002400 */
[----:B------:R-:W-:Y:S01]  /*13b80*/  ISETP.GT.AND P3, PT, R31, 0x29, PT ;  /* 0x000000291f00780c */ /* 0x000fe20003f64270 */
[--C-:B------:R-:W-:Y:S01]  /*13b90*/  FFMA.FTZ R42, R50, R7, -R27.reuse ;  /* 0x00000007322a7223 */ /* 0x100fe2000001081b */
[----:B---3--:R-:W-:Y:S01]  /*13ba0*/  FSEL R86, R9, -INF , P4 ;  /* 0xff80000009567808 */ /* 0x008fe20002000000 */
[----:B------:R-:W3:Y:S01]  /*13bb0*/  @P2 LDC R50, c[0x0][0x450] ;  /* 0x00011400ff322b82 */ /* 0x000ee20000000800 */
[----:B------:R-:W-:Y:S01]  /*13bc0*/  FMNMX.FTZ R35, R84, R35, !PT ;  /* 0x0000002354237209 */ /* 0x000fe20007810000 */
[-CC-:B------:R-:W-:Y:S01]  /*13bd0*/  FFMA.FTZ R26, R26, R7.reuse, -R27.reuse ;  /* 0x000000071a1a7223 */ /* 0x180fe2000001081b */
[C---:B------:R-:W-:Y:S01]  /*13be0*/  ISETP.GT.AND P4, PT, R31.reuse, 0x30, PT ;  /* 0x000000301f00780c */ /* 0x040fe20003f84270 */
[----:B------:R-:W2:Y:S01]  /*13bf0*/  MUFU.TANH R32, R32 ;  /* 0x0000002000207308 */ /* 0x000ea20000002400 */
[----:B-1----:R-:W-:Y:S01]  /*13c00*/  FSEL R100, R14, -INF , P3 ;  /* 0xff8000000e647808 */ /* 0x002fe20001800000 */
[--C-:B------:R-:W-:Y:S01]  /*13c10*/  FFMA.FTZ R14, R92, R7, -R27.reuse ;  /* 0x000000075c0e7223 */ /* 0x100fe2000001081b */
[----:B------:R-:W-:Y:S01]  /*13c20*/  FMNMX.FTZ R35, R86, R35, !PT ;  /* 0x0000002356237209 */ /* 0x000fe20007810000 */
[-CC-:B------:R-:W-:Y:S01]  /*13c30*/  FFMA.FTZ R165, R30, R7.reuse, -R27.reuse ;  /* 0x000000071ea57223 */ /* 0x180fe2000001081b */
[----:B------:R-:W-:Y:S01]  /*13c40*/  ISETP.GT.AND P3, PT, R31, 0x31, PT ;  /* 0x000000311f00780c */ /* 0x000fe20003f64270 */
[--C-:B------:R-:W-:Y:S01]  /*13c50*/  FFMA.FTZ R30, R34, R7, -R27.reuse ;  /* 0x00000007221e7223 */ /* 0x100fe2000001081b */
[----:B----4-:R-:W-:Y:S01]  /*13c60*/  FSEL R102, R15, -INF , P4 ;  /* 0xff8000000f667808 */ /* 0x010fe20002000000 */
[----:B------:R-:W1:Y:S01]  /*13c70*/  MUFU.TANH R33, R33 ;  /* 0x0000002100217308 */ /* 0x000e620000002400 */
[----:B------:R-:W-:Y:S01]  /*13c80*/  FMNMX.FTZ R35, R100, R35, !PT ;  /* 0x0000002364237209 */ /* 0x000fe20007810000 */
[-CC-:B------:R-:W-:Y:S01]  /*13c90*/  FFMA.FTZ R167, R36, R7.reuse, -R27.reuse ;  /* 0x0000000724a77223 */ /* 0x180fe2000001081b */
[C---:B------:R-:W-:Y:S01]  /*13ca0*/  ISETP.GT.AND P4, PT, R31.reuse, 0x38, PT ;  /* 0x000000381f00780c */ /* 0x040fe20003f84270 */
[-CC-:B------:R-:W-:Y:S01]  /*13cb0*/  FFMA.FTZ R34, R40, R7.reuse, -R27.reuse ;  /* 0x0000000728227223 */ /* 0x180fe2000001081b */
[----:B0-----:R-:W-:Y:S01]  /*13cc0*/  FSEL R98, R28, -INF , P3 ;  /* 0xff8000001c627808 */ /* 0x001fe20001800000 */
[--C-:B------:R-:W-:Y:S01]  /*13cd0*/  FFMA.FTZ R28, R74, R7, -R27.reuse ;  /* 0x000000074a1c7223 */ /* 0x100fe2000001081b */
[----:B------:R-:W-:Y:S01]  /*13ce0*/  FMNMX.FTZ R35, R102, R35, !PT ;  /* 0x0000002366237209 */ /* 0x000fe20007810000 */
[----:B------:R-:W0:Y:S01]  /*13cf0*/  MUFU.TANH R37, R37 ;  /* 0x0000002500257308 */ /* 0x000e220000002400 */
[----:B------:R-:W-:Y:S01]  /*13d00*/  ISETP.GT.AND P3, PT, R31, 0x39, PT ;  /* 0x000000391f00780c */ /* 0x000fe20003f64270 */
[-CC-:B------:R-:W-:Y:S01]  /*13d10*/  FFMA.FTZ R36, R44, R7.reuse, -R27.reuse ;  /* 0x000000072c247223 */ /* 0x180fe2000001081b */
[----:B------:R-:W-:Y:S01]  /*13d20*/  FSEL R104, R25, -INF , P4 ;  /* 0xff80000019687808 */ /* 0x000fe20002000000 */
[--C-:B------:R-:W-:Y:S01]  /*13d30*/  FFMA.FTZ R163, R46, R7, -R27.reuse ;  /* 0x000000072ea37223 */ /* 0x100fe2000001081b */
[----:B------:R-:W-:Y:S01]  /*13d40*/  FMNMX.FTZ R35, R98, R35, !PT ;  /* 0x0000002362237209 */ /* 0x000fe20007810000 */
[-CC-:B------:R-:W-:Y:S01]  /*13d50*/  FFMA.FTZ R40, R48, R7.reuse, -R27.reuse ;  /* 0x0000000730287223 */ /* 0x180fe2000001081b */
[----:B------:R-:W-:Y:S01]  /*13d60*/  ISETP.GT.AND P4, PT, R31, 0x40, PT ;  /* 0x000000401f00780c */ /* 0x000fe20003f84270 */
[----:B------:R-:W4:Y:S01]  /*13d70*/  MUFU.TANH R39, R39 ;  /* 0x0000002700277308 */ /* 0x000f220000002400 */
[----:B--2---:R-:W-:Y:S01]  /*13d80*/  FSEL R96, R29, -INF , P3 ;  /* 0xff8000001d607808 */ /* 0x004fe20001800000 */
[--C-:B------:R-:W-:Y:S01]  /*13d90*/  FFMA.FTZ R157, R52, R7, -R27.reuse ;  /* 0x00000007349d7223 */ /* 0x100fe2000001081b */
[----:B------:R-:W-:Y:S01]  /*13da0*/  FMNMX.FTZ R35, R104, R35, !PT ;  /* 0x0000002368237209 */ /* 0x000fe20007810000 */
[-CC-:B------:R-:W-:Y:S01]  /*13db0*/  FFMA.FTZ R159, R54, R7.reuse, -R27.reuse ;  /* 0x00000007369f7223 */ /* 0x180fe2000001081b */
[C---:B------:R-:W-:Y:S01]  /*13dc0*/  ISETP.GT.AND P3, PT, R31.reuse, 0x41, PT ;  /* 0x000000411f00780c */ /* 0x040fe20003f64270 */
[--C-:B------:R-:W-:Y:S01]  /*13dd0*/  FFMA.FTZ R44, R56, R7, -R27.reuse ;  /* 0x00000007382c7223 */ /* 0x100fe2000001081b */
[----:B------:R-:W-:Y:S01]  /*13de0*/  FSEL R32, R32, -INF , P4 ;  /* 0xff80000020207808 */ /* 0x000fe20002000000 */
[----:B------:R-:W2:Y:S01]  /*13df0*/  MUFU.TANH R41, R41 ;  /* 0x0000002900297308 */ /* 0x000ea20000002400 */
[----:B------:R-:W-:Y:S01]  /*13e00*/  FMNMX.FTZ R35, R96, R35, !PT ;  /* 0x0000002360237209 */ /* 0x000fe20007810000 */
[-CC-:B------:R-:W-:Y:S01]  /*13e10*/  FFMA.FTZ R153, R58, R7.reuse, -R27.reuse ;  /* 0x000000073a997223 */ /* 0x180fe2000001081b */
[----:B------:R-:W-:Y:S01]  /*13e20*/  ISETP.GT.AND P4, PT, R31, 0x48, PT ;  /* 0x000000481f00780c */ /* 0x000fe20003f84270 */
[-CC-:B------:R-:W-:Y:S01]  /*13e30*/  FFMA.FTZ R46, R66, R7.reuse, -R27.reuse ;  /* 0x00000007422e7223 */ /* 0x180fe2000001081b */
[----:B-1----:R-:W-:Y:S01]  /*13e40*/  FSEL R94, R33, -INF , P3 ;  /* 0xff800000215e7808 */ /* 0x002fe20001800000 */
[--C-:B------:R-:W-:Y:S01]  /*13e50*/  FFMA.FTZ R155, R62, R7, -R27.reuse ;  /* 0x000000073e9b7223 */ /* 0x100fe2000001081b */
[----:B------:R-:W-:Y:S01]  /*13e60*/  FMNMX.FTZ R35, R32, R35, !PT ;  /* 0x0000002320237209 */ /* 0x000fe20007810000 */
[----:B------:R-:W1:Y:S01]  /*13e70*/  MUFU.TANH R45, R45 ;  /* 0x0000002d002d7308 */ /* 0x000e620000002400 */
[----:B------:R-:W-:Y:S01]  /*13e80*/  ISETP.GT.AND P3, PT, R31, 0x49, PT ;  /* 0x000000491f00780c */ /* 0x000fe20003f64270 */
[----:B------:R-:W-:Y:S01]  /*13e90*/  FFMA.FTZ R48, R60, R7, -R27 ;  /* 0x000000073c307223 */ /* 0x000fe2000001081b */
[----:B0-----:R-:W-:-:S02]  /*13ea0*/  FSEL R106, R37, -INF , P4 ;  /* 0xff800000256a7808 */ /* 0x001fc40002000000 */
[----:B------:R-:W-:Y:S02]  /*13eb0*/  FMNMX.FTZ R35, R94, R35, !PT ;  /* 0x000000235e237209 */ /* 0x000fe40007810000 */
[----:B------:R-:W-:Y:S01]  /*13ec0*/  ISETP.GT.AND P4, PT, R31, 0x50, PT ;  /* 0x000000501f00780c */ /* 0x000fe20003f84270 */
[----:B------:R-:W0:Y:S01]  /*13ed0*/  MUFU.TANH R43, R43 ;  /* 0x0000002b002b7308 */ /* 0x000e220000002400 */
[----:B----4-:R-:W-:Y:S02]  /*13ee0*/  FSEL R92, R39, -INF , P3 ;  /* 0xff800000275c7808 */ /* 0x010fe40001800000 */
[----:B------:R-:W-:Y:S01]  /*13ef0*/  FMNMX.FTZ R35, R106, R35, !PT ;  /* 0x000000236a237209 */ /* 0x000fe20007810000 */
[----:B------:R-:W4:Y:S01]  /*13f00*/  @P2 LDC R39, c[0x0][0x44c] ;  /* 0x00011300ff272b82 */ /* 0x000f220000000800 */
[----:B------:R-:W-:Y:S02]  /*13f10*/  ISETP.GT.AND P3, PT, R31, 0x51, PT ;  /* 0x000000511f00780c */ /* 0x000fe40003f64270 */
[----:B--2---:R-:W-:Y:S01]  /*13f20*/  FSEL R108, R41, -INF , P4 ;  /* 0xff800000296c7808 */ /* 0x004fe20002000000 */
[----:B------:R-:W2:Y:S01]  /*13f30*/  MUFU.TANH R49, R49 ;  /* 0x0000003100317308 */ /* 0x000ea20000002400 */
[----:B------:R-:W-:-:S02]  /*13f40*/  FMNMX.FTZ R35, R92, R35, !PT ;  /* 0x000000235c237209 */ /* 0x000fc40007810000 */
[----:B------:R-:W-:Y:S02]  /*13f50*/  ISETP.GT.AND P4, PT, R31, 0x58, PT ;  /* 0x000000581f00780c */ /* 0x000fe40003f84270 */
[----:B-1----:R-:W-:Y:S02]  /*13f60*/  FSEL R90, R45, -INF , P3 ;  /* 0xff8000002d5a7808 */ /* 0x002fe40001800000 */
[----:B------:R-:W-:Y:S01]  /*13f70*/  FMNMX.FTZ R35, R108, R35, !PT ;  /* 0x000000236c237209 */ /* 0x000fe20007810000 */
[----:B------:R-:W1:Y:S01]  /*13f80*/  MUFU.TANH R47, R47 ;  /* 0x0000002f002f7308 */ /* 0x000e620000002400 */
[----:B------:R-:W-:Y:S02]  /*13f90*/  ISETP.GT.AND P3, PT, R31, 0x59, PT ;  /* 0x000000591f00780c */ /* 0x000fe40003f64270 */
[----:B0-----:R-:W-:Y:S02]  /*13fa0*/  FSEL R110, R43, -INF , P4 ;  /* 0xff8000002b6e7808 */ /* 0x001fe40002000000 */
[----:B------:R-:W-:-:S02]  /*13fb0*/  FMNMX.FTZ R35, R90, R35, !PT ;  /* 0x000000235a237209 */ /* 0x000fc40007810000 */
[----:B------:R-:W-:Y:S01]  /*13fc0*/  ISETP.GT.AND P4, PT, R31, 0x60, PT ;  /* 0x000000601f00780c */ /* 0x000fe20003f84270 */
[----:B------:R-:W0:Y:S01]  /*13fd0*/  MUFU.TANH R53, R53 ;  /* 0x0000003500357308 */ /* 0x000e220000002400 */
[----:B--2---:R-:W-:Y:S02]  /*13fe0*/  FSEL R74, R49, -INF , P3 ;  /* 0xff800000314a7808 */ /* 0x004fe40001800000 */
[----:B------:R-:W-:Y:S01]  /*13ff0*/  FMNMX.FTZ R35, R110, R35, !PT ;  /* 0x000000236e237209 */ /* 0x000fe20007810000 */
[----:B----4-:R-:W-:Y:S01]  /*14000*/  @P2 IMAD.HI.U32 R39, R200, R39, RZ ;  /* 0x00000027c8272227 */ /* 0x010fe200078e00ff */
[----:B------:R-:W-:Y:S02]  /*14010*/  ISETP.GT.AND P3, PT, R31, 0x61, PT ;  /* 0x000000611f00780c */ /* 0x000fe40003f64270 */
[----:B------:R-:W-:Y:S01]  /*14020*/  FMNMX.FTZ R35, R74, R35, !PT ;  /* 0x000000234a237209 */ /* 0x000fe20007810000 */
[----:B------:R-:W2:Y:S01]  /*14030*/  MUFU.TANH R51, R51 ;  /* 0x0000003300337308 */ /* 0x000ea20000002400 */
[----:B-1----:R-:W-:-:S02]  /*14040*/  FSEL R112, R47, -INF , P4 ;  /* 0xff8000002f707808 */ /* 0x002fc40002000000 */
[----:B------:R-:W-:Y:S02]  /*14050*/  ISETP.GT.AND P4, PT, R31, 0x68, PT ;  /* 0x000000681f00780c */ /* 0x000fe40003f84270 */
[----:B------:R-:W-:-:S03]  /*14060*/  FMNMX.FTZ R35, R112, R35, !PT ;  /* 0x0000002370237209 */ /* 0x000fc60007810000 */
[----:B------:R-:W1:Y:S01]  /*14070*/  MUFU.TANH R55, R55 ;  /* 0x0000003700377308 */ /* 0x000e620000002400 */
[----:B0-----:R-:W-:Y:S02]  /*14080*/  FSEL R38, R53, -INF , P3 ;  /* 0xff80000035267808 */ /* 0x001fe40001800000 */
[----:B------:R-:W-:Y:S02]  /*14090*/  ISETP.GT.AND P3, PT, R31, 0x69, PT ;  /* 0x000000691f00780c */ /* 0x000fe40003f64270 */
[----:B------:R-:W-:-:S03]  /*140a0*/  FMNMX.FTZ R35, R38, R35, !PT ;  /* 0x0000002326237209 */ /* 0x000fc60007810000 */
[----:B------:R-:W0:Y:S01]  /*140b0*/  MUFU.TANH R57, R57 ;  /* 0x0000003900397308 */ /* 0x000e220000002400 */
[----:B--2---:R-:W-:Y:S02]  /*140c0*/  FSEL R114, R51, -INF , P4 ;  /* 0xff80000033727808 */ /* 0x004fe40002000000 */
[----:B------:R-:W-:Y:S02]  /*140d0*/  ISETP.GT.AND P4, PT, R31, 0x70, PT ;  /* 0x000000701f00780c */ /* 0x000fe40003f84270 */
[----:B------:R-:W-:-:S03]  /*140e0*/  FMNMX.FTZ R35, R114, R35, !PT ;  /* 0x0000002372237209 */ /* 0x000fc60007810000 */
[----:B------:R-:W2:Y:S01]  /*140f0*/  MUFU.TANH R59, R59 ;  /* 0x0000003b003b7308 */ /* 0x000ea20000002400 */
[----:B-1----:R-:W-:Y:S02]  /*14100*/  FSEL R116, R55, -INF , P3 ;  /* 0xff80000037747808 */ /* 0x002fe40001800000 */
        /* <DEDUP_REMOVED lines=10> */
[----:B------:R-:W-:Y:S01]  /*141b0*/  MUFU.EX2 R181, R181 ;  /* 0x000000b500b57308 */ /* 0x000fe20000000800 */
[----:B-1----:R-:W-:-:S04]  /*141c0*/  FSEL R122, R61, -INF , P4 ;  /* 0xff8000003d7a7808 */ /* 0x002fc80002000000 */
[----:B------:R-:W-:-:S03]  /*141d0*/  FMNMX.FTZ R35, R122, R35, !PT ;  /* 0x000000237a237209 */ /* 0x000fc60007810000 */
[----:B------:R-:W1:Y:S01]  /*141e0*/  MUFU.EX2 R64, R64 ;  /* 0x0000004000407308 */ /* 0x000e620000000800 */
[----:B0-----:R-:W-:-:S04]  /*141f0*/  FSEL R124, R63, -INF , P3 ;  /* 0xff8000003f7c7808 */ /* 0x001fc80001800000 */
[----:B------:R-:W-:-:S03]  /*14200*/  FMNMX.FTZ R35, R124, R35, !PT ;  /* 0x000000237c237209 */ /* 0x000fc60007810000 */
[----:B------:R-:W0:Y:S02]  /*14210*/  MUFU.EX2 R183, R183 ;  /* 0x000000b700b77308 */ /* 0x000e240000000800 */
[----:B------:R-:W2:Y:S06]  /*14220*/  SHFL.BFLY PT, R126, R35, 0x2, 0x1f ;  /* 0x0c401f00237e7f89 */ /* 0x000eac00000e0000 */
[----:B------:R-:W4:Y:S08]  /*14230*/  MUFU.EX2 R20, R20 ;  /* 0x0000001400147308 */ /* 0x000f300000000800 */
[----:B------:R-:W3:Y:S08]  /*14240*/  MUFU.EX2 R177, R177 ;  /* 0x000000b100b17308 */ /* 0x000ef00000000800 */
[----:B------:R-:W3:Y:S01]  /*14250*/  MUFU.EX2 R10, R10 ;  /* 0x0000000a000a7308 */ /* 0x000ee20000000800 */
[----:B--2---:R-:W-:-:S05]  /*14260*/  FMNMX.FTZ R126, R35, R126, !PT ;  /* 0x0000007e237e7209 */ /* 0x004fca0007810000 */
[----:B------:R-:W2:Y:S02]  /*14270*/  SHFL.BFLY PT, R9, R126, 0x1, 0x1f ;  /* 0x0c201f007e097f89 */ /* 0x000ea400000e0000 */
[----:B------:R-:W3:Y:S08]  /*14280*/  MUFU.EX2 R179, R179 ;  /* 0x000000b300b37308 */ /* 0x000ef00000000800 */
[----:B------:R-:W3:Y:S08]  /*14290*/  MUFU.EX2 R6, R6 ;  /* 0x0000000600067308 */ /* 0x000ef00000000800 */
[----:B------:R-:W-:Y:S01]  /*142a0*/  MUFU.EX2 R173, R173 ;  /* 0x000000ad00ad7308 */ /* 0x000fe20000000800 */
[----:B--2---:R-:W-:-:S07]  /*142b0*/  FMNMX.FTZ R9, R126, R9, !PT ;  /* 0x000000097e097209 */ /* 0x004fce0007810000 */
[----:B------:R-:W-:Y:S01]  /*142c0*/  MUFU.EX2 R12, R12 ;  /* 0x0000000c000c7308 */ /* 0x000fe20000000800 */
[----:B------:R-:W-:Y:S02]  /*142d0*/  CS2R R126, SRZ ;  /* 0x00000000007e7805 */ /* 0x000fe4000001ff00 */
[C---:B------:R-:W-:Y:S01]  /*142e0*/  FSETP.NEU.FTZ.AND P3, PT, R9.reuse, -INF , PT ;  /* 0xff8000000900780b */ /* 0x040fe20003f7d000 */
[----:B------:R-:W-:-:S04]  /*142f0*/  FMUL.FTZ R5, R9, R7 ;  /* 0x0000000709057220 */ /* 0x000fc80000410000 */
[----:B------:R-:W-:Y:S01]  /*14300*/  MUFU.EX2 R175, R175 ;  /* 0x000000af00af7308 */ /* 0x000fe20000000800 */
[----:B------:R-:W-:-:S05]  /*14310*/  FSEL R5, R5, RZ, P3 ;  /* 0x000000ff05057208 */ /* 0x000fca0001800000 */
[-CC-:B------:R-:W-:Y:S01]  /*14320*/  FFMA.FTZ R180, R24, R7.reuse, -R5.reuse ;  /* 0x0000000718b47223 */ /* 0x180fe20000010805 */
[-CC-:B------:R-:W-:Y:S01]  /*14330*/  FFMA.FTZ R3, R21, R7.reuse, -R5.reuse ;  /* 0x0000000715037223 */ /* 0x180fe20000010805 */
[-CC-:B------:R-:W-:Y:S01]  /*14340*/  FFMA.FTZ R182, R68, R7.reuse, -R5.reuse ;  /* 0x0000000744b67223 */ /* 0x180fe20000010805 */
[----:B-1----:R-:W-:Y:S01]  /*14350*/  FADD.FTZ R24, R181, R64 ;  /* 0x00000040b5187221 */ /* 0x002fe20000010000 */
[-CC-:B------:R-:W-:Y:S01]  /*14360*/  FFMA.FTZ R11, R72, R7.reuse, -R5.reuse ;  /* 0x00000007480b7223 */ /* 0x180fe20000010805 */
[-CC-:B------:R-:W-:Y:S01]  /*14370*/  FFMA.FTZ R176, R70, R7.reuse, -R5.reuse ;  /* 0x0000000746b07223 */ /* 0x180fe20000010805 */
[----:B------:R-:W-:Y:S01]  /*14380*/  MUFU.EX2 R180, R180 ;  /* 0x000000b400b47308 */ /* 0x000fe20000000800 */
[----:B0-----:R-:W-:Y:S01]  /*14390*/  FADD.FTZ R31, R183, R24 ;  /* 0x00000018b71f7221 */ /* 0x001fe20000010000 */
[-CC-:B------:R-:W-:Y:S01]  /*143a0*/  FFMA.FTZ R13, R76, R7.reuse, -R5.reuse ;  /* 0x000000074c0d7223 */ /* 0x180fe20000010805 */
[-CC-:B------:R-:W-:Y:S01]  /*143b0*/  FFMA.FTZ R178, R78, R7.reuse, -R5.reuse ;  /* 0x000000074eb27223 */ /* 0x180fe20000010805 */
[-C--:B------:R-:W-:Y:S01]  /*143c0*/  FFMA.FTZ R15, R80, R7.reuse, -R5 ;  /* 0x00000007500f7223 */ /* 0x080fe20000010805 */
[----:B----4-:R-:W-:Y:S01]  /*143d0*/  FADD.FTZ R24, R20, R31 ;  /* 0x0000001f14187221 */ /* 0x010fe20000010000 */
[-CC-:B------:R-:W-:Y:S01]  /*143e0*/  FFMA.FTZ R172, R82, R7.reuse, -R5.reuse ;  /* 0x0000000752ac7223 */ /* 0x180fe20000010805 */
[-CC-:B------:R-:W-:Y:S01]  /*143f0*/  FFMA.FTZ R164, R32, R7.reuse, -R5.reuse ;  /* 0x0000000720a47223 */ /* 0x180fe20000010805 */
[----:B------:R-:W0:Y:S01]  /*14400*/  MUFU.EX2 R3, R3 ;  /* 0x0000000300037308 */ /* 0x000e220000000800 */
[----:B---3--:R-:W-:Y:S01]  /*14410*/  FADD.FTZ R33, R177, R24 ;  /* 0x00000018b1217221 */ /* 0x008fe20000010000 */
[-CC-:B------:R-:W-:Y:S01]  /*14420*/  FFMA.FTZ R21, R84, R7.reuse, -R5.reuse ;  /* 0x0000000754157223 */ /* 0x180fe20000010805 */
[-CC-:B------:R-:W-:Y:S01]  /*14430*/  FFMA.FTZ R174, R86, R7.reuse, -R5.reuse ;  /* 0x0000000756ae7223 */ /* 0x180fe20000010805 */
[-C--:B------:R-:W-:Y:S01]  /*14440*/  FFMA.FTZ R25, R100, R7.reuse, -R5 ;  /* 0x0000000764197223 */ /* 0x080fe20000010805 */
[----:B------:R-:W-:Y:S01]  /*14450*/  FADD.FTZ R24, R10, R33 ;  /* 0x000000210a187221 */ /* 0x000fe20000010000 */
        /* <DEDUP_REMOVED lines=13> */
[----:B------:R-:W-:Y:S01]  /*14530*/  MOV R32, R200 ;  /* 0x000000c800207202 */ /* 0x000fe20000000f00 */
[-C--:B------:R-:W-:Y:S01]  /*14540*/  FFMA.FTZ R160, R108, R7.reuse, -R5 ;  /* 0x000000076ca07223 */ /* 0x080fe20000010805 */
[----:B------:R-:W-:Y:S01]  /*14550*/  @P2 SHF.R.U32.HI R32, RZ, R50, R39 ;  /* 0x00000032ff202219 */ /* 0x000fe20000011627 */
[-CC-:B------:R-:W-:Y:S01]  /*14560*/  FFMA.FTZ R162, R110, R7.reuse, -R5.reuse ;  /* 0x000000076ea27223 */ /* 0x180fe20000010805 */
[-C--:B------:R-:W-:Y:S01]  /*14570*/  FFMA.FTZ R156, R112, R7.reuse, -R5 ;  /* 0x00000007709c7223 */ /* 0x080fe20000010805 */
[----:B------:R-:W0:Y:S01]  /*14580*/  MUFU.EX2 R176, R176 ;  /* 0x000000b000b07308 */ /* 0x000e220000000800 */
[----:B-1----:R-:W-:Y:S01]  /*14590*/  FADD.FTZ R24, R182, R35 ;  /* 0x00000023b6187221 */ /* 0x002fe20000010000 */
[----:B------:R-:W-:Y:S01]  /*145a0*/  IADD3 R32, R32, R202, -R201 ;  /* 0x000000ca20207210 */ /* 0x000fe20007ffe8c9 */
[--C-:B------:R-:W-:Y:S01]  /*145b0*/  FFMA.FTZ R114, R114, R7, -R5.reuse ;  /* 0x0000000772727223 */ /* 0x100fe20000010805 */
[----:B------:R-:W-:Y:S01]  /*145c0*/  F2FP.F16.F32.PACK_AB R177, R10, R177 ;  /* 0x000000b10ab1723e */ /* 0x000fe200000000ff */
[-CC-:B------:R-:W-:Y:S01]  /*145d0*/  FFMA.FTZ R116, R116, R7.reuse, -R5.reuse ;  /* 0x0000000774747223 */ /* 0x180fe20000010805 */
[----:B------:R-:W-:Y:S01]  /*145e0*/  SHF.R.S32.HI R45, RZ, 0x1f, R32 ;  /* 0x0000001fff2d7819 */ /* 0x000fe20000011420 */
[-C--:B------:R-:W-:Y:S01]  /*145f0*/  FFMA.FTZ R118, R118, R7.reuse, -R5 ;  /* 0x0000000776767223 */ /* 0x080fe20000010805 */
[----:B------:R-:W1:Y:S01]  /*14600*/  MUFU.EX2 R13, R13 ;  /* 0x0000000d000d7308 */ /* 0x000e620000000800 */
[----:B--2---:R-:W-:Y:S01]  /*14610*/  FADD.FTZ R35, R11, R24 ;  /* 0x000000180b237221 */ /* 0x004fe20000010000 */
[----:B------:R-:W-:Y:S01]  /*14620*/  FADD.FTZ R24, R12, R37 ;  /* 0x000000250c187221 */ /* 0x000fe20000010000 */
[-CC-:B------:R-:W-:Y:S01]  /*14630*/  FFMA.FTZ R120, R120, R7.reuse, -R5.reuse ;  /* 0x0000000778787223 */ /* 0x180fe20000010805 */
[-CC-:B------:R-:W-:Y:S01]  /*14640*/  FFMA.FTZ R122, R122, R7.reuse, -R5.reuse ;  /* 0x000000077a7a7223 */ /* 0x180fe20000010805 */
[----:B------:R-:W-:Y:S01]  /*14650*/  FFMA.FTZ R124, R124, R7, -R5 ;  /* 0x000000077c7c7223 */ /* 0x000fe20000010805 */
[----:B------:R-:W-:-:S02]  /*14660*/  F2FP.F16.F32.PACK_AB R179, R6, R179 ;  /* 0x000000b306b3723e */ /* 0x000fc400000000ff */
[----:B------:R-:W-:Y:S01]  /*14670*/  CS2R R112, SRZ ;  /* 0x0000000000707805 */ /* 0x000fe2000001ff00 */
[----:B------:R-:W2:Y:S01]  /*14680*/  MUFU.EX2 R178, R178 ;  /* 0x000000b200b27308 */ /* 0x000ea20000000800 */
[----:B0-----:R-:W-:Y:S01]  /*14690*/  FADD.FTZ R0, R176, R35 ;  /* 0x00000023b0007221 */ /* 0x001fe20000010000 */
[----:B------:R-:W-:Y:S01]  /*146a0*/  FADD.FTZ R35, R175, R24 ;  /* 0x00000018af237221 */ /* 0x000fe20000010000 */
[----:B------:R-:W-:Y:S02]  /*146b0*/  F2FP.F16.F32.PACK_AB R182, R11, R182 ;  /* 0x000000b60bb6723e */ /* 0x000fe400000000ff */
[----:B------:R-:W-:Y:S02]  /*146c0*/  CS2R R110, SRZ ;  /* 0x00000000006e7805 */ /* 0x000fe4000001ff00 */
[----:B------:R-:W-:Y:S02]  /*146d0*/  F2FP.F16.F32.PACK_AB R180, R3, R180 ;  /* 0x000000b403b4723e */ /* 0x000fe400000000ff */
[----:B------:R-:W-:-:S02]  /*146e0*/  CS2R R108, SRZ ;  /* 0x00000000006c7805 */ /* 0x000fc4000001ff00 */
[----:B------:R-:W-:Y:S01]  /*146f0*/  F2FP.F16.F32.PACK_AB R173, R12, R173 ;  /* 0x000000ad0cad723e */ /* 0x000fe200000000ff */
[----:B------:R-:W0:Y:S01]  /*14700*/  MUFU.EX2 R14, R14 ;  /* 0x0000000e000e7308 */ /* 0x000e220000000800 */
[----:B-1----:R-:W-:Y:S01]  /*14710*/  FADD.FTZ R37, R13, R0 ;  /* 0x000000000d257221 */ /* 0x002fe20000010000 */
[----:B------:R-:W-:Y:S01]  /*14720*/  VIADD R12, R88, 0xfffffffe ;  /* 0xfffffffe580c7836 */ /* 0x000fe20000000000 */
[----:B------:R-:W-:Y:S02]  /*14730*/  F2FP.F16.F32.PACK_AB R181, R64, R181 ;  /* 0x000000b540b5723e */ /* 0x000fe400000000ff */
[----:B------:R-:W-:Y:S02]  /*14740*/  CS2R R106, SRZ ;  /* 0x00000000006a7805 */ /* 0x000fe4000001ff00 */
[----:B------:R-:W-:Y:S02]  /*14750*/  F2FP.F16.F32.PACK_AB R183, R20, R183 ;  /* 0x000000b714b7723e */ /* 0x000fe400000000ff */
[----:B------:R-:W-:-:S02]  /*14760*/  CS2R R104, SRZ ;  /* 0x0000000000687805 */ /* 0x000fc4000001ff00 */
[----:B------:R-:W-:Y:S01]  /*14770*/  F2FP.F16.F32.PACK_AB R176, R13, R176 ;  /* 0x000000b00db0723e */ /* 0x000fe200000000ff */
[----:B------:R-:W1:Y:S01]  /*14780*/  MUFU.EX2 R15, R15 ;  /* 0x0000000f000f7308 */ /* 0x000e620000000800 */
[----:B--2---:R-:W-:Y:S01]  /*14790*/  FADD.FTZ R0, R178, R37 ;  /* 0x00000025b2007221 */ /* 0x004fe20000010000 */
[----:B------:R-:W-:Y:S02]  /*147a0*/  CS2R R102, SRZ ;  /* 0x0000000000667805 */ /* 0x000fe4000001ff00 */
[----:B------:R-:W-:Y:S02]  /*147b0*/  CS2R R100, SRZ ;  /* 0x0000000000647805 */ /* 0x000fe4000001ff00 */
[----:B------:R-:W-:Y:S02]  /*147c0*/  CS2R R98, SRZ ;  /* 0x0000000000627805 */ /* 0x000fe4000001ff00 */
[----:B------:R-:W-:Y:S02]  /*147d0*/  CS2R R96, SRZ ;  /* 0x0000000000607805 */ /* 0x000fe4000001ff00 */
[----:B------:R-:W-:-:S02]  /*147e0*/  CS2R R94, SRZ ;  /* 0x00000000005e7805 */ /* 0x000fc4000001ff00 */
[----:B------:R-:W-:Y:S01]  /*147f0*/  CS2R R92, SRZ ;  /* 0x00000000005c7805 */ /* 0x000fe2000001ff00 */
[----:B------:R-:W2:Y:S01]  /*14800*/  MUFU.EX2 R169, R169 ;  /* 0x000000a900a97308 */ /* 0x000ea20000000800 */
[----:B0-----:R-:W-:Y:S01]  /*14810*/  FADD.FTZ R24, R14, R35 ;  /* 0x000000230e187221 */ /* 0x001fe20000010000 */
[----:B------:R-:W-:Y:S01]  /*14820*/  FFMA.FTZ R35, R90, R7, -R5 ;  /* 0x000000075a237223 */ /* 0x000fe20000010805 */
[----:B------:R-:W-:Y:S02]  /*14830*/  F2FP.F16.F32.PACK_AB R175, R14, R175 ;  /* 0x000000af0eaf723e */ /* 0x000fe400000000ff */
[----:B------:R-:W-:Y:S02]  /*14840*/  CS2R R90, SRZ ;  /* 0x00000000005a7805 */ /* 0x000fe4000001ff00 */
[----:B------:R-:W-:Y:S01]  /*14850*/  CS2R R88, SRZ ;  /* 0x0000000000587805 */ /* 0x000fe2000001ff00 */
[----:B------:R-:W0:Y:S01]  /*14860*/  MUFU.EX2 R172, R172 ;  /* 0x000000ac00ac7308 */ /* 0x000e220000000800 */
[C---:B-1----:R-:W-:Y:S01]  /*14870*/  FADD.FTZ R37, R15.reuse, R0 ;  /* 0x000000000f257221 */ /* 0x042fe20000010000 */
[----:B------:R-:W-:-:S06]  /*14880*/  F2FP.F16.F32.PACK_AB R178, R15, R178 ;  /* 0x000000b20fb2723e */ /* 0x000fcc00000000ff */
[----:B------:R-:W1:Y:S01]  /*14890*/  MUFU.EX2 R28, R28 ;  /* 0x0000001c001c7308 */ /* 0x000e620000000800 */
[----:B--2---:R-:W-:-:S07]  /*148a0*/  FADD.FTZ R39, R169, R24 ;  /* 0x00000018a9277221 */ /* 0x004fce0000010000 */
[----:B------:R-:W2:Y:S01]  /*148b0*/  MUFU.EX2 R21, R21 ;  /* 0x0000001500157308 */ /* 0x000ea20000000800 */
[----:B0-----:R-:W-:Y:S01]  /*148c0*/  FADD.FTZ R0, R172, R37 ;  /* 0x00000025ac007221 */ /* 0x001fe20000010000 */
[----:B------:R-:W-:-:S06]  /*148d0*/  FFMA.FTZ R37, R74, R7, -R5 ;  /* 0x000000074a257223 */ /* 0x000fcc0000010805 */
        /* <DEDUP_REMOVED lines=11> */
[----:B--2---:R-:W-:Y:S01]  /*14990*/  FADD.FTZ R24, R26, R39 ;  /* 0x000000271a187221 */ /* 0x004fe20000010000 */
[----:B------:R-:W-:Y:S01]  /*149a0*/  FFMA.FTZ R39, R38, R7, -R5 ;  /* 0x0000000726277223 */ /* 0x000fe20000010805 */
[----:B------:R-:W-:Y:S02]  /*149b0*/  LEA.HI R5, R45, R32, RZ, 0x7 ;  /* 0x000000202d057211 */ /* 0x000fe400078f38ff */
[----:B------:R-:W-:Y:S01]  /*149c0*/  F2FP.F16.F32.PACK_AB R171, R26, R171 ;  /* 0x000000ab1aab723e */ /* 0x000fe200000000ff */
[----:B------:R-:W-:Y:S02]  /*149d0*/  IMAD.MOV.U32 R26, RZ, RZ, 0x3f800000 ;  /* 0x3f800000ff1a7424 */ /* 0x000fe400078e00ff */
        /* <DEDUP_REMOVED lines=73> */
[----:B------:R1:W3:Y:S01]  /*14e70*/  MUFU.EX2 R41, R116 ;  /* 0x0000007400297308 */ /* 0x0002e20000000800 */
[----:B--2---:R-:W-:-:S07]  /*14e80*/  FADD.FTZ R47, R155, R6 ;  /* 0x000000069b2f7221 */ /* 0x004fce0000010000 */
[----:B------:R-:W2:Y:S01]  /*14e90*/  MUFU.EX2 R118, R118 ;  /* 0x0000007600767308 */ /* 0x000ea20000000800 */
[----:B0-----:R-:W-:Y:S01]  /*14ea0*/  FADD.FTZ R6, R114, R45 ;  /* 0x0000002d72067221 */ /* 0x001fe20000010000 */
[----:B-1----:R-:W-:-:S06]  /*14eb0*/  CS2R R116, SRZ ;  /* 0x0000000000747805 */ /* 0x002fcc000001ff00 */
[----:B------:R0:W1:Y:S01]  /*14ec0*/  MUFU.EX2 R43, R120 ;  /* 0x00000078002b7308 */ /* 0x0000620000000800 */
[C---:B---3--:R-:W-:Y:S01]  /*14ed0*/  FADD.FTZ R3, R41.reuse, R6 ;  /* 0x0000000629037221 */ /* 0x048fe20000010000 */
[----:B------:R-:W-:Y:S02]  /*14ee0*/  F2FP.F16.F32.PACK_AB R158, R41, R114 ;  /* 0x00000072299e723e */ /* 0x000fe400000000ff */
[----:B------:R-:W-:-:S04]  /*14ef0*/  CS2R R114, SRZ ;  /* 0x0000000000727805 */ /* 0x000fc8000001ff00 */
[----:B------:R-:W3:Y:S01]  /*14f00*/  MUFU.EX2 R122, R122 ;  /* 0x0000007a007a7308 */ /* 0x000ee20000000800 */
[----:B--2---:R-:W-:Y:S01]  /*14f10*/  FADD.FTZ R6, R118, R3 ;  /* 0x0000000376067221 */ /* 0x004fe20000010000 */
[----:B0-----:R-:W-:-:S06]  /*14f20*/  CS2R R120, SRZ ;  /* 0x0000000000787805 */ /* 0x001fcc000001ff00 */
[----:B------:R0:W2:Y:S01]  /*14f30*/  MUFU.EX2 R11, R124 ;  /* 0x0000007c000b7308 */ /* 0x0000a20000000800 */
[C---:B-1----:R-:W-:Y:S01]  /*14f40*/  FADD.FTZ R3, R43.reuse, R6 ;  /* 0x000000062b037221 */ /* 0x042fe20000010000 */
[----:B------:R-:W-:Y:S02]  /*14f50*/  F2FP.F16.F32.PACK_AB R152, R43, R118 ;  /* 0x000000762b98723e */ /* 0x000fe400000000ff */
[----:B------:R-:W-:-:S04]  /*14f60*/  CS2R R118, SRZ ;  /* 0x0000000000767805 */ /* 0x000fc8000001ff00 */
[----:B------:R-:W1:Y:S01]  /*14f70*/  MUFU.EX2 R48, R48 ;  /* 0x0000003000307308 */ /* 0x000e620000000800 */
[----:B---3--:R-:W-:Y:S01]  /*14f80*/  FADD.FTZ R6, R122, R3 ;  /* 0x000000037a067221 */ /* 0x008fe20000010000 */
[----:B0-----:R-:W-:-:S03]  /*14f90*/  CS2R R124, SRZ ;  /* 0x00000000007c7805 */ /* 0x001fc6000001ff00 */
[C---:B--2---:R-:W-:Y:S01]  /*14fa0*/  FADD.FTZ R3, R11.reuse, R6 ;  /* 0x000000060b037221 */ /* 0x044fe20000010000 */
[----:B------:R-:W-:Y:S02]  /*14fb0*/  SHF.R.S32.HI R6, RZ, 0x7, R5 ;  /* 0x00000007ff067819 */ /* 0x000fe40000011405 */
[----:B------:R-:W-:Y:S02]  /*14fc0*/  F2FP.F16.F32.PACK_AB R154, R11, R122 ;  /* 0x0000007a0b9a723e */ /* 0x000fe400000000ff */
[----:B------:R-:W-:Y:S02]  /*14fd0*/  CS2R R122, SRZ ;  /* 0x00000000007a7805 */ /* 0x000fe4000001ff00 */
[----:B------:R-:W-:Y:S01]  /*14fe0*/  VIMNMX R5, R199, R6, !PT ;  /* 0x00000006c7057248 */ /* 0x000fe20007fe0100 */
[----:B-1----:R-:W-:-:S03]  /*14ff0*/  FADD.FTZ R0, R48, R47 ;  /* 0x0000002f30007221 */ /* 0x002fc60000010000 */
[----:B------:R-:W-:Y:S02]  /*15000*/  ISETP.GE.AND P3, PT, R12, R5, PT ;  /* 0x000000050c00720c */ /* 0x000fe40003f66270 */
[----:B------:R-:W-:-:S11]  /*15010*/  F2FP.F16.F32.PACK_AB R155, R48, R155 ;  /* 0x0000009b309b723e */ /* 0x000fd600000000ff */
[----:B------:R-:W-:Y:S05]  /*15020*/  @!P3 BRA `(.L_x_2654) ;  /* 0x00000034007cb947 */ /* 0x000fea0003800000 */
[----:B------:R-:W-:Y:S01]  /*15030*/  BSSY B1, `(.L_x_2654) ;  /* 0x000035e000017945 */ /* 0x000fe20003800000 */
[----:B------:R-:W-:Y:S01]  /*15040*/  MOV R10, R8 ;  /* 0x00000008000a7202 */ /* 0x000fe20000000f00 */
[----:B------:R-:W-:Y:S01]  /*15050*/  IMAD.MOV.U32 R11, RZ, RZ, R9 ;  /* 0x000000ffff0b7224 */ /* 0x000fe200078e0009 */
[----:B------:R-:W-:Y:S01]  /*15060*/  MOV R87, 0x3f800000 ;  /* 0x3f80000000577802 */ /* 0x000fe20000000f00 */
[----:B------:R-:W-:Y:S02]  /*15070*/  IMAD.MOV.U32 R14, RZ, RZ, R187 ;  /* 0x000000ffff0e7224 */ /* 0x000fe400078e00bb */
[----:B------:R-:W-:Y:S02]  /*15080*/  IMAD.MOV.U32 R6, RZ, RZ, R184 ;  /* 0x000000ffff067224 */ /* 0x000fe400078e00b8 */
[----:B------:R-:W-:-:S07]  /*15090*/  IMAD.MOV.U32 R151, RZ, RZ, RZ ;  /* 0x000000ffff977224 */ /* 0x000fce00078e00ff */
.L_x_2665:
[----:B------:R-:W-:-:S05]  /*150a0*/  VIADD R7, R6, 0x1 ;  /* 0x0000000106077836 */ /* 0x000fca0000000000 */
[----:B------:R-:W-:-:S04]  /*150b0*/  ISETP.NE.AND P3, PT, R7, 0x2, PT ;  /* 0x000000020700780c */ /* 0x000fc80003f65270 */
[----:B------:R-:W-:Y:S02]  /*150c0*/  SEL R187, RZ, 0x1, P3 ;  /* 0x00000001ffbb7807 */ /* 0x000fe40001800000 */
[----:B------:R-:W-:Y:S02]  /*150d0*/  SEL R184, R7, RZ, P3 ;  /* 0x000000ff07b87207 */ /* 0x000fe40001800000 */
[----:B------:R-:W-:Y:S01]  /*150e0*/  LOP3.LUT R187, R14, R187, RZ, 0x3c, !PT ;  /* 0x000000bb0ebb7212 */ /* 0x000fe200078e3cff */
[----:B------:R-:W-:Y:S06]  /*150f0*/  @!P0 BRA `(.L_x_2655) ;  /* 0x0000000000048947 */ /* 0x000fec0003800000 */
[----:B------:R-:W-:Y:S01]  /*15100*/  BPT.TRAP 0x1 ;  /* 0x000000040000795c */ /* 0x000fe20000300000 */
.L_x_2655:
[----:B------:R-:W-:Y:S01]  /*15110*/  IMAD R13, R184, 0x8, R2 ;  /* 0x00000008b80d7824 */ /* 0x000fe200078e0202 */
[----:B------:R-:W-:-:S04]  /*15120*/  SHF.L.U32 R8, R187, 0x1f, RZ ;  /* 0x0000001fbb087819 */ /* 0x000fc800000006ff */
[----:B------:R0:W1:Y:S01]  /*15130*/  SYNCS.PHASECHK.TRANS64.TRYWAIT P3, [R13+URZ+0x34830], R8 ;  /* 0x034830080d0075a7 */ /* 0x000062000806017f */
[----:B------:R-:W-:Y:S05]  /*15140*/  @!P0 BRA `(.L_x_2656) ;  /* 0x0000000000048947 */ /* 0x000fea0003800000 */
[----:B------:R-:W-:Y:S01]  /*15150*/  BPT.TRAP 0x1 ;  /* 0x000000040000795c */ /* 0x000fe20000300000 */
.L_x_2656:
[----:B------:R-:W-:Y:S01]  /*15160*/  IMAD R7, R184, 0xc00, R4 ;  /* 0x00000c00b8077824 */ /* 0x000fe200078e0204 */
[----:B------:R-:W-:Y:S03]  /*15170*/  BSSY B2, `(.L_x_2657) ;  /* 0x0000006000027945 */ /* 0x000fe60003800000 */
[C---:B------:R-:W-:Y:S01]  /*15180*/  VIADD R15, R7.reuse, 0x4 ;  /* 0x00000004070f7836 */ /* 0x040fe20000000000 */
[----:B------:R-:W-:Y:S01]  /*15190*/  IADD3 R20, R7, 0x2, RZ ;  /* 0x0000000207147810 */ /* 0x000fe20007ffe0ff */
[----:B-1----:R-:W-:Y:S06]  /*151a0*/  @P3 BRA `(.L_x_2658) ;  /* 0x0000000000083947 */ /* 0x002fec0003800000 */
[----:B------:R-:W1:Y:S02]  /*151b0*/  SYNCS.PHASECHK.TRANS64.TRYWAIT P3, [R13+URZ+0x34830], R8 ;  /* 0x034830080d0075a7 */ /* 0x000e64000806017f */
[----:B-1----:R-:W-:Y:S05]  /*151c0*/  @!P3 BRA `(.L_x_2659) ;  /* 0x000001300064b947 */ /* 0x002fea0003800000 */
.L_x_2658:
[----:B------:R-:W-:Y:S05]  /*151d0*/  BSYNC B2 ;  /* 0x0000000000027941 */ /* 0x000fea0003800000 */
.L_x_2657:
[----:B01----:R-:W-:Y:S01]  /*151e0*/  IMAD.MOV.U32 R8, RZ, RZ, R7 ;  /* 0x000000ffff087224 */ /* 0x003fe200078e0007 */
[----:B------:R0:W-:Y:S01]  /*151f0*/  STL.64 [R1+0xa8], R12 ;  /* 0x0000a80c01007387 */ /* 0x0001e20000100a00 */
[----:B------:R-:W-:Y:S02]  /*15200*/  IMAD.MOV.U32 R9, RZ, RZ, 0x40000040 ;  /* 0x40000040ff097424 */ /* 0x000fe400078e00ff */
[----:B------:R-:W-:Y:S01]  /*15210*/  VIADD R24, R7, 0x400 ;  /* 0x0000040007187836 */ /* 0x000fe20000000000 */
[----:B------:R-:W-:Y:S01]  /*15220*/  R2UR UR54, R8 ;  /* 0x00000000083672ca */ /* 0x000fe200000e0000 */
[----:B------:R-:W-:Y:S01]  /*15230*/  IMAD.MOV.U32 R25, RZ, RZ, 0x40000040 ;  /* 0x40000040ff197424 */ /* 0x000fe200078e00ff */
[----:B------:R-:W-:Y:S02]  /*15240*/  R2UR UR55, R9 ;  /* 0x00000000093772ca */ /* 0x000fe400000e0000 */
        /* <DEDUP_REMOVED lines=69> */
[----:B0-----:R-:W2:Y:S01]  /*156a0*/  LDL.64 R12, [R1+0x30] ;  /* 0x00003000010c7983 */ /* 0x001ea20000100a00 */
[----:B------:R-:W-:Y:S01]  /*156b0*/  WARPGROUP.ARRIVE ;  /* 0x00000000000079c5 */ /* 0x000fe20000000000 */
[----:B------:R-:W-:-:S02]  /*156c0*/  IMAD.MOV.U32 R8, RZ, RZ, R15 ;  /* 0x000000ffff087224 */ /* 0x000fc400078e000f */
[----:B------:R0:W-:Y:S03]  /*156d0*/  STL.64 [R1+0xa0], R10 ;  /* 0x0000a00a01007387 */ /* 0x0001e60000100a00 */
[----:B------:R-:W-:Y:S01]  /*156e0*/  HGMMA.64x128x16.F32 R24, gdesc[UR52], RZ, !UPT, gsb0 ;  /* 0x01e00000341879f0 */ /* 0x000fe2000c0008ff */
[----:B------:R-:W-:Y:S02]  /*156f0*/  R2UR UR46, R8 ;  /* 0x00000000082e72ca */ /* 0x000fe400000e0000 */
[----:B------:R-:W-:-:S04]  /*15700*/  IADD3 R8, R7, 0x402, RZ ;  /* 0x0000040207087810 */ /* 0x000fc80007ffe0ff */
[----:B------:R-:W-:Y:S02]  /*15710*/  R2UR UR26, R8 ;  /* 0x00000000081a72ca */ /* 0x000fe400000e0000 */
[C---:B------:R-:W-:Y:S01]  /*15720*/  IADD3 R8, R7.reuse, 0x800, RZ ;  /* 0x0000080007087810 */ /* 0x040fe20007ffe0ff */
[----:B0-----:R-:W3:Y:S03]  /*15730*/  LDL.64 R10, [R1+0x28] ;  /* 0x00002800010a7983 */ /* 0x001ee60000100a00 */
[----:B------:R-:W-:Y:S01]  /*15740*/  R2UR UR14, R8 ;  /* 0x00000000080e72ca */ /* 0x000fe200000e0000 */
[----:B------:R-:W-:Y:S01]  /*15750*/  VIADD R8, R7, 0x804 ;  /* 0x0000080407087836 */ /* 0x000fe20000000000 */
[----:B------:R0:W-:Y:S01]  /*15760*/  STL.64 [R1+0x98], R4 ;  /* 0x0000980401007387 */ /* 0x0001e20000100a00 */
[C---:B------:R-:W-:Y:S02]  /*15770*/  R2UR UR47, R9.reuse ;  /* 0x00000000092f72ca */ /* 0x040fe400000e0000 */
[----:B------:R-:W-:-:S02]  /*15780*/  R2UR UR27, R9 ;  /* 0x00000000091b72ca */ /* 0x000fc400000e0000 */
[C---:B------:R-:W-:Y:S02]  /*15790*/  R2UR UR15, R9.reuse ;  /* 0x00000000090f72ca */ /* 0x040fe400000e0000 */
[----:B------:R-:W-:Y:S02]  /*157a0*/  R2UR UR6, R8 ;  /* 0x00000000080672ca */ /* 0x000fe400000e0000 */
[----:B------:R-:W-:Y:S01]  /*157b0*/  R2UR UR7, R9 ;  /* 0x00000000090772ca */ /* 0x000fe200000e0000 */
[----:B0-----:R-:W4:Y:S04]  /*157c0*/  LDL.64 R4, [R1+0x20] ;  /* 0x0000200001047983 */ /* 0x001f280000100a00 */
[----:B------:R0:W-:Y:S04]  /*157d0*/  STL.64 [R1+0x90], R2 ;  /* 0x0000900201007387 */ /* 0x0001e80000100a00 */
[----:B------:R-:W2:Y:S01]  /*157e0*/  LDL.64 R8, [R1+0x38] ;  /* 0x0000380001087983 */ /* 0x000ea20000100a00 */
[----:B------:R-:W-:-:S02]  /*157f0*/  MOV R21, 0x40000040 ;  /* 0x4000004000157802 */ /* 0x000fc40000000f00 */
[----:B------:R-:W-:Y:S02]  /*15800*/  R2UR UR50, R20 ;  /* 0x00000000143272ca */ /* 0x000fe400000e0000 */
[----:B------:R-:W-:Y:S01]  /*15810*/  R2UR UR51, R21 ;  /* 0x00000000153372ca */ /* 0x000fe200000e0000 */
[----:B------:R-:W-:Y:S02]  /*15820*/  WARPGROUP.DEPBAR.LE gsb0, 0x0 ;  /* 0x00008000000079c5 */ /* 0x000fe40000010000 */
[----:B------:R-:W-:Y:S01]  /*15830*/  WARPGROUP.ARRIVE ;  /* 0x00000000000079c5 */ /* 0x000fe20000000000 */
[----:B0-----:R-:W4:Y:S01]  /*15840*/  LDL.64 R2, [R1+0x10] ;  /* 0x0000100001027983 */ /* 0x001f220000100a00 */
[----:B------:R-:W-:Y:S01]  /*15850*/  VIADD R20, R7, 0x6 ;  /* 0x0000000607147836 */ /* 0x000fe20000000000 */
[C---:B------:R-:W-:Y:S02]  /*15860*/  R2UR UR35, R21.reuse ;  /* 0x00000000152372ca */ /* 0x040fe400000e0000 */
[----:B------:R-:W-:-:S05]  /*15870*/  R2UR UR23, R21 ;  /* 0x00000000151772ca */ /* 0x000fca00000e0000 */
[----:B------:R-:W-:Y:S01]  /*15880*/  HGMMA.64x128x16.F32 R24, gdesc[UR48], R24, gsb0 ;  /* 0x01e00000301879f0 */ /* 0x000fe20008000818 */
[----:B------:R-:W-:Y:S01]  /*15890*/  R2UR UR34, R20 ;  /* 0x00000000142272ca */ /* 0x000fe200000e0000 */
[----:B------:R-:W-:Y:S01]  /*158a0*/  VIADD R20, R7, 0x404 ;  /* 0x0000040407147836 */ /* 0x000fe20000000000 */
[----:B------:R-:W-:-:S04]  /*158b0*/  R2UR UR11, R21 ;  /* 0x00000000150b72ca */ /* 0x000fc800000e0000 */
[----:B------:R-:W-:Y:S01]  /*158c0*/  R2UR UR22, R20 ;  /* 0x00000000141672ca */ /* 0x000fe200000e0000 */
[----:B------:R-:W-:-:S05]  /*158d0*/  VIADD R20, R7, 0x802 ;  /* 0x0000080207147836 */ /* 0x000fca0000000000 */
[----:B------:R-:W-:Y:S01]  /*158e0*/  R2UR UR10, R20 ;  /* 0x00000000140a72ca */ /* 0x000fe200000e0000 */
[----:B------:R-:W-:Y:S01]  /*158f0*/  VIADD R20, R7, 0x806 ;  /* 0x0000080607147836 */ /* 0x000fe20000000000 */
[----:B------:R-:W-:Y:S02]  /*15900*/  WARPGROUP.DEPBAR.LE gsb0, 0x0 ;  /* 0x00008000000079c5 */ /* 0x000fe40000010000 */
[----:B------:R-:W-:-:S06]  /*15910*/  WARPGROUP.ARRIVE ;  /* 0x00000000000079c5 */ /* 0x000fcc0000000000 */
[----:B------:R-:W-:Y:S01]  /*15920*/  HGMMA.64x128x16.F32 R24, gdesc[UR44], R24, gsb0 ;  /* 0x01e000002c1879f0 */ /* 0x000fe20008000818 */
[----:B--2---:R-:W-:Y:S02]  /*15930*/  R2UR UR32, R8 ;  /* 0x00000000082072ca */ /* 0x004fe400000e0000 */
[----:B------:R-:W-:Y:S02]  /*15940*/  R2UR UR33, R9 ;  /* 0x00000000092172ca */ /* 0x000fe400000e0000 */
[----:B------:R-:W-:Y:S01]  /*15950*/  R2UR UR28, R12 ;  /* 0x000000000c1c72ca */ /* 0x000fe200000e0000 */
[----:B------:R-:W2:Y:S01]  /*15960*/  LDL.64 R8, [R1] ;  /* 0x0000000001087983 */ /* 0x000ea20000100a00 */
[----:B------:R-:W-:Y:S02]  /*15970*/  WARPGROUP.DEPBAR.LE gsb0, 0x0 ;  /* 0x00008000000079c5 */ /* 0x000fe40000010000 */
[----:B------:R-:W-:-:S07]  /*15980*/  WARPGROUP.ARRIVE ;  /* 0x00000000000079c5 */ /* 0x000fce0000000000 */
[----:B------:R-:W-:Y:S01]  /*15990*/  HGMMA.64x128x16.F32 R24, gdesc[UR32], R24, gsb0 ;  /* 0x01e00000201879f0 */ /* 0x000fe20008000818 */
[----:B------:R-:W-:Y:S02]  /*159a0*/  R2UR UR29, R13 ;  /* 0x000000000d1d72ca */ /* 0x000fe400000e0000 */
[----:B---3--:R-:W-:Y:S02]  /*159b0*/  R2UR UR24, R10 ;  /* 0x000000000a1872ca */ /* 0x008fe400000e0000 */
[----:B------:R-:W-:Y:S01]  /*159c0*/  R2UR UR25, R11 ;  /* 0x000000000b1972ca */ /* 0x000fe200000e0000 */
[----:B------:R-:W-:Y:S02]  /*159d0*/  WARPGROUP.DEPBAR.LE gsb0, 0x0 ;  /* 0x00008000000079c5 */ /* 0x000fe40000010000 */
[----:B------:R-:W-:-:S06]  /*159e0*/  WARPGROUP.ARRIVE ;  /* 0x00000000000079c5 */ /* 0x000fcc0000000000 */
[----:B------:R-:W-:Y:S01]  /*159f0*/  HGMMA.64x128x16.F32 R24, gdesc[UR28], R24, gsb0 ;  /* 0x01e000001c1879f0 */ /* 0x000fe20008000818 */
[----:B------:R-:W-:Y:S02]  /*15a00*/  R2UR UR38, R20 ;  /* 0x00000000142672ca */ /* 0x000fe400000e0000 */
[----:B------:R-:W-:Y:S02]  /*15a10*/  R2UR UR39, R21 ;  /* 0x00000000152772ca */ /* 0x000fe400000e0000 */
[----:B------:R-:W3:Y:S01]  /*15a20*/  LDL.64 R20, [R1+0x8] ;  /* 0x0000080001147983 */ /* 0x000ee20000100a00 */
[----:B----4-:R-:W-:Y:S02]  /*15a30*/  R2UR UR20, R4 ;  /* 0x00000000041472ca */ /* 0x010fe400000e0000 */
[----:B------:R-:W-:Y:S01]  /*15a40*/  R2UR UR21, R5 ;  /* 0x00000000051572ca */ /* 0x000fe200000e0000 */
[----:B------:R0:W5:Y:S01]  /*15a50*/  LDL.LU.64 R12, [R1+0xa8] ;  /* 0x0000a800010c7983 */ /* 0x0001620000300a00 */
[----:B------:R-:W-:-:S02]  /*15a60*/  R2UR UR16, R2 ;  /* 0x00000000021072ca */ /* 0x000fc400000e0000 */
[----:B------:R-:W-:Y:S01]  /*15a70*/  R2UR UR17, R3 ;  /* 0x00000000031172ca */ /* 0x000fe200000e0000 */
[----:B------:R0:W5:Y:S04]  /*15a80*/  LDL.LU.64 R10, [R1+0xa0] ;  /* 0x0000a000010a7983 */ /* 0x0001680000300a00 */
[----:B------:R0:W5:Y:S04]  /*15a90*/  LDL.LU.64 R4, [R1+0x98] ;  /* 0x0000980001047983 */ /* 0x0001680000300a00 */
[----:B------:R0:W5:Y:S01]  /*15aa0*/  LDL.LU.64 R2, [R1+0x90] ;  /* 0x0000900001027983 */ /* 0x0001620000300a00 */
[----:B------:R-:W-:-:S02]  /*15ab0*/  WARPGROUP.DEPBAR.LE gsb0, 0x0 ;  /* 0x00008000000079c5 */ /* 0x000fc40000010000 */
[----:B------:R-:W-:-:S06]  /*15ac0*/  WARPGROUP.ARRIVE ;  /* 0x00000000000079c5 */ /* 0x000fcc0000000000 */
[----:B------:R-:W-:Y:S03]  /*15ad0*/  HGMMA.64x128x16.F32 R24, gdesc[UR24], R24, gsb0 ;  /* 0x01e00000181879f0 */ /* 0x000fe60008000818 */
[----:B------:R-:W-:Y:S02]  /*15ae0*/  WARPGROUP.DEPBAR.LE gsb0, 0x0 ;  /* 0x00008000000079c5 */ /* 0x000fe40000010000 */
[----:B------:R-:W-:-:S07]  /*15af0*/  WARPGROUP.ARRIVE ;  /* 0x00000000000079c5 */ /* 0x000fce0000000000 */
[----:B------:R-:W-:Y:S01]  /*15b00*/  HGMMA.64x128x16.F32 R24, gdesc[UR20], R24, gsb0 ;  /* 0x01e00000141879f0 */ /* 0x000fe20008000818 */
[----:B---3--:R-:W-:Y:S02]  /*15b10*/  R2UR UR12, R20 ;  /* 0x00000000140c72ca */ /* 0x008fe400000e0000 */
        /* <DEDUP_REMOVED lines=8> */
[----:B------:R-:W-:Y:S01]  /*15ba0*/  HGMMA.64x128x16.F32 R24, gdesc[UR12], R24, gsb0 ;  /* 0x01e000000c1879f0 */ /* 0x000fe20008000818 */
[----:B------:R-:W-:Y:S01]  /*15bb0*/  UMOV UR4, UR56 ;  /* 0x0000003800047c82 */ /* 0x000fe20008000000 */
[----:B------:R-:W-:Y:S01]  /*15bc0*/  UMOV UR5, UR57 ;  /* 0x0000003900057c82 */ /* 0x000fe20008000000 */
        /* <DEDUP_REMOVED lines=12> */
.L_x_2660:
[----:B------:R-:W-:Y:S02]  /*15c90*/  SHF.L.U32 R7, R14, 0x1f, RZ ;  /* 0x0000001f0e077819 */ /* 0x000fe400000006ff */
[----:B-----5:R-:W-:-:S04]  /*15ca0*/  LEA R14, R6, R2, 0x3 ;  /* 0x00000002060e7211 */ /* 0x020fc800078e18ff */
[----:B------:R0:W1:Y:S01]  /*15cb0*/  SYNCS.PHASECHK.TRANS64.TRYWAIT P3, [R14+URZ+0x34850], R7 ;  /* 0x034850070e0075a7 */ /* 0x000062000806017f */
[----:B------:R-:W-:Y:S05]  /*15cc0*/  @!P0 BRA `(.L_x_2661) ;  /* 0x0000000000048947 */ /* 0x000fea0003800000 */
[----:B------:R-:W-:Y:S01]  /*15cd0*/  BPT.TRAP 0x1 ;  /* 0x000000040000795c */ /* 0x000fe20000300000 */
.L_x_2661:
[----:B------:R-:W-:Y:S04]  /*15ce0*/  BSSY B2, `(.L_x_2662) ;  /* 0x0000004000027945 */ /* 0x000fe80003800000 */
[----:B-1----:R-:W-:Y:S05]  /*15cf0*/  @P3 BRA `(.L_x_2663) ;  /* 0x0000000000083947 */ /* 0x002fea0003800000 */
[----:B------:R-:W1:Y:S02]  /*15d00*/  SYNCS.PHASECHK.TRANS64.TRYWAIT P3, [R14+URZ+0x34850], R7 ;  /* 0x034850070e0075a7 */ /* 0x000e64000806017f */
[----:B-1----:R-:W-:Y:S05]  /*15d10*/  @!P3 BRA `(.L_x_2664) ;  /* 0x0000012400a4b947 */ /* 0x002fea0003800000 */
.L_x_2663:
[----:B------:R-:W-:Y:S05]  /*15d20*/  BSYNC B2 ;  /* 0x0000000000027941 */ /* 0x000fea0003800000 */
.L_x_2662:
        /* <DEDUP_REMOVED lines=10> */
[----:B------:R-:W-:Y:S01]  /*15dd0*/  FMUL.FTZ R40, R48, UR59 ;  /* 0x0000003b30287c20 */ /* 0x000fe20008410000 */
[----:B------:R-:W-:Y:S01]  /*15de0*/  FMUL.FTZ R48, R56, UR59 ;  /* 0x0000003b38307c20 */ /* 0x000fe20008410000 */
[----:B------:R-:W-:Y:S01]  /*15df0*/  IADD3 R56, R205, R200, RZ ;  /* 0x000000c8cd387210 */ /* 0x000fe20007ffe0ff */
[----:B------:R-:W-:Y:S01]  /*15e00*/  FMUL.FTZ R20, R25, UR59 ;  /* 0x0000003b19147c20 */ /* 0x000fe20008410000 */
[----:B------:R-:W-:Y:S01]  /*15e10*/  LOP3.LUT R7, R7, 0x4000000, RZ, 0xfc, !PT ;  /* 0x0400000007077812 */ /* 0x000fe200078efcff */
[----:B------:R-:W-:Y:S01]  /*15e20*/  FMUL.FTZ R25, R28, UR59 ;  /* 0x0000003b1c197c20 */ /* 0x000fe20008410000 */
[----:B------:R-:W-:Y:S01]  /*15e30*/  FMUL.FTZ R15, R26, UR59 ;  /* 0x0000003b1a0f7c20 */ /* 0x000fe20008410000 */
[----:B------:R-:W-:Y:S01]  /*15e40*/  FMUL.FTZ R26, R29, UR59 ;  /* 0x0000003b1d1a7c20 */ /* 0x000fe20008410000 */
[----:B------:R-:W-:Y:S01]  /*15e50*/  FMUL.FTZ R28, R32, UR59 ;  /* 0x0000003b201c7c20 */ /* 0x000fe20008410000 */
[----:B------:R-:W-:Y:S01]  /*15e60*/  IMAD R6, R6, 0x800, R7 ;  /* 0x0000080006067824 */ /* 0x000fe200078e0207 */
[----:B------:R-:W-:Y:S01]  /*15e70*/  MUFU.TANH R20, R20 ;  /* 0x0000001400147308 */ /* 0x000fe20000002400 */
[----:B------:R-:W-:-:S02]  /*15e80*/  IMAD.MOV.U32 R7, RZ, RZ, 0x40000040 ;  /* 0x40000040ff077424 */ /* 0x000fc400078e00ff */
[----:B------:R-:W-:Y:S01]  /*15e90*/  FMUL.FTZ R32, R38, UR59 ;  /* 0x0000003b26207c20 */ /* 0x000fe20008410000 */
[----:B------:R-:W-:Y:S01]  /*15ea0*/  FMUL.FTZ R38, R44, UR59 ;  /* 0x0000003b2c267c20 */ /* 0x000fe20008410000 */
[----:B------:R-:W-:Y:S01]  /*15eb0*/  R2UR UR6, R6 ;  /* 0x00000000060672ca */ /* 0x000fe200000e0000 */
[----:B------:R-:W-:Y:S01]  /*15ec0*/  FMUL.FTZ R44, R52, UR59 ;  /* 0x0000003b342c7c20 */ /* 0x000fe20008410000 */
[----:B------:R-:W-:Y:S01]  /*15ed0*/  R2UR UR7, R7 ;  /* 0x00000000070772ca */ /* 0x000fe200000e0000 */
[----:B------:R-:W-:Y:S01]  /*15ee0*/  FMUL.FTZ R7, R24, UR59 ;  /* 0x0000003b18077c20 */ /* 0x000fe20008410000 */
[----:B------:R-:W-:Y:S01]  /*15ef0*/  IADD3 R8, R6, 0x80, RZ ;  /* 0x0000008006087810 */ /* 0x000fe20007ffe0ff */
        /* <DEDUP_REMOVED lines=10> */
[----:B------:R-:W-:Y:S01]  /*15fa0*/  HGMMA.64x128x16.F32 R88, R180, gdesc[UR4].tnspB, R88, gsb0 ;  /* 0x41e00004b4587df0 */ /* 0x000fe20008000858 */
[----:B------:R-:W-:Y:S01]  /*15fb0*/  R2UR UR6, R8 ;  /* 0x00000000080672ca */ /* 0x000fe200000e0000 */
[----:B------:R-:W-:Y:S01]  /*15fc0*/  VIADD R8, R6, 0x100 ;  /* 0x0000010006087836 */ /* 0x000fe20000000000 */
[----:B------:R-:W-:Y:S01]  /*15fd0*/  R2UR UR7, R9 ;  /* 0x00000000090772ca */ /* 0x000fe200000e0000 */
[----:B------:R-:W-:-:S02]  /*15fe0*/  IMAD.MOV.U32 R9, RZ, RZ, 0x40000040 ;  /* 0x40000040ff097424 */ /* 0x000fc400078e00ff */
        /* <DEDUP_REMOVED lines=15> */
[----:B------:R-:W-:Y:S01]  /*160e0*/  ULDC UR4, c[0x0][0x988] ;  /* 0x0002620000047ab9 */ /* 0x000fe20000000800 */
[----:B------:R-:W-:Y:S01]  /*160f0*/  FMUL.FTZ R43, R43, UR59 ;  /* 0x0000003b2b2b7c20 */ /* 0x000fe20008410000 */
[----:B------:R-:W3:Y:S01]  /*16100*/  MUFU.TANH R28, R28 ;  /* 0x0000001c001c7308 */ /* 0x000ee20000002400 */
        /* <DEDUP_REMOVED lines=20> */
[----:B------:R-:W-:Y:S01]  /*16250*/  @!P1 IADD3 R13, R13, 0x34840, RZ ;  /* 0x000348400d0d9810 */ /* 0x000fe20007ffe0ff */
[----:B------:R-:W-:-:S02]  /*16260*/  @!P1 VIADD R14, R14, 0x34860 ;  /* 0x000348600e0e9836 */ /* 0x000fc40000000000 */
[----:B------:R-:W5:Y:S01]  /*16270*/  MUFU.TANH R35, R35 ;  /* 0x0000002300237308 */ /* 0x000f620000002400 */
[----:B------:R-:W-:Y:S02]  /*16280*/  @!P1 PRMT R13, RZ, 0x654, R13 ;  /* 0x00000654ff0d9816 */ /* 0x000fe4000000000d */
[----:B------:R-:W-:-:S05]  /*16290*/  @!P1 PRMT R14, RZ, 0x654, R14 ;  /* 0x00000654ff0e9816 */ /* 0x000fca000000000e */
[----:B------:R-:W5:Y:S08]  /*162a0*/  MUFU.TANH R36, R36 ;  /* 0x0000002400247308 */ /* 0x000f700000002400 */
        /* <DEDUP_REMOVED lines=9> */
[----:B------:R-:W5:Y:S01]  /*16340*/  MUFU.TANH R52, R52 ;  /* 0x0000003400347308 */ /* 0x000f620000002400 */
[----:B------:R-:W-:-:S02]  /*16350*/  WARPGROUP.DEPBAR.LE gsb0, 0x0 ;  /* 0x00008000000079c5 */ /* 0x000fc40000010000 */
[----:B------:R-:W-:-:S05]  /*16360*/  WARPGROUP.ARRIVE ;  /* 0x00000000000079c5 */ /* 0x000fca0000000000 */
[----:B------:R-:W5:Y:S01]  /*16370*/  MUFU.TANH R53, R53 ;  /* 0x0000003500357308 */ /* 0x000f620000002400 */
[----:B------:R-:W-:Y:S01]  /*16380*/  HGMMA.64x128x16.F32 R88, R176, gdesc[UR4].tnspB, R88, gsb0 ;  /* 0x41e00004b0587df0 */ /* 0x000fe20008000858 */
[----:B------:R-:W-:Y:S02]  /*16390*/  R2UR UR6, R8 ;  /* 0x00000000080672ca */ /* 0x000fe400000e0000 */
[----:B------:R-:W-:Y:S01]  /*163a0*/  R2UR UR7, R9 ;  /* 0x00000000090772ca */ /* 0x000fe200000e0000 */
[----:B------:R-:W-:Y:S01]  /*163b0*/  IMAD.MOV.U32 R9, RZ, RZ, 0x40000040 ;  /* 0x40000040ff097424 */ /* 0x000fe200078e00ff */
[----:B------:R-:W-:Y:S02]  /*163c0*/  IADD3 R8, R6, 0x180, RZ ;  /* 0x0000018006087810 */ /* 0x000fe40007ffe0ff */
        /* <DEDUP_REMOVED lines=44> */
[----:B------:R-:W-:Y:S02]  /*16690*/  R2UR UR7, R9 ;  /* 0x00000000090772ca */ /* 0x000fe400000e0000 */
[----:B------:R-:W0:Y:S01]  /*166a0*/  @P2 LDC R9, c[0x0][0x44c] ;  /* 0x00011300ff092b82 */ /* 0x000e220000000800 */
[----:B------:R-:W-:-:S07]  /*166b0*/  R2UR UR6, R8 ;  /* 0x00000000080672ca */ /* 0x000fce00000e0000 */
[----:B------:R-:W1:Y:S01]  /*166c0*/  @P2 LDC R8, c[0x0][0x450] ;  /* 0x00011400ff082b82 */ /* 0x000e620000000800 */
[----:B0-----:R-:W-:-:S05]  /*166d0*/  @P2 IMAD.HI.U32 R9, R56, R9, RZ ;  /* 0x0000000938092227 */ /* 0x001fca00078e00ff */
[----:B-1----:R-:W-:Y:S01]  /*166e0*/  @P2 SHF.R.U32.HI R56, RZ, R8, R9 ;  /* 0x00000008ff382219 */ /* 0x002fe20000011609 */
[----:B------:R-:W-:Y:S02]  /*166f0*/  VIADD R8, R6, 0x280 ;  /* 0x0000028006087836 */ /* 0x000fe40000000000 */
[----:B------:R-:W-:Y:S02]  /*16700*/  IMAD.MOV.U32 R9, RZ, RZ, 0x40000040 ;  /* 0x40000040ff097424 */ /* 0x000fe400078e00ff */
[----:B------:R-:W0:Y:S01]  /*16710*/  SHFL.IDX PT, R69, R56, RZ, 0x1c1f ;  /* 0x001c1fff38457589 */ /* 0x000e2200000e0000 */
[----:B------:R-:W-:Y:S02]  /*16720*/  WARPGROUP.DEPBAR.LE gsb0, 0x0 ;  /* 0x00008000000079c5 */ /* 0x000fe40000010000 */
[----:B------:R-:W-:-:S06]  /*16730*/  WARPGROUP.ARRIVE ;  /* 0x00000000000079c5 */ /* 0x000fcc0000000000 */
[----:B------:R-:W-:Y:S01]  /*16740*/  HGMMA.64x128x16.F32 R88, R164, gdesc[UR4].tnspB, R88, gsb0 ;  /* 0x41e00004a4587df0 */ /* 0x000fe20008000858 */
[----:B------:R-:W-:Y:S01]  /*16750*/  R2UR UR6, R8 ;  /* 0x00000000080672ca */ /* 0x000fe200000e0000 */
[----:B------:R-:W-:Y:S01]  /*16760*/  IMAD.MOV.U32 R8, RZ, RZ, -0x80 ;  /* 0xffffff80ff087424 */ /* 0x000fe200078e00ff */
[----:B------:R-:W-:Y:S01]  /*16770*/  R2UR UR7, R9 ;  /* 0x00000000090772ca */ /* 0x000fe200000e0000 */
[----:B------:R-:W-:Y:S01]  /*16780*/  FMUL.FTZ R9, R72, UR59 ;  /* 0x0000003b48097c20 */ /* 0x000fe20008410000 */
[----:B------:R-:W-:Y:S01]  /*16790*/  FMUL.FTZ R72, R77, UR59 ;  /* 0x0000003b4d487c20 */ /* 0x000fe20008410000 */
[----:B------:R-:W-:Y:S02]  /*167a0*/  IMAD R8, R12, R8, 0x1 ;  /* 0x000000010c087424 */ /* 0x000fe400078e0208 */
[----:B------:R-:W-:Y:S01]  /*167b0*/  FMUL.FTZ R77, R80, UR59 ;  /* 0x0000003b504d7c20 */ /* 0x000fe20008410000 */
[----:B------:R-:W-:Y:S01]  /*167c0*/  FMUL.FTZ R80, R81, UR59 ;  /* 0x0000003b51507c20 */ /* 0x000fe20008410000 */
[----:B------:R-:W1:Y:S01]  /*167d0*/  MUFU.TANH R9, R9 ;  /* 0x0000000900097308 */ /* 0x000e620000002400 */
[----:B------:R-:W-:-:S04]  /*167e0*/  IADD3 R8, R202, R8, -R204 ;  /* 0x00000008ca087210 */ /* 0x000fc80007ffe8cc */
[----:B------:R-:W-:-:S03]  /*167f0*/  IADD3 R8, R8, -R201, RZ ;  /* 0x800000c908087210 */ /* 0x000fc60007ffe0ff */
[----:B------:R-:W1:Y:S02]  /*16800*/  MUFU.TANH R72, R72 ;  /* 0x0000004800487308 */ /* 0x000e640000002400 */
[----:B0-----:R-:W-:-:S05]  /*16810*/  IMAD.IADD R69, R8, 0x1, R69 ;  /* 0x0000000108457824 */ /* 0x001fca00078e0245 */
[C---:B------:R-:W-:Y:S01]  /*16820*/  ISETP.GT.AND P5, PT, R69.reuse, RZ, PT ;  /* 0x000000ff4500720c */ /* 0x040fe20003fa4270 */
[----:B------:R-:W0:Y:S01]  /*16830*/  MUFU.TANH R77, R77 ;  /* 0x0000004d004d7308 */ /* 0x000e220000002400 */
[----:B------:R-:W-:Y:S02]  /*16840*/  ISETP.GT.AND P6, PT, R69, 0x1, PT ;  /* 0x000000014500780c */ /* 0x000fe40003fc4270 */
[----:B------:R-:W-:Y:S02]  /*16850*/  FSEL R42, R7, -INF , P5 ;  /* 0xff800000072a7808 */ /* 0x000fe40002800000 */
[----:B------:R-:W-:Y:S02]  /*16860*/  ISETP.GT.AND P3, PT, R69, 0x8, PT ;  /* 0x000000084500780c */ /* 0x000fe40003f64270 */
[----:B------:R-:W-:Y:S01]  /*16870*/  FSEL R20, R20, -INF , P6 ;  /* 0xff80000014147808 */ /* 0x000fe20003000000 */
[----:B------:R-:W0:Y:S01]  /*16880*/  MUFU.TANH R80, R80 ;  /* 0x0000005000507308 */ /* 0x000e220000002400 */
[----:B------:R-:W-:-:S02]  /*16890*/  FMNMX.FTZ R7, R42, R11, !PT ;  /* 0x0000000b2a077209 */ /* 0x000fc40007810000 */
[----:B------:R-:W-:Y:S02]  /*168a0*/  ISETP.GT.AND P4, PT, R69, 0x9, PT ;  /* 0x000000094500780c */ /* 0x000fe40003f84270 */
[----:B------:R-:W-:Y:S02]  /*168b0*/  FSEL R25, R25, -INF , P3 ;  /* 0xff80000019197808 */ /* 0x000fe40001800000 */
[----:B------:R-:W-:Y:S02]  /*168c0*/  FMNMX.FTZ R7, R20, R7, !PT ;  /* 0x0000000714077209 */ /* 0x000fe40007810000 */
[----:B------:R-:W-:Y:S02]  /*168d0*/  ISETP.GT.AND P5, PT, R69, 0x10, PT ;  /* 0x000000104500780c */ /* 0x000fe40003fa4270 */
[----:B--2---:R-:W-:Y:S02]  /*168e0*/  FSEL R26, R26, -INF , P4 ;  /* 0xff8000001a1a7808 */ /* 0x004fe40002000000 */
[----:B------:R-:W-:-:S02]  /*168f0*/  FMNMX.FTZ R7, R25, R7, !PT ;  /* 0x0000000719077209 */ /* 0x000fc40007810000 */
[C---:B------:R-:W-:Y:S02]  /*16900*/  ISETP.GT.AND P6, PT, R69.reuse, 0x11, PT ;  /* 0x000000114500780c */ /* 0x040fe40003fc4270 */
[----:B---3--:R-:W-:Y:S02]  /*16910*/  FSEL R28, R28, -INF , P5 ;  /* 0xff8000001c1c7808 */ /* 0x008fe40002800000 */
[----:B------:R-:W-:Y:S02]  /*16920*/  FMNMX.FTZ R7, R26, R7, !PT ;  /* 0x000000071a077209 */ /* 0x000fe40007810000 */
[----:B------:R-:W-:Y:S02]  /*16930*/  ISETP.GT.AND P3, PT, R69, 0x18, PT ;  /* 0x000000184500780c */ /* 0x000fe40003f64270 */
[----:B----4-:R-:W-:Y:S02]  /*16940*/  FSEL R31, R31, -INF , P6 ;  /* 0xff8000001f1f7808 */ /* 0x010fe40003000000 */
[----:B------:R-:W-:-:S02]  /*16950*/  FMNMX.FTZ R7, R28, R7, !PT ;  /* 0x000000071c077209 */ /* 0x000fc40007810000 */
[----:B------:R-:W-:Y:S02]  /*16960*/  ISETP.GT.AND P4, PT, R69, 0x19, PT ;  /* 0x000000194500780c */ /* 0x000fe40003f84270 */
[----:B-----5:R-:W-:Y:S02]  /*16970*/  FSEL R33, R33, -INF , P3 ;  /* 0xff80000021217808 */ /* 0x020fe40001800000 */
        /* <DEDUP_REMOVED lines=39> */
[----:B------:R-:W-:Y:S02]  /*16bf0*/  WARPGROUP.DEPBAR.LE gsb0, 0x0 ;  /* 0x00008000000079c5 */ /* 0x000fe40000010000 */
[----:B------:R-:W-:Y:S01]  /*16c00*/  FMNMX.FTZ R7, R52, R7, !PT ;  /* 0x0000000734077209 */ /* 0x000fe20007810000 */
[----:B------:R-:W-:Y:S01]  /*16c10*/  WARPGROUP.ARRIVE ;  /* 0x00000000000079c5 */ /* 0x000fe20000000000 */
[----:B------:R-:W-:-:S02]  /*16c20*/  ISETP.GT.AND P6, PT, R69, 0x51, PT ;  /* 0x000000514500780c */ /* 0x000fc40003fc4270 */
[----:B------:R-:W-:Y:S02]  /*16c30*/  FSEL R57, R57, -INF , P5 ;  /* 0xff80000039397808 */ /* 0x000fe40002800000 */
[----:B------:R-:W-:Y:S01]  /*16c40*/  FMNMX.FTZ R7, R53, R7, !PT ;  /* 0x0000000735077209 */ /* 0x000fe20007810000 */
[----:B------:R-:W-:Y:S01]  /*16c50*/  HGMMA.64x128x16.F32 R88, R160, gdesc[UR4].tnspB, R88, gsb0 ;  /* 0x41e00004a0587df0 */ /* 0x000fe20008000858 */
[----:B------:R-:W-:Y:S02]  /*16c60*/  ISETP.GT.AND P3, PT, R69, 0x58, PT ;  /* 0x000000584500780c */ /* 0x000fe40003f64270 */
[----:B------:R-:W-:Y:S02]  /*16c70*/  FSEL R60, R60, -INF , P6 ;  /* 0xff8000003c3c7808 */ /* 0x000fe40003000000 */
[----:B------:R-:W-:Y:S02]  /*16c80*/  FMNMX.FTZ R7, R57, R7, !PT ;  /* 0x0000000739077209 */ /* 0x000fe40007810000 */
[----:B------:R-:W-:-:S02]  /*16c90*/  ISETP.GT.AND P4, PT, R69, 0x59, PT ;  /* 0x000000594500780c */ /* 0x000fc40003f84270 */
[----:B------:R-:W-:Y:S02]  /*16ca0*/  FSEL R61, R61, -INF , P3 ;  /* 0xff8000003d3d7808 */ /* 0x000fe40001800000 */
[----:B------:R-:W-:Y:S02]  /*16cb0*/  FMNMX.FTZ R7, R60, R7, !PT ;  /* 0x000000073c077209 */ /* 0x000fe40007810000 */
[----:B------:R-:W-:Y:S02]  /*16cc0*/  ISETP.GT.AND P5, PT, R69, 0x60, PT ;  /* 0x000000604500780c */ /* 0x000fe40003fa4270 */
[----:B------:R-:W-:Y:S02]  /*16cd0*/  FSEL R64, R64, -INF , P4 ;  /* 0xff80000040407808 */ /* 0x000fe40002000000 */
[----:B------:R-:W-:Y:S02]  /*16ce0*/  FMNMX.FTZ R7, R61, R7, !PT ;  /* 0x000000073d077209 */ /* 0x000fe40007810000 */
[----:B-1----:R-:W-:Y:S01]  /*16cf0*/  FSEL R76, R9, -INF , P5 ;  /* 0xff800000094c7808 */ /* 0x002fe20002800000 */
[----:B------:R-:W-:Y:S01]  /*16d00*/  FMUL.FTZ R9, R84, UR59 ;  /* 0x0000003b54097c20 */ /* 0x000fe20008410000 */
[C---:B------:R-:W-:Y:S01]  /*16d10*/  ISETP.GT.AND P6, PT, R69.reuse, 0x61, PT ;  /* 0x000000614500780c */ /* 0x040fe20003fc4270 */
[----:B------:R-:W-:Y:S01]  /*16d20*/  FMUL.FTZ R84, R86, UR59 ;  /* 0x0000003b56547c20 */ /* 0x000fe20008410000 */
[----:B------:R-:W-:Y:S01]  /*16d30*/  FMNMX.FTZ R7, R64, R7, !PT ;  /* 0x0000000740077209 */ /* 0x000fe20007810000 */
[----:B------:R1:W2:Y:S01]  /*16d40*/  SHFL.IDX PT, R86, R56, 0x1, 0x1c1f ;  /* 0x003c1f0038567f89 */ /* 0x0002a200000e0000 */
[C---:B------:R-:W-:Y:S01]  /*16d50*/  ISETP.GT.AND P3, PT, R69.reuse, 0x68, PT ;  /* 0x000000684500780c */ /* 0x040fe20003f64270 */
[----:B------:R-:W3:Y:S01]  /*16d60*/  MUFU.TANH R9, R9 ;  /* 0x0000000900097308 */ /* 0x000ee20000002400 */
[----:B------:R-:W-:-:S02]  /*16d70*/  ISETP.GT.AND P4, PT, R69, 0x69, PT ;  /* 0x000000694500780c */ /* 0x000fc40003f84270 */
[----:B------:R-:W-:Y:S02]  /*16d80*/  FSEL R65, R65, -INF , P6 ;  /* 0xff80000041417808 */ /* 0x000fe40003000000 */
[----:B------:R-:W-:Y:S02]  /*16d90*/  FMNMX.FTZ R7, R76, R7, !PT ;  /* 0x000000074c077209 */ /* 0x000fe40007810000 */
[----:B------:R-:W-:Y:S01]  /*16da0*/  FSEL R68, R68, -INF , P3 ;  /* 0xff80000044447808 */ /* 0x000fe20001800000 */
[----:B-1----:R-:W-:Y:S01]  /*16db0*/  MUFU.TANH R56, R84 ;  /* 0x0000005400387308 */ /* 0x002fe20000002400 */
[----:B------:R-:W-:Y:S02]  /*16dc0*/  FSEL R72, R72, -INF , P4 ;  /* 0xff80000048487808 */ /* 0x000fe40002000000 */
[C---:B------:R-:W-:Y:S02]  /*16dd0*/  ISETP.GT.AND P5, PT, R69.reuse, 0x70, PT ;  /* 0x000000704500780c */ /* 0x040fe40003fa4270 */
[----:B------:R-:W-:-:S02]  /*16de0*/  ISETP.GT.AND P6, PT, R69, 0x71, PT ;  /* 0x000000714500780c */ /* 0x000fc40003fc4270 */
[C---:B------:R-:W-:Y:S02]  /*16df0*/  ISETP.GT.AND P3, PT, R69.reuse, 0x78, PT ;  /* 0x000000784500780c */ /* 0x040fe40003f64270 */
[----:B------:R-:W-:Y:S02]  /*16e00*/  ISETP.GT.AND P4, PT, R69, 0x79, PT ;  /* 0x000000794500780c */ /* 0x000fe40003f84270 */
[----:B------:R-:W-:Y:S02]  /*16e10*/  FMNMX.FTZ R69, R65, R7, !PT ;  /* 0x0000000741457209 */ /* 0x000fe40007810000 */
[----:B------:R1:W4:Y:S01]  /*16e20*/  MUFU.TANH R7, R85 ;  /* 0x0000005500077308 */ /* 0x0003220000002400 */
[----:B0-----:R-:W-:Y:S01]  /*16e30*/  FSEL R77, R77, -INF , P5 ;  /* 0xff8000004d4d7808 */ /* 0x001fe20002800000 */
[----:B--2---:R-:W-:Y:S01]  /*16e40*/  IMAD.IADD R8, R8, 0x1, R86 ;  /* 0x0000000108087824 */ /* 0x004fe200078e0256 */
[----:B------:R-:W-:Y:S02]  /*16e50*/  FMNMX.FTZ R69, R68, R69, !PT ;  /* 0x0000004544457209 */ /* 0x000fe40007810000 */
[----:B------:R-:W-:-:S02]  /*16e60*/  FSEL R80, R80, -INF , P6 ;  /* 0xff80000050507808 */ /* 0x000fc40003000000 */
[----:B------:R-:W-:Y:S02]  /*16e70*/  FMNMX.FTZ R81, R72, R69, !PT ;  /* 0x0000004548517209 */ /* 0x000fe40007810000 */
[----:B------:R3:W-:Y:S01]  /*16e80*/  MUFU.TANH R69, R62 ;  /* 0x0000003e00457308 */ /* 0x0007e20000002400 */
[C---:B------:R-:W-:Y:S01]  /*16e90*/  ISETP.GT.AND P5, PT, R8.reuse, 0x1, PT ;  /* 0x000000010800780c */ /* 0x040fe20003fa4270 */
[----:B-1----:R-:W-:Y:S01]  /*16ea0*/  FMUL.FTZ R85, R87, UR59 ;  /* 0x0000003b57557c20 */ /* 0x002fe20008410000 */
[----:B------:R-:W-:Y:S02]  /*16eb0*/  FMNMX.FTZ R81, R77, R81, !PT ;  /* 0x000000514d517209 */ /* 0x000fe40007810000 */
[----:B------:R-:W-:Y:S02]  /*16ec0*/  FSEL R21, R21, -INF , P5 ;  /* 0xff80000015157808 */ /* 0x000fe40002800000 */
[----:B------:R-:W-:Y:S01]  /*16ed0*/  ISETP.GT.AND P5, PT, R8, 0x9, PT ;  /* 0x000000090800780c */ /* 0x000fe20003fa4270 */
[----:B------:R-:W-:Y:S01]  /*16ee0*/  MUFU.TANH R85, R85 ;  /* 0x0000005500557308 */ /* 0x000fe20000002400 */
[----:B---3--:R-:W-:-:S02]  /*16ef0*/  FSEL R62, R9, -INF , P3 ;  /* 0xff800000093e7808 */ /* 0x008fc40001800000 */
[----:B------:R-:W-:Y:S02]  /*16f00*/  FMNMX.FTZ R9, R80, R81, !PT ;  /* 0x0000005150097209 */ /* 0x000fe40007810000 */
[----:B------:R-:W-:Y:S02]  /*16f10*/  FSEL R27, R27, -INF , P5 ;  /* 0xff8000001b1b7808 */ /* 0x000fe40002800000 */
[----:B------:R-:W-:Y:S01]  /*16f20*/  ISETP.GT.AND P5, PT, R8, 0x11, PT ;  /* 0x000000110800780c */ /* 0x000fe20003fa4270 */
[----:B------:R4:W0:Y:S03]  /*16f30*/  MUFU.TANH R81, R63 ;  /* 0x0000003f00517308 */ /* 0x0008260000002400 */
[----:B------:R-:W-:Y:S02]  /*16f40*/  FSEL R30, R30, -INF , P5 ;  /* 0xff8000001e1e7808 */ /* 0x000fe40002800000 */
[----:B------:R-:W-:-:S02]  /*16f50*/  ISETP.GT.AND P5, PT, R8, 0x19, PT ;  /* 0x000000190800780c */ /* 0x000fc40003fa4270 */
[----:B----4-:R-:W-:Y:S02]  /*16f60*/  FSEL R63, R7, -INF , P4 ;  /* 0xff800000073f7808 */ /* 0x010fe40002000000 */
[----:B------:R-:W-:Y:S02]  /*16f70*/  FMNMX.FTZ R7, R62, R9, !PT ;  /* 0x000000093e077209 */ /* 0x000fe40007810000 */
[----:B------:R-:W-:Y:S02]  /*16f80*/  ISETP.GT.AND P4, PT, R8, RZ, PT ;  /* 0x000000ff0800720c */ /* 0x000fe40003f84270 */
[----:B------:R-:W-:Y:S02]  /*16f90*/  FMNMX.FTZ R7, R63, R7, !PT ;  /* 0x000000073f077209 */ /* 0x000fe40007810000 */
[----:B------:R-:W-:Y:S02]  /*16fa0*/  FSEL R34, R34, -INF , P5 ;  /* 0xff80000022227808 */ /* 0x000fe40002800000 */
[----:B------:R-:W-:Y:S01]  /*16fb0*/  ISETP.GT.AND P5, PT, R8, 0x21, PT ;  /* 0x000000210800780c */ /* 0x000fe20003fa4270 */
[----:B------:R-:W1:Y:S03]  /*16fc0*/  SHFL.BFLY PT, R9, R7, 0x2, 0x1f ;  /* 0x0c401f0007097f89 */ /* 0x000e6600000e0000 */
[----:B------:R-:W-:-:S02]  /*16fd0*/  FSEL R43, R43, -INF , P5 ;  /* 0xff8000002b2b7808 */ /* 0x000fc40002800000 */
[----:B------:R-:W-:-:S04]  /*16fe0*/  ISETP.GT.AND P5, PT, R8, 0x29, PT ;  /* 0x000000290800780c */ /* 0x000fc80003fa4270 */
[----:B------:R-:W-:Y:S02]  /*16ff0*/  FSEL R47, R47, -INF , P5 ;  /* 0xff8000002f2f7808 */ /* 0x000fe40002800000 */
[----:B------:R-:W-:-:S04]  /*17000*/  ISETP.GT.AND P5, PT, R8, 0x31, PT ;  /* 0x000000310800780c */ /* 0x000fc80003fa4270 */
[----:B------:R-:W-:Y:S02]  /*17010*/  FSEL R51, R51, -INF , P5 ;  /* 0xff80000033337808 */ /* 0x000fe40002800000 */
[----:B------:R-:W-:-:S04]  /*17020*/  ISETP.GT.AND P5, PT, R8, 0x39, PT ;  /* 0x000000390800780c */ /* 0x000fc80003fa4270 */
[----:B------:R-:W-:Y:S02]  /*17030*/  FSEL R55, R55, -INF , P5 ;  /* 0xff80000037377808 */ /* 0x000fe40002800000 */
[C---:B------:R-:W-:Y:S02]  /*17040*/  ISETP.GT.AND P5, PT, R8.reuse, 0x41, PT ;  /* 0x000000410800780c */ /* 0x040fe40003fa4270 */
[----:B-1----:R-:W-:Y:S02]  /*17050*/  FMNMX.FTZ R9, R7, R9, !PT ;  /* 0x0000000907097209 */ /* 0x002fe40007810000 */
[----:B------:R-:W-:Y:S02]  /*17060*/  FSEL R59, R59, -INF , P5 ;  /* 0xff8000003b3b7808 */ /* 0x000fe40002800000 */
[----:B------:R-:W-:Y:S01]  /*17070*/  ISETP.GT.AND P5, PT, R8, 0x49, PT ;  /* 0x000000490800780c */ /* 0x000fe20003fa4270 */
[----:B------:R-:W1:Y:S03]  /*17080*/  SHFL.BFLY PT, R7, R9, 0x1, 0x1f ;  /* 0x0c201f0009077f89 */ /* 0x000e6600000e0000 */
[----:B0-----:R-:W-:-:S02]  /*17090*/  FSEL R81, R81, -INF , P5 ;  /* 0xff80000051517808 */ /* 0x001fc40002800000 */
[----:B------:R-:W-:-:S04]  /*170a0*/  ISETP.GT.AND P5, PT, R8, 0x51, PT ;  /* 0x000000510800780c */ /* 0x000fc80003fa4270 */
[----:B------:R-:W-:Y:S02]  /*170b0*/  FSEL R67, R67, -INF , P5 ;  /* 0xff80000043437808 */ /* 0x000fe40002800000 */
[----:B------:R-:W-:-:S04]  /*170c0*/  ISETP.GT.AND P5, PT, R8, 0x59, PT ;  /* 0x000000590800780c */ /* 0x000fc80003fa4270 */
[----:B------:R-:W-:Y:S02]  /*170d0*/  FSEL R71, R71, -INF , P5 ;  /* 0xff80000047477808 */ /* 0x000fe40002800000 */
[----:B------:R-:W-:Y:S01]  /*170e0*/  ISETP.GT.AND P5, PT, R8, 0x61, PT ;  /* 0x000000610800780c */ /* 0x000fe20003fa4270 */
[----:B------:R-:W-:-:S03]  /*170f0*/  WARPGROUP.DEPBAR.LE gsb0, 0x0 ;  /* 0x00008000000079c5 */ /* 0x000fc60000010000 */
[----:B------:R-:W-:Y:S01]  /*17100*/  FSEL R75, R75, -INF , P5 ;  /* 0xff8000004b4b7808 */ /* 0x000fe20002800000 */
[----:B------:R-:W-:Y:S01]  /*17110*/  WARPGROUP.ARRIVE ;  /* 0x00000000000079c5 */ /* 0x000fe20000000000 */
[----:B-1----:R-:W-:Y:S01]  /*17120*/  FMNMX.FTZ R9, R9, R7, !PT ;  /* 0x0000000709097209 */ /* 0x002fe20007810000 */
[----:B------:R-:W-:Y:S01]  /*17130*/  IMAD.U32 R7, RZ, RZ, UR4 ;  /* 0x00000004ff077e24 */ /* 0x000fe2000f8e00ff */
[C---:B------:R-:W-:Y:S02]  /*17140*/  ISETP.GT.AND P5, PT, R8.reuse, 0x69, PT ;  /* 0x000000690800780c */ /* 0x040fe40003fa4270 */
[C---:B------:R-:W-:Y:S01]  /*17150*/  FSETP.NEU.FTZ.AND P3, PT, R9.reuse, -INF , PT ;  /* 0xff8000000900780b */ /* 0x040fe20003f7d000 */
[----:B------:R-:W-:Y:S01]  /*17160*/  FMUL.FTZ R84, R9, R7 ;  /* 0x0000000709547220 */ /* 0x000fe20000410000 */
[----:B------:R-:W-:Y:S02]  /*17170*/  FSEL R79, R79, -INF , P5 ;  /* 0xff8000004f4f7808 */ /* 0x000fe40002800000 */
[----:B------:R-:W-:-:S02]  /*17180*/  ISETP.GT.AND P5, PT, R8, 0x71, PT ;  /* 0x000000710800780c */ /* 0x000fc40003fa4270 */
[----:B------:R-:W-:Y:S02]  /*17190*/  FSEL R84, R84, RZ, P3 ;  /* 0x000000ff54547208 */ /* 0x000fe40001800000 */
[----:B------:R-:W-:Y:S02]  /*171a0*/  FSEL R83, R83, -INF , P5 ;  /* 0xff80000053537808 */ /* 0x000fe40002800000 */
[----:B------:R-:W-:Y:S01]  /*171b0*/  ISETP.GT.AND P5, PT, R8, 0x79, PT ;  /* 0x000000790800780c */ /* 0x000fe20003fa4270 */
[-CC-:B------:R-:W-:Y:S01]  /*171c0*/  FFMA.FTZ R182, R25, R7.reuse, -R84.reuse ;  /* 0x0000000719b67223 */ /* 0x180fe20000010854 */
[----:B------:R-:W-:Y:S01]  /*171d0*/  FSEL R25, R15, -INF , P4 ;  /* 0xff8000000f197808 */ /* 0x000fe20002000000 */
[-CC-:B------:R-:W-:Y:S01]  /*171e0*/  FFMA.FTZ R180, R42, R7.reuse, -R84.reuse ;  /* 0x000000072ab47223 */ /* 0x180fe20000010854 */
[----:B------:R-:W-:Y:S01]  /*171f0*/  ISETP.GT.AND P4, PT, R8, 0x8, PT ;  /* 0x000000080800780c */ /* 0x000fe20003f84270 */
[-CC-:B------:R-:W-:Y:S01]  /*17200*/  FFMA.FTZ R15, R26, R7.reuse, -R84.reuse ;  /* 0x000000071a0f7223 */ /* 0x180fe20000010854 */
[----:B------:R-:W-:Y:S01]  /*17210*/  FMNMX.FTZ R42, R25, R10, !PT ;  /* 0x0000000a192a7209 */ /* 0x000fe20007810000 */
[-CC-:B------:R-:W-:Y:S01]  /*17220*/  FFMA.FTZ R176, R28, R7.reuse, -R84.reuse ;  /* 0x000000071cb07223 */ /* 0x180fe20000010854 */
[----:B------:R-:W-:Y:S01]  /*17230*/  FSEL R26, R24, -INF , P4 ;  /* 0xff800000181a7808 */ /* 0x000fe20002000000 */
[-CC-:B------:R-:W-:Y:S01]  /*17240*/  FFMA.FTZ R28, R31, R7.reuse, -R84.reuse ;  /* 0x000000071f1c7223 */ /* 0x180fe20000010854 */
[----:B------:R-:W-:Y:S01]  /*17250*/  FMNMX.FTZ R24, R21, R42, !PT ;  /* 0x0000002a15187209 */ /* 0x000fe20007810000 */
[-CC-:B------:R-:W-:Y:S01]  /*17260*/  FFMA.FTZ R178, R33, R7.reuse, -R84.reuse ;  /* 0x0000000721b27223 */ /* 0x180fe20000010854 */
[----:B------:R-:W-:Y:S01]  /*17270*/  ISETP.GT.AND P4, PT, R8, 0x10, PT ;  /* 0x000000100800780c */ /* 0x000fe20003f84270 */
[----:B------:R-:W-:Y:S01]  /*17280*/  IMAD.MOV.U32 R33, RZ, RZ, 0x40000040 ;  /* 0x40000040ff217424 */ /* 0x000fe200078e00ff */
[----:B------:R-:W-:Y:S01]  /*17290*/  FMNMX.FTZ R24, R26, R24, !PT ;  /* 0x000000181a187209 */ /* 0x000fe20007810000 */
[-CC-:B------:R-:W-:Y:S01]  /*172a0*/  FFMA.FTZ R20, R20, R7.reuse, -R84.reuse ;  /* 0x0000000714147223 */ /* 0x180fe20000010854 */
[----:B------:R-:W-:Y:S01]  /*172b0*/  FSEL R29, R29, -INF , P4 ;  /* 0xff8000001d1d7808 */ /* 0x000fe20002000000 */
[----:B------:R-:W-:Y:S01]  /*172c0*/  MUFU.EX2 R180, R180 ;  /* 0x000000b400b47308 */ /* 0x000fe20000000800 */
[----:B------:R-:W-:Y:S01]  /*172d0*/  FMNMX.FTZ R24, R27, R24, !PT ;  /* 0x000000181b187209 */ /* 0x000fe20007810000 */
[-CC-:B------:R-:W-:Y:S01]  /*172e0*/  FFMA.FTZ R172, R36, R7.reuse, -R84.reuse ;  /* 0x0000000724ac7223 */ /* 0x180fe20000010854 */
[----:B------:R-:W-:Y:S01]  /*172f0*/  ISETP.GT.AND P4, PT, R8, 0x18, PT ;  /* 0x000000180800780c */ /* 0x000fe20003f84270 */
[-CC-:B------:R-:W-:Y:S01]  /*17300*/  FFMA.FTZ R174, R38, R7.reuse, -R84.reuse ;  /* 0x0000000726ae7223 */ /* 0x180fe20000010854 */
        /* <DEDUP_REMOVED lines=35> */
[----:B------:R0:W-:Y:S01]  /*17540*/  MUFU.EX2 R24, R28 ;  /* 0x0000001c00187308 */ /* 0x0001e20000000800 */
        /* <DEDUP_REMOVED lines=9> */
[-CC-:B0-----:R-:W-:Y:S01]  /*175e0*/  FFMA.FTZ R28, R35, R7.reuse, -R84.reuse ;  /* 0x00000007231c7223 */ /* 0x181fe20000010854 */
        /* <DEDUP_REMOVED lines=9> */
[----:B------:R-:W-:Y:S01]  /*17680*/  FFMA.FTZ R53, R80, R7, -R84 ;  /* 0x0000000750357223 */ /* 0x000fe20000010854 */
[----:B------:R-:W-:-:S02]  /*17690*/  FMNMX.FTZ R42, R69, R42, !PT ;  /* 0x0000002a452a7209 */ /* 0x000fc40007810000 */
[----:B------:R-:W-:Y:S01]  /*176a0*/  FSEL R66, R66, -INF , P4 ;  /* 0xff80000042427808 */ /* 0x000fe20002000000 */
[----:B------:R-:W-:Y:S01]  /*176b0*/  MUFU.EX2 R172, R172 ;  /* 0x000000ac00ac7308 */ /* 0x000fe20000000800 */
[----:B------:R-:W-:Y:S02]  /*176c0*/  FMNMX.FTZ R42, R81, R42, !PT ;  /* 0x0000002a512a7209 */ /* 0x000fe40007810000 */
[----:B------:R-:W-:Y:S02]  /*176d0*/  ISETP.GT.AND P4, PT, R8, 0x58, PT ;  /* 0x000000580800780c */ /* 0x000fe40003f84270 */
[----:B------:R-:W-:Y:S02]  /*176e0*/  FMNMX.FTZ R42, R66, R42, !PT ;  /* 0x0000002a422a7209 */ /* 0x000fe40007810000 */
[----:B------:R-:W-:Y:S01]  /*176f0*/  FSEL R70, R70, -INF , P4 ;  /* 0xff80000046467808 */ /* 0x000fe20002000000 */
[----:B------:R-:W-:Y:S01]  /*17700*/  MUFU.EX2 R35, R35 ;  /* 0x0000002300237308 */ /* 0x000fe20000000800 */
[----:B------:R-:W-:-:S02]  /*17710*/  FMNMX.FTZ R42, R67, R42, !PT ;  /* 0x0000002a432a7209 */ /* 0x000fc40007810000 */
[----:B------:R-:W-:Y:S02]  /*17720*/  ISETP.GT.AND P4, PT, R8, 0x60, PT ;  /* 0x000000600800780c */ /* 0x000fe40003f84270 */
[----:B------:R-:W-:Y:S02]  /*17730*/  FMNMX.FTZ R42, R70, R42, !PT ;  /* 0x0000002a462a7209 */ /* 0x000fe40007810000 */
[----:B------:R-:W-:Y:S01]  /*17740*/  FSEL R74, R74, -INF , P4 ;  /* 0xff8000004a4a7808 */ /* 0x000fe20002000000 */
[----:B------:R-:W-:Y:S01]  /*17750*/  MUFU.EX2 R174, R174 ;  /* 0x000000ae00ae7308 */ /* 0x000fe20000000800 */
[----:B------:R-:W-:Y:S02]  /*17760*/  FMNMX.FTZ R42, R71, R42, !PT ;  /* 0x0000002a472a7209 */ /* 0x000fe40007810000 */
[----:B------:R-:W-:Y:S02]  /*17770*/  ISETP.GT.AND P4, PT, R8, 0x68, PT ;  /* 0x000000680800780c */ /* 0x000fe40003f84270 */
        /* <DEDUP_REMOVED lines=13> */
[----:B------:R-:W-:Y:S01]  /*17850*/  FMNMX.FTZ R42, R83, R42, !PT ;  /* 0x0000002a532a7209 */ /* 0x000fe20007810000 */
[-CC-:B------:R-:W-:Y:S01]  /*17860*/  FFMA.FTZ R56, R62, R7.reuse, -R84.reuse ;  /* 0x000000073e387223 */ /* 0x180fe20000010854 */
[----:B------:R-:W-:Y:S02]  /*17870*/  FSEL R85, R85, -INF , P5 ;  /* 0xff80000055557808 */ /* 0x000fe40002800000 */
[----:B------:R-:W-:Y:S01]  /*17880*/  FMNMX.FTZ R8, R86, R42, !PT ;  /* 0x0000002a56087209 */ /* 0x000fe20007810000 */
[----:B------:R-:W-:Y:S01]  /*17890*/  FFMA.FTZ R42, R60, R7, -R84 ;  /* 0x000000073c2a7223 */ /* 0x000fe20000010854 */
[----:B------:R-:W-:Y:S01]  /*178a0*/  R2UR UR7, R33 ;  /* 0x00000000210772ca */ /* 0x000fe200000e0000 */
        /* <DEDUP_REMOVED lines=12> */
[----:B0-----:R-:W-:-:S02]  /*17970*/  FMNMX.FTZ R8, R8, R32, !PT ;  /* 0x0000002008087209 */ /* 0x001fc40007810000 */
[----:B------:R-:W-:Y:S02]  /*17980*/  IADD3 R32, R6, 0x300, RZ ;  /* 0x0000030006207810 */ /* 0x000fe40007ffe0ff */
[C---:B------:R-:W-:Y:S01]  /*17990*/  FSETP.NEU.FTZ.AND P4, PT, R8.reuse, -INF , PT ;  /* 0xff8000000800780b */ /* 0x040fe20003f9d000 */
[----:B------:R-:W-:Y:S01]  /*179a0*/  FMUL.FTZ R60, R8, R7 ;  /* 0x00000007083c7220 */ /* 0x000fe20000410000 */
[----:B------:R-:W-:Y:S01]  /*179b0*/  R2UR UR6, R32 ;  /* 0x00000000200672ca */ /* 0x000fe200000e0000 */
[----:B------:R-:W-:Y:S03]  /*179c0*/  MUFU.EX2 R162, R162 ;  /* 0x000000a200a27308 */ /* 0x000fe60000000800 */
[----:B------:R-:W-:-:S05]  /*179d0*/  FSEL R60, R60, RZ, P4 ;  /* 0x000000ff3c3c7208 */ /* 0x000fca0002000000 */
[-CC-:B------:R-:W-:Y:S01]  /*179e0*/  FFMA.FTZ R183, R26, R7.reuse, -R60.reuse ;  /* 0x000000071ab77223 */ /* 0x180fe2000001083c */
[----:B------:R-:W-:Y:S01]  /*179f0*/  FSEL R26, R9, RZ, P3 ;  /* 0x000000ff091a7208 */ /* 0x000fe20001800000 */
[-CC-:B------:R-:W-:Y:S01]  /*17a00*/  FFMA.FTZ R181, R25, R7.reuse, -R60.reuse ;  /* 0x0000000719b57223 */ /* 0x180fe2000001083c */
[-CC-:B------:R-:W-:Y:S01]  /*17a10*/  FFMA.FTZ R21, R21, R7.reuse, -R60.reuse ;  /* 0x0000000715157223 */ /* 0x180fe2000001083c */
[----:B------:R-:W-:Y:S01]  /*17a20*/  HGMMA.64x128x16.F32 R88, R156, gdesc[UR4].tnspB, R88, gsb0 ;  /* 0x41e000049c587df0 */ /* 0x000fe20008000858 */
[-CC-:B------:R-:W-:Y:S01]  /*17a30*/  FFMA.FTZ R32, R27, R7.reuse, -R60.reuse ;  /* 0x000000071b207223 */ /* 0x180fe2000001083c */
[----:B------:R-:W-:Y:S01]  /*17a40*/  FADD.FTZ R26, -R26, R11 ;  /* 0x0000000b1a1a7221 */ /* 0x000fe20000010100 */
[----:B------:R-:W-:Y:S01]  /*17a50*/  FSEL R11, R8, RZ, P4 ;  /* 0x000000ff080b7208 */ /* 0x000fe20002000000 */
[----:B------:R-:W-:Y:S01]  /*17a60*/  MUFU.EX2 R181, R181 ;  /* 0x000000b500b57308 */ /* 0x000fe20000000800 */
[-CC-:B------:R-:W-:Y:S01]  /*17a70*/  FFMA.FTZ R177, R29, R7.reuse, -R60.reuse ;  /* 0x000000071db17223 */ /* 0x180fe2000001083c */
[-C--:B------:R-:W-:Y:S01]  /*17a80*/  FMUL.FTZ R26, R26, R7.reuse ;  /* 0x000000071a1a7220 */ /* 0x080fe20000410000 */
[----:B------:R-:W-:Y:S01]  /*17a90*/  FFMA.FTZ R25, R30, R7, -R60 ;  /* 0x000000071e197223 */ /* 0x000fe2000001083c */
[----:B------:R-:W-:Y:S01]  /*17aa0*/  FADD.FTZ R11, -R11, R10 ;  /* 0x0000000a0b0b7221 */ /* 0x000fe20000010100 */
[----:B------:R-:W-:-:S02]  /*17ab0*/  VIADD R10, R6, 0x380 ;  /* 0x00000380060a7836 */ /* 0x000fc40000000000 */
[-CC-:B------:R-:W-:Y:S01]  /*17ac0*/  FFMA.FTZ R179, R31, R7.reuse, -R60.reuse ;  /* 0x000000071fb37223 */ /* 0x180fe2000001083c */
[-CC-:B------:R-:W-:Y:S01]  /*17ad0*/  FFMA.FTZ R29, R34, R7.reuse, -R60.reuse ;  /* 0x00000007221d7223 */ /* 0x180fe2000001083c */
[-C--:B------:R-:W-:Y:S01]  /*17ae0*/  FMUL.FTZ R11, R11, R7.reuse ;  /* 0x000000070b0b7220 */ /* 0x080fe20000410000 */
[----:B------:R-:W0:Y:S01]  /*17af0*/  MUFU.EX2 R26, R26 ;  /* 0x0000001a001a7308 */ /* 0x000e220000000800 */
[----:B------:R-:W-:Y:S01]  /*17b00*/  R2UR UR6, R10 ;  /* 0x000000000a0672ca */ /* 0x000fe200000e0000 */
[-CC-:B------:R-:W-:Y:S01]  /*17b10*/  FFMA.FTZ R173, R73, R7.reuse, -R60.reuse ;  /* 0x0000000749ad7223 */ /* 0x180fe2000001083c */
[-CC-:B------:R-:W-:Y:S01]  /*17b20*/  FFMA.FTZ R31, R43, R7.reuse, -R60.reuse ;  /* 0x000000072b1f7223 */ /* 0x180fe2000001083c */
[-CC-:B------:R-:W-:Y:S01]  /*17b30*/  FFMA.FTZ R175, R46, R7.reuse, -R60.reuse ;  /* 0x000000072eaf7223 */ /* 0x180fe2000001083c */
[-CC-:B------:R-:W-:Y:S01]  /*17b40*/  FFMA.FTZ R27, R47, R7.reuse, -R60.reuse ;  /* 0x000000072f1b7223 */ /* 0x180fe2000001083c */
[-CC-:B------:R-:W-:Y:S01]  /*17b50*/  FFMA.FTZ R169, R50, R7.reuse, -R60.reuse ;  /* 0x0000000732a97223 */ /* 0x180fe2000001083c */
[-CC-:B------:R-:W-:Y:S01]  /*17b60*/  FFMA.FTZ R30, R51, R7.reuse, -R60.reuse ;  /* 0x00000007331e7223 */ /* 0x180fe2000001083c */
[----:B------:R1:W2:Y:S01]  /*17b70*/  MUFU.EX2 R87, R11 ;  /* 0x0000000b00577308 */ /* 0x0002a20000000800 */
[-CC-:B------:R-:W-:Y:S01]  /*17b80*/  FFMA.FTZ R171, R54, R7.reuse, -R60.reuse ;  /* 0x0000000736ab7223 */ /* 0x180fe2000001083c */
[-CC-:B------:R-:W-:Y:S01]  /*17b90*/  FFMA.FTZ R33, R55, R7.reuse, -R60.reuse ;  /* 0x0000000737217223 */ /* 0x180fe2000001083c */
[-CC-:B------:R-:W-:Y:S01]  /*17ba0*/  FFMA.FTZ R165, R58, R7.reuse, -R60.reuse ;  /* 0x000000073aa57223 */ /* 0x180fe2000001083c */
[-CC-:B------:R-:W-:Y:S01]  /*17bb0*/  FFMA.FTZ R6, R59, R7.reuse, -R60.reuse ;  /* 0x000000073b067223 */ /* 0x180fe2000001083c */
[-CC-:B------:R-:W-:Y:S01]  /*17bc0*/  FFMA.FTZ R167, R69, R7.reuse, -R60.reuse ;  /* 0x0000000745a77223 */ /* 0x180fe2000001083c */
[-CC-:B------:R-:W-:Y:S01]  /*17bd0*/  FFMA.FTZ R81, R81, R7.reuse, -R60.reuse ;  /* 0x0000000751517223 */ /* 0x180fe2000001083c */
[----:B------:R-:W-:Y:S01]  /*17be0*/  FFMA.FTZ R161, R66, R7, -R60 ;  /* 0x0000000742a17223 */ /* 0x000fe2000001083c */
[----:B------:R-:W3:Y:S01]  /*17bf0*/  MUFU.EX2 R21, R21 ;  /* 0x0000001500157308 */ /* 0x000ee20000000800 */
[----:B-1----:R-:W-:-:S02]  /*17c00*/  IMAD.MOV.U32 R11, RZ, RZ, 0x40000040 ;  /* 0x40000040ff0b7424 */ /* 0x002fc400078e00ff */
[----:B0-----:R-:W-:Y:S01]  /*17c10*/  FFMA.FTZ R3, R26, R3, R180 ;  /* 0x000000031a037223 */ /* 0x001fe200000100b4 */
[-CC-:B------:R-:W-:Y:S01]  /*17c20*/  FFMA.FTZ R163, R70, R7.reuse, -R60.reuse ;  /* 0x0000000746a37223 */ /* 0x180fe2000001083c */
[C---:B------:R-:W-:Y:S01]  /*17c30*/  F2FP.F16.F32.PACK_AB R180, R20.reuse, R180 ;  /* 0x000000b414b4723e */ /* 0x040fe200000000ff */
[-CC-:B------:R-:W-:Y:S01]  /*17c40*/  FFMA.FTZ R75, R75, R7.reuse, -R60.reuse ;  /* 0x000000074b4b7223 */ /* 0x180fe2000001083c */
[----:B------:R-:W-:Y:S01]  /*17c50*/  R2UR UR7, R11 ;  /* 0x000000000b0772ca */ /* 0x000fe200000e0000 */
[----:B------:R-:W-:Y:S01]  /*17c60*/  FADD.FTZ R3, R20, R3 ;  /* 0x0000000314037221 */ /* 0x000fe20000010000 */
[----:B------:R-:W0:Y:S01]  /*17c70*/  MUFU.EX2 R183, R183 ;  /* 0x000000b700b77308 */ /* 0x000e220000000800 */
[----:B--2---:R-:W-:Y:S01]  /*17c80*/  FFMA.FTZ R0, R87, R0, R181 ;  /* 0x0000000057007223 */ /* 0x004fe200000100b5 */
[-CC-:B------:R-:W-:Y:S01]  /*17c90*/  FFMA.FTZ R78, R78, R7.reuse, -R60.reuse ;  /* 0x000000074e4e7223 */ /* 0x180fe2000001083c */
[----:B------:R-:W-:Y:S01]  /*17ca0*/  FADD.FTZ R3, R182, R3 ;  /* 0x00000003b6037221 */ /* 0x000fe20000010000 */
[-CC-:B------:R-:W-:Y:S01]  /*17cb0*/  FFMA.FTZ R79, R79, R7.reuse, -R60.reuse ;  /* 0x000000074f4f7223 */ /* 0x180fe2000001083c */
[-CC-:B------:R-:W-:Y:S01]  /*17cc0*/  FFMA.FTZ R82, R82, R7.reuse, -R60.reuse ;  /* 0x0000000752527223 */ /* 0x180fe2000001083c */
[-C--:B------:R-:W-:Y:S01]  /*17cd0*/  FFMA.FTZ R83, R83, R7.reuse, -R60 ;  /* 0x0000000753537223 */ /* 0x080fe2000001083c */
[----:B------:R-:W-:Y:S01]  /*17ce0*/  FADD.FTZ R3, R15, R3 ;  /* 0x000000030f037221 */ /* 0x000fe20000010000 */
[----:B------:R-:W1:Y:S01]  /*17cf0*/  MUFU.EX2 R32, R32 ;  /* 0x0000002000207308 */ /* 0x000e620000000800 */
[----:B---3--:R-:W-:Y:S01]  /*17d00*/  FADD.FTZ R0, R21, R0 ;  /* 0x0000000015007221 */ /* 0x008fe20000010000 */
[-CC-:B------:R-:W-:Y:S01]  /*17d10*/  FFMA.FTZ R86, R86, R7.reuse, -R60.reuse ;  /* 0x0000000756567223 */ /* 0x180fe2000001083c */
[----:B------:R-:W-:Y:S01]  /*17d20*/  FADD.FTZ R11, R176, R3 ;  /* 0x00000003b00b7221 */ /* 0x000fe20000010000 */
[----:B------:R-:W-:Y:S01]  /*17d30*/  FFMA.FTZ R3, R67, R7, -R60 ;  /* 0x0000000743037223 */ /* 0x000fe2000001083c */
[C---:B------:R-:W-:Y:S01]  /*17d40*/  ISETP.GT.AND P3, PT, R12.reuse, R5, PT ;  /* 0x000000050c00720c */ /* 0x040fe20003f64270 */
[----:B------:R-:W-:-:S02]  /*17d50*/  VIADD R12, R12, 0xffffffff ;  /* 0xffffffff0c0c7836 */ /* 0x000fc40000000000 */
[----:B------:R-:W-:Y:S01]  /*17d60*/  FADD.FTZ R11, R24, R11 ;  /* 0x0000000b180b7221 */ /* 0x000fe20000010000 */
[----:B------:R-:W2:Y:S01]  /*17d70*/  MUFU.EX2 R177, R177 ;  /* 0x000000b100b17308 */ /* 0x000ea20000000800 */
[----:B0-----:R-:W-:Y:S01]  /*17d80*/  FADD.FTZ R10, R183, R0 ;  /* 0x00000000b70a7221 */ /* 0x001fe20000010000 */
[----:B------:R-:W-:Y:S01]  /*17d90*/  F2FP.F16.F32.PACK_AB R182, R15, R182 ;  /* 0x000000b60fb6723e */ /* 0x000fe200000000ff */
[----:B------:R-:W-:Y:S01]  /*17da0*/  FADD.FTZ R11, R178, R11 ;  /* 0x0000000bb20b7221 */ /* 0x000fe20000010000 */
[----:B------:R-:W-:Y:S02]  /*17db0*/  F2FP.F16.F32.PACK_AB R181, R21, R181 ;  /* 0x000000b515b5723e */ /* 0x000fe400000000ff */
[----:B------:R-:W-:Y:S01]  /*17dc0*/  F2FP.F16.F32.PACK_AB R176, R24, R176 ;  /* 0x000000b018b0723e */ /* 0x000fe200000000ff */
[----:B------:R-:W-:Y:S01]  /*17dd0*/  FADD.FTZ R11, R28, R11 ;  /* 0x0000000b1c0b7221 */ /* 0x000fe20000010000 */
[----:B------:R-:W0:Y:S01]  /*17de0*/  MUFU.EX2 R25, R25 ;  /* 0x0000001900197308 */ /* 0x000e220000000800 */
[C---:B-1----:R-:W-:Y:S01]  /*17df0*/  FADD.FTZ R10, R32.reuse, R10 ;  /* 0x0000000a200a7221 */ /* 0x042fe20000010000 */
[----:B------:R-:W-:Y:S01]  /*17e00*/  F2FP.F16.F32.PACK_AB R183, R32, R183 ;  /* 0x000000b720b7723e */ /* 0x000fe200000000ff */
[----:B------:R-:W-:Y:S01]  /*17e10*/  FADD.FTZ R11, R172, R11 ;  /* 0x0000000bac0b7221 */ /* 0x000fe20000010000 */
[----:B------:R-:W-:-:S02]  /*17e20*/  F2FP.F16.F32.PACK_AB R178, R28, R178 ;  /* 0x000000b21cb2723e */ /* 0x000fc400000000ff */
[C---:B------:R-:W-:Y:S01]  /*17e30*/  F2FP.F16.F32.PACK_AB R172, R35.reuse, R172 ;  /* 0x000000ac23ac723e */ /* 0x040fe200000000ff */
[----:B------:R-:W-:Y:S01]  /*17e40*/  FADD.FTZ R11, R35, R11 ;  /* 0x0000000b230b7221 */ /* 0x000fe20000010000 */
[----:B------:R-:W-:Y:S01]  /*17e50*/  MUFU.EX2 R179, R179 ;  /* 0x000000b300b37308 */ /* 0x000fe20000000800 */
[----:B--2---:R-:W-:Y:S02]  /*17e60*/  FADD.FTZ R10, R177, R10 ;  /* 0x0000000ab10a7221 */ /* 0x004fe40000010000 */
[----:B------:R-:W-:Y:S01]  /*17e70*/  FADD.FTZ R11, R174, R11 ;  /* 0x0000000bae0b7221 */ /* 0x000fe20000010000 */
[----:B------:R-:W-:-:S03]  /*17e80*/  F2FP.F16.F32.PACK_AB R174, R36, R174 ;  /* 0x000000ae24ae723e */ /* 0x000fc600000000ff */
[----:B------:R-:W-:Y:S01]  /*17e90*/  FADD.FTZ R11, R36, R11 ;  /* 0x0000000b240b7221 */ /* 0x000fe20000010000 */
[----:B------:R-:W-:Y:S01]  /*17ea0*/  MUFU.EX2 R29, R29 ;  /* 0x0000001d001d7308 */ /* 0x000fe20000000800 */
[----:B0-----:R-:W-:Y:S02]  /*17eb0*/  F2FP.F16.F32.PACK_AB R177, R25, R177 ;  /* 0x000000b119b1723e */ /* 0x001fe400000000ff */
[----:B------:R-:W-:Y:S01]  /*17ec0*/  FADD.FTZ R11, R168, R11 ;  /* 0x0000000ba80b7221 */ /* 0x000fe20000010000 */
[----:B------:R-:W-:-:S03]  /*17ed0*/  F2FP.F16.F32.PACK_AB R168, R37, R168 ;  /* 0x000000a825a8723e */ /* 0x000fc600000000ff */
[----:B------:R-:W-:Y:S01]  /*17ee0*/  FADD.FTZ R11, R37, R11 ;  /* 0x0000000b250b7221 */ /* 0x000fe20000010000 */
[----:B------:R-:W-:Y:S03]  /*17ef0*/  MUFU.EX2 R173, R173 ;  /* 0x000000ad00ad7308 */ /* 0x000fe60000000800 */
        /* <DEDUP_REMOVED lines=9> */
[----:B------:R-:W-:-:S04]  /*17f90*/  F2FP.F16.F32.PACK_AB R166, R41, R166 ;  /* 0x000000a629a6723e */ /* 0x000fc800000000ff */
[----:B------:R-:W-:Y:S08]  /*17fa0*/  MUFU.EX2 R27, R27 ;  /* 0x0000001b001b7308 */ /* 0x000ff00000000800 */
[----:B------:R-:W-:Y:S08]  /*17fb0*/  MUFU.EX2 R169, R169 ;  /* 0x000000a900a97308 */ /* 0x000ff00000000800 */
[----:B------:R-:W-:Y:S08]  /*17fc0*/  MUFU.EX2 R30, R30 ;  /* 0x0000001e001e7308 */ /* 0x000ff00000000800 */
[----:B------:R-:W-:Y:S08]  /*17fd0*/  MUFU.EX2 R171, R171 ;  /* 0x000000ab00ab7308 */ /* 0x000ff00000000800 */
[----:B------:R-:W-:Y:S01]  /*17fe0*/  MUFU.EX2 R33, R33 ;  /* 0x0000002100217308 */ /* 0x000fe20000000800 */
[----:B------:R-:W-:-:S02]  /*17ff0*/  WARPGROUP.DEPBAR.LE gsb0, 0x0 ;  /* 0x00008000000079c5 */ /* 0x000fc40000010000 */
[----:B------:R-:W-:Y:S01]  /*18000*/  WARPGROUP.ARRIVE ;  /* 0x00000000000079c5 */ /* 0x000fe20000000000 */
[----:B------:R-:W-:-:S04]  /*18010*/  FFMA.FTZ R157, R74, R7, -R60 ;  /* 0x000000074a9d7223 */ /* 0x000fc8000001083c */
[----:B------:R-:W-:Y:S01]  /*18020*/  MUFU.EX2 R165, R165 ;  /* 0x000000a500a57308 */ /* 0x000fe20000000800 */
[----:B------:R-:W-:Y:S07]  /*18030*/  HGMMA.64x128x16.F32 R88, R152, gdesc[UR4].tnspB, R88, gsb0 ;  /* 0x41e0000498587df0 */ /* 0x000fee0008000858 */
        /* <DEDUP_REMOVED lines=19> */
[----:B-1----:R-:W-:Y:S01]  /*18170*/  F2FP.F16.F32.PACK_AB R159, R79, R78 ;  /* 0x0000004e4f9f723e */ /* 0x002fe200000000ff */
[----:B------:R-:W-:Y:S02]  /*18180*/  WARPGROUP.DEPBAR.LE gsb0, 0x0 ;  /* 0x00008000000079c5 */ /* 0x000fe40000010000 */
[----:B------:R0:W-:Y:S04]  /*18190*/  @!P1 SYNCS.ARRIVE.TRANS64.RED.A1T0 RZ, [R13+URZ], RZ ;  /* 0x000000ff0dff99a7 */ /* 0x0001e8000810043f */
[----:B------:R-:W1:Y:S01]  /*181a0*/  MUFU.EX2 R53, R53 ;  /* 0x0000003500357308 */ /* 0x000e620000000800 */
[----:B0-----:R-:W-:Y:S01]  /*181b0*/  FADD.FTZ R13, R25, R10 ;  /* 0x0000000a190d7221 */ /* 0x001fe20000010000 */
[----:B------:R0:W-:Y:S01]  /*181c0*/  @!P1 SYNCS.ARRIVE.TRANS64.RED.A1T0 RZ, [R14+URZ], RZ ;  /* 0x000000ff0eff99a7 */ /* 0x0001e2000810043f */
[----:B------:R-:W-:-:S05]  /*181d0*/  FFMA.FTZ R10, R71, R7, -R60 ;  /* 0x00000007470a7223 */ /* 0x000fca000001083c */
[----:B------:R-:W2:Y:S01]  /*181e0*/  MUFU.EX2 R83, R83 ;  /* 0x0000005300537308 */ /* 0x000ea20000000800 */
[----:B------:R-:W-:Y:S01]  /*181f0*/  FADD.FTZ R13, R179, R13 ;  /* 0x0000000db30d7221 */ /* 0x000fe20000010000 */
[----:B------:R-:W-:Y:S01]  /*18200*/  FFMA.FTZ R60, R85, R7, -R60 ;  /* 0x00000007553c7223 */ /* 0x000fe2000001083c */
[C---:B------:R-:W-:Y:S02]  /*18210*/  F2FP.F16.F32.PACK_AB R179, R29.reuse, R179 ;  /* 0x000000b31db3723e */ /* 0x040fe400000000ff */
[----:B------:R-:W-:Y:S01]  /*18220*/  FADD.FTZ R13, R29, R13 ;  /* 0x0000000d1d0d7221 */ /* 0x000fe20000010000 */
[----:B-1----:R-:W-:Y:S02]  /*18230*/  F2FP.F16.F32.PACK_AB R152, R53, R52 ;  /* 0x000000343598723e */ /* 0x002fe400000000ff */
[----:B------:R-:W1:Y:S01]  /*18240*/  MUFU.EX2 R10, R10 ;  /* 0x0000000a000a7308 */ /* 0x000e620000000800 */
[----:B------:R-:W-:Y:S01]  /*18250*/  FADD.FTZ R13, R173, R13 ;  /* 0x0000000dad0d7221 */ /* 0x000fe20000010000 */
[----:B------:R-:W-:-:S03]  /*18260*/  F2FP.F16.F32.PACK_AB R173, R31, R173 ;  /* 0x000000ad1fad723e */ /* 0x000fc600000000ff */
[----:B------:R-:W-:-:S03]  /*18270*/  FADD.FTZ R13, R31, R13 ;  /* 0x0000000d1f0d7221 */ /* 0x000fc60000010000 */
[----:B------:R-:W-:Y:S01]  /*18280*/  MUFU.EX2 R56, R56 ;  /* 0x0000003800387308 */ /* 0x000fe20000000800 */
[----:B------:R-:W-:Y:S01]  /*18290*/  FADD.FTZ R13, R175, R13 ;  /* 0x0000000daf0d7221 */ /* 0x000fe20000010000 */
[----:B------:R-:W-:Y:S02]  /*182a0*/  F2FP.F16.F32.PACK_AB R175, R27, R175 ;  /* 0x000000af1baf723e */ /* 0x000fe400000000ff */
[----:B--2---:R-:W-:Y:S01]  /*182b0*/  F2FP.F16.F32.PACK_AB R153, R83, R82 ;  /* 0x000000525399723e */ /* 0x004fe200000000ff */
[----:B------:R-:W-:-:S03]  /*182c0*/  FADD.FTZ R13, R27, R13 ;  /* 0x0000000d1b0d7221 */ /* 0x000fc60000010000 */
[----:B------:R-:W-:Y:S01]  /*182d0*/  MUFU.EX2 R86, R86 ;  /* 0x0000005600567308 */ /* 0x000fe20000000800 */
[----:B------:R-:W-:Y:S01]  /*182e0*/  FADD.FTZ R13, R169, R13 ;  /* 0x0000000da90d7221 */ /* 0x000fe20000010000 */
[----:B------:R-:W-:-:S03]  /*182f0*/  F2FP.F16.F32.PACK_AB R169, R30, R169 ;  /* 0x000000a91ea9723e */ /* 0x000fc600000000ff */
[----:B------:R-:W-:-:S03]  /*18300*/  FADD.FTZ R13, R30, R13 ;  /* 0x0000000d1e0d7221 */ /* 0x000fc60000010000 */
[----:B------:R-:W2:Y:S01]  /*18310*/  MUFU.EX2 R57, R57 ;  /* 0x0000003900397308 */ /* 0x000ea20000000800 */
[----:B------:R-:W-:Y:S01]  /*18320*/  FADD.FTZ R13, R171, R13 ;  /* 0x0000000dab0d7221 */ /* 0x000fe20000010000 */
[----:B------:R-:W-:-:S03]  /*18330*/  F2FP.F16.F32.PACK_AB R171, R33, R171 ;  /* 0x000000ab21ab723e */ /* 0x000fc600000000ff */
[----:B------:R-:W-:-:S03]  /*18340*/  FADD.FTZ R13, R33, R13 ;  /* 0x0000000d210d7221 */ /* 0x000fc60000010000 */
[----:B------:R-:W3:Y:S01]  /*18350*/  MUFU.EX2 R60, R60 ;  /* 0x0000003c003c7308 */ /* 0x000ee20000000800 */
[----:B------:R-:W-:Y:S01]  /*18360*/  FADD.FTZ R13, R165, R13 ;  /* 0x0000000da50d7221 */ /* 0x000fe20000010000 */
[----:B------:R-:W-:-:S03]  /*18370*/  F2FP.F16.F32.PACK_AB R165, R6, R165 ;  /* 0x000000a506a5723e */ /* 0x000fc600000000ff */
[----:B0-----:R-:W-:Y:S01]  /*18380*/  FADD.FTZ R14, R6, R13 ;  /* 0x0000000d060e7221 */ /* 0x001fe20000010000 */
        /* <DEDUP_REMOVED lines=15> */
[C---:B-1----:R-:W-:Y:S02]  /*18480*/  F2FP.F16.F32.PACK_AB R163, R10.reuse, R163 ;  /* 0x000000a30aa3723e */ /* 0x042fe400000000ff */
[----:B------:R-:W-:Y:S01]  /*18490*/  FADD.FTZ R6, R10, R11 ;  /* 0x0000000b0a067221 */ /* 0x000fe20000010000 */
[----:B------:R-:W-:Y:S01]  /*184a0*/  FADD.FTZ R11, R45, R14 ;  /* 0x0000000e2d0b7221 */ /* 0x000fe20000010000 */
[----:B--2---:R-:W-:Y:S01]  /*184b0*/  F2FP.F16.F32.PACK_AB R154, R57, R56 ;  /* 0x00000038399a723e */ /* 0x004fe200000000ff */
[----:B------:R-:W-:-:S02]  /*184c0*/  IMAD.MOV.U32 R14, RZ, RZ, R187 ;  /* 0x000000ffff0e7224 */ /* 0x000fc400078e00bb */
[----:B------:R-:W-:Y:S01]  /*184d0*/  FADD.FTZ R6, R157, R6 ;  /* 0x000000069d067221 */ /* 0x000fe20000010000 */
[----:B------:R-:W-:Y:S01]  /*184e0*/  FADD.FTZ R0, R48, R11 ;  /* 0x0000000b30007221 */ /* 0x000fe20000010000 */
[C---:B------:R-:W-:Y:S01]  /*184f0*/  F2FP.F16.F32.PACK_AB R157, R75.reuse, R157 ;  /* 0x0000009d4b9d723e */ /* 0x040fe200000000ff */
[----:B------:R-:W-:Y:S02]  /*18500*/  IMAD.MOV.U32 R10, RZ, RZ, R8 ;  /* 0x000000ffff0a7224 */ /* 0x000fe400078e0008 */
[----:B------:R-:W-:Y:S01]  /*18510*/  FADD.FTZ R13, R75, R6 ;  /* 0x000000064b0d7221 */ /* 0x000fe20000010000 */
[----:B------:R-:W-:Y:S01]  /*18520*/  FADD.FTZ R3, R49, R0 ;  /* 0x0000000031037221 */ /* 0x000fe20000010000 */
[----:B---3--:R-:W-:Y:S02]  /*18530*/  F2FP.F16.F32.PACK_AB R155, R60, R86 ;  /* 0x000000563c9b723e */ /* 0x008fe400000000ff */
[----:B------:R-:W-:Y:S01]  /*18540*/  FADD.FTZ R6, R78, R13 ;  /* 0x0000000d4e067221 */ /* 0x000fe20000010000 */
[----:B------:R-:W-:-:S03]  /*18550*/  FADD.FTZ R0, R52, R3 ;  /* 0x0000000334007221 */ /* 0x000fc60000010000 */
[----:B------:R-:W-:Y:S01]  /*18560*/  FADD.FTZ R11, R79, R6 ;  /* 0x000000064f0b7221 */ /* 0x000fe20000010000 */
[----:B------:R-:W-:-:S03]  /*18570*/  FADD.FTZ R3, R53, R0 ;  /* 0x0000000035037221 */ /* 0x000fc60000010000 */
[----:B------:R-:W-:Y:S01]  /*18580*/  FADD.FTZ R6, R82, R11 ;  /* 0x0000000b52067221 */ /* 0x000fe20000010000 */
[----:B------:R-:W-:-:S03]  /*18590*/  FADD.FTZ R0, R56, R3 ;  /* 0x0000000338007221 */ /* 0x000fc60000010000 */
[----:B------:R-:W-:Y:S01]  /*185a0*/  FADD.FTZ R11, R83, R6 ;  /* 0x00000006530b7221 */ /* 0x000fe20000010000 */
[----:B------:R-:W-:Y:S01]  /*185b0*/  FADD.FTZ R3, R57, R0 ;  /* 0x0000000039037221 */ /* 0x000fe20000010000 */
[----:B------:R-:W-:Y:S02]  /*185c0*/  MOV R6, R184 ;  /* 0x000000b800067202 */ /* 0x000fe40000000f00 */
[----:B------:R-:W-:-:S04]  /*185d0*/  FADD.FTZ R11, R86, R11 ;  /* 0x0000000b560b7221 */ /* 0x000fc80000010000 */
[----:B------:R-:W-:Y:S01]  /*185e0*/  FADD.FTZ R0, R60, R11 ;  /* 0x0000000b3c007221 */ /* 0x000fe20000010000 */
[----:B------:R-:W-:Y:S01]  /*185f0*/  IMAD.MOV.U32 R11, RZ, RZ, R9 ;  /* 0x000000ffff0b7224 */ /* 0x000fe200078e0009 */
[----:B------:R-:W-:Y:S06]  /*18600*/  @P3 BRA `(.L_x_2665) ;  /* 0xffffffc800a43947 */ /* 0x000fec000383ffff */
[----:B------:R-:W-:Y:S05]  /*18610*/  BSYNC B1 ;  /* 0x0000000000017941 */ /* 0x000fea0003800000 */
.L_x_2654:
[----:B------:R-:W-:Y:S05]  /*18620*/  BSYNC B0 ;  /* 0x0000000000007941 */ /* 0x000fea0003800000 */
.L_x_2653:
[----:B------:R-:W-:Y:S01]  /*18630*/  ISETP.GE.AND P2, PT, R12, R199, PT ;  /* 0x000000c70c00720c */ /* 0x000fe20003f46270 */
[----:B------:R-:W-:-:S12]  /*18640*/  BSSY B0, `(.L_x_2666) ;  /* 0x00002ca000007945 */ /* 0x000fd80003800000 */
[----:B------:R-:W-:Y:S05]  /*18650*/  @!P2 BRA `(.L_x_2667) ;  /* 0x0000002c0020a947 */ /* 0x000fea0003800000 */
[----:B------:R-:W-:Y:S01]  /*18660*/  IMAD.MOV.U32 R10, RZ, RZ, R8 ;  /* 0x000000ffff0a7224 */ /* 0x000fe200078e0008 */
[----:B------:R-:W-:Y:S01]  /*18670*/  MOV R5, R9 ;  /* 0x0000000900057202 */ /* 0x000fe20000000f00 */
[----:B------:R-:W-:Y:S02]  /*18680*/  IMAD.MOV.U32 R11, RZ, RZ, R187 ;  /* 0x000000ffff0b7224 */ /* 0x000fe400078e00bb */
[----:B------:R-:W-:-:S07]  /*18690*/  IMAD.MOV.U32 R6, RZ, RZ, R184 ;  /* 0x000000ffff067224 */ /* 0x000fce00078e00b8 */
.L_x_2678:
        /* <DEDUP_REMOVED lines=8> */
.L_x_2668:
[----:B------:R-:W-:Y:S01]  /*18720*/  IMAD R8, R184, 0x8, R2 ;  /* 0x00000008b8087824 */ /* 0x000fe200078e0202 */
[----:B------:R-:W-:-:S04]  /*18730*/  SHF.L.U32 R9, R187, 0x1f, RZ ;  /* 0x0000001fbb097819 */ /* 0x000fc800000006ff */
[----:B------:R0:W1:Y:S01]  /*18740*/  SYNCS.PHASECHK.TRANS64.TRYWAIT P2, [R8+URZ+0x34830], R9 ;  /* 0x03483009080075a7 */ /* 0x000062000804017f */
[----:B------:R-:W-:Y:S05]  /*18750*/  @!P0 BRA `(.L_x_2669) ;  /* 0x0000000000048947 */ /* 0x000fea0003800000 */
[----:B------:R-:W-:Y:S01]  /*18760*/  BPT.TRAP 0x1 ;  /* 0x000000040000795c */ /* 0x000fe20000300000 */
.L_x_2669:
[----:B------:R-:W-:Y:S01]  /*18770*/  IMAD R7, R184, 0xc00, R4 ;  /* 0x00000c00b8077824 */ /* 0x000fe200078e0204 */
[----:B------:R-:W-:Y:S03]  /*18780*/  BSSY B1, `(.L_x_2670) ;  /* 0x0000006000017945 */ /* 0x000fe60003800000 */
[C---:B------:R-:W-:Y:S02]  /*18790*/  VIADD R14, R7.reuse, 0x2 ;  /* 0x00000002070e7836 */ /* 0x040fe40000000000 */
[----:B------:R-:W-:Y:S01]  /*187a0*/  VIADD R21, R7, 0x4 ;  /* 0x0000000407157836 */ /* 0x000fe20000000000 */
[----:B-1----:R-:W-:Y:S06]  /*187b0*/  @P2 BRA `(.L_x_2671) ;  /* 0x0000000000082947 */ /* 0x002fec0003800000 */
[----:B------:R-:W1:Y:S02]  /*187c0*/  SYNCS.PHASECHK.TRANS64.TRYWAIT P2, [R8+URZ+0x34830], R9 ;  /* 0x03483009080075a7 */ /* 0x000e64000804017f */
[----:B-1----:R-:W-:Y:S05]  /*187d0*/  @!P2 BRA `(.L_x_2672) ;  /* 0x000000fc0008a947 */ /* 0x002fea0003800000 */
.L_x_2671:
[----:B------:R-:W-:Y:S05]  /*187e0*/  BSYNC B1 ;  /* 0x0000000000017941 */ /* 0x000fea0003800000 */
.L_x_2670:
[----:B01----:R-:W-:Y:S01]  /*187f0*/  IMAD.MOV.U32 R9, RZ, RZ, 0x40000040 ;  /* 0x40000040ff097424 */ /* 0x003fe200078e00ff */
[----:B------:R-:W-:Y:S01]  /*18800*/  MOV R8, R7 ;  /* 0x0000000700087202 */ /* 0x000fe20000000f00 */
[----:B------:R0:W-:Y:S03]  /*18810*/  STL.64 [R1+0xa0], R10 ;  /* 0x0000a00a01007387 */ /* 0x0001e60000100a00 */
[----:B------:R-:W-:Y:S02]  /*18820*/  R2UR UR54, R8 ;  /* 0x00000000083672ca */ /* 0x000fe400000e0000 */
        /* <DEDUP_REMOVED lines=70> */
[----:B------:R-:W-:Y:S01]  /*18c90*/  R2UR UR46, R8 ;  /* 0x00000000082e72ca */ /* 0x000fe200000e0000 */
[----:B------:R-:W-:-:S05]  /*18ca0*/  VIADD R8, R7, 0x402 ;  /* 0x0000040207087836 */ /* 0x000fca0000000000 */
[----:B------:R-:W-:Y:S01]  /*18cb0*/  R2UR UR26, R8 ;  /* 0x00000000081a72ca */ /* 0x000fe200000e0000 */
[C---:B------:R-:W-:Y:S01]  /*18cc0*/  VIADD R8, R7.reuse, 0x800 ;  /* 0x0000080007087836 */ /* 0x040fe20000000000 */
[----:B0-----:R-:W3:Y:S04]  /*18cd0*/  LDL.64 R4, [R1+0x28] ;  /* 0x0000280001047983 */ /* 0x001ee80000100a00 */
[----:B------:R-:W-:Y:S01]  /*18ce0*/  R2UR UR14, R8 ;  /* 0x00000000080e72ca */ /* 0x000fe200000e0000 */
[----:B------:R0:W-:Y:S01]  /*18cf0*/  STL.64 [R1+0x90], R2 ;  /* 0x0000900201007387 */ /* 0x0001e20000100a00 */
[----:B------:R-:W-:Y:S02]  /*18d00*/  IADD3 R8, R7, 0x804, RZ ;  /* 0x0000080407087810 */ /* 0x000fe40007ffe0ff */
[----:B------:R-:W-:-:S02]  /*18d10*/  R2UR UR47, R9 ;  /* 0x00000000092f72ca */ /* 0x000fc400000e0000 */
[C---:B------:R-:W-:Y:S02]  /*18d20*/  R2UR UR27, R9.reuse ;  /* 0x00000000091b72ca */ /* 0x040fe400000e0000 */
[C---:B------:R-:W-:Y:S02]  /*18d30*/  R2UR UR15, R9.reuse ;  /* 0x00000000090f72ca */ /* 0x040fe400000e0000 */
[----:B------:R-:W-:Y:S02]  /*18d40*/  R2UR UR6, R8 ;  /* 0x00000000080672ca */ /* 0x000fe400000e0000 */
[----:B------:R-:W-:Y:S01]  /*18d50*/  R2UR UR7, R9 ;  /* 0x00000000090772ca */ /* 0x000fe200000e0000 */
[----:B------:R-:W-:Y:S01]  /*18d60*/  IMAD.MOV.U32 R15, RZ, RZ, 0x40000040 ;  /* 0x40000040ff0f7424 */ /* 0x000fe200078e00ff */
[----:B------:R-:W4:Y:S01]  /*18d70*/  LDL.64 R8, [R1+0x38] ;  /* 0x0000380001087983 */ /* 0x000f220000100a00 */
[----:B------:R-:W-:-:S03]  /*18d80*/  R2UR UR50, R14 ;  /* 0x000000000e3272ca */ /* 0x000fc600000e0000 */
[----:B------:R-:W-:Y:S01]  /*18d90*/  R2UR UR51, R15 ;  /* 0x000000000f3372ca */ /* 0x000fe200000e0000 */
[----:B------:R-:W-:Y:S02]  /*18da0*/  WARPGROUP.DEPBAR.LE gsb0, 0x0 ;  /* 0x00008000000079c5 */ /* 0x000fe40000010000 */
[----:B------:R-:W-:Y:S01]  /*18db0*/  WARPGROUP.ARRIVE ;  /* 0x00000000000079c5 */ /* 0x000fe20000000000 */
[----:B0-----:R-:W3:Y:S01]  /*18dc0*/  LDL.64 R2, [R1+0x20] ;  /* 0x0000200001027983 */ /* 0x001ee20000100a00 */
[----:B------:R-:W-:Y:S01]  /*18dd0*/  VIADD R14, R7, 0x6 ;  /* 0x00000006070e7836 */ /* 0x000fe20000000000 */
[----:B------:R-:W-:Y:S01]  /*18de0*/  R2UR UR35, R15 ;  /* 0x000000000f2372ca */ /* 0x000fe200000e0000 */
[----:B------:R-:W-:Y:S01]  /*18df0*/  IMAD.MOV.U32 R21, RZ, RZ, 0x40000040 ;  /* 0x40000040ff157424 */ /* 0x000fe200078e00ff */
[----:B------:R-:W-:-:S05]  /*18e00*/  IADD3 R20, R7, 0x400, RZ ;  /* 0x0000040007147810 */ /* 0x000fca0007ffe0ff */
[----:B------:R-:W-:Y:S01]  /*18e10*/  HGMMA.64x128x16.F32 R24, gdesc[UR48], R24, gsb0 ;  /* 0x01e00000301879f0 */ /* 0x000fe20008000818 */
[----:B------:R-:W-:Y:S02]  /*18e20*/  R2UR UR34, R14 ;  /* 0x000000000e2272ca */ /* 0x000fe400000e0000 */
[----:B------:R-:W-:Y:S01]  /*18e30*/  R2UR UR30, R20 ;  /* 0x00000000141e72ca */ /* 0x000fe200000e0000 */
[----:B------:R-:W-:Y:S01]  /*18e40*/  VIADD R20, R7, 0x406 ;  /* 0x0000040607147836 */ /* 0x000fe20000000000 */
[----:B------:R-:W-:Y:S02]  /*18e50*/  R2UR UR31, R21 ;  /* 0x00000000151f72ca */ /* 0x000fe400000e0000 */
[----:B------:R-:W-:Y:S02]  /*18e60*/  IADD3 R14, R7, 0x404, RZ ;  /* 0x00000404070e7810 */ /* 0x000fe40007ffe0ff */
[----:B------:R-:W-:Y:S02]  /*18e70*/  R2UR UR23, R15 ;  /* 0x000000000f1772ca */ /* 0x000fe400000e0000 */
[----:B------:R-:W-:Y:S01]  /*18e80*/  R2UR UR22, R14 ;  /* 0x000000000e1672ca */ /* 0x000fe200000e0000 */
[----:B------:R-:W-:Y:S01]  /*18e90*/  VIADD R14, R7, 0x802 ;  /* 0x00000802070e7836 */ /* 0x000fe20000000000 */
[----:B------:R-:W-:-:S02]  /*18ea0*/  R2UR UR11, R15 ;  /* 0x000000000f0b72ca */ /* 0x000fc400000e0000 */
[----:B------:R-:W-:Y:S02]  /*18eb0*/  R2UR UR39, R15 ;  /* 0x000000000f2772ca */ /* 0x000fe400000e0000 */
[----:B------:R-:W-:Y:S01]  /*18ec0*/  R2UR UR19, R21 ;  /* 0x00000000151372ca */ /* 0x000fe200000e0000 */
[----:B------:R-:W-:Y:S02]  /*18ed0*/  WARPGROUP.DEPBAR.LE gsb0, 0x0 ;  /* 0x00008000000079c5 */ /* 0x000fe40000010000 */
[----:B------:R-:W-:Y:S01]  /*18ee0*/  WARPGROUP.ARRIVE ;  /* 0x00000000000079c5 */ /* 0x000fe20000000000 */
[----:B------:R-:W-:Y:S02]  /*18ef0*/  R2UR UR18, R20 ;  /* 0x00000000141272ca */ /* 0x000fe400000e0000 */
[----:B----4-:R-:W-:-:S03]  /*18f00*/  R2UR UR32, R8 ;  /* 0x00000000082072ca */ /* 0x010fc600000e0000 */
[----:B------:R-:W-:Y:S01]  /*18f10*/  HGMMA.64x128x16.F32 R24, gdesc[UR44], R24, gsb0 ;  /* 0x01e000002c1879f0 */ /* 0x000fe20008000818 */
[----:B------:R-:W-:Y:S01]  /*18f20*/  R2UR UR33, R9 ;  /* 0x00000000092172ca */ /* 0x000fe200000e0000 */
[----:B------:R-:W4:Y:S01]  /*18f30*/  LDL.64 R20, [R1+0x8] ;  /* 0x0000080001147983 */ /* 0x000f220000100a00 */
[----:B--2---:R-:W-:Y:S02]  /*18f40*/  R2UR UR28, R10 ;  /* 0x000000000a1c72ca */ /* 0x004fe400000e0000 */
[----:B------:R-:W-:Y:S01]  /*18f50*/  R2UR UR29, R11 ;  /* 0x000000000b1d72ca */ /* 0x000fe200000e0000 */
[----:B------:R-:W2:Y:S01]  /*18f60*/  LDL.64 R8, [R1] ;  /* 0x0000000001087983 */ /* 0x000ea20000100a00 */
[----:B------:R-:W-:Y:S01]  /*18f70*/  R2UR UR10, R14 ;  /* 0x000000000e0a72ca */ /* 0x000fe200000e0000 */
[----:B------:R-:W-:Y:S01]  /*18f80*/  VIADD R14, R7, 0x806 ;  /* 0x00000806070e7836 */ /* 0x000fe20000000000 */
[----:B------:R-:W-:Y:S02]  /*18f90*/  WARPGROUP.DEPBAR.LE gsb0, 0x0 ;  /* 0x00008000000079c5 */ /* 0x000fe40000010000 */
[----:B------:R-:W-:-:S06]  /*18fa0*/  WARPGROUP.ARRIVE ;  /* 0x00000000000079c5 */ /* 0x000fcc0000000000 */
[----:B------:R-:W-:Y:S01]  /*18fb0*/  HGMMA.64x128x16.F32 R24, gdesc[UR32], R24, gsb0 ;  /* 0x01e00000201879f0 */ /* 0x000fe20008000818 */
[----:B------:R-:W-:Y:S02]  /*18fc0*/  R2UR UR38, R14 ;  /* 0x000000000e2672ca */ /* 0x000fe400000e0000 */
[----:B------:R-:W4:Y:S01]  /*18fd0*/  LDL.64 R14, [R1+0x10] ;  /* 0x00001000010e7983 */ /* 0x000f220000100a00 */
[----:B---3--:R-:W-:Y:S02]  /*18fe0*/  R2UR UR24, R4 ;  /* 0x00000000041872ca */ /* 0x008fe400000e0000 */
[----:B------:R-:W-:Y:S01]  /*18ff0*/  R2UR UR25, R5 ;  /* 0x00000000051972ca */ /* 0x000fe200000e0000 */
[----:B------:R0:W5:Y:S01]  /*19000*/  LDL.LU.64 R10, [R1+0xa0] ;  /* 0x0000a000010a7983 */ /* 0x0001620000300a00 */
[----:B------:R-:W-:Y:S02]  /*19010*/  R2UR UR20, R2 ;  /* 0x00000000021472ca */ /* 0x000fe400000e0000 */
[----:B------:R-:W-:Y:S01]  /*19020*/  R2UR UR21, R3 ;  /* 0x00000000031572ca */ /* 0x000fe200000e0000 */
        /* <DEDUP_REMOVED lines=8> */
[----:B----4-:R-:W-:Y:S02]  /*190b0*/  R2UR UR16, R14 ;  /* 0x000000000e1072ca */ /* 0x010fe400000e0000 */
[----:B------:R-:W-:Y:S01]  /*190c0*/  R2UR UR17, R15 ;  /* 0x000000000f1172ca */ /* 0x000fe200000e0000 */
[----:B------:R-:W-:Y:S02]  /*190d0*/  WARPGROUP.DEPBAR.LE gsb0, 0x0 ;  /* 0x00008000000079c5 */ /* 0x000fe40000010000 */
[----:B------:R-:W-:-:S06]  /*190e0*/  WARPGROUP.ARRIVE ;  /* 0x00000000000079c5 */ /* 0x000fcc0000000000 */
        /* <DEDUP_REMOVED lines=25> */
.L_x_2673:
[----:B-----5:R-:W-:Y:S01]  /*19280*/  SHF.L.U32 R7, R11, 0x1f, RZ ;  /* 0x0000001f0b077819 */ /* 0x020fe200000006ff */
[----:B------:R-:W-:-:S04]  /*19290*/  IMAD R11, R6, 0x8, R2 ;  /* 0x00000008060b7824 */ /* 0x000fc800078e0202 */
[----:B------:R0:W1:Y:S01]  /*192a0*/  SYNCS.PHASECHK.TRANS64.TRYWAIT P2, [R11+URZ+0x34850], R7 ;  /* 0x034850070b0075a7 */ /* 0x000062000804017f */
[----:B------:R-:W-:Y:S05]  /*192b0*/  @!P0 BRA `(.L_x_2674) ;  /* 0x0000000000048947 */ /* 0x000fea0003800000 */
[----:B------:R-:W-:Y:S01]  /*192c0*/  BPT.TRAP 0x1 ;  /* 0x000000040000795c */ /* 0x000fe20000300000 */
.L_x_2674:
[----:B------:R-:W-:Y:S04]  /*192d0*/  BSSY B1, `(.L_x_2675) ;  /* 0x0000004000017945 */ /* 0x000fe80003800000 */
[----:B-1----:R-:W-:Y:S05]  /*192e0*/  @P2 BRA `(.L_x_2676) ;  /* 0x0000000000082947 */ /* 0x002fea0003800000 */
[----:B------:R-:W1:Y:S02]  /*192f0*/  SYNCS.PHASECHK.TRANS64.TRYWAIT P2, [R11+URZ+0x34850], R7 ;  /* 0x034850070b0075a7 */ /* 0x000e64000804017f */
[----:B-1----:R-:W-:Y:S05]  /*19300*/  @!P2 BRA `(.L_x_2677) ;  /* 0x000000f00050a947 */ /* 0x002fea0003800000 */
.L_x_2676:
[----:B------:R-:W-:Y:S05]  /*19310*/  BSYNC B1 ;  /* 0x0000000000017941 */ /* 0x000fea0003800000 */
.L_x_2675:
        /* <DEDUP_REMOVED lines=17> */
[----:B------:R-:W-:Y:S01]  /*19430*/  LEA R6, R6, R7, 0xb ;  /* 0x0000000706067211 */ /* 0x000fe200078e58ff */
[----:B------:R-:W-:Y:S01]  /*19440*/  IMAD.MOV.U32 R7, RZ, RZ, 0x40000040 ;  /* 0x40000040ff077424 */ /* 0x000fe200078e00ff */
[----:B------:R-:W-:Y:S01]  /*19450*/  MUFU.TANH R27, R27 ;  /* 0x0000001b001b7308 */ /* 0x000fe20000002400 */
[----:B------:R-:W-:Y:S01]  /*19460*/  FMUL.FTZ R37, R40, UR58 ;  /* 0x0000003a28257c20 */ /* 0x000fe20008410000 */
[C---:B------:R-:W-:Y:S01]  /*19470*/  R2UR UR6, R6.reuse ;  /* 0x00000000060672ca */ /* 0x040fe200000e0000 */
[----:B------:R-:W-:Y:S01]  /*19480*/  VIADD R8, R6, 0x80 ;  /* 0x0000008006087836 */ /* 0x000fe20000000000 */
[----:B------:R-:W-:Y:S01]  /*19490*/  R2UR UR7, R7 ;  /* 0x00000000070772ca */ /* 0x000fe200000e0000 */
        /* <DEDUP_REMOVED lines=12> */
[----:B------:R-:W-:Y:S01]  /*19560*/  HGMMA.64x128x16.F32 R88, R180, gdesc[UR4].tnspB, R88, gsb0 ;  /* 0x41e00004b4587df0 */ /* 0x000fe20008000858 */
[----:B------:R-:W-:Y:S01]  /*19570*/  R2UR UR6, R8 ;  /* 0x00000000080672ca */ /* 0x000fe200000e0000 */
[----:B------:R-:W-:Y:S01]  /*19580*/  FMUL.FTZ R58, R60, UR58 ;  /* 0x0000003a3c3a7c20 */ /* 0x000fe20008410000 */
[----:B------:R-:W-:Y:S01]  /*19590*/  R2UR UR7, R9 ;  /* 0x00000000090772ca */ /* 0x000fe200000e0000 */
[----:B------:R-:W-:Y:S01]  /*195a0*/  IMAD.MOV.U32 R9, RZ, RZ, 0x40000040 ;  /* 0x40000040ff097424 */ /* 0x000fe200078e00ff */
[----:B------:R-:W-:Y:S01]  /*195b0*/  IADD3 R8, R6, 0x100, RZ ;  /* 0x0000010006087810 */ /* 0x000fe20007ffe0ff */
        /* <DEDUP_REMOVED lines=10> */
[----:B------:R-:W-:Y:S01]  /*19660*/  ULDC UR4, c[0x0][0x988] ;  /* 0x0002620000047ab9 */ /* 0x000fe20000000800 */
        /* <DEDUP_REMOVED lines=8> */
[----:B------:R-:W-:Y:S01]  /*196f0*/  VIADD R40, R6, 0x280 ;  /* 0x0000028006287836 */ /* 0x000fe20000000000 */
[----:B------:R-:W-:Y:S01]  /*19700*/  MOV R41, 0x40000040 ;  /* 0x4000004000297802 */ /* 0x000fe20000000f00 */
[----:B------:R-:W-:Y:S01]  /*19710*/  FMUL.FTZ R78, R78, UR58 ;  /* 0x0000003a4e4e7c20 */ /* 0x000fe20008410000 */
[----:B------:R-:W-:Y:S01]  /*19720*/  FMUL.FTZ R79, R79, UR58 ;  /* 0x0000003a4f4f7c20 */ /* 0x000fe20008410000 */
[----:B------:R-:W-:Y:S01]  /*19730*/  FMUL.FTZ R82, R82, UR58 ;  /* 0x0000003a52527c20 */ /* 0x000fe20008410000 */
[----:B------:R-:W-:Y:S01]  /*19740*/  FMUL.FTZ R83, R83, UR58 ;  /* 0x0000003a53537c20 */ /* 0x000fe20008410000 */
[----:B------:R-:W-:Y:S01]  /*19750*/  MUFU.TANH R38, R38 ;  /* 0x0000002600267308 */ /* 0x000fe20000002400 */
[----:B------:R-:W-:Y:S01]  /*19760*/  FMUL.FTZ R84, R86, UR58 ;  /* 0x0000003a56547c20 */ /* 0x000fe20008410000 */
[----:B------:R-:W-:Y:S01]  /*19770*/  @!P1 IMAD R13, R13, 0x8, R2 ;  /* 0x000000080d0d9824 */ /* 0x000fe200078e0202 */
[C---:B------:R-:W-:Y:S01]  /*19780*/  ISETP.GT.AND P2, PT, R12.reuse, R199, PT ;  /* 0x000000c70c00720c */ /* 0x040fe20003f44270 */
[----:B------:R-:W-:Y:S01]  /*19790*/  @!P1 VIADD R11, R11, 0x34860 ;  /* 0x000348600b0b9836 */ /* 0x000fe20000000000 */
[----:B------:R-:W-:Y:S01]  /*197a0*/  IADD3 R12, R12, -0x1, RZ ;  /* 0xffffffff0c0c7810 */ /* 0x000fe20007ffe0ff */
[----:B------:R-:W-:-:S02]  /*197b0*/  @!P1 VIADD R13, R13, 0x34840 ;  /* 0x000348400d0d9836 */ /* 0x000fc40000000000 */
        /* <DEDUP_REMOVED lines=48> */
[----:B------:R-:W-:Y:S01]  /*19ac0*/  MUFU.TANH R84, R84 ;  /* 0x0000005400547308 */ /* 0x000fe20000002400 */
[----:B------:R-:W-:Y:S02]  /*19ad0*/  WARPGROUP.DEPBAR.LE gsb0, 0x0 ;  /* 0x00008000000079c5 */ /* 0x000fe40000010000 */
        /* <DEDUP_REMOVED lines=28> */
[----:B------:R-:W-:Y:S01]  /*19ca0*/  R2UR UR7, R9 ;  /* 0x00000000090772ca */ /* 0x000fe200000e0000 */
[----:B------:R-:W-:Y:S01]  /*19cb0*/  FMUL.FTZ R85, R87, UR58 ;  /* 0x0000003a57557c20 */ /* 0x000fe20008410000 */
[----:B------:R-:W-:-:S03]  /*19cc0*/  FMNMX.FTZ R7, R20, R7, !PT ;  /* 0x0000000714077209 */ /* 0x000fc60007810000 */
[----:B------:R-:W0:Y:S01]  /*19cd0*/  MUFU.TANH R44, R44 ;  /* 0x0000002c002c7308 */ /* 0x000e220000002400 */
[----:B-1----:R-:W-:-:S04]  /*19ce0*/  FMNMX.FTZ R7, R24, R7, !PT ;  /* 0x0000000718077209 */ /* 0x002fc80007810000 */
[----:B------:R-:W-:-:S03]  /*19cf0*/  FMNMX.FTZ R7, R27, R7, !PT ;  /* 0x000000071b077209 */ /* 0x000fc60007810000 */
[----:B------:R-:W1:Y:S01]  /*19d00*/  MUFU.TANH R47, R47 ;  /* 0x0000002f002f7308 */ /* 0x000e620000002400 */
[----:B------:R-:W-:-:S04]  /*19d10*/  FMNMX.FTZ R7, R29, R7, !PT ;  /* 0x000000071d077209 */ /* 0x000fc80007810000 */
[----:B------:R-:W-:-:S03]  /*19d20*/  FMNMX.FTZ R7, R30, R7, !PT ;  /* 0x000000071e077209 */ /* 0x000fc60007810000 */
[----:B------:R-:W3:Y:S01]  /*19d30*/  MUFU.TANH R51, R51 ;  /* 0x0000003300337308 */ /* 0x000ee20000002400 */
[----:B------:R-:W-:-:S04]  /*19d40*/  FMNMX.FTZ R7, R33, R7, !PT ;  /* 0x0000000721077209 */ /* 0x000fc80007810000 */
[----:B------:R-:W-:-:S03]  /*19d50*/  FMNMX.FTZ R7, R35, R7, !PT ;  /* 0x0000000723077209 */ /* 0x000fc60007810000 */
[----:B------:R-:W4:Y:S01]  /*19d60*/  MUFU.TANH R55, R55 ;  /* 0x0000003700377308 */ /* 0x000f220000002400 */
[----:B------:R-:W-:-:S04]  /*19d70*/  FMNMX.FTZ R7, R37, R7, !PT ;  /* 0x0000000725077209 */ /* 0x000fc80007810000 */
[----:B------:R-:W-:-:S03]  /*19d80*/  FMNMX.FTZ R7, R38, R7, !PT ;  /* 0x0000000726077209 */ /* 0x000fc60007810000 */
[----:B------:R-:W5:Y:S01]  /*19d90*/  MUFU.TANH R62, R62 ;  /* 0x0000003e003e7308 */ /* 0x000f620000002400 */
[----:B--2---:R-:W-:-:S04]  /*19da0*/  FMNMX.FTZ R7, R43, R7, !PT ;  /* 0x000000072b077209 */ /* 0x004fc80007810000 */
[----:B0-----:R-:W-:-:S03]  /*19db0*/  FMNMX.FTZ R7, R44, R7, !PT ;  /* 0x000000072c077209 */ /* 0x001fc60007810000 */
[----:B------:R-:W0:Y:S01]  /*19dc0*/  MUFU.TANH R65, R65 ;  /* 0x0000004100417308 */ /* 0x000e220000002400 */
[----:B-1----:R-:W-:-:S04]  /*19dd0*/  FMNMX.FTZ R7, R47, R7, !PT ;  /* 0x000000072f077209 */ /* 0x002fc80007810000 */
[----:B------:R-:W-:-:S03]  /*19de0*/  FMNMX.FTZ R7, R49, R7, !PT ;  /* 0x0000000731077209 */ /* 0x000fc60007810000 */
[----:B------:R-:W1:Y:S01]  /*19df0*/  MUFU.TANH R69, R69 ;  /* 0x0000004500457308 */ /* 0x000e620000002400 */
[----:B---3--:R-:W-:-:S04]  /*19e00*/  FMNMX.FTZ R7, R51, R7, !PT ;  /* 0x0000000733077209 */ /* 0x008fc80007810000 */
[----:B------:R-:W-:-:S03]  /*19e10*/  FMNMX.FTZ R7, R53, R7, !PT ;  /* 0x0000000735077209 */ /* 0x000fc60007810000 */
[----:B------:R-:W2:Y:S01]  /*19e20*/  MUFU.TANH R73, R73 ;  /* 0x0000004900497308 */ /* 0x000ea20000002400 */
[----:B----4-:R-:W-:-:S04]  /*19e30*/  FMNMX.FTZ R7, R55, R7, !PT ;  /* 0x0000000737077209 */ /* 0x010fc80007810000 */
[----:B------:R-:W-:-:S03]  /*19e40*/  FMNMX.FTZ R7, R57, R7, !PT ;  /* 0x0000000739077209 */ /* 0x000fc60007810000 */
[----:B------:R-:W3:Y:S01]  /*19e50*/  MUFU.TANH R77, R77 ;  /* 0x0000004d004d7308 */ /* 0x000ee20000002400 */
[----:B------:R-:W-:-:S04]  /*19e60*/  FMNMX.FTZ R7, R58, R7, !PT ;  /* 0x000000073a077209 */ /* 0x000fc80007810000 */
[----:B------:R-:W-:-:S03]  /*19e70*/  FMNMX.FTZ R7, R60, R7, !PT ;  /* 0x000000073c077209 */ /* 0x000fc60007810000 */
[----:B------:R-:W4:Y:S01]  /*19e80*/  MUFU.TANH R80, R80 ;  /* 0x0000005000507308 */ /* 0x000f220000002400 */
[----:B------:R-:W-:-:S04]  /*19e90*/  FMNMX.FTZ R7, R61, R7, !PT ;  /* 0x000000073d077209 */ /* 0x000fc80007810000 */
[----:B-----5:R-:W-:-:S03]  /*19ea0*/  FMNMX.FTZ R7, R62, R7, !PT ;  /* 0x000000073e077209 */ /* 0x020fc60007810000 */
[----:B------:R-:W5:Y:S01]  /*19eb0*/  MUFU.TANH R28, R28 ;  /* 0x0000001c001c7308 */ /* 0x000f620000002400 */
[----:B------:R-:W-:-:S04]  /*19ec0*/  FMNMX.FTZ R7, R64, R7, !PT ;  /* 0x0000000740077209 */ /* 0x000fc80007810000 */
[----:B0-----:R-:W-:-:S03]  /*19ed0*/  FMNMX.FTZ R7, R65, R7, !PT ;  /* 0x0000000741077209 */ /* 0x001fc60007810000 */
[----:B------:R-:W0:Y:S01]  /*19ee0*/  MUFU.TANH R34, R34 ;  /* 0x0000002200227308 */ /* 0x000e220000002400 */
[----:B------:R-:W-:-:S04]  /*19ef0*/  FMNMX.FTZ R7, R68, R7, !PT ;  /* 0x0000000744077209 */ /* 0x000fc80007810000 */
[----:B-1----:R-:W-:-:S03]  /*19f00*/  FMNMX.FTZ R7, R69, R7, !PT ;  /* 0x0000000745077209 */ /* 0x002fc60007810000 */
[----:B------:R-:W-:Y:S01]  /*19f10*/  MUFU.TANH R39, R39 ;  /* 0x0000002700277308 */ /* 0x000fe20000002400 */
[----:B------:R-:W-:-:S04]  /*19f20*/  FMNMX.FTZ R7, R72, R7, !PT ;  /* 0x0000000748077209 */ /* 0x000fc80007810000 */
[----:B--2---:R-:W-:-:S03]  /*19f30*/  FMNMX.FTZ R7, R73, R7, !PT ;  /* 0x0000000749077209 */ /* 0x004fc60007810000 */
[----:B------:R-:W-:Y:S01]  /*19f40*/  MUFU.TANH R45, R45 ;  /* 0x0000002d002d7308 */ /* 0x000fe20000002400 */
[----:B---3--:R-:W-:-:S04]  /*19f50*/  FMNMX.FTZ R7, R77, R7, !PT ;  /* 0x000000074d077209 */ /* 0x008fc80007810000 */
[----:B------:R-:W-:Y:S01]  /*19f60*/  FMNMX.FTZ R7, R81, R7, !PT ;  /* 0x0000000751077209 */ /* 0x000fe20007810000 */
[----:B------:R-:W-:Y:S02]  /*19f70*/  WARPGROUP.DEPBAR.LE gsb0, 0x0 ;  /* 0x00008000000079c5 */ /* 0x000fe40000010000 */
[----:B------:R-:W-:Y:S01]  /*19f80*/  WARPGROUP.ARRIVE ;  /* 0x00000000000079c5 */ /* 0x000fe20000000000 */
[----:B------:R-:W-:Y:S01]  /*19f90*/  FMNMX.FTZ R7, R76, R7, !PT ;  /* 0x000000074c077209 */ /* 0x000fe20007810000 */
[----:B------:R-:W-:Y:S03]  /*19fa0*/  MUFU.TANH R48, R48 ;  /* 0x0000003000307308 */ /* 0x000fe60000002400 */
[----:B----4-:R-:W-:Y:S01]  /*19fb0*/  FMNMX.FTZ R9, R80, R7, !PT ;  /* 0x0000000750097209 */ /* 0x010fe20007810000 */
[----:B------:R-:W-:Y:S01]  /*19fc0*/  HGMMA.64x128x16.F32 R88, R164, gdesc[UR4].tnspB, R88, gsb0 ;  /* 0x41e00004a4587df0 */ /* 0x000fe20008000858 */
[----:B------:R-:W-:-:S02]  /*19fd0*/  R2UR UR6, R40 ;  /* 0x00000000280672ca */ /* 0x000fc400000e0000 */
[----:B------:R-:W-:Y:S01]  /*19fe0*/  R2UR UR7, R41 ;  /* 0x00000000290772ca */ /* 0x000fe200000e0000 */
[----:B------:R-:W1:Y:S01]  /*19ff0*/  SHFL.BFLY PT, R7, R9, 0x2, 0x1f ;  /* 0x0c401f0009077f89 */ /* 0x000e6200000e0000 */
[----:B------:R-:W-:Y:S08]  /*1a000*/  MUFU.TANH R52, R52 ;  /* 0x0000003400347308 */ /* 0x000ff00000002400 */
[----:B------:R-:W-:Y:S08]  /*1a010*/  MUFU.TANH R56, R56 ;  /* 0x0000003800387308 */ /* 0x000ff00000002400 */
[----:B------:R-:W-:Y:S01]  /*1a020*/  MUFU.TANH R59, R59 ;  /* 0x0000003b003b7308 */ /* 0x000fe20000002400 */
[----:B-1----:R-:W-:-:S07]  /*1a030*/  FMNMX.FTZ R9, R9, R7, !PT ;  /* 0x0000000709097209 */ /* 0x002fce0007810000 */
[----:B------:R-:W-:Y:S01]  /*1a040*/  MUFU.TANH R85, R85 ;  /* 0x0000005500557308 */ /* 0x000fe20000002400 */
[----:B------:R-:W1:Y:S02]  /*1a050*/  SHFL.BFLY PT, R7, R9, 0x1, 0x1f ;  /* 0x0c201f0009077f89 */ /* 0x000e6400000e0000 */
[----:B-1----:R-:W-:Y:S01]  /*1a060*/  FMNMX.FTZ R9, R9, R7, !PT ;  /* 0x0000000709097209 */ /* 0x002fe20007810000 */
[----:B------:R-:W-:-:S04]  /*1a070*/  IMAD.U32 R7, RZ, RZ, UR4 ;  /* 0x00000004ff077e24 */ /* 0x000fc8000f8e00ff */
[----:B------:R-:W-:-:S04]  /*1a080*/  FADD.FTZ R5, -R9, R5 ;  /* 0x0000000509057221 */ /* 0x000fc80000010100 */
[----:B------:R-:W-:-:S04]  /*1a090*/  FMUL.FTZ R5, R5, R7 ;  /* 0x0000000705057220 */ /* 0x000fc80000410000 */
[----:B------:R1:W-:Y:S02]  /*1a0a0*/  MUFU.EX2 R26, R5 ;  /* 0x00000005001a7308 */ /* 0x0003e40000000800 */
[----:B-1----:R-:W-:-:S04]  /*1a0b0*/  FMNMX.FTZ R5, R14, R10, !PT ;  /* 0x0000000a0e057209 */ /* 0x002fc80007810000 */
[----:B------:R-:W-:-:S04]  /*1a0c0*/  FMNMX.FTZ R5, R15, R5, !PT ;  /* 0x000000050f057209 */ /* 0x000fc80007810000 */
[----:B------:R-:W-:Y:S01]  /*1a0d0*/  FMNMX.FTZ R5, R21, R5, !PT ;  /* 0x0000000515057209 */ /* 0x000fe20007810000 */
[----:B------:R-:W-:Y:S02]  /*1a0e0*/  WARPGROUP.DEPBAR.LE gsb0, 0x0 ;  /* 0x00008000000079c5 */ /* 0x000fe40000010000 */
[----:B------:R-:W-:Y:S01]  /*1a0f0*/  FMUL.FTZ R166, R9, R7 ;  /* 0x0000000709a67220 */ /* 0x000fe20000410000 */
[----:B------:R-:W-:-:S03]  /*1a100*/  WARPGROUP.ARRIVE ;  /* 0x00000000000079c5 */ /* 0x000fc60000000000 */
[--C-:B------:R-:W-:Y:S01]  /*1a110*/  FFMA.FTZ R180, R8, R7, -R166.reuse ;  /* 0x0000000708b47223 */ /* 0x100fe200000108a6 */
[----:B------:R-:W-:Y:S01]  /*1a120*/  FMNMX.FTZ R8, R25, R5, !PT ;  /* 0x0000000519087209 */ /* 0x000fe20007810000 */
[-CC-:B------:R-:W-:Y:S01]  /*1a130*/  FFMA.FTZ R86, R20, R7.reuse, -R166.reuse ;  /* 0x0000000714567223 */ /* 0x180fe200000108a6 */
[----:B------:R-:W-:Y:S01]  /*1a140*/  HGMMA.64x128x16.F32 R88, R160, gdesc[UR4].tnspB, R88, gsb0 ;  /* 0x41e00004a0587df0 */ /* 0x000fe20008000858 */
[-CC-:B------:R-:W-:Y:S01]  /*1a150*/  FFMA.FTZ R182, R24, R7.reuse, -R166.reuse ;  /* 0x0000000718b67223 */ /* 0x180fe200000108a6 */
[----:B-----5:R-:W-:Y:S01]  /*1a160*/  FMNMX.FTZ R8, R28, R8, !PT ;  /* 0x000000081c087209 */ /* 0x020fe20007810000 */
[----:B------:R-:W1:Y:S01]  /*1a170*/  MUFU.EX2 R180, R180 ;  /* 0x000000b400b47308 */ /* 0x000e620000000800 */
[-CC-:B------:R-:W-:Y:S01]  /*1a180*/  FFMA.FTZ R164, R27, R7.reuse, -R166.reuse ;  /* 0x000000071ba47223 */ /* 0x180fe200000108a6 */
[-CC-:B------:R-:W-:Y:S01]  /*1a190*/  FFMA.FTZ R176, R29, R7.reuse, -R166.reuse ;  /* 0x000000071db07223 */ /* 0x180fe200000108a6 */
[----:B------:R-:W-:Y:S01]  /*1a1a0*/  FMNMX.FTZ R8, R31, R8, !PT ;  /* 0x000000081f087209 */ /* 0x000fe20007810000 */
[-CC-:B------:R-:W-:Y:S01]  /*1a1b0*/  FFMA.FTZ R30, R30, R7.reuse, -R166.reuse ;  /* 0x000000071e1e7223 */ /* 0x180fe200000108a6 */
[-CC-:B------:R-:W-:Y:S01]  /*1a1c0*/  FFMA.FTZ R178, R33, R7.reuse, -R166.reuse ;  /* 0x0000000721b27223 */ /* 0x180fe200000108a6 */
[-CC-:B------:R-:W-:Y:S01]  /*1a1d0*/  FFMA.FTZ R172, R37, R7.reuse, -R166.reuse ;  /* 0x0000000725ac7223 */ /* 0x180fe200000108a6 */
[----:B------:R-:W-:Y:S01]  /*1a1e0*/  FMNMX.FTZ R8, R32, R8, !PT ;  /* 0x0000000820087209 */ /* 0x000fe20007810000 */
[----:B------:R-:W2:Y:S01]  /*1a1f0*/  MUFU.EX2 R86, R86 ;  /* 0x0000005600567308 */ /* 0x000ea20000000800 */
[-CC-:B------:R-:W-:Y:S01]  /*1a200*/  FFMA.FTZ R24, R38, R7.reuse, -R166.reuse ;  /* 0x0000000726187223 */ /* 0x180fe200000108a6 */
[-CC-:B------:R-:W-:Y:S01]  /*1a210*/  FFMA.FTZ R174, R43, R7.reuse, -R166.reuse ;  /* 0x000000072bae7223 */ /* 0x180fe200000108a6 */
[----:B0-----:R-:W-:Y:S01]  /*1a220*/  FMNMX.FTZ R8, R34, R8, !PT ;  /* 0x0000000822087209 */ /* 0x001fe20007810000 */
[-CC-:B------:R-:W-:Y:S01]  /*1a230*/  FFMA.FTZ R20, R44, R7.reuse, -R166.reuse ;  /* 0x000000072c147223 */ /* 0x180fe200000108a6 */
[-CC-:B------:R-:W-:Y:S01]  /*1a240*/  FFMA.FTZ R168, R47, R7.reuse, -R166.reuse ;  /* 0x000000072fa87223 */ /* 0x180fe200000108a6 */
[----:B------:R-:W-:Y:S01]  /*1a250*/  FFMA.FTZ R29, R49, R7, -R166 ;  /* 0x00000007311d7223 */ /* 0x000fe200000108a6 */
[----:B------:R-:W-:Y:S01]  /*1a260*/  FMNMX.FTZ R8, R36, R8, !PT ;  /* 0x0000000824087209 */ /* 0x000fe20007810000 */
[----:B------:R-:W0:Y:S01]  /*1a270*/  MUFU.EX2 R182, R182 ;  /* 0x000000b600b67308 */ /* 0x000e220000000800 */
[----:B-1----:R-:W-:Y:S01]  /*1a280*/  FFMA.FTZ R3, R26, R3, R180 ;  /* 0x000000031a037223 */ /* 0x002fe200000100b4 */
[-CC-:B------:R-:W-:Y:S01]  /*1a290*/  FFMA.FTZ R170, R51, R7.reuse, -R166.reuse ;  /* 0x0000000733aa7223 */ /* 0x180fe200000108a6 */
[----:B------:R-:W-:Y:S01]  /*1a2a0*/  FMNMX.FTZ R8, R39, R8, !PT ;  /* 0x0000000827087209 */ /* 0x000fe20007810000 */
[-CC-:B------:R-:W-:Y:S01]  /*1a2b0*/  FFMA.FTZ R27, R53, R7.reuse, -R166.reuse ;  /* 0x00000007351b7223 */ /* 0x180fe200000108a6 */
[-CC-:B------:R-:W-:Y:S01]  /*1a2c0*/  FFMA.FTZ R38, R57, R7.reuse, -R166.reuse ;  /* 0x0000000739267223 */ /* 0x180fe200000108a6 */
[-CC-:B------:R-:W-:Y:S01]  /*1a2d0*/  FFMA.FTZ R33, R58, R7.reuse, -R166.reuse ;  /* 0x000000073a217223 */ /* 0x180fe200000108a6 */
[----:B------:R-:W-:Y:S01]  /*1a2e0*/  FMNMX.FTZ R8, R42, R8, !PT ;  /* 0x000000082a087209 */ /* 0x000fe20007810000 */
[----:B------:R-:W1:Y:S01]  /*1a2f0*/  MUFU.EX2 R164, R164 ;  /* 0x000000a400a47308 */ /* 0x000e620000000800 */
[----:B--2---:R-:W-:Y:S01]  /*1a300*/  FADD.FTZ R3, R86, R3 ;  /* 0x0000000356037221 */ /* 0x004fe20000010000 */
[-CC-:B------:R-:W-:Y:S01]  /*1a310*/  FFMA.FTZ R49, R60, R7.reuse, -R166.reuse ;  /* 0x000000073c317223 */ /* 0x180fe200000108a6 */
[----:B------:R-:W-:Y:S01]  /*1a320*/  FMNMX.FTZ R8, R45, R8, !PT ;  /* 0x000000082d087209 */ /* 0x000fe20007810000 */
[-CC-:B------:R-:W-:Y:S01]  /*1a330*/  FFMA.FTZ R47, R62, R7.reuse, -R166.reuse ;  /* 0x000000073e2f7223 */ /* 0x180fe200000108a6 */
[-CC-:B------:R-:W-:Y:S01]  /*1a340*/  FFMA.FTZ R43, R65, R7.reuse, -R166.reuse ;  /* 0x00000007412b7223 */ /* 0x180fe200000108a6 */
[-CC-:B------:R-:W-:Y:S01]  /*1a350*/  FFMA.FTZ R37, R68, R7.reuse, -R166.reuse ;  /* 0x0000000744257223 */ /* 0x180fe200000108a6 */
[----:B------:R-:W-:Y:S01]  /*1a360*/  FMNMX.FTZ R8, R46, R8, !PT ;  /* 0x000000082e087209 */ /* 0x000fe20007810000 */
[----:B------:R-:W-:Y:S01]  /*1a370*/  MUFU.EX2 R176, R176 ;  /* 0x000000b000b07308 */ /* 0x000fe20000000800 */
[----:B0-----:R-:W-:Y:S01]  /*1a380*/  FADD.FTZ R3, R182, R3 ;  /* 0x00000003b6037221 */ /* 0x001fe20000010000 */
[-CC-:B------:R-:W-:Y:S01]  /*1a390*/  FFMA.FTZ R44, R69, R7.reuse, -R166.reuse ;  /* 0x00000007452c7223 */ /* 0x180fe200000108a6 */
[----:B------:R-:W-:Y:S01]  /*1a3a0*/  FMNMX.FTZ R8, R48, R8, !PT ;  /* 0x0000000830087209 */ /* 0x000fe20007810000 */
[-CC-:B------:R-:W-:Y:S01]  /*1a3b0*/  FFMA.FTZ R51, R72, R7.reuse, -R166.reuse ;  /* 0x0000000748337223 */ /* 0x180fe200000108a6 */
[-CC-:B------:R-:W-:Y:S01]  /*1a3c0*/  FFMA.FTZ R53, R73, R7.reuse, -R166.reuse ;  /* 0x0000000749357223 */ /* 0x180fe200000108a6 */
[-CC-:B------:R-:W-:Y:S01]  /*1a3d0*/  FFMA.FTZ R57, R81, R7.reuse, -R166.reuse ;  /* 0x0000000751397223 */ /* 0x180fe200000108a6 */
[----:B------:R-:W-:Y:S01]  /*1a3e0*/  FMNMX.FTZ R8, R50, R8, !PT ;  /* 0x0000000832087209 */ /* 0x000fe20007810000 */
[----:B------:R0:W-:Y:S01]  /*1a3f0*/  MUFU.EX2 R5, R30 ;  /* 0x0000001e00057308 */ /* 0x0001e20000000800 */
[----:B-1----:R-:W-:Y:S01]  /*1a400*/  FADD.FTZ R3, R164, R3 ;  /* 0x00000003a4037221 */ /* 0x002fe20000010000 */
[-CC-:B------:R-:W-:Y:S01]  /*1a410*/  FFMA.FTZ R58, R76, R7.reuse, -R166.reuse ;  /* 0x000000074c3a7223 */ /* 0x180fe200000108a6 */
[----:B------:R-:W-:Y:S01]  /*1a420*/  FMNMX.FTZ R8, R52, R8, !PT ;  /* 0x0000000834087209 */ /* 0x000fe20007810000 */
[----:B------:R-:W-:Y:S01]  /*1a430*/  FFMA.FTZ R80, R80, R7, -R166 ;  /* 0x0000000750507223 */ /* 0x000fe200000108a6 */
[----:B------:R-:W-:-:S02]  /*1a440*/  F2FP.F16.F32.PACK_AB R182, R164, R182 ;  /* 0x000000b6a4b6723e */ /* 0x000fc400000000ff */
[----:B------:R-:W-:Y:S01]  /*1a450*/  FMNMX.FTZ R8, R54, R8, !PT ;  /* 0x0000000836087209 */ /* 0x000fe20007810000 */
[----:B------:R-:W-:Y:S01]  /*1a460*/  MUFU.EX2 R178, R178 ;  /* 0x000000b200b27308 */ /* 0x000fe20000000800 */
[-CC-:B0-----:R-:W-:Y:S01]  /*1a470*/  FFMA.FTZ R30, R35, R7.reuse, -R166.reuse ;  /* 0x00000007231e7223 */ /* 0x181fe200000108a6 */
[-CC-:B------:R-:W-:Y:S01]  /*1a480*/  FFMA.FTZ R35, R55, R7.reuse, -R166.reuse ;  /* 0x0000000737237223 */ /* 0x180fe200000108a6 */
[----:B------:R-:W-:Y:S01]  /*1a490*/  FMNMX.FTZ R8, R56, R8, !PT ;  /* 0x0000000838087209 */ /* 0x000fe20007810000 */
[----:B------:R-:W-:Y:S01]  /*1a4a0*/  FFMA.FTZ R55, R77, R7, -R166 ;  /* 0x000000074d377223 */ /* 0x000fe200000108a6 */
[----:B------:R-:W-:Y:S02]  /*1a4b0*/  F2FP.F16.F32.PACK_AB R180, R86, R180 ;  /* 0x000000b456b4723e */ /* 0x000fe400000000ff */
        /* <DEDUP_REMOVED lines=25> */
[----:B0-----:R-:W-:Y:S01]  /*1a650*/  FMNMX.FTZ R8, R8, R40, !PT ;  /* 0x0000002808087209 */ /* 0x001fe20007810000 */
[----:B------:R-:W-:-:S06]  /*1a660*/  VIADD R40, R6, 0x300 ;  /* 0x0000030006287836 */ /* 0x000fcc0000000000 */
[----:B------:R-:W0:Y:S01]  /*1a670*/  MUFU.EX2 R38, R38 ;  /* 0x0000002600267308 */ /* 0x000e220000000800 */
[----:B------:R-:W-:Y:S02]  /*1a680*/  WARPGROUP.DEPBAR.LE gsb0, 0x0 ;  /* 0x00008000000079c5 */ /* 0x000fe40000010000 */
[----:B------:R-:W1:Y:S01]  /*1a690*/  SHFL.BFLY PT, R41, R8, 0x1, 0x1f ;  /* 0x0c201f0008297f89 */ /* 0x000e6200000e0000 */
[----:B------:R-:W-:Y:S01]  /*1a6a0*/  R2UR UR6, R40 ;  /* 0x00000000280672ca */ /* 0x000fe200000e0000 */
[----:B------:R-:W-:Y:S01]  /*1a6b0*/  WARPGROUP.ARRIVE ;  /* 0x00000000000079c5 */ /* 0x000fe20000000000 */
[-CC-:B------:R-:W-:Y:S01]  /*1a6c0*/  FFMA.FTZ R160, R61, R7.reuse, -R166.reuse ;  /* 0x000000073da07223 */ /* 0x180fe200000108a6 */
[----:B------:R-:W-:Y:S01]  /*1a6d0*/  FFMA.FTZ R162, R64, R7, -R166 ;  /* 0x0000000740a27223 */ /* 0x000fe200000108a6 */
[----:B------:R-:W-:Y:S08]  /*1a6e0*/  MUFU.EX2 R33, R33 ;  /* 0x0000002100217308 */ /* 0x000ff00000000800 */
[----:B------:R-:W2:Y:S01]  /*1a6f0*/  MUFU.EX2 R49, R49 ;  /* 0x0000003100317308 */ /* 0x000ea20000000800 */
[----:B0-----:R-:W-:-:S07]  /*1a700*/  F2FP.F16.F32.PACK_AB R164, R38, R35 ;  /* 0x0000002326a4723e */ /* 0x001fce00000000ff */
[----:B------:R-:W-:Y:S01]  /*1a710*/  MUFU.EX2 R160, R160 ;  /* 0x000000a000a07308 */ /* 0x000fe20000000800 */
[----:B-1----:R-:W-:Y:S01]  /*1a720*/  FMNMX.FTZ R8, R8, R41, !PT ;  /* 0x0000002908087209 */ /* 0x002fe20007810000 */
[----:B------:R-:W-:-:S04]  /*1a730*/  IMAD.MOV.U32 R41, RZ, RZ, 0x40000040 ;  /* 0x40000040ff297424 */ /* 0x000fc800078e00ff */
[----:B------:R-:W-:Y:S01]  /*1a740*/  FADD.FTZ R40, -R8, R10 ;  /* 0x0000000a08287221 */ /* 0x000fe20000010100 */
[----:B------:R-:W-:Y:S01]  /*1a750*/  R2UR UR7, R41 ;  /* 0x00000000290772ca */ /* 0x000fe200000e0000 */
[----:B------:R-:W-:Y:S01]  /*1a760*/  MUFU.EX2 R47, R47 ;  /* 0x0000002f002f7308 */ /* 0x000fe20000000800 */
[----:B--2---:R-:W-:Y:S01]  /*1a770*/  F2FP.F16.F32.PACK_AB R166, R49, R33 ;  /* 0x0000002131a6723e */ /* 0x004fe200000000ff */
[-C--:B------:R-:W-:Y:S01]  /*1a780*/  FMUL.FTZ R87, R40, R7.reuse ;  /* 0x0000000728577220 */ /* 0x080fe20000410000 */
[----:B------:R-:W-:-:S04]  /*1a790*/  FMUL.FTZ R40, R8, R7 ;  /* 0x0000000708287220 */ /* 0x000fc80000410000 */
[-CC-:B------:R-:W-:Y:S01]  /*1a7a0*/  FFMA.FTZ R181, R14, R7.reuse, -R40.reuse ;  /* 0x000000070eb57223 */ /* 0x180fe20000010828 */
[-CC-:B------:R-:W-:Y:S01]  /*1a7b0*/  FFMA.FTZ R41, R15, R7.reuse, -R40.reuse ;  /* 0x000000070f297223 */ /* 0x180fe20000010828 */
[----:B------:R-:W-:Y:S01]  /*1a7c0*/  VIADD R14, R6, 0x380 ;  /* 0x00000380060e7836 */ /* 0x000fe20000000000 */
[----:B------:R-:W-:Y:S01]  /*1a7d0*/  MOV R15, 0x40000040 ;  /* 0x40000040000f7802 */ /* 0x000fe20000000f00 */
[----:B------:R-:W-:Y:S01]  /*1a7e0*/  MUFU.EX2 R87, R87 ;  /* 0x0000005700577308 */ /* 0x000fe20000000800 */
[----:B------:R-:W-:Y:S01]  /*1a7f0*/  HGMMA.64x128x16.F32 R88, R156, gdesc[UR4].tnspB, R88, gsb0 ;  /* 0x41e000049c587df0 */ /* 0x000fe20008000858 */
[-CC-:B------:R-:W-:Y:S01]  /*1a800*/  FFMA.FTZ R183, R21, R7.reuse, -R40.reuse ;  /* 0x0000000715b77223 */ /* 0x180fe20000010828 */
[----:B------:R-:W-:Y:S01]  /*1a810*/  R2UR UR6, R14 ;  /* 0x000000000e0672ca */ /* 0x000fe200000e0000 */
[-CC-:B------:R-:W-:Y:S01]  /*1a820*/  FFMA.FTZ R21, R25, R7.reuse, -R40.reuse ;  /* 0x0000000719157223 */ /* 0x180fe20000010828 */
[----:B------:R-:W-:Y:S01]  /*1a830*/  R2UR UR7, R15 ;  /* 0x000000000f0772ca */ /* 0x000fe200000e0000 */
[-CC-:B------:R-:W-:Y:S01]  /*1a840*/  FFMA.FTZ R177, R28, R7.reuse, -R40.reuse ;  /* 0x000000071cb17223 */ /* 0x180fe20000010828 */
[-CC-:B------:R-:W-:Y:S01]  /*1a850*/  FFMA.FTZ R25, R31, R7.reuse, -R40.reuse ;  /* 0x000000071f197223 */ /* 0x180fe20000010828 */
[----:B------:R-:W0:Y:S01]  /*1a860*/  MUFU.EX2 R181, R181 ;  /* 0x000000b500b57308 */ /* 0x000e220000000800 */
[-CC-:B------:R-:W-:Y:S01]  /*1a870*/  FFMA.FTZ R179, R32, R7.reuse, -R40.reuse ;  /* 0x0000000720b37223 */ /* 0x180fe20000010828 */
[----:B------:R-:W-:Y:S01]  /*1a880*/  @!P1 PRMT R14, RZ, 0x654, R13 ;  /* 0x00000654ff0e9816 */ /* 0x000fe2000000000d */
        /* <DEDUP_REMOVED lines=14> */
[----:B0-----:R-:W-:Y:S01]  /*1a970*/  FFMA.FTZ R0, R87, R0, R181 ;  /* 0x0000000057007223 */ /* 0x001fe200000100b5 */
[-CC-:B------:R-:W-:Y:S01]  /*1a980*/  FFMA.FTZ R63, R63, R7.reuse, -R40.reuse ;  /* 0x000000073f3f7223 */ /* 0x180fe20000010828 */
[-CC-:B------:R-:W-:Y:S01]  /*1a990*/  FFMA.FTZ R161, R66, R7.reuse, -R40.reuse ;  /* 0x0000000742a17223 */ /* 0x180fe20000010828 */
[-CC-:B------:R-:W-:Y:S01]  /*1a9a0*/  FFMA.FTZ R163, R70, R7.reuse, -R40.reuse ;  /* 0x0000000746a37223 */ /* 0x180fe20000010828 */
[-CC-:B------:R-:W-:Y:S01]  /*1a9b0*/  FFMA.FTZ R75, R75, R7.reuse, -R40.reuse ;  /* 0x000000074b4b7223 */ /* 0x180fe20000010828 */
[-CC-:B------:R-:W-:Y:S01]  /*1a9c0*/  FFMA.FTZ R78, R78, R7.reuse, -R40.reuse ;  /* 0x000000074e4e7223 */ /* 0x180fe20000010828 */
[-C--:B------:R-:W-:Y:S01]  /*1a9d0*/  FFMA.FTZ R79, R79, R7.reuse, -R40 ;  /* 0x000000074f4f7223 */ /* 0x080fe20000010828 */
[----:B------:R-:W-:Y:S01]  /*1a9e0*/  MUFU.EX2 R21, R21 ;  /* 0x0000001500157308 */ /* 0x000fe20000000800 */
[----:B-1----:R-:W-:Y:S01]  /*1a9f0*/  FADD.FTZ R0, R41, R0 ;  /* 0x0000000029007221 */ /* 0x002fe20000010000 */
[-CC-:B------:R-:W-:Y:S01]  /*1aa00*/  FFMA.FTZ R82, R82, R7.reuse, -R40.reuse ;  /* 0x0000000752527223 */ /* 0x180fe20000010828 */
[-CC-:B------:R-:W-:Y:S01]  /*1aa10*/  FFMA.FTZ R83, R83, R7.reuse, -R40.reuse ;  /* 0x0000000753537223 */ /* 0x180fe20000010828 */
[----:B------:R-:W-:Y:S01]  /*1aa20*/  FFMA.FTZ R84, R84, R7, -R40 ;  /* 0x0000000754547223 */ /* 0x000fe20000010828 */
[----:B------:R-:W-:-:S03]  /*1aa30*/  F2FP.F16.F32.PACK_AB R181, R41, R181 ;  /* 0x000000b529b5723e */ /* 0x000fc600000000ff */
        /* <DEDUP_REMOVED lines=39> */
[----:B------:R-:W-:-:S02]  /*1acb0*/  WARPGROUP.DEPBAR.LE gsb0, 0x0 ;  /* 0x00008000000079c5 */ /* 0x000fc40000010000 */
[----:B------:R2:W-:Y:S01]  /*1acc0*/  @!P1 SYNCS.ARRIVE.TRANS64.RED.A1T0 RZ, [R14+URZ], RZ ;  /* 0x000000ff0eff99a7 */ /* 0x0005e2000810043f */
[----:B0-----:R-:W-:-:S04]  /*1acd0*/  F2FP.F16.F32.PACK_AB R152, R57, R55 ;  /* 0x000000373998723e */ /* 0x001fc800000000ff */
[----:B------:R-:W-:Y:S01]  /*1ace0*/  MUFU.EX2 R84, R84 ;  /* 0x0000005400547308 */ /* 0x000fe20000000800 */
[----:B-1----:R-:W-:Y:S01]  /*1acf0*/  F2FP.F16.F32.PACK_AB R153, R83, R82 ;  /* 0x000000525399723e */ /* 0x002fe200000000ff */
[----:B--2---:R-:W-:Y:S01]  /*1ad00*/  FADD.FTZ R14, R183, R0 ;  /* 0x00000000b70e7221 */ /* 0x004fe20000010000 */
[----:B------:R0:W-:Y:S01]  /*1ad10*/  @!P1 SYNCS.ARRIVE.TRANS64.RED.A1T0 RZ, [R11+URZ], RZ ;  /* 0x000000ff0bff99a7 */ /* 0x0001e2000810043f */
[----:B------:R-:W-:-:S04]  /*1ad20*/  F2FP.F16.F32.PACK_AB R183, R21, R183 ;  /* 0x000000b715b7723e */ /* 0x000fc800000000ff */
[----:B------:R-:W-:Y:S01]  /*1ad30*/  MUFU.EX2 R0, R63 ;  /* 0x0000003f00007308 */ /* 0x000fe20000000800 */
[----:B------:R-:W-:-:S04]  /*1ad40*/  FADD.FTZ R14, R21, R14 ;  /* 0x0000000e150e7221 */ /* 0x000fc80000010000 */
[----:B------:R-:W-:Y:S01]  /*1ad50*/  FADD.FTZ R14, R177, R14 ;  /* 0x0000000eb10e7221 */ /* 0x000fe20000010000 */
[----:B0-----:R-:W-:Y:S01]  /*1ad60*/  FADD.FTZ R11, R176, R3 ;  /* 0x00000003b00b7221 */ /* 0x001fe20000010000 */
        /* <DEDUP_REMOVED lines=8> */
[C---:B------:R-:W-:Y:S01]  /*1adf0*/  F2FP.F16.F32.PACK_AB R179, R28.reuse, R179 ;  /* 0x000000b31cb3723e */ /* 0x040fe200000000ff */
[-C--:B------:R-:W-:Y:S01]  /*1ae00*/  FFMA.FTZ R11, R71, R7.reuse, -R40 ;  /* 0x00000007470b7223 */ /* 0x080fe20000010828 */
[----:B------:R-:W-:Y:S01]  /*1ae10*/  FADD.FTZ R14, R28, R14 ;  /* 0x0000000e1c0e7221 */ /* 0x000fe20000010000 */
[----:B------:R-:W-:Y:S01]  /*1ae20*/  FADD.FTZ R15, R30, R15 ;  /* 0x0000000f1e0f7221 */ /* 0x000fe20000010000 */
[----:B------:R-:W1:Y:S01]  /*1ae30*/  MUFU.EX2 R3, R3 ;  /* 0x0000000300037308 */ /* 0x000e620000000800 */
[----:B------:R-:W-:Y:S01]  /*1ae40*/  FFMA.FTZ R40, R85, R7, -R40 ;  /* 0x0000000755287223 */ /* 0x000fe20000010828 */
[----:B------:R-:W-:Y:S01]  /*1ae50*/  FADD.FTZ R14, R173, R14 ;  /* 0x0000000ead0e7221 */ /* 0x000fe20000010000 */
[----:B------:R-:W-:Y:S01]  /*1ae60*/  FADD.FTZ R15, R172, R15 ;  /* 0x0000000fac0f7221 */ /* 0x000fe20000010000 */
[----:B------:R-:W-:-:S02]  /*1ae70*/  F2FP.F16.F32.PACK_AB R178, R30, R178 ;  /* 0x000000b21eb2723e */ /* 0x000fc400000000ff */
[----:B------:R-:W-:Y:S01]  /*1ae80*/  FADD.FTZ R14, R31, R14 ;  /* 0x0000000e1f0e7221 */ /* 0x000fe20000010000 */
[----:B------:R-:W-:Y:S01]  /*1ae90*/  FADD.FTZ R15, R24, R15 ;  /* 0x0000000f180f7221 */ /* 0x000fe20000010000 */
[----:B------:R-:W2:Y:S01]  /*1aea0*/  MUFU.EX2 R11, R11 ;  /* 0x0000000b000b7308 */ /* 0x000ea20000000800 */
[----:B0-----:R-:W-:Y:S01]  /*1aeb0*/  F2FP.F16.F32.PACK_AB R154, R10, R58 ;  /* 0x0000003a0a9a723e */ /* 0x001fe200000000ff */
[----:B------:R-:W-:Y:S01]  /*1aec0*/  FADD.FTZ R14, R175, R14 ;  /* 0x0000000eaf0e7221 */ /* 0x000fe20000010000 */
[----:B------:R-:W-:Y:S01]  /*1aed0*/  FADD.FTZ R15, R174, R15 ;  /* 0x0000000fae0f7221 */ /* 0x000fe20000010000 */
[----:B------:R-:W-:Y:S02]  /*1aee0*/  F2FP.F16.F32.PACK_AB R174, R20, R174 ;  /* 0x000000ae14ae723e */ /* 0x000fe400000000ff */
        /* <DEDUP_REMOVED lines=30> */
[C---:B-1----:R-:W-:Y:S02]  /*1b0d0*/  F2FP.F16.F32.PACK_AB R161, R3.reuse, R161 ;  /* 0x000000a103a1723e */ /* 0x042fe400000000ff */
[----:B------:R-:W-:Y:S01]  /*1b0e0*/  FADD.FTZ R14, R3, R14 ;  /* 0x0000000e030e7221 */ /* 0x000fe20000010000 */
[C---:B------:R-:W-:Y:S01]  /*1b0f0*/  FADD.FTZ R5, R47.reuse, R20 ;  /* 0x000000142f057221 */ /* 0x040fe20000010000 */
[----:B------:R-:W-:-:S02]  /*1b100*/  F2FP.F16.F32.PACK_AB R160, R47, R160 ;  /* 0x000000a02fa0723e */ /* 0x000fc400000000ff */
[----:B------:R-:W-:Y:S01]  /*1b110*/  FADD.FTZ R14, R163, R14 ;  /* 0x0000000ea30e7221 */ /* 0x000fe20000010000 */
[----:B------:R-:W-:Y:S01]  /*1b120*/  FADD.FTZ R20, R162, R5 ;  /* 0x00000005a2147221 */ /* 0x000fe20000010000 */
[C---:B--2---:R-:W-:Y:S02]  /*1b130*/  F2FP.F16.F32.PACK_AB R163, R11.reuse, R163 ;  /* 0x000000a30ba3723e */ /* 0x044fe400000000ff */
[----:B------:R-:W-:Y:S01]  /*1b140*/  FADD.FTZ R14, R11, R14 ;  /* 0x0000000e0b0e7221 */ /* 0x000fe20000010000 */
[C---:B------:R-:W-:Y:S01]  /*1b150*/  FADD.FTZ R20, R43.reuse, R20 ;  /* 0x000000142b147221 */ /* 0x040fe20000010000 */
[----:B------:R-:W-:Y:S01]  /*1b160*/  F2FP.F16.F32.PACK_AB R162, R43, R162 ;  /* 0x000000a22ba2723e */ /* 0x000fe200000000ff */
[----:B------:R-:W-:Y:S02]  /*1b170*/  IMAD.MOV.U32 R11, RZ, RZ, R187 ;  /* 0x000000ffff0b7224 */ /* 0x000fe400078e00bb */
[----:B------:R-:W-:Y:S01]  /*1b180*/  FADD.FTZ R14, R157, R14 ;  /* 0x0000000e9d0e7221 */ /* 0x000fe20000010000 */
[----:B------:R-:W-:Y:S01]  /*1b190*/  FADD.FTZ R5, R37, R20 ;  /* 0x0000001425057221 */ /* 0x000fe20000010000 */
[----:B------:R-:W-:-:S02]  /*1b1a0*/  F2FP.F16.F32.PACK_AB R157, R75, R157 ;  /* 0x0000009d4b9d723e */ /* 0x000fc400000000ff */
[----:B0-----:R-:W-:Y:S01]  /*1b1b0*/  F2FP.F16.F32.PACK_AB R155, R40, R84 ;  /* 0x00000054289b723e */ /* 0x001fe200000000ff */
[----:B------:R-:W-:Y:S01]  /*1b1c0*/  FADD.FTZ R0, R44, R5 ;  /* 0x000000052c007221 */ /* 0x000fe20000010000 */
[----:B------:R-:W-:-:S03]  /*1b1d0*/  FADD.FTZ R5, R75, R14 ;  /* 0x0000000e4b057221 */ /* 0x000fc60000010000 */
        /* <DEDUP_REMOVED lines=8> */
[----:B------:R-:W-:Y:S02]  /*1b260*/  IMAD.MOV.U32 R6, RZ, RZ, R184 ;  /* 0x000000ffff067224 */ /* 0x000fe400078e00b8 */
[----:B------:R-:W-:Y:S01]  /*1b270*/  FADD.FTZ R3, R58, R3 ;  /* 0x000000033a037221 */ /* 0x000fe20000010000 */
[----:B------:R-:W-:-:S03]  /*1b280*/  FADD.FTZ R5, R84, R5 ;  /* 0x0000000554057221 */ /* 0x000fc60000010000 */
[----:B------:R-:W-:Y:S01]  /*1b290*/  FADD.FTZ R3, R10, R3 ;  /* 0x000000030a037221 */ /* 0x000fe20000010000 */
[----:B------:R-:W-:Y:S01]  /*1b2a0*/  FADD.FTZ R0, R40, R5 ;  /* 0x0000000528007221 */ /* 0x000fe20000010000 */
[----:B------:R-:W-:Y:S01]  /*1b2b0*/  IMAD.MOV.U32 R10, RZ, RZ, R8 ;  /* 0x000000ffff0a7224 */ /* 0x000fe200078e0008 */
[----:B------:R-:W-:Y:S01]  /*1b2c0*/  MOV R5, R9 ;  /* 0x0000000900057202 */ /* 0x000fe20000000f00 */
[----:B------:R-:W-:Y:S06]  /*1b2d0*/  @P2 BRA `(.L_x_2678) ;  /* 0xffffffd000f02947 */ /* 0x000fec000383ffff */
.L_x_2667:
[----:B------:R-:W-:Y:S05]  /*1b2e0*/  BSYNC B0 ;  /* 0x0000000000007941 */ /* 0x000fea0003800000 */
.L_x_2666:
        /* <DEDUP_REMOVED lines=67> */
.L_x_2679:
[----:B------:R-:W-:Y:S01]  /*1b720*/  IMAD R6, R184, 0x8, R2 ;  /* 0x00000008b8067824 */ /* 0x000fe200078e0202 */
[----:B------:R-:W-:-:S04]  /*1b730*/  SHF.L.U32 R5, R187, 0x1f, RZ ;  /* 0x0000001fbb057819 */ /* 0x000fc800000006ff */
[----:B------:R0:W1:Y:S01]  /*1b740*/  SYNCS.PHASECHK.TRANS64.TRYWAIT P2, [R6+URZ+0x34850], R5 ;  /* 0x03485005060075a7 */ /* 0x000062000804017f */
[----:B------:R-:W-:Y:S05]  /*1b750*/  @!P0 BRA `(.L_x_2680) ;  /* 0x0000000000048947 */ /* 0x000fea0003800000 */
[----:B------:R-:W-:Y:S01]  /*1b760*/  BPT.TRAP 0x1 ;  /* 0x000000040000795c */ /* 0x000fe20000300000 */
.L_x_2680:
        /* <DEDUP_REMOVED lines=9> */
.L_x_2682:
[----:B------:R-:W-:Y:S05]  /*1b800*/  BSYNC B0 ;  /* 0x0000000000007941 */ /* 0x000fea0003800000 */
.L_x_2681:
[----:B01----:R-:W-:Y:S01]  /*1b810*/  IMAD.MOV.U32 R5, RZ, RZ, 0x40000040 ;  /* 0x40000040ff057424 */ /* 0x003fe200078e00ff */
[----:B------:R-:W-:Y:S01]  /*1b820*/  MOV R4, R2 ;  /* 0x0000000200047202 */ /* 0x000fe20000000f00 */
[----:B------:R-:W-:Y:S01]  /*1b830*/  WARPGROUP.ARRIVE ;  /* 0x00000000000079c5 */ /* 0x000fe20000000000 */
[----:B------:R-:W-:Y:S01]  /*1b840*/  @!P1 VIADD R6, R6, 0x34860 ;  /* 0x0003486006069836 */ /* 0x000fe20000000000 */
[----:B------:R-:W-:Y:S01]  /*1b850*/  IADD3 R184, R184, 0x1, RZ ;  /* 0x00000001b8b87810 */ /* 0x000fe20007ffe0ff */
[----:B------:R-:W-:Y:S01]  /*1b860*/  VIADD R213, R213, 0x1 ;  /* 0x00000001d5d57836 */ /* 0x000fe20000000000 */
[----:B------:R-:W-:Y:S01]  /*1b870*/  R2UR UR6, R4 ;  /* 0x00000000040672ca */ /* 0x000fe200000e0000 */
[----:B------:R-:W-:Y:S01]  /*1b880*/  VIADD R4, R2, 0x80 ;  /* 0x0000008002047836 */ /* 0x000fe20000000000 */
[----:B------:R-:W-:Y:S01]  /*1b890*/  R2UR UR7, R5 ;  /* 0x00000000050772ca */ /* 0x000fe200000e0000 */
[----:B------:R-:W-:Y:S01]  /*1b8a0*/  IMAD.MOV.U32 R5, RZ, RZ, 0x40000040 ;  /* 0x40000040ff057424 */ /* 0x000fe200078e00ff */
[----:B------:R-:W-:-:S02]  /*1b8b0*/  @!P1 PRMT R6, RZ, 0x654, R6 ;  /* 0x00000654ff069816 */ /* 0x000fc40000000006 */
[----:B------:R-:W-:-:S04]  /*1b8c0*/  ISETP.NE.AND P2, PT, R184, 0x2, PT ;  /* 0x00000002b800780c */ /* 0x000fc80003f45270 */
        /* <DEDUP_REMOVED lines=57> */
[----:B------:R-:W-:Y:S01]  /*1bc60*/  IMAD.MOV.U32 R5, RZ, RZ, RZ ;  /* 0x000000ffff057224 */ /* 0x000fe200078e00ff */
[----:B------:R-:W-:Y:S01]  /*1bc70*/  MOV R2, RZ ;  /* 0x000000ff00027202 */ /* 0x000fe20000000f00 */
        /* <DEDUP_REMOVED lines=83> */
.L_x_2590:
        /* <DEDUP_REMOVED lines=10> */
[----:B------:R-:W-:Y:S01]  /*1c250*/  F2FP.F16.F32.PACK_AB R36, R73, R72 ;  /* 0x000000484924723e */ /* 0x000fe200000000ff */
        /* <DEDUP_REMOVED lines=10> */
[C---:B------:R-:W-:Y:S02]  /*1c300*/  IADD3 R39, P4, R12.reuse, 0x60, RZ ;  /* 0x000000600c277810 */ /* 0x040fe40007f9e0ff */
[C---:B------:R-:W-:Y:S02]  /*1c310*/  IADD3 R26, P3, R12.reuse, 0x4000, RZ ;  /* 0x000040000c1a7810 */ /* 0x040fe40007f7e0ff */
[C---:B------:R-:W-:Y:S01]  /*1c320*/  IADD3 R37, P5, R12.reuse, 0x40, RZ ;  /* 0x000000400c257810 */ /* 0x040fe20007fbe0ff */
[--C-:B------:R-:W-:Y:S01]  /*1c330*/  IMAD.X R25, RZ, RZ, R13.reuse, P4 ;  /* 0x000000ffff197224 */ /* 0x100fe200020e060d */
[----:B-1----:R-:W-:Y:S01]  /*1c340*/  LOP3.LUT R4, R35, 0x380, RZ, 0xc0, !PT ;  /* 0x0000038023047812 */ /* 0x002fe200078ec0ff */
[--C-:B------:R-:W-:Y:S01]  /*1c350*/  IMAD.X R27, RZ, RZ, R13.reuse, P3 ;  /* 0x000000ffff1b7224 */ /* 0x100fe200018e060d */
[C---:B------:R-:W-:Y:S01]  /*1c360*/  IADD3 R105, P2, R12.reuse, 0x4020, RZ ;  /* 0x000040200c697810 */ /* 0x040fe20007f5e0ff */
[----:B------:R-:W-:Y:S01]  /*1c370*/  IMAD.X R11, RZ, RZ, R13, P5 ;  /* 0x000000ffff0b7224 */ /* 0x000fe200028e060d */
[----:B------:R-:W-:-:S02]  /*1c380*/  IADD3 R107, P1, R12, 0x4040, RZ ;  /* 0x000040400c6b7810 */ /* 0x000fc40007f3e0ff */
[----:B------:R-:W-:Y:S02]  /*1c390*/  IADD3 R109, P0, R12, 0x4060, RZ ;  /* 0x000040600c6d7810 */ /* 0x000fe40007f1e0ff */
[----:B------:R-:W-:Y:S01]  /*1c3a0*/  LOP3.LUT R12, R15, R12, RZ, 0x3c, !PT ;  /* 0x0000000c0f0c7212 */ /* 0x000fe200078e3cff */
[--C-:B------:R-:W-:Y:S01]  /*1c3b0*/  IMAD.X R31, RZ, RZ, R13.reuse, P1 ;  /* 0x000000ffff1f7224 */ /* 0x100fe200008e060d */
[----:B------:R-:W-:Y:S01]  /*1c3c0*/  LOP3.LUT R14, R39, 0x380, RZ, 0xc0, !PT ;  /* 0x00000380270e7812 */ /* 0x000fe200078ec0ff */
[----:B------:R-:W-:Y:S01]  /*1c3d0*/  IMAD.X R33, RZ, RZ, R13, P0 ;  /* 0x000000ffff217224 */ /* 0x000fe200000e060d */
[----:B------:R-:W-:Y:S02]  /*1c3e0*/  LOP3.LUT R15, R26, 0x380, RZ, 0xc0, !PT ;  /* 0x000003801a0f7812 */ /* 0x000fe400078ec0ff */
[----:B------:R-:W-:Y:S02]  /*1c3f0*/  LOP3.LUT R10, R37, 0x380, RZ, 0xc0, !PT ;  /* 0x00000380250a7812 */ /* 0x000fe400078ec0ff */
[----:B------:R-:W-:-:S02]  /*1c400*/  SHF.R.U64 R4, R4, 0x3, RZ ;  /* 0x0000000304047819 */ /* 0x000fc400000012ff */
[----:B------:R-:W-:Y:S02]  /*1c410*/  SHF.R.U64 R14, R14, 0x3, RZ ;  /* 0x000000030e0e7819 */ /* 0x000fe400000012ff */
[----:B------:R-:W-:Y:S02]  /*1c420*/  SHF.R.U64 R15, R15, 0x3, RZ ;  /* 0x000000030f0f7819 */ /* 0x000fe400000012ff */
[----:B------:R-:W-:Y:S02]  /*1c430*/  SHF.R.U64 R10, R10, 0x3, RZ ;  /* 0x000000030a0a7819 */ /* 0x000fe400000012ff */
[----:B------:R-:W-:Y:S02]  /*1c440*/  LOP3.LUT R8, R4, R35, RZ, 0x3c, !PT ;  /* 0x0000002304087212 */ /* 0x000fe400078e3cff */
[----:B------:R-:W-:Y:S02]  /*1c450*/  LOP3.LUT R4, R105, 0x380, RZ, 0xc0, !PT ;  /* 0x0000038069047812 */ /* 0x000fe400078ec0ff */
[----:B------:R-:W-:-:S02]  /*1c460*/  LOP3.LUT R30, R107, 0x380, RZ, 0xc0, !PT ;  /* 0x000003806b1e7812 */ /* 0x000fc400078ec0ff */
[-C--:B------:R-:W-:Y:S02]  /*1c470*/  IADD3.X R9, RZ, R13.reuse, RZ, P6, !PT ;  /* 0x0000000dff097210 */ /* 0x080fe400037fe4ff */
[----:B------:R-:W-:Y:S02]  /*1c480*/  IADD3.X R29, RZ, R13, RZ, P2, !PT ;  /* 0x0000000dff1d7210 */ /* 0x000fe400017fe4ff */
[----:B------:R-:W-:Y:S02]  /*1c490*/  LOP3.LUT R24, R14, R39, RZ, 0x3c, !PT ;  /* 0x000000270e187212 */ /* 0x000fe400078e3cff */
[----:B------:R-:W-:Y:S02]  /*1c4a0*/  LOP3.LUT R26, R15, R26, RZ, 0x3c, !PT ;  /* 0x0000001a0f1a7212 */ /* 0x000fe400078e3cff */
[----:B------:R-:W-:Y:S02]  /*1c4b0*/  MOV R34, R12 ;  /* 0x0000000c00227202 */ /* 0x000fe40000000f00 */
[----:B------:R-:W-:-:S02]  /*1c4c0*/  LOP3.LUT R32, R109, 0x380, RZ, 0xc0, !PT ;  /* 0x000003806d207812 */ /* 0x000fc400078ec0ff */
[----:B------:R-:W-:Y:S02]  /*1c4d0*/  LOP3.LUT R10, R10, R37, RZ, 0x3c, !PT ;  /* 0x000000250a0a7212 */ /* 0x000fe400078e3cff */
        /* <DEDUP_REMOVED lines=8> */
[----:B------:R-:W-:Y:S02]  /*1c560*/  MOV R37, R8 ;  /* 0x0000000800257202 */ /* 0x000fe40000000f00 */
[----:B------:R-:W-:Y:S02]  /*1c570*/  MOV R38, R10 ;  /* 0x0000000a00267202 */ /* 0x000fe40000000f00 */
[----:B------:R-:W-:Y:S02]  /*1c580*/  LOP3.LUT R28, R4, R105, RZ, 0x3c, !PT ;  /* 0x00000069041c7212 */ /* 0x000fe400078e3cff */
[----:B------:R-:W-:-:S02]  /*1c590*/  F2FP.F16.F32.PACK_AB R8, R93, R92 ;  /* 0x0000005c5d08723e */ /* 0x000fc400000000ff */
[----:B------:R-:W-:Y:S02]  /*1c5a0*/  F2FP.F16.F32.PACK_AB R9, R101, R100 ;  /* 0x000000646509723e */ /* 0x000fe400000000ff */
[----:B------:R-:W-:Y:S02]  /*1c5b0*/  F2FP.F16.F32.PACK_AB R10, R95, R94 ;  /* 0x0000005e5f0a723e */ /* 0x000fe400000000ff */
[----:B------:R-:W-:Y:S02]  /*1c5c0*/  F2FP.F16.F32.PACK_AB R11, R103, R102 ;  /* 0x00000066670b723e */ /* 0x000fe400000000ff */
[----:B------:R-:W-:Y:S02]  /*1c5d0*/  LOP3.LUT R30, R30, R107, RZ, 0x3c, !PT ;  /* 0x0000006b1e1e7212 */ /* 0x000fe400078e3cff */
[----:B------:R-:W-:Y:S01]  /*1c5e0*/  MOV R39, R24 ;  /* 0x0000001800277202 */ /* 0x000fe20000000f00 */
[----:B------:R-:W-:Y:S01]  /*1c5f0*/  STSM.16.M88.4 [R37], R8 ;  /* 0x0000000825007844 */ /* 0x000fe20000000200 */
[----:B------:R-:W-:-:S02]  /*1c600*/  MOV R4, R26 ;  /* 0x0000001a00047202 */ /* 0x000fc40000000f00 */
[----:B-1----:R-:W-:Y:S02]  /*1c610*/  F2FP.F16.F32.PACK_AB R12, R41, R40 ;  /* 0x00000028290c723e */ /* 0x002fe400000000ff */
[----:B------:R-:W-:Y:S02]  /*1c620*/  F2FP.F16.F32.PACK_AB R13, R43, R42 ;  /* 0x0000002a2b0d723e */ /* 0x000fe400000000ff */
[----:B------:R-:W-:Y:S02]  /*1c630*/  F2FP.F16.F32.PACK_AB R14, R45, R44 ;  /* 0x0000002c2d0e723e */ /* 0x000fe400000000ff */
[----:B------:R-:W-:Y:S02]  /*1c640*/  F2FP.F16.F32.PACK_AB R15, R47, R46 ;  /* 0x0000002e2f0f723e */ /* 0x000fe400000000ff */
[----:B------:R-:W-:Y:S02]  /*1c650*/  LOP3.LUT R32, R32, R109, RZ, 0x3c, !PT ;  /* 0x0000006d20207212 */ /* 0x000fe400078e3cff */
[----:B------:R-:W-:Y:S01]  /*1c660*/  F2FP.F16.F32.PACK_AB R24, R49, R48 ;  /* 0x000000303118723e */ /* 0x000fe200000000ff */
[----:B------:R-:W-:Y:S01]  /*1c670*/  STSM.16.M88.4 [R38], R12 ;  /* 0x0000000c26007844 */ /* 0x000fe20000000200 */
[----:B------:R-:W-:-:S02]  /*1c680*/  F2FP.F16.F32.PACK_AB R25, R51, R50 ;  /* 0x000000323319723e */ /* 0x000fc400000000ff */
[----:B------:R-:W-:Y:S02]  /*1c690*/  F2FP.F16.F32.PACK_AB R26, R53, R52 ;  /* 0x00000034351a723e */ /* 0x000fe400000000ff */
[----:B------:R-:W-:Y:S02]  /*1c6a0*/  F2FP.F16.F32.PACK_AB R27, R55, R54 ;  /* 0x00000036371b723e */ /* 0x000fe400000000ff */
[----:B------:R-:W-:Y:S02]  /*1c6b0*/  MOV R105, R28 ;  /* 0x0000001c00697202 */ /* 0x000fe40000000f00 */
[----:B------:R-:W-:Y:S01]  /*1c6c0*/  MOV R106, R30 ;  /* 0x0000001e006a7202 */ /* 0x000fe20000000f00 */
[----:B------:R1:W-:Y:S01]  /*1c6d0*/  STSM.16.M88.4 [R39], R24 ;  /* 0x0000001827007844 */ /* 0x0003e20000000200 */
[----:B------:R-:W-:Y:S02]  /*1c6e0*/  F2FP.F16.F32.PACK_AB R28, R57, R56 ;  /* 0x00000038391c723e */ /* 0x000fe400000000ff */
[----:B------:R-:W-:-:S02]  /*1c6f0*/  F2FP.F16.F32.PACK_AB R29, R59, R58 ;  /* 0x0000003a3b1d723e */ /* 0x000fc400000000ff */
[----:B------:R-:W-:Y:S02]  /*1c700*/  F2FP.F16.F32.PACK_AB R30, R61, R60 ;  /* 0x0000003c3d1e723e */ /* 0x000fe400000000ff */
[----:B------:R-:W-:Y:S02]  /*1c710*/  F2FP.F16.F32.PACK_AB R31, R63, R62 ;  /* 0x0000003e3f1f723e */ /* 0x000fe400000000ff */
[----:B------:R-:W-:Y:S02]  /*1c720*/  MOV R104, R32 ;  /* 0x0000002000687202 */ /* 0x000fe40000000f00 */
[----:B------:R-:W-:Y:S01]  /*1c730*/  F2FP.F16.F32.PACK_AB R32, R65, R64 ;  /* 0x000000404120723e */ /* 0x000fe200000000ff */
[----:B------:R2:W-:Y:S01]  /*1c740*/  STSM.16.M88.4 [R4], R28 ;  /* 0x0000001c04007844 */ /* 0x0005e20000000200 */
[----:B------:R-:W-:Y:S02]  /*1c750*/  F2FP.F16.F32.PACK_AB R33, R67, R66 ;  /* 0x000000424321723e */ /* 0x000fe400000000ff */
[----:B------:R-:W-:Y:S01]  /*1c760*/  F2FP.F16.F32.PACK_AB R34, R69, R68 ;  /* 0x000000444522723e */ /* 0x000fe200000000ff */
[----:B-1----:R-:W1:Y:S01]  /*1c770*/  LDC.64 R26, c[0x0][0xba8] ;  /* 0x0002ea00ff1a7b82 */ /* 0x002e620000000a00 */
[----:B------:R-:W-:-:S02]  /*1c780*/  F2FP.F16.F32.PACK_AB R35, R71, R70 ;  /* 0x000000464723723e */ /* 0x000fc400000000ff */
[----:B------:R-:W-:Y:S02]  /*1c790*/  F2FP.F16.F32.PACK_AB R37, R75, R74 ;  /* 0x0000004a4b25723e */ /* 0x000fe400000000ff */
[----:B------:R-:W-:Y:S01]  /*1c7a0*/  F2FP.F16.F32.PACK_AB R38, R77, R76 ;  /* 0x0000004c4d26723e */ /* 0x000fe200000000ff */
[----:B------:R-:W-:Y:S01]  /*1c7b0*/  STSM.16.M88.4 [R105], R32 ;  /* 0x0000002069007844 */ /* 0x000fe20000000200 */
[----:B------:R-:W-:Y:S02]  /*1c7c0*/  F2FP.F16.F32.PACK_AB R39, R79, R78 ;  /* 0x0000004e4f27723e */ /* 0x000fe400000000ff */
[----:B------:R-:W-:Y:S02]  /*1c7d0*/  F2FP.F16.F32.PACK_AB R8, R81, R80 ;  /* 0x000000505108723e */ /* 0x000fe400000000ff */
[----:B------:R-:W-:Y:S01]  /*1c7e0*/  F2FP.F16.F32.PACK_AB R9, R83, R82 ;  /* 0x000000525309723e */ /* 0x000fe200000000ff */
[----:B------:R-:W-:Y:S01]  /*1c7f0*/  STSM.16.M88.4 [R106], R36 ;  /* 0x000000246a007844 */ /* 0x000fe20000000200 */
[----:B------:R-:W-:Y:S01]  /*1c800*/  F2FP.F16.F32.PACK_AB R10, R85, R84 ;  /* 0x00000054550a723e */ /* 0x000fe200000000ff */
[----:B--2---:R-:W-:Y:S01]  /*1c810*/  IMAD.MOV.U32 R4, RZ, RZ, RZ ;  /* 0x000000ffff047224 */ /* 0x004fe200078e00ff */
[----:B------:R-:W-:-:S02]  /*1c820*/  F2FP.F16.F32.PACK_AB R11, R87, R86 ;  /* 0x00000056570b723e */ /* 0x000fc400000000ff */
[----:B------:R-:W-:Y:S02]  /*1c830*/  ISETP.NE.U32.AND P0, PT, RZ, UR6, PT ;  /* 0x00000006ff007c0c */ /* 0x000fe4000bf05070 */
[----:B------:R-:W-:Y:S01]  /*1c840*/  IADD3 R12, P1, R211, UR6, RZ ;  /* 0x00000006d30c7c10 */ /* 0x000fe2000ff3e0ff */
[----:B------:R2:W-:Y:S01]  /*1c850*/  STSM.16.M88.4 [R104], R8 ;  /* 0x0000000868007844 */ /* 0x0005e20000000200 */
[----:B------:R-:W-:Y:S01]  /*1c860*/  BAR.SYNC.DEFER_BLOCKING 0x1, 0x100 ;  /* 0x0044000000007b1d */ /* 0x000fe20000010000 */
[----:B------:R-:W-:Y:S02]  /*1c870*/  ISETP.NE.AND.EX P0, PT, RZ, UR7, PT, P0 ;  /* 0x00000007ff007c0c */ /* 0x000fe4000bf05300 */
[----:B------:R-:W-:Y:S01]  /*1c880*/  IADD3.X R13, R212, UR7, RZ, P1, !PT ;  /* 0x00000007d40d7c10 */ /* 0x000fe20008ffe4ff */
[----:B------:R-:W-:-:S04]  /*1c890*/  IMAD.MOV.U32 R28, RZ, RZ, 0x9b8 ;  /* 0x000009b8ff1c7424 */ /* 0x000fc800078e00ff */
[----:B--2---:R-:W2:Y:S06]  /*1c8a0*/  LDC R104, c[0x0][0xbe8] ;  /* 0x0002fa00ff687b82 */ /* 0x004eac0000000800 */
[----:B------:R-:W3:Y:S01]  /*1c8b0*/  @P0 LDG.E R4, desc[UR60][R12.64] ;  /* 0x0000003c0c040981 */ /* 0x000ee2000c1e1900 */
[----:B------:R-:W-:-:S04]  /*1c8c0*/  ISETP.NE.U32.AND P1, PT, RZ, UR4, PT ;  /* 0x00000004ff007c0c */ /* 0x000fc8000bf25070 */
[----:B------:R-:W-:-:S13]  /*1c8d0*/  ISETP.NE.AND.EX P1, PT, RZ, UR5, PT, P1 ;  /* 0x00000005ff007c0c */ /* 0x000fda000bf25310 */
[----:B------:R-:W-:Y:S01]  /*1c8e0*/  @P1 IADD3 R8, P2, R211, UR4, RZ ;  /* 0x00000004d3081c10 */ /* 0x000fe2000ff5e0ff */
[----:B------:R-:W-:Y:S02]  /*1c8f0*/  ULDC UR4, c[0x0][0xa88] ;  /* 0x0002a20000047ab9 */ /* 0x000fe40000000800 */
[----:B------:R-:W-:Y:S01]  /*1c900*/  MOV R105, UR4 ;  /* 0x0000000400697c02 */ /* 0x000fe20008000f00 */
[----:B------:R-:W-:Y:S01]  /*1c910*/  ULDC UR4, c[0x0][0xad4] ;  /* 0x0002b50000047ab9 */ /* 0x000fe20000000800 */
[----:B------:R-:W-:Y:S02]  /*1c920*/  @P1 IADD3.X R9, R212, UR5, RZ, P2, !PT ;  /* 0x00000005d4091c10 */ /* 0x000fe400097fe4ff */
[C---:B------:R-:W-:Y:S02]  /*1c930*/  ISETP.NE.AND P2, PT, R209.reuse, RZ, PT ;  /* 0x000000ffd100720c */ /* 0x040fe40003f45270 */
[----:B--2---:R-:W-:Y:S01]  /*1c940*/  ISETP.NE.AND P4, PT, R104, 0x1, PT ;  /* 0x000000016800780c */ /* 0x004fe20003f85270 */
[----:B------:R2:W5:Y:S01]  /*1c950*/  @P1 LDG.E R105, desc[UR60][R8.64] ;  /* 0x0000003c08691981 */ /* 0x000562000c1e1900 */
[----:B------:R-:W-:-:S02]  /*1c960*/  SEL R209, R209, UR4, P2 ;  /* 0x00000004d1d17c07 */ /* 0x000fc40009000000 */
[----:B------:R-:W-:Y:S02]  /*1c970*/  ISETP.NE.U32.AND P2, PT, RZ, UR6, PT ;  /* 0x00000006ff007c0c */ /* 0x000fe4000bf45070 */
[----:B------:R-:W-:Y:S02]  /*1c980*/  ISETP.GT.AND P3, PT, R209, 0x1, PT ;  /* 0x00000001d100780c */ /* 0x000fe40003f64270 */
[----:B------:R-:W-:Y:S02]  /*1c990*/  ISETP.NE.AND.EX P2, PT, RZ, UR7, PT, P2 ;  /* 0x00000007ff007c0c */ /* 0x000fe4000bf45320 */
[----:B------:R-:W-:Y:S02]  /*1c9a0*/  SEL R28, R28, 0x978, P3 ;  /* 0x000009781c1c7807 */ /* 0x000fe40001800000 */
[----:B------:R-:W-:Y:S01]  /*1c9b0*/  SEL R210, R210, RZ, !P2 ;  /* 0x000000ffd2d27207 */ /* 0x000fe20005000000 */
[----:B------:R-:W4:Y:S01]  /*1c9c0*/  @P4 LDC R30, c[0x0][0xbec] ;  /* 0x0002fb00ff1e4b82 */ /* 0x000f220000000800 */
[----:B------:R-:W-:-:S02]  /*1c9d0*/  SEL R29, R232, RZ, !P2 ;  /* 0x000000ffe81d7207 */ /* 0x000fc40005000000 */
[----:B------:R-:W-:-:S05]  /*1c9e0*/  SEL R31, R215, RZ, P3 ;  /* 0x000000ffd71f7207 */ /* 0x000fca0001800000 */
[----:B------:R-:W0:Y:S08]  /*1c9f0*/  LDC.64 R10, c[0x0][R28+0x220] ;  /* 0x000088001c0a7b82 */ /* 0x000e300000000a00 */
[----:B------:R-:W4:Y:S08]  /*1ca00*/  LDC.64 R14, c[0x0][R28+0x218] ;  /* 0x000086001c0e7b82 */ /* 0x000f300000000a00 */
[----:B------:R-:W4:Y:S08]  /*1ca10*/  LDC.64 R24, c[0x0][R28+0x228] ;  /* 0x00008a001c187b82 */ /* 0x000f300000000a00 */
[----:B--2---:R2:W2:Y:S08]  /*1ca20*/  LDC.64 R8, c[0x0][R28+0x210] ;  /* 0x000084001c087b82 */ /* 0x0044b00000000a00 */
[----:B------:R-:W2:Y:S08]  /*1ca30*/  @P4 LDC R37, c[0x0][0xbf0] ;  /* 0x0002fc00ff254b82 */ /* 0x000eb00000000800 */
[----:B-1----:R-:W1:Y:S01]  /*1ca40*/  @!P3 LDC R26, c[0x0][0xb50] ;  /* 0x0002d400ff1abb82 */ /* 0x002e620000000800 */
[----:B0-----:R-:W-:-:S07]  /*1ca50*/  IMAD R11, R11, R210, RZ ;  /* 0x000000d20b0b7224 */ /* 0x001fce00078e02ff */
[----:B------:R-:W0:Y:S01]  /*1ca60*/  @!P3 LDC R27, c[0x0][0xb54] ;  /* 0x0002d500ff1bbb82 */ /* 0x000e220000000800 */
[C---:B------:R-:W-:Y:S02]  /*1ca70*/  IMAD R35, R10.reuse, R29, R11 ;  /* 0x0000001d0a237224 */ /* 0x040fe400078e020b */
[----:B------:R-:W-:-:S04]  /*1ca80*/  IMAD.WIDE.U32 R10, R10, R210, RZ ;  /* 0x000000d20a0a7225 */ /* 0x000fc800078e00ff */
[-C--:B----4-:R-:W-:Y:S01]  /*1ca90*/  IMAD R33, R15, R206.reuse, RZ ;  /* 0x000000ce0f217224 */ /* 0x090fe200078e02ff */
[----:B------:R-:W-:Y:S01]  /*1caa0*/  IADD3 R35, R11, R35, RZ ;  /* 0x000000230b237210 */ /* 0x000fe20007ffe0ff */
[----:B------:R-:W-:-:S04]  /*1cab0*/  IMAD.WIDE.U32 R14, R14, R206, RZ ;  /* 0x000000ce0e0e7225 */ /* 0x000fc800078e00ff */
[----:B------:R-:W-:Y:S02]  /*1cac0*/  IMAD.IADD R29, R205, 0x1, R200 ;  /* 0x00000001cd1d7824 */ /* 0x000fe400078e02c8 */
[----:B------:R-:W-:Y:S02]  /*1cad0*/  IMAD.IADD R15, R15, 0x1, R33 ;  /* 0x000000010f0f7824 */ /* 0x000fe400078e0221 */
[----:B------:R-:W-:Y:S02]  /*1cae0*/  IMAD.MOV.U32 R11, RZ, RZ, R29 ;  /* 0x000000ffff0b7224 */ /* 0x000fe400078e001d */
[-C--:B------:R-:W-:Y:S02]  /*1caf0*/  IMAD R33, R25, R31.reuse, RZ ;  /* 0x0000001f19217224 */ /* 0x080fe400078e02ff */
[----:B------:R-:W-:-:S04]  /*1cb00*/  IMAD.WIDE.U32 R24, R24, R31, RZ ;  /* 0x0000001f18187225 */ /* 0x000fc800078e00ff */
[----:B------:R-:W-:Y:S01]  /*1cb10*/  IMAD.IADD R33, R25, 0x1, R33 ;  /* 0x0000000119217824 */ /* 0x000fe200078e0221 */
[--C-:B---3--:R-:W-:Y:S01]  /*1cb20*/  IADD3 R14, P2, P5, R10, R14, R4.reuse ;  /* 0x0000000e0a0e7210 */ /* 0x108fe20007d5e004 */
        /* <DEDUP_REMOVED lines=13> */
[----:B-1----:R-:W-:-:S04]  /*1cc00*/  LEA R26, P2, R24, R26, 0x2 ;  /* 0x0000001a181a7211 */ /* 0x002fc800078410ff */
[----:B------:R-:W-:-:S04]  /*1cc10*/  IADD3 R8, R25, R9, RZ ;  /* 0x0000000919087210 */ /* 0x000fc80007ffe0ff */
[----:B0-----:R-:W-:Y:S01]  /*1cc20*/  LEA.HI.X R27, R24, R27, R8, 0x2, P2 ;  /* 0x0000001b181b7211 */ /* 0x001fe200010f1408 */
[----:B------:R-:W-:Y:S06]  /*1cc30*/  @P1 BRA `(.L_x_2686) ;  /* 0x0000000000101947 */ /* 0x000fec0003800000 */
[----:B------:R-:W-:Y:S05]  /*1cc40*/  @!P0 BRA `(.L_x_2686) ;  /* 0x00000000000c8947 */ /* 0x000fea0003800000 */
[----:B------:R-:W2:Y:S04]  /*1cc50*/  LDG.E R8, desc[UR60][R12.64] ;  /* 0x0000003c0c087981 */ /* 0x000ea8000c1e1900 */
[----:B-----5:R-:W2:Y:S02]  /*1cc60*/  LDG.E R105, desc[UR60][R12.64+0x4] ;  /* 0x0000043c0c697981 */ /* 0x020ea4000c1e1900 */
[----:B--2---:R-:W-:-:S07]  /*1cc70*/  IMAD.IADD R105, R105, 0x1, -R8 ;  /* 0x0000000169697824 */ /* 0x004fce00078e0a08 */
.L_x_2686:
[----:B------:R-:W2:Y:S04]  /*1cc80*/  LDL R12, [R1+0x80] ;  /* 0x00008000010c7983 */ /* 0x000ea80000100800 */
[----:B------:R-:W3:Y:S01]  /*1cc90*/  LDL R13, [R1+0x40] ;  /* 0x00004000010d7983 */ /* 0x000ee20000100800 */
[----:B-----5:R-:W-:-:S03]  /*1cca0*/  IMAD R105, R105, R104, RZ ;  /* 0x0000006869697224 */ /* 0x020fc600078e02ff */
[----:B------:R-:W-:Y:S04]  /*1ccb0*/  SHFL.IDX PT, R8, R26, RZ, 0x1c1f ;  /* 0x001c1fff1a087589 */ /* 0x000fe800000e0000 */
[----:B------:R-:W0:Y:S04]  /*1ccc0*/  SHFL.IDX PT, R9, R27, RZ, 0x1c1f ;  /* 0x001c1fff1b097589 */ /* 0x000e2800000e0000 */
[----:B------:R-:W-:Y:S04]  /*1ccd0*/  SHFL.IDX PT, R10, R26, 0x1, 0x1c1f ;  /* 0x003c1f001a0a7f89 */ /* 0x000fe800000e0000 */
[----:B------:R-:W1:Y:S01]  /*1cce0*/  SHFL.IDX PT, R11, R27, 0x1, 0x1c1f ;  /* 0x003c1f001b0b7f89 */ /* 0x000e6200000e0000 */
[----:B--2---:R-:W-:Y:S01]  /*1ccf0*/  IMAD.IADD R12, R12, 0x1, R200 ;  /* 0x000000010c0c7824 */ /* 0x004fe200078e02c8 */
[----:B---3--:R-:W-:-:S03]  /*1cd00*/  LOP3.LUT P0, RZ, R13, 0x3, RZ, 0xc0, !PT ;  /* 0x000000030dff7812 */ /* 0x008fc6000780c0ff */
[C---:B------:R-:W-:Y:S01]  /*1cd10*/  VIADD R28, R12.reuse, 0x8 ;  /* 0x000000080c1c7836 */ /* 0x040fe20000000000 */
[----:B------:R-:W-:-:S04]  /*1cd20*/  ISETP.GE.OR P1, PT, R12, R105, P0 ;  /* 0x000000690c00720c */ /* 0x000fc80000726670 */
[----:B------:R-:W-:-:S09]  /*1cd30*/  ISETP.GE.OR P0, PT, R28, R105, P0 ;  /* 0x000000691c00720c */ /* 0x000fd20000706670 */
[----:B0-----:R0:W-:Y:S04]  /*1cd40*/  @!P1 ST.E desc[UR60][R8.64], R0 ;  /* 0x0000000008009985 */ /* 0x0011e8000c10193c */
[----:B-1----:R0:W-:Y:S01]  /*1cd50*/  @!P0 ST.E desc[UR60][R10.64], R3 ;  /* 0x000000030a008985 */ /* 0x0021e2000c10193c */
[----:B------:R-:W-:Y:S05]  /*1cd60*/  @P3 BRA `(.L_x_2687) ;  /* 0x0000000800843947 */ /* 0x000fea0003800000 */
[----:B0-----:R-:W-:Y:S01]  /*1cd70*/  LEA R3, R233, R203, 0x6 ;  /* 0x000000cbe9037211 */ /* 0x001fe200078e30ff */
[----:B------:R-:W0:Y:S01]  /*1cd80*/  @P4 LDC R51, c[0x0][0xbec] ;  /* 0x0002fb00ff334b82 */ /* 0x000e220000000800 */
[----:B------:R-:W-:-:S03]  /*1cd90*/  ULDC.64 UR4, c[0x0][0xaa0] ;  /* 0x0002a80000047ab9 */ /* 0x000fc60000000a00 */
[----:B------:R-:W-:-:S04]  /*1cda0*/  IMAD.WIDE R88, R3, 0x2, R88 ;  /* 0x0000000203587825 */ /* 0x000fc800078e0258 */
[----:B------:R-:W1:Y:S01]  /*1cdb0*/  @P4 LDC R53, c[0x0][0xbf0] ;  /* 0x0002fc00ff354b82 */ /* 0x000e620000000800 */
[----:B------:R-:W-:Y:S01]  /*1cdc0*/  IADD3 R13, P6, R88, 0x1000, RZ ;  /* 0x00001000580d7810 */ /* 0x000fe20007fde0ff */
[----:B------:R-:W-:Y:S01]  /*1cdd0*/  IMAD.WIDE.U32 R20, R4, UR4, RZ ;  /* 0x0000000404147c25 */ /* 0x000fe2000f8e00ff */
        /* <DEDUP_REMOVED lines=16> */
[----:B------:R-:W-:Y:S01]  /*1cee0*/  IMAD R3, R106, UR4, RZ ;  /* 0x000000046a037c24 */ /* 0x000fe2000f8e02ff */
[----:B------:R-:W-:Y:S02]  /*1cef0*/  LOP3.LUT R24, R25, 0x380, RZ, 0xc0, !PT ;  /* 0x0000038019187812 */ /* 0x000fe400078ec0ff */
[----:B------:R-:W-:Y:S01]  /*1cf00*/  LOP3.LUT R28, R29, 0x380, RZ, 0xc0, !PT ;  /* 0x000003801d1c7812 */ /* 0x000fe200078ec0ff */
[----:B------:R-:W-:Y:S01]  /*1cf10*/  IMAD R3, R4, UR5, R3 ;  /* 0x0000000504037c24 */ /* 0x000fe2000f8e0203 */
[----:B------:R-:W-:Y:S01]  /*1cf20*/  ULDC.64 UR4, c[0x0][0xae8] ;  /* 0x0002ba0000047ab9 */ /* 0x000fe20000000a00 */
[----:B------:R-:W-:Y:S01]  /*1cf30*/  LOP3.LUT R32, R33, 0x380, RZ, 0xc0, !PT ;  /* 0x0000038021207812 */ /* 0x000fe200078ec0ff */
[----:B------:R-:W5:Y:S01]  /*1cf40*/  LD.E.128 R44, desc[UR60][R44.64] ;  /* 0x0000003c2c2c7980 */ /* 0x000f62000c101d00 */
[----:B------:R-:W-:-:S02]  /*1cf50*/  LOP3.LUT R36, R37, 0x380, RZ, 0xc0, !PT ;  /* 0x0000038025247812 */ /* 0x000fc400078ec0ff */
[----:B------:R-:W-:Y:S01]  /*1cf60*/  IADD3 R21, R21, R3, RZ ;  /* 0x0000000315157210 */ /* 0x000fe20007ffe0ff */
[----:B------:R-:W-:Y:S01]  /*1cf70*/  IMAD R3, R208, 0x20, R233 ;  /* 0x00000020d0037824 */ /* 0x000fe200078e02e9 */
[----:B------:R-:W-:Y:S02]  /*1cf80*/  LOP3.LUT R40, R41, 0x380, RZ, 0xc0, !PT ;  /* 0x0000038029287812 */ /* 0x000fe400078ec0ff */
[----:B------:R-:W-:Y:S01]  /*1cf90*/  LOP3.LUT R9, R88, 0x380, RZ, 0xc0, !PT ;  /* 0x0000038058097812 */ /* 0x000fe200078ec0ff */
[----:B------:R-:W-:Y:S01]  /*1cfa0*/  IMAD.WIDE.U32 R20, R206, UR4, R20 ;  /* 0x00000004ce147c25 */ /* 0x000fe2000f8e0014 */
[----:B------:R-:W-:Y:S02]  /*1cfb0*/  SHF.R.U64 R24, R24, 0x3, RZ ;  /* 0x0000000318187819 */ /* 0x000fe400000012ff */
[----:B------:R-:W-:Y:S01]  /*1cfc0*/  SHF.R.U64 R28, R28, 0x3, RZ ;  /* 0x000000031c1c7819 */ /* 0x000fe200000012ff */
[----:B------:R-:W-:Y:S01]  /*1cfd0*/  IMAD.IADD R4, R200, 0x1, R3 ;  /* 0x00000001c8047824 */ /* 0x000fe200078e0203 */
[----:B------:R-:W-:Y:S01]  /*1cfe0*/  SHF.R.U64 R32, R32, 0x3, RZ ;  /* 0x0000000320207819 */ /* 0x000fe200000012ff */
[----:B------:R-:W-:Y:S01]  /*1cff0*/  IMAD R21, R206, UR5, R21 ;  /* 0x00000005ce157c24 */ /* 0x000fe2000f8e0215 */
[----:B------:R-:W-:Y:S01]  /*1d000*/  ULDC.64 UR4, c[0x0][0xaf0] ;  /* 0x0002bc0000047ab9 */ /* 0x000fe20000000a00 */
[----:B0-----:R-:W-:Y:S01]  /*1d010*/  @P4 IMAD.HI.U32 R0, R4, R51, RZ ;  /* 0x0000003304004227 */ /* 0x001fe200078e00ff */
[----:B------:R-:W-:-:S02]  /*1d020*/  SHF.R.U64 R36, R36, 0x3, RZ ;  /* 0x0000000324247819 */ /* 0x000fc400000012ff */
[----:B------:R-:W-:Y:S01]  /*1d030*/  SHF.R.U64 R40, R40, 0x3, RZ ;  /* 0x0000000328287819 */ /* 0x000fe200000012ff */
[----:B------:R-:W-:Y:S01]  /*1d040*/  IMAD R49, R49, UR4, RZ ;  /* 0x0000000431317c24 */ /* 0x000fe2000f8e02ff */
[----:B------:R-:W-:Y:S01]  /*1d050*/  SHF.R.U64 R9, R9, 0x3, RZ ;  /* 0x0000000309097819 */ /* 0x000fe200000012ff */
[----:B------:R-:W-:Y:S01]  /*1d060*/  IMAD.MOV.U32 R3, RZ, RZ, R4 ;  /* 0x000000ffff037224 */ /* 0x000fe200078e0004 */
[----:B-1----:R-:W-:Y:S01]  /*1d070*/  @P4 SHF.R.U32.HI R3, RZ, R53, R0 ;  /* 0x00000035ff034219 */ /* 0x002fe20000011600 */
        /* <DEDUP_REMOVED lines=10> */
[----:B------:R-:W-:Y:S01]  /*1d120*/  IMAD.X R37, RZ, RZ, R89, P1 ;  /* 0x000000ffff257224 */ /* 0x000fe200008e0659 */
[----:B------:R-:W-:Y:S01]  /*1d130*/  SHF.R.S32.HI R0, RZ, 0x1f, R3 ;  /* 0x0000001fff007819 */ /* 0x000fe20000011403 */
[----:B------:R-:W-:Y:S01]  /*1d140*/  IMAD.X R41, RZ, RZ, R89, P0 ;  /* 0x000000ffff297224 */ /* 0x000fe200000e0659 */
[----:B------:R-:W-:-:S02]  /*1d150*/  IADD3 R21, -R3, RZ, RZ ;  /* 0x000000ff03157210 */ /* 0x000fc40007ffe1ff */
[----:B------:R-:W-:Y:S02]  /*1d160*/  LOP3.LUT R88, R9, R88, RZ, 0x3c, !PT ;  /* 0x0000005809587212 */ /* 0x000fe400078e3cff */
[----:B------:R-:W-:Y:S01]  /*1d170*/  IADD3.X R33, RZ, R89, RZ, P2, !PT ;  /* 0x00000059ff217210 */ /* 0x000fe200017fe4ff */
[----:B------:R-:W-:Y:S01]  /*1d180*/  IMAD.IADD R211, R211, 0x1, R49 ;  /* 0x00000001d3d37824 */ /* 0x000fe200078e0231 */
[----:B------:R-:W5:Y:S01]  /*1d190*/  LD.E.128 R24, desc[UR60][R24.64] ;  /* 0x0000003c18187980 */ /* 0x000f62000c101d00 */
[----:B------:R-:W-:Y:S02]  /*1d1a0*/  IMAD R0, R0, UR4, RZ ;  /* 0x0000000400007c24 */ /* 0x000fe4000f8e02ff */
[----:B------:R-:W-:Y:S01]  /*1d1b0*/  IMAD R49, R104, R21, R4 ;  /* 0x0000001568317224 */ /* 0x000fe200078e0204 */
[----:B------:R0:W5:Y:S01]  /*1d1c0*/  LD.E.128 R8, desc[UR60][R88.64] ;  /* 0x0000003c58087980 */ /* 0x000162000c101d00 */
[----:B------:R-:W-:-:S03]  /*1d1d0*/  IMAD R51, R3, UR5, R0 ;  /* 0x0000000503337c24 */ /* 0x000fc6000f8e0200 */
[----:B------:R-:W5:Y:S01]  /*1d1e0*/  LD.E.128 R28, desc[UR60][R28.64] ;  /* 0x0000003c1c1c7980 */ /* 0x000f62000c101d00 */
[----:B------:R-:W-:-:S03]  /*1d1f0*/  SHF.R.S32.HI R0, RZ, 0x1f, R49 ;  /* 0x0000001fff007819 */ /* 0x000fc60000011431 */
[----:B------:R-:W5:Y:S04]  /*1d200*/  LD.E.128 R32, desc[UR60][R32.64] ;  /* 0x0000003c20207980 */ /* 0x000f68000c101d00 */
[----:B------:R-:W5:Y:S04]  /*1d210*/  LD.E.128 R36, desc[UR60][R36.64] ;  /* 0x0000003c24247980 */ /* 0x000f68000c101d00 */
[----:B------:R-:W5:Y:S01]  /*1d220*/  LD.E.128 R40, desc[UR60][R40.64] ;  /* 0x0000003c28287980 */ /* 0x000f62000c101d00 */
[----:B------:R-:W-:Y:S01]  /*1d230*/  IMAD.WIDE.U32 R20, R3, UR4, R210 ;  /* 0x0000000403147c25 */ /* 0x000fe2000f8e00d2 */
[----:B------:R-:W-:Y:S01]  /*1d240*/  ULDC.64 UR4, c[0x0][0xad8] ;  /* 0x0002b60000047ab9 */ /* 0x000fe20000000a00 */
[----:B------:R-:W-:Y:S01]  /*1d250*/  @!PT LDS RZ, [RZ] ;  /* 0x00000000fffff984 */ /* 0x000fe20000000800 */
[----:B------:R-:W-:Y:S01]  /*1d260*/  @!PT LDS RZ, [RZ] ;  /* 0x00000000fffff984 */ /* 0x000fe20000000800 */
[----:B------:R-:W-:Y:S01]  /*1d270*/  @!PT LDS RZ, [RZ] ;  /* 0x00000000fffff984 */ /* 0x000fe20000000800 */
[----:B------:R-:W-:Y:S01]  /*1d280*/  @!PT LDS RZ, [RZ] ;  /* 0x00000000fffff984 */ /* 0x000fe20000000800 */
[----:B------:R1:W-:Y:S06]  /*1d290*/  MEMBAR.ALL.CTA ;  /* 0x0000000000007992 */ /* 0x0003ec0000008000 */
[----:B-1----:R-:W1:Y:S01]  /*1d2a0*/  FENCE.VIEW.ASYNC.S ;  /* 0x00000000000073c6 */ /* 0x002e620000000000 */
[----:B------:R-:W-:-:S02]  /*1d2b0*/  IMAD.IADD R200, R233, 0x1, R200 ;  /* 0x00000001e9c87824 */ /* 0x000fc400078e02c8 */
[----:B------:R-:W-:Y:S02]  /*1d2c0*/  IMAD.IADD R21, R21, 0x1, R51 ;  /* 0x0000000115157824 */ /* 0x000fe400078e0233 */
[----:B------:R-:W-:Y:S01]  /*1d2d0*/  IMAD R4, R0, UR4, RZ ;  /* 0x0000000400047c24 */ /* 0x000fe2000f8e02ff */
[C---:B------:R-:W-:Y:S01]  /*1d2e0*/  IADD3 R0, R200.reuse, 0x20, RZ ;  /* 0x00000020c8007810 */ /* 0x040fe20007ffe0ff */
[----:B------:R-:W-:Y:S01]  /*1d2f0*/  IMAD.WIDE.U32 R20, R49, UR4, R20 ;  /* 0x0000000431147c25 */ /* 0x000fe2000f8e0014 */
[----:B------:R-:W-:-:S03]  /*1d300*/  ISETP.GE.AND P2, PT, R200, R105, PT ;  /* 0x00000069c800720c */ /* 0x000fc60003f46270 */
[----:B------:R-:W-:Y:S01]  /*1d310*/  IMAD R3, R49, UR5, R4 ;  /* 0x0000000531037c24 */ /* 0x000fe2000f8e0204 */
[----:B------:R-:W-:Y:S01]  /*1d320*/  ISETP.GE.AND P0, PT, R0, R105, PT ;  /* 0x000000690000720c */ /* 0x000fe20003f06270 */
[----:B------:R-:W-:Y:S01]  /*1d330*/  VIADD R0, R2, 0x34820 ;  /* 0x0003482002007836 */ /* 0x000fe20000000000 */
[----:B------:R-:W-:Y:S01]  /*1d340*/  ULDC.64 UR4, c[0x0][0xa80] ;  /* 0x0002a00000047ab9 */ /* 0x000fe20000000a00 */
[----:B------:R-:W-:Y:S01]  /*1d350*/  IMAD.IADD R3, R21, 0x1, R3 ;  /* 0x0000000115037824 */ /* 0x000fe200078e0203 */
[C---:B------:R-:W-:Y:S02]  /*1d360*/  LEA R50, P3, R20.reuse, UR4, 0x1 ;  /* 0x0000000414327c11 */ /* 0x040fe4000f8608ff */
[----:B------:R-:W-:Y:S02]  /*1d370*/  PRMT R0, RZ, 0x654, R0 ;  /* 0x00000654ff007816 */ /* 0x000fe40000000000 */
[----:B------:R-:W-:Y:S01]  /*1d380*/  LEA.HI.X R3, R20, UR5, R3, 0x1, P3 ;  /* 0x0000000514037c11 */ /* 0x000fe200098f0c03 */
[----:B------:R-:W-:Y:S01]  /*1d390*/  VIADD R4, R200, 0x40 ;  /* 0x00000040c8047836 */ /* 0x000fe20000000000 */
[----:B-1----:R0:W1:Y:S01]  /*1d3a0*/  SHFL.IDX PT, R48, R50, RZ, 0x181f ;  /* 0x00181fff32307589 */ /* 0x00206200000e0000 */
[----:B------:R-:W-:Y:S01]  /*1d3b0*/  BSSY B1, `(.L_x_2688) ;  /* 0x0000010000017945 */ /* 0x000fe20003800000 */
[----:B------:R2:W-:Y:S01]  /*1d3c0*/  SYNCS.ARRIVE.TRANS64.RED.A1T0 RZ, [R0+URZ], RZ ;  /* 0x000000ff00ff79a7 */ /* 0x0005e2000810043f */
[----:B------:R-:W-:-:S02]  /*1d3d0*/  SHF.R.S32.HI R107, RZ, 0x1f, R207 ;  /* 0x0000001fff6b7819 */ /* 0x000fc400000114cf */
[----:B------:R-:W-:Y:S02]  /*1d3e0*/  ISETP.GE.AND P1, PT, R4, R105, PT ;  /* 0x000000690400720c */ /* 0x000fe40003f26270 */
[----:B------:R-:W-:Y:S01]  /*1d3f0*/  SHF.R.S32.HI R108, RZ, 0x1f, R203 ;  /* 0x0000001fff6c7819 */ /* 0x000fe200000114cb */
[----:B--2---:R0:W2:Y:S01]  /*1d400*/  SHFL.IDX PT, R0, R3, RZ, 0x181f ;  /* 0x00181fff03007589 */ /* 0x0040a200000e0000 */
[----:B------:R-:W-:Y:S09]  /*1d410*/  @P2 BRA `(.L_x_2689) ;  /* 0x0000000000242947 */ /* 0x000ff20003800000 */
        /* <DEDUP_REMOVED lines=9> */
.L_x_2689:
[----:B------:R-:W-:Y:S05]  /*1d4b0*/  BSYNC B1 ;  /* 0x0000000000017941 */ /* 0x000fea0003800000 */
.L_x_2688:
        /* <DEDUP_REMOVED lines=13> */
.L_x_2691:
[----:B------:R-:W-:Y:S05]  /*1d590*/  BSYNC B1 ;  /* 0x0000000000017941 */ /* 0x000fea0003800000 */
.L_x_2690:
        /* <DEDUP_REMOVED lines=13> */
.L_x_2693:
[----:B------:R-:W-:Y:S05]  /*1d670*/  BSYNC B1 ;  /* 0x0000000000017941 */ /* 0x000fea0003800000 */
.L_x_2692:
[----:B0-----:R-:W-:Y:S01]  /*1d680*/  IADD3 R0, R200, 0x60, RZ ;  /* 0x00000060c8007810 */ /* 0x001fe20007ffe0ff */
[----:B------:R0:W0:Y:S03]  /*1d690*/  SHFL.IDX PT, R4, R3, 0x3, 0x181f ;  /* 0x00781f0003047f89 */ /* 0x00002600000e0000 */
[----:B------:R-:W-:Y:S01]  /*1d6a0*/  ISETP.GE.AND P0, PT, R0, R105, PT ;  /* 0x000000690000720c */ /* 0x000fe20003f06270 */
[----:B--2-4-:R-:W2:-:S12]  /*1d6b0*/  SHFL.IDX PT, R50, R50, 0x3, 0x181f ;  /* 0x00781f0032327f89 */ /* 0x014e9800000e0000 */
[----:B------:R-:W-:Y:S05]  /*1d6c0*/  @P0 BRA `(.L_x_2694) ;  /* 0x0000001800240947 */ /* 0x000fea0003800000 */
[----:B------:R-:W-:Y:S02]  /*1d6d0*/  ULDC UR4, c[0x0][0xac8] ;  /* 0x0002b20000047ab9 */ /* 0x000fe40000000800 */
[----:B------:R-:W-:-:S13]  /*1d6e0*/  ISETP.GE.AND P1, PT, R203, UR4, PT ;  /* 0x00000004cb007c0c */ /* 0x000fda000bf26270 */
[----:B--2---:R-:W-:-:S04]  /*1d6f0*/  @!P1 LEA R8, P0, R203, R50, 0x1 ;  /* 0x00000032cb089211 */ /* 0x004fc800078008ff */
        /* <DEDUP_REMOVED lines=8> */
.L_x_2687:
[----:B0-----:R-:W0:Y:S01]  /*1d780*/  @P4 LDC R0, c[0x0][0xbec] ;  /* 0x0002fb00ff004b82 */ /* 0x001e220000000800 */
[----:B------:R-:W-:Y:S01]  /*1d790*/  ULDC.64 UR4, c[0x0][0xb08] ;  /* 0x0002c20000047ab9 */ /* 0x000fe20000000a00 */
[----:B------:R-:W-:Y:S01]  /*1d7a0*/  ULDC.64 UR6, c[0x0][0xb30] ;  /* 0x0002cc0000067ab9 */ /* 0x000fe20000000a00 */
[----:B------:R-:W-:Y:S01]  /*1d7b0*/  IMAD R3, R106, UR4, RZ ;  /* 0x000000046a037c24 */ /* 0x000fe2000f8e02ff */
[----:B------:R-:W-:Y:S01]  /*1d7c0*/  ISETP.GE.AND P0, PT, R12, R105, PT ;  /* 0x000000690c00720c */ /* 0x000fe20003f06270 */
[C---:B------:R-:W-:Y:S01]  /*1d7d0*/  IMAD.WIDE.U32 R8, R4.reuse, UR4, RZ ;  /* 0x0000000404087c25 */ /* 0x040fe2000f8e00ff */
[----:B------:R-:W-:Y:S01]  /*1d7e0*/  BSSY B1, `(.L_x_2695) ;  /* 0x0000078000017945 */ /* 0x000fe20003800000 */
[----:B------:R-:W-:Y:S01]  /*1d7f0*/  SHF.R.S32.HI R30, RZ, 0x1f, R218 ;  /* 0x0000001fff1e7819 */ /* 0x000fe200000114da */
[----:B------:R-:W1:Y:S01]  /*1d800*/  @P4 LDC R13, c[0x0][0xbf0] ;  /* 0x0002fc00ff0d4b82 */ /* 0x000e620000000800 */
[----:B------:R-:W-:Y:S01]  /*1d810*/  IMAD R3, R4, UR5, R3 ;  /* 0x0000000504037c24 */ /* 0x000fe2000f8e0203 */
[----:B------:R-:W-:Y:S01]  /*1d820*/  ULDC.64 UR4, c[0x0][0xb38] ;  /* 0x0002ce0000047ab9 */ /* 0x000fe20000000a00 */
[----:B------:R-:W-:Y:S01]  /*1d830*/  VIADD R4, R2, 0x34820 ;  /* 0x0003482002047836 */ /* 0x000fe20000000000 */
[----:B------:R-:W-:Y:S01]  /*1d840*/  SHF.R.S32.HI R31, RZ, 0x1f, R219 ;  /* 0x0000001fff1f7819 */ /* 0x000fe200000114db */
[----:B------:R-:W-:Y:S01]  /*1d850*/  IMAD.IADD R9, R9, 0x1, R3 ;  /* 0x0000000109097824 */ /* 0x000fe200078e0203 */
[----:B------:R-:W-:-:S02]  /*1d860*/  SHF.R.S32.HI R3, RZ, 0x1f, R210 ;  /* 0x0000001fff037819 */ /* 0x000fc400000114d2 */
[----:B------:R-:W-:Y:S01]  /*1d870*/  PRMT R4, RZ, 0x654, R4 ;  /* 0x00000654ff047816 */ /* 0x000fe20000000004 */
[C---:B------:R-:W-:Y:S01]  /*1d880*/  IMAD.WIDE.U32 R8, R206.reuse, UR4, R8 ;  /* 0x00000004ce087c25 */ /* 0x040fe2000f8e0008 */
[----:B------:R-:W-:Y:S02]  /*1d890*/  SHF.R.S32.HI R32, RZ, 0x1f, R220 ;  /* 0x0000001fff207819 */ /* 0x000fe400000114dc */
[----:B------:R2:W-:Y:S01]  /*1d8a0*/  SYNCS.ARRIVE.TRANS64.RED.A1T0 RZ, [R4+URZ], RZ ;  /* 0x000000ff04ff79a7 */ /* 0x0005e2000810043f */
[----:B------:R-:W-:Y:S01]  /*1d8b0*/  IMAD R9, R206, UR5, R9 ;  /* 0x00000005ce097c24 */ /* 0x000fe2000f8e0209 */
[----:B------:R-:W-:Y:S01]  /*1d8c0*/  ULDC.64 UR4, c[0x0][0xb40] ;  /* 0x0002d00000047ab9 */ /* 0x000fe20000000a00 */
[----:B------:R-:W-:Y:S01]  /*1d8d0*/  SHF.R.S32.HI R33, RZ, 0x1f, R221 ;  /* 0x0000001fff217819 */ /* 0x000fe200000114dd */
[----:B------:R-:W-:Y:S01]  /*1d8e0*/  IMAD R3, R3, UR4, RZ ;  /* 0x0000000403037c24 */ /* 0x000fe2000f8e02ff */
[----:B------:R-:W-:Y:S01]  /*1d8f0*/  SHF.R.S32.HI R34, RZ, 0x1f, R222 ;  /* 0x0000001fff227819 */ /* 0x000fe200000114de */
[----:B0-----:R-:W-:Y:S01]  /*1d900*/  @P4 IMAD.HI.U32 R0, R29, R0, RZ ;  /* 0x000000001d004227 */ /* 0x001fe200078e00ff */
[----:B------:R-:W-:-:S02]  /*1d910*/  SHF.R.S32.HI R35, RZ, 0x1f, R223 ;  /* 0x0000001fff237819 */ /* 0x000fc400000114df */
[----:B------:R-:W-:Y:S01]  /*1d920*/  SHF.R.S32.HI R36, RZ, 0x1f, R224 ;  /* 0x0000001fff247819 */ /* 0x000fe200000114e0 */
[C---:B------:R-:W-:Y:S01]  /*1d930*/  IMAD R11, R210.reuse, UR5, R3 ;  /* 0x00000005d20b7c24 */ /* 0x040fe2000f8e0203 */
[----:B------:R-:W-:Y:S01]  /*1d940*/  SHF.R.S32.HI R37, RZ, 0x1f, R225 ;  /* 0x0000001fff257819 */ /* 0x000fe200000114e1 */
[----:B------:R-:W-:Y:S01]  /*1d950*/  IMAD.WIDE.U32 R8, R210, UR4, R8 ;  /* 0x00000004d2087c25 */ /* 0x000fe2000f8e0008 */
[----:B------:R-:W-:Y:S01]  /*1d960*/  ULDC.64 UR4, c[0x0][0xb48] ;  /* 0x0002d20000047ab9 */ /* 0x000fe20000000a00 */
[----:B------:R-:W-:Y:S02]  /*1d970*/  SHF.R.S32.HI R38, RZ, 0x1f, R226 ;  /* 0x0000001fff267819 */ /* 0x000fe400000114e2 */
[----:B------:R-:W-:Y:S01]  /*1d980*/  IMAD.MOV.U32 R3, RZ, RZ, R29 ;  /* 0x000000ffff037224 */ /* 0x000fe200078e001d */
[----:B-1----:R-:W-:Y:S01]  /*1d990*/  @P4 SHF.R.U32.HI R3, RZ, R13, R0 ;  /* 0x0000000dff034219 */ /* 0x002fe20000011600 */
[----:B------:R-:W-:Y:S01]  /*1d9a0*/  IMAD.IADD R9, R9, 0x1, R11 ;  /* 0x0000000109097824 */ /* 0x000fe200078e020b */
[----:B------:R-:W-:-:S02]  /*1d9b0*/  SHF.R.S32.HI R39, RZ, 0x1f, R227 ;  /* 0x0000001fff277819 */ /* 0x000fc400000114e3 */
[----:B------:R-:W-:Y:S01]  /*1d9c0*/  IADD3 R11, -R3, RZ, RZ ;  /* 0x000000ff030b7210 */ /* 0x000fe20007ffe1ff */
[C---:B------:R-:W-:Y:S01]  /*1d9d0*/  IMAD.WIDE.U32 R8, R215.reuse, UR4, R8 ;  /* 0x00000004d7087c25 */ /* 0x040fe2000f8e0008 */
[----:B------:R-:W-:Y:S02]  /*1d9e0*/  SHF.R.S32.HI R0, RZ, 0x1f, R3 ;  /* 0x0000001fff007819 */ /* 0x000fe40000011403 */
[----:B------:R-:W-:Y:S01]  /*1d9f0*/  SHF.R.S32.HI R88, RZ, 0x1f, R228 ;  /* 0x0000001fff587819 */ /* 0x000fe200000114e4 */
[----:B------:R-:W-:Y:S01]  /*1da00*/  IMAD R11, R104, R11, R29 ;  /* 0x0000000b680b7224 */ /* 0x000fe200078e021d */
[----:B------:R-:W-:Y:S01]  /*1da10*/  SHF.R.S32.HI R29, RZ, 0x1f, R216 ;  /* 0x0000001fff1d7819 */ /* 0x000fe200000114d8 */
[----:B------:R-:W-:Y:S01]  /*1da20*/  IMAD R0, R0, UR6, RZ ;  /* 0x0000000600007c24 */ /* 0x000fe2000f8e02ff */
[----:B------:R-:W-:Y:S01]  /*1da30*/  SHF.R.S32.HI R89, RZ, 0x1f, R229 ;  /* 0x0000001fff597819 */ /* 0x000fe200000114e5 */
[----:B------:R-:W-:Y:S01]  /*1da40*/  IMAD R9, R215, UR5, R9 ;  /* 0x00000005d7097c24 */ /* 0x000fe2000f8e0209 */
[----:B------:R-:W-:Y:S01]  /*1da50*/  ULDC.64 UR4, c[0x0][0xb28] ;  /* 0x0002ca0000047ab9 */ /* 0x000fe20000000a00 */
[C---:B------:R-:W-:Y:S01]  /*1da60*/  IMAD R13, R3.reuse, UR7, R0 ;  /* 0x00000007030d7c24 */ /* 0x040fe2000f8e0200 */
[----:B------:R-:W-:Y:S01]  /*1da70*/  SHF.R.S32.HI R0, RZ, 0x1f, R11 ;  /* 0x0000001fff007819 */ /* 0x000fe2000001140b */
[----:B------:R-:W-:Y:S01]  /*1da80*/  IMAD.WIDE.U32 R8, R3, UR6, R8 ;  /* 0x0000000603087c25 */ /* 0x000fe2000f8e0008 */
[----:B------:R-:W-:-:S02]  /*1da90*/  SHF.R.S32.HI R107, RZ, 0x1f, R230 ;  /* 0x0000001fff6b7819 */ /* 0x000fc400000114e6 */
[----:B------:R-:W-:Y:S01]  /*1daa0*/  SHF.R.S32.HI R108, RZ, 0x1f, R231 ;  /* 0x0000001fff6c7819 */ /* 0x000fe200000114e7 */
[----:B------:R-:W-:Y:S02]  /*1dab0*/  IMAD R0, R0, UR4, RZ ;  /* 0x0000000400007c24 */ /* 0x000fe4000f8e02ff */
[----:B------:R-:W-:Y:S02]  /*1dac0*/  IMAD.IADD R9, R9, 0x1, R13 ;  /* 0x0000000109097824 */ /* 0x000fe400078e020d */
[C---:B------:R-:W-:Y:S02]  /*1dad0*/  IMAD R3, R11.reuse, UR5, R0 ;  /* 0x000000050b037c24 */ /* 0x040fe4000f8e0200 */
[----:B------:R-:W-:Y:S01]  /*1dae0*/  IMAD.WIDE.U32 R8, R11, UR4, R8 ;  /* 0x000000040b087c25 */ /* 0x000fe2000f8e0008 */
[----:B------:R-:W-:-:S03]  /*1daf0*/  ULDC.64 UR4, c[0x0][0xb00] ;  /* 0x0002c00000047ab9 */ /* 0x000fc60000000a00 */
[----:B------:R-:W-:Y:S01]  /*1db00*/  IMAD.IADD R3, R9, 0x1, R3 ;  /* 0x0000000109037824 */ /* 0x000fe200078e0203 */
[----:B------:R-:W-:-:S04]  /*1db10*/  LEA R0, P1, R8, UR4, 0x2 ;  /* 0x0000000408007c11 */ /* 0x000fc8000f8210ff */
[----:B------:R-:W-:Y:S02]  /*1db20*/  LEA.HI.X R3, R8, UR5, R3, 0x2, P1 ;  /* 0x0000000508037c11 */ /* 0x000fe400088f1403 */
        /* <DEDUP_REMOVED lines=9> */
[----:B01----:R-:W-:-:S04]  /*1dbc0*/  @!P3 IMAD.WIDE R10, R204, 0x4, R8 ;  /* 0x00000004cc0ab825 */ /* 0x003fc800078e0208 */
        /* <DEDUP_REMOVED lines=19> */
[----:B------:R-:W-:Y:S01]  /*1dd00*/  @!P3 ST.E.64 desc[UR60][R10.64], R40 ;  /* 0x000000280a00b985 */ /* 0x000fe2000c101b3c */
[----:B---3--:R-:W-:-:S02]  /*1dd10*/  @!P5 LEA R14, P6, R227, R8, 0x2 ;  /* 0x00000008e30ed211 */ /* 0x008fc400078c10ff */
[----:B------:R-:W-:Y:S01]  /*1dd20*/  ISETP.GE.AND P3, PT, R223, UR4, PT ;  /* 0x00000004df007c0c */ /* 0x000fe2000bf66270 */
[----:B------:R-:W-:Y:S01]  /*1dd30*/  @!P4 ST.E.64 desc[UR60][R12.64], R44 ;  /* 0x0000002c0c00c985 */ /* 0x000fe2000c101b3c */
[----:B------:R-:W-:Y:S02]  /*1dd40*/  @!P5 LEA.HI.X R15, R227, R9, R39, 0x2, P6 ;  /* 0x00000009e30fd211 */ /* 0x000fe400030f1427 */
[----:B------:R-:W-:-:S03]  /*1dd50*/  @!P2 LEA R20, P4, R226, R8, 0x2 ;  /* 0x00000008e214a211 */ /* 0x000fc600078810ff */
[----:B------:R0:W-:Y:S01]  /*1dd60*/  @!P5 ST.E.64 desc[UR60][R14.64], R48 ;  /* 0x000000300e00d985 */ /* 0x0001e2000c101b3c */
[CC--:B------:R-:W-:Y:S02]  /*1dd70*/  @!P1 LEA R24, P5, R225.reuse, R8.reuse, 0x2 ;  /* 0x00000008e1189211 */ /* 0x0c0fe400078a10ff */
[-C--:B------:R-:W-:Y:S02]  /*1dd80*/  @!P2 LEA.HI.X R21, R226, R9.reuse, R38, 0x2, P4 ;  /* 0x00000009e215a211 */ /* 0x080fe400020f1426 */
[----:B------:R-:W-:Y:S02]  /*1dd90*/  @!P0 LEA R26, P6, R224, R8, 0x2 ;  /* 0x00000008e01a8211 */ /* 0x000fe400078c10ff */
[----:B------:R-:W-:Y:S01]  /*1dda0*/  ISETP.GE.AND P4, PT, R222, UR4, PT ;  /* 0x00000004de007c0c */ /* 0x000fe2000bf86270 */
[----:B------:R1:W-:Y:S01]  /*1ddb0*/  @!P2 ST.E.64 desc[UR60][R20.64], R52 ;  /* 0x000000341400a985 */ /* 0x0003e2000c101b3c */
[-C--:B------:R-:W-:Y:S02]  /*1ddc0*/  @!P1 LEA.HI.X R25, R225, R9.reuse, R37, 0x2, P5 ;  /* 0x00000009e1199211 */ /* 0x080fe400028f1425 */
[----:B------:R-:W-:-:S02]  /*1ddd0*/  @!P0 LEA.HI.X R27, R224, R9, R36, 0x2, P6 ;  /* 0x00000009e01b8211 */ /* 0x000fc400030f1424 */
[----:B------:R-:W-:Y:S01]  /*1dde0*/  ISETP.GE.AND P2, PT, R221, UR4, PT ;  /* 0x00000004dd007c0c */ /* 0x000fe2000bf46270 */
[----:B------:R3:W-:Y:S01]  /*1ddf0*/  @!P1 ST.E.64 desc[UR60][R24.64], R56 ;  /* 0x0000003818009985 */ /* 0x0007e2000c101b3c */
[----:B0-----:R-:W-:Y:S02]  /*1de00*/  @!P3 LEA R14, P5, R223, R8, 0x2 ;  /* 0x00000008df0eb211 */ /* 0x001fe400078a10ff */
[----:B------:R-:W-:Y:S01]  /*1de10*/  ISETP.GE.AND P1, PT, R220, UR4, PT ;  /* 0x00000004dc007c0c */ /* 0x000fe2000bf26270 */
[----:B------:R4:W-:Y:S01]  /*1de20*/  @!P0 ST.E.64 desc[UR60][R26.64], R60 ;  /* 0x0000003c1a008985 */ /* 0x0009e2000c101b3c */
[----:B------:R-:W-:Y:S02]  /*1de30*/  ISETP.GE.AND P0, PT, R219, UR4, PT ;  /* 0x00000004db007c0c */ /* 0x000fe4000bf06270 */
[----:B------:R-:W-:Y:S02]  /*1de40*/  @!P3 LEA.HI.X R15, R223, R9, R35, 0x2, P5 ;  /* 0x00000009df0fb211 */ /* 0x000fe400028f1423 */
[----:B------:R-:W-:-:S02]  /*1de50*/  ISETP.GE.AND P5, PT, R218, UR4, PT ;  /* 0x00000004da007c0c */ /* 0x000fc4000bfa6270 */
[CC--:B------:R-:W-:Y:S01]  /*1de60*/  @!P4 LEA R12, P6, R222.reuse, R8.reuse, 0x2 ;  /* 0x00000008de0cc211 */ /* 0x0c0fe200078c10ff */
[----:B------:R4:W-:Y:S01]  /*1de70*/  @!P3 ST.E.64 desc[UR60][R14.64], R64 ;  /* 0x000000400e00b985 */ /* 0x0009e2000c101b3c */
[CC--:B------:R-:W-:Y:S02]  /*1de80*/  @!P2 LEA R10, P3, R221.reuse, R8.reuse, 0x2 ;  /* 0x00000008dd0aa211 */ /* 0x0c0fe400078610ff */
        /* <DEDUP_REMOVED lines=13> */
.L_x_2696:
[----:B------:R-:W-:Y:S05]  /*1df60*/  BSYNC B1 ;  /* 0x0000000000017941 */ /* 0x000fea0003800000 */
.L_x_2695:
        /* <DEDUP_REMOVED lines=70> */
.L_x_2685:
[----:B------:R-:W-:Y:S01]  /*1e3d0*/  ULDC.64 UR6, c[0x0][0xc08] ;  /* 0x0003020000067ab9 */ /* 0x000fe20000000a00 */
[----:B------:R-:W-:Y:S01]  /*1e3e0*/  ULDC.64 UR4, c[0x0][0xc00] ;  /* 0x0003000000047ab9 */ /* 0x000fe20000000a00 */
[----:B------:R-:W-:Y:S02]  /*1e3f0*/  ISETP.NE.U32.AND P1, PT, RZ, UR6, PT ;  /* 0x00000006ff007c0c */ /* 0x000fe4000bf25070 */
[----:B------:R-:W-:Y:S02]  /*1e400*/  ISETP.NE.U32.AND P0, PT, RZ, UR4, PT ;  /* 0x00000004ff007c0c */ /* 0x000fe4000bf05070 */
[----:B------:R-:W-:Y:S02]  /*1e410*/  ISETP.NE.AND.EX P1, PT, RZ, UR7, PT, P1 ;  /* 0x00000007ff007c0c */ /* 0x000fe4000bf25310 */
[----:B------:R-:W-:Y:S02]  /*1e420*/  IADD3 R8, P2, R211, UR4, RZ ;  /* 0x00000004d3087c10 */ /* 0x000fe4000ff5e0ff */
[----:B------:R-:W-:-:S02]  /*1e430*/  ISETP.NE.AND.EX P0, PT, RZ, UR5, PT, P0 ;  /* 0x00000005ff007c0c */ /* 0x000fc4000bf05300 */
[----:B------:R-:W-:Y:S01]  /*1e440*/  IADD3.X R9, R212, UR5, RZ, P2, !PT ;  /* 0x00000005d4097c10 */ /* 0x000fe200097fe4ff */
[----:B------:R-:W-:Y:S01]  /*1e450*/  ULDC UR4, c[0x0][0xa88] ;  /* 0x0002a20000047ab9 */ /* 0x000fe20000000800 */
[----:B------:R-:W-:Y:S01]  /*1e460*/  MOV R3, RZ ;  /* 0x000000ff00037202 */ /* 0x000fe20000000f00 */
[----:B------:R-:W-:-:S04]  /*1e470*/  IMAD.U32 R0, RZ, RZ, UR4 ;  /* 0x00000004ff007e24 */ /* 0x000fc8000f8e00ff */
[----:B------:R-:W-:-:S04]  /*1e480*/  @P1 IADD3 R10, P2, R211, UR6, RZ ;  /* 0x00000006d30a1c10 */ /* 0x000fc8000ff5e0ff */
[----:B------:R-:W-:Y:S01]  /*1e490*/  @P1 IADD3.X R11, R212, UR7, RZ, P2, !PT ;  /* 0x00000007d40b1c10 */ /* 0x000fe200097fe4ff */
[----:B------:R2:W5:Y:S04]  /*1e4a0*/  @P0 LDG.E R3, desc[UR60][R8.64] ;  /* 0x0000003c08030981 */ /* 0x000568000c1e1900 */
[----:B------:R2:W5:Y:S01]  /*1e4b0*/  @P1 LDG.E R0, desc[UR60][R10.64] ;  /* 0x0000003c0a001981 */ /* 0x000562000c1e1900 */
[----:B------:R-:W-:Y:S01]  /*1e4c0*/  ISETP.NE.AND P2, PT, R209, RZ, PT ;  /* 0x000000ffd100720c */ /* 0x000fe20003f45270 */
[----:B------:R-:W1:-:S12]  /*1e4d0*/  S2R R13, SR_TID.X ;  /* 0x00000000000d7919 */ /* 0x000e580000002100 */
[----:B------:R-:W3:Y:S01]  /*1e4e0*/  @!P2 LDC R209, c[0x0][0xad4] ;  /* 0x0002b500ffd1ab82 */ /* 0x000ee20000000800 */
[----:B-1----:R-:W-:Y:S01]  /*1e4f0*/  VIADD R4, R13, 0xffffff80 ;  /* 0xffffff800d047836 */ /* 0x002fe20000000000 */
[----:B---3--:R-:W-:-:S04]  /*1e500*/  ISETP.GT.AND P2, PT, R209, 0x1, PT ;  /* 0x00000001d100780c */ /* 0x008fc80003f44270 */
[----:B------:R-:W-:Y:S01]  /*1e510*/  ISETP.GT.AND P3, PT, R4, 0x7f, PT ;  /* 0x0000007f0400780c */ /* 0x000fe20003f64270 */
[----:B--2---:R-:W-:-:S12]  /*1e520*/  @P1 BRA `(.L_x_2697) ;  /* 0x0000000000101947 */ /* 0x004fd80003800000 */
[----:B------:R-:W-:Y:S05]  /*1e530*/  @!P0 BRA `(.L_x_2697) ;  /* 0x00000000000c8947 */ /* 0x000fea0003800000 */
[----:B------:R-:W2:Y:S04]  /*1e540*/  LDG.E R11, desc[UR60][R8.64] ;  /* 0x0000003c080b7981 */ /* 0x000ea8000c1e1900 */
[----:B-----5:R-:W2:Y:S02]  /*1e550*/  LDG.E R0, desc[UR60][R8.64+0x4] ;  /* 0x0000043c08007981 */ /* 0x020ea4000c1e1900 */
[----:B--2---:R-:W-:-:S07]  /*1e560*/  IMAD.IADD R0, R0, 0x1, -R11 ;  /* 0x0000000100007824 */ /* 0x004fce00078e0a0b */
.L_x_2697:
        /* <DEDUP_REMOVED lines=10> */
[----:B------:R-:W-:Y:S01]  /*1e610*/  ISETP.GT.AND P0, PT, R209, 0x1, PT ;  /* 0x00000001d100780c */ /* 0x000fe20003f04270 */
[----:B------:R-:W1:Y:S01]  /*1e620*/  LDC.64 R8, c[0x0][0xba8] ;  /* 0x0002ea00ff087b82 */ /* 0x000e620000000a00 */
[----:B------:R-:W-:Y:S01]  /*1e630*/  MOV R26, 0x9b8 ;  /* 0x000009b8001a7802 */ /* 0x000fe20000000f00 */
[----:B------:R-:W-:Y:S01]  /*1e640*/  IMAD.MOV.U32 R27, RZ, RZ, R30 ;  /* 0x000000ffff1b7224 */ /* 0x000fe200078e001e */
[----:B------:R-:W-:Y:S02]  /*1e650*/  ISETP.NE.AND P1, PT, R33, 0x1, PT ;  /* 0x000000012100780c */ /* 0x000fe40003f25270 */
[----:B------:R-:W-:Y:S02]  /*1e660*/  SEL R26, R26, 0x978, P0 ;  /* 0x000009781a1a7807 */ /* 0x000fe40000000000 */
[----:B------:R-:W-:Y:S02]  /*1e670*/  SEL R215, R215, RZ, P0 ;  /* 0x000000ffd7d77207 */ /* 0x000fe40000000000 */
        /* <DEDUP_REMOVED lines=8> */
[----:B------:R-:W-:Y:S02]  /*1e700*/  IMAD R21, R20, R232, R21 ;  /* 0x000000e814157224 */ /* 0x000fe400078e0215 */
[----:B0-----:R-:W-:-:S05]  /*1e710*/  @P1 IMAD.HI.U32 R4, R30, R25, RZ ;  /* 0x000000191e041227 */ /* 0x001fca00078e00ff */
[----:B------:R-:W0:Y:S01]  /*1e720*/  @!P0 LDC R9, c[0x0][0xb54] ;  /* 0x0002d500ff098b82 */ /* 0x000e220000000800 */
[----:B------:R-:W-:-:S04]  /*1e730*/  IMAD.WIDE.U32 R24, R20, R31, RZ ;  /* 0x0000001f14187225 */ /* 0x000fc800078e00ff */
[-C--:B---3--:R-:W-:Y:S01]  /*1e740*/  IMAD R29, R15, R206.reuse, RZ ;  /* 0x000000ce0f1d7224 */ /* 0x088fe200078e02ff */
[----:B----4-:R-:W-:Y:S01]  /*1e750*/  @P1 SHF.R.U32.HI R27, RZ, R35, R4 ;  /* 0x00000023ff1b1219 */ /* 0x010fe20000011604 */
[----:B------:R-:W-:Y:S01]  /*1e760*/  IMAD.WIDE.U32 R14, R14, R206, RZ ;  /* 0x000000ce0e0e7225 */ /* 0x000fe200078e00ff */
[----:B------:R-:W-:-:S03]  /*1e770*/  IADD3 R4, R25, R21, RZ ;  /* 0x0000001519047210 */ /* 0x000fc60007ffe0ff */
[----:B------:R-:W-:Y:S01]  /*1e780*/  IMAD.IADD R29, R15, 0x1, R29 ;  /* 0x000000010f1d7824 */ /* 0x000fe200078e021d */
[----:B------:R-:W-:Y:S01]  /*1e790*/  IADD3 R14, P1, P3, R24, R14, R3 ;  /* 0x0000000e180e7210 */ /* 0x000fe20007b3e003 */
[-C--:B------:R-:W-:Y:S02]  /*1e7a0*/  IMAD R21, R13, R215.reuse, RZ ;  /* 0x000000d70d157224 */ /* 0x080fe400078e02ff */
[----:B------:R-:W-:Y:S01]  /*1e7b0*/  IMAD.WIDE.U32 R12, R12, R215, RZ ;  /* 0x000000d70c0c7225 */ /* 0x000fe200078e00ff */
[----:B------:R-:W-:-:S03]  /*1e7c0*/  IADD3.X R4, R4, R29, R28, P1, P3 ;  /* 0x0000001d04047210 */ /* 0x000fc60000fe641c */
[----:B------:R-:W-:Y:S01]  /*1e7d0*/  IMAD.MOV R15, RZ, RZ, -R27 ;  /* 0x000000ffff0f7224 */ /* 0x000fe200078e0a1b */
[----:B------:R-:W-:Y:S01]  /*1e7e0*/  IADD3 R12, P0, P1, R27, R14, R12 ;  /* 0x0000000e1b0c7210 */ /* 0x000fe2000791e00c */
[----:B------:R-:W-:Y:S01]  /*1e7f0*/  IMAD.IADD R21, R13, 0x1, R21 ;  /* 0x000000010d157824 */ /* 0x000fe200078e0215 */
[----:B------:R-:W-:Y:S01]  /*1e800*/  SHF.R.S32.HI R27, RZ, 0x1f, R27 ;  /* 0x0000001fff1b7819 */ /* 0x000fe2000001141b */
[----:B------:R-:W-:-:S03]  /*1e810*/  IMAD R15, R33, R15, R30 ;  /* 0x0000000f210f7224 */ /* 0x000fc600078e021e */
[----:B------:R-:W-:Y:S01]  /*1e820*/  IADD3.X R13, R27, R4, R21, P0, P1 ;  /* 0x000000041b0d7210 */ /* 0x000fe200007e2415 */
[----:B-----5:R-:W-:Y:S01]  /*1e830*/  IMAD R4, R11, R15, RZ ;  /* 0x0000000f0b047224 */ /* 0x020fe200078e02ff */
[----:B------:R-:W-:-:S05]  /*1e840*/  SHF.R.S32.HI R21, RZ, 0x1f, R15 ;  /* 0x0000001fff157819 */ /* 0x000fca000001140f */
[C---:B------:R-:W-:Y:S02]  /*1e850*/  IMAD R21, R10.reuse, R21, R4 ;  /* 0x000000150a157224 */ /* 0x040fe400078e0204 */
[----:B------:R-:W-:-:S04]  /*1e860*/  IMAD.WIDE.U32 R10, R10, R15, R12 ;  /* 0x0000000f0a0a7225 */ /* 0x000fc800078e000c */
[----:B------:R-:W-:Y:S01]  /*1e870*/  IMAD.IADD R4, R11, 0x1, R21 ;  /* 0x000000010b047824 */ /* 0x000fe200078e0215 */
[----:B-1----:R-:W-:Y:S01]  /*1e880*/  LEA R8, P0, R10, R8, 0x2 ;  /* 0x000000080a087211 */ /* 0x002fe200078010ff */
[----:B------:R-:W-:-:S03]  /*1e890*/  IMAD.MOV.U32 R11, RZ, RZ, -0x800000 ;  /* 0xff800000ff0b7424 */ /* 0x000fc600078e00ff */
[----:B0-----:R-:W-:-:S05]  /*1e8a0*/  LEA.HI.X R9, R10, R9, R4, 0x2, P0 ;  /* 0x000000090a097211 */ /* 0x001fca00000f1404 */
[----:B------:R1:W-:Y:S04]  /*1e8b0*/  STG.E desc[UR60][R8.64], R11 ;  /* 0x0000000b08007986 */ /* 0x0003e8000c10193c */
.L_x_2699:
[----:B------:R-:W-:Y:S05]  /*1e8c0*/  BSYNC B1 ;  /* 0x0000000000017941 */ /* 0x000fea0003800000 */
.L_x_2698:
[----:B------:R-:W-:Y:S05]  /*1e8d0*/  @P2 BRA `(.L_x_2694) ;  /* 0x0000000400a02947 */ /* 0x000fea0003800000 */
[----:B------:R-:W2:Y:S01]  /*1e8e0*/  LDC R15, c[0x0][0xbe8] ;  /* 0x0002fa00ff0f7b82 */ /* 0x000ea20000000800 */
[----:B------:R-:W-:Y:S01]  /*1e8f0*/  ULDC.64 UR4, c[0x0][0xaa0] ;  /* 0x0002a80000047ab9 */ /* 0x000fe20000000a00 */
[----:B------:R-:W-:Y:S01]  /*1e900*/  ULDC.64 UR6, c[0x0][0xaf0] ;  /* 0x0002bc0000067ab9 */ /* 0x000fe20000000a00 */
[----:B------:R-:W-:Y:S01]  /*1e910*/  IMAD R4, R28, UR4, RZ ;  /* 0x000000041c047c24 */ /* 0x000fe2000f8e02ff */
[----:B------:R-:W-:Y:S01]  /*1e920*/  BSSY B1, `(.L_x_2700) ;  /* 0x0000039000017945 */ /* 0x000fe20003800000 */
[C---:B-1----:R-:W-:Y:S01]  /*1e930*/  IMAD.WIDE.U32 R8, R3.reuse, UR4, RZ ;  /* 0x0000000403087c25 */ /* 0x042fe2000f8e00ff */
[----:B------:R-:W-:Y:S02]  /*1e940*/  SHF.R.S32.HI R14, RZ, 0x1f, R207 ;  /* 0x0000001fff0e7819 */ /* 0x000fe400000114cf */
[----:B------:R-:W-:Y:S01]  /*1e950*/  SHF.R.S32.HI R20, RZ, 0x1f, R203 ;  /* 0x0000001fff147819 */ /* 0x000fe200000114cb */
[----:B------:R-:W-:Y:S01]  /*1e960*/  IMAD R11, R3, UR5, R4 ;  /* 0x00000005030b7c24 */ /* 0x000fe2000f8e0204 */
[----:B------:R-:W-:Y:S01]  /*1e970*/  LEA R3, R208, R233, 0x5 ;  /* 0x000000e9d0037211 */ /* 0x000fe200078e28ff */
[----:B------:R-:W-:-:S02]  /*1e980*/  ULDC.64 UR4, c[0x0][0xae8] ;  /* 0x0002ba0000047ab9 */ /* 0x000fc40000000a00 */
[----:B------:R-:W-:Y:S02]  /*1e990*/  IMAD.IADD R9, R9, 0x1, R11 ;  /* 0x0000000109097824 */ /* 0x000fe400078e020b */
[----:B------:R-:W-:Y:S02]  /*1e9a0*/  IMAD.IADD R13, R200, 0x1, R3 ;  /* 0x00000001c80d7824 */ /* 0x000fe400078e0203 */
[----:B------:R-:W-:-:S04]  /*1e9b0*/  IMAD.WIDE.U32 R8, R206, UR4, R8 ;  /* 0x00000004ce087c25 */ /* 0x000fc8000f8e0008 */
[----:B------:R-:W-:Y:S02]  /*1e9c0*/  IMAD.MOV.U32 R3, RZ, RZ, R13 ;  /* 0x000000ffff037224 */ /* 0x000fe400078e000d */
[----:B------:R-:W-:Y:S01]  /*1e9d0*/  IMAD R9, R206, UR5, R9 ;  /* 0x00000005ce097c24 */ /* 0x000fe2000f8e0209 */
[----:B--2---:R-:W-:Y:S01]  /*1e9e0*/  ISETP.NE.AND P0, PT, R15, 0x1, PT ;  /* 0x000000010f00780c */ /* 0x004fe20003f05270 */
[----:B------:R-:W-:Y:S01]  /*1e9f0*/  ULDC.64 UR4, c[0x0][0xae0] ;  /* 0x0002b80000047ab9 */ /* 0x000fe20000000a00 */
[----:B------:R-:W-:Y:S02]  /*1ea00*/  IMAD.IADD R200, R233, 0x1, R200 ;  /* 0x00000001e9c87824 */ /* 0x000fe400078e02c8 */
[----:B------:R-:W-:-:S09]  /*1ea10*/  IMAD.WIDE.U32 R8, R31, UR6, R8 ;  /* 0x000000061f087c25 */ /* 0x000fd2000f8e0008 */
[----:B------:R-:W1:Y:S08]  /*1ea20*/  @P0 LDC R10, c[0x0][0xbec] ;  /* 0x0002fb00ff0a0b82 */ /* 0x000e700000000800 */
[----:B------:R-:W2:Y:S01]  /*1ea30*/  @P0 LDC R21, c[0x0][0xbf0] ;  /* 0x0002fc00ff150b82 */ /* 0x000ea20000000800 */
[----:B-1----:R-:W-:-:S04]  /*1ea40*/  @P0 IMAD.HI.U32 R4, R13, R10, RZ ;  /* 0x0000000a0d040227 */ /* 0x002fc800078e00ff */
[----:B------:R-:W-:Y:S01]  /*1ea50*/  IMAD R10, R232, UR6, RZ ;  /* 0x00000006e80a7c24 */ /* 0x000fe2000f8e02ff */
[----:B--2---:R-:W-:-:S03]  /*1ea60*/  @P0 SHF.R.U32.HI R3, RZ, R21, R4 ;  /* 0x00000015ff030219 */ /* 0x004fc60000011604 */
[----:B------:R-:W-:Y:S01]  /*1ea70*/  IMAD R11, R31, UR7, R10 ;  /* 0x000000071f0b7c24 */ /* 0x000fe2000f8e020a */
[----:B------:R-:W-:-:S03]  /*1ea80*/  SHF.R.S32.HI R4, RZ, 0x1f, R3 ;  /* 0x0000001fff047819 */ /* 0x000fc60000011403 */
[----:B------:R-:W-:Y:S01]  /*1ea90*/  IMAD.IADD R9, R9, 0x1, R11 ;  /* 0x0000000109097824 */ /* 0x000fe200078e020b */
[----:B------:R-:W-:Y:S01]  /*1eaa0*/  IADD3 R10, -R3, RZ, RZ ;  /* 0x000000ff030a7210 */ /* 0x000fe20007ffe1ff */
[----:B------:R-:W-:-:S04]  /*1eab0*/  IMAD R4, R4, UR4, RZ ;  /* 0x0000000404047c24 */ /* 0x000fc8000f8e02ff */
[----:B------:R-:W-:Y:S02]  /*1eac0*/  IMAD R11, R15, R10, R13 ;  /* 0x0000000a0f0b7224 */ /* 0x000fe400078e020d */
[C---:B------:R-:W-:Y:S02]  /*1ead0*/  IMAD R13, R3.reuse, UR5, R4 ;  /* 0x00000005030d7c24 */ /* 0x040fe4000f8e0204 */
[----:B------:R-:W-:Y:S01]  /*1eae0*/  IMAD.WIDE.U32 R8, R3, UR4, R8 ;  /* 0x0000000403087c25 */ /* 0x000fe2000f8e0008 */
[----:B------:R-:W-:Y:S01]  /*1eaf0*/  SHF.R.S32.HI R3, RZ, 0x1f, R11 ;  /* 0x0000001fff037819 */ /* 0x000fe2000001140b */
[----:B------:R-:W-:Y:S02]  /*1eb00*/  ULDC.64 UR4, c[0x0][0xad8] ;  /* 0x0002b60000047ab9 */ /* 0x000fe40000000a00 */
[----:B------:R-:W-:Y:S02]  /*1eb10*/  IMAD.IADD R9, R9, 0x1, R13 ;  /* 0x0000000109097824 */ /* 0x000fe400078e020d */
[----:B------:R-:W-:-:S02]  /*1eb20*/  IMAD R4, R3, UR4, RZ ;  /* 0x0000000403047c24 */ /* 0x000fc4000f8e02ff */
[----:B------:R-:W-:Y:S01]  /*1eb30*/  IMAD R15, R0, R15, RZ ;  /* 0x0000000f000f7224 */ /* 0x000fe200078e02ff */
[C---:B------:R-:W-:Y:S01]  /*1eb40*/  IADD3 R0, R200.reuse, 0x20, RZ ;  /* 0x00000020c8007810 */ /* 0x040fe20007ffe0ff */
[C---:B------:R-:W-:Y:S02]  /*1eb50*/  IMAD R3, R11.reuse, UR5, R4 ;  /* 0x000000050b037c24 */ /* 0x040fe4000f8e0204 */
[----:B------:R-:W-:Y:S01]  /*1eb60*/  IMAD.WIDE.U32 R8, R11, UR4, R8 ;  /* 0x000000040b087c25 */ /* 0x000fe2000f8e0008 */
[-C--:B------:R-:W-:Y:S01]  /*1eb70*/  ISETP.GE.AND P2, PT, R200, R15.reuse, PT ;  /* 0x0000000fc800720c */ /* 0x080fe20003f46270 */
[----:B------:R-:W-:Y:S01]  /*1eb80*/  ULDC.64 UR4, c[0x0][0xa80] ;  /* 0x0002a00000047ab9 */ /* 0x000fe20000000a00 */
[----:B------:R-:W-:Y:S01]  /*1eb90*/  ISETP.GE.AND P1, PT, R0, R15, PT ;  /* 0x0000000f0000720c */ /* 0x000fe20003f26270 */
[----:B------:R-:W-:Y:S01]  /*1eba0*/  IMAD.IADD R3, R9, 0x1, R3 ;  /* 0x0000000109037824 */ /* 0x000fe200078e0203 */
[----:B------:R-:W-:Y:S01]  /*1ebb0*/  LEA R4, P3, R8, UR4, 0x1 ;  /* 0x0000000408047c11 */ /* 0x000fe2000f8608ff */
[----:B------:R-:W-:-:S03]  /*1ebc0*/  VIADD R0, R200, 0x40 ;  /* 0x00000040c8007836 */ /* 0x000fc60000000000 */
[----:B------:R-:W-:Y:S02]  /*1ebd0*/  LEA.HI.X R3, R8, UR5, R3, 0x1, P3 ;  /* 0x0000000508037c11 */ /* 0x000fe400098f0c03 */
[----:B------:R-:W-:Y:S01]  /*1ebe0*/  ISETP.GE.AND P0, PT, R0, R15, PT ;  /* 0x0000000f0000720c */ /* 0x000fe20003f06270 */
[----:B------:R1:W2:Y:S04]  /*1ebf0*/  SHFL.IDX PT, R8, R4, RZ, 0x181f ;  /* 0x00181fff04087589 */ /* 0x0002a800000e0000 */
[----:B------:R1:W3:Y:S01]  /*1ec00*/  SHFL.IDX PT, R0, R3, RZ, 0x181f ;  /* 0x00181fff03007589 */ /* 0x0002e200000e0000 */
[----:B------:R-:W-:Y:S07]  /*1ec10*/  @P2 BRA `(.L_x_2701) ;  /* 0x0000000000242947 */ /* 0x000fee0003800000 */
        /* <DEDUP_REMOVED lines=9> */
.L_x_2701:
[----:B------:R-:W-:Y:S05]  /*1ecb0*/  BSYNC B1 ;  /* 0x0000000000017941 */ /* 0x000fea0003800000 */
.L_x_2700:
[----:B---3--:R3:W0:Y:S01]  /*1ecc0*/  SHFL.IDX PT, R0, R3, 0x1, 0x181f ;  /* 0x00381f0003007f89 */ /* 0x00862200000e0000 */
[----:B------:R-:W-:Y:S03]  /*1ecd0*/  BSSY B1, `(.L_x_2702) ;  /* 0x000000c000017945 */ /* 0x000fe60003800000 */
[----:B--2-4-:R3:W2:Y:S01]  /*1ece0*/  SHFL.IDX PT, R8, R4, 0x1, 0x181f ;  /* 0x00381f0004087f89 */ /* 0x0146a200000e0000 */
[----:B------:R-:W-:Y:S05]  /*1ecf0*/  @P1 BRA `(.L_x_2703) ;  /* 0x0000000000241947 */ /* 0x000fea0003800000 */
        /* <DEDUP_REMOVED lines=9> */
.L_x_2703:
[----:B------:R-:W-:Y:S05]  /*1ed90*/  BSYNC B1 ;  /* 0x0000000000017941 */ /* 0x000fea0003800000 */
.L_x_2702:
[----:B0-----:R0:W0:Y:S01]  /*1eda0*/  SHFL.IDX PT, R0, R3, 0x2, 0x181f ;  /* 0x00581f0003007f89 */ /* 0x00102200000e0000 */
[----:B------:R-:W-:Y:S03]  /*1edb0*/  BSSY B1, `(.L_x_2704) ;  /* 0x000000c000017945 */ /* 0x000fe60003800000 */
[----:B--2-4-:R2:W4:Y:S01]  /*1edc0*/  SHFL.IDX PT, R8, R4, 0x2, 0x181f ;  /* 0x00581f0004087f89 */ /* 0x01452200000e0000 */
[----:B------:R-:W-:Y:S05]  /*1edd0*/  @P0 BRA `(.L_x_2705) ;  /* 0x0000000000240947 */ /* 0x000fea0003800000 */
        /* <DEDUP_REMOVED lines=9> */
.L_x_2705:
[----:B------:R-:W-:Y:S05]  /*1ee70*/  BSYNC B1 ;  /* 0x0000000000017941 */ /* 0x000fea0003800000 */
.L_x_2704:
[----:B0-----:R-:W-:Y:S01]  /*1ee80*/  VIADD R0, R200, 0x60 ;  /* 0x00000060c8007836 */ /* 0x001fe20000000000 */
[----:B------:R0:W0:Y:S04]  /*1ee90*/  SHFL.IDX PT, R10, R3, 0x3, 0x181f ;  /* 0x00781f00030a7f89 */ /* 0x00002800000e0000 */
[----:B------:R-:W-:Y:S01]  /*1eea0*/  ISETP.GE.AND P0, PT, R0, R15, PT ;  /* 0x0000000f0000720c */ /* 0x000fe20003f06270 */
[----:B-123--:R-:W1:-:S12]  /*1eeb0*/  SHFL.IDX PT, R4, R4, 0x3, 0x181f ;  /* 0x00781f0004047f89 */ /* 0x00ee5800000e0000 */
[----:B------:R-:W-:Y:S05]  /*1eec0*/  @P0 BRA `(.L_x_2694) ;  /* 0x0000000000240947 */ /* 0x000fea0003800000 */
[----:B------:R-:W-:Y:S02]  /*1eed0*/  ULDC UR4, c[0x0][0xac8] ;  /* 0x0002b20000047ab9 */ /* 0x000fe40000000800 */
[----:B------:R-:W-:Y:S02]  /*1eee0*/  ISETP.GE.AND P2, PT, R203, UR4, PT ;  /* 0x00000004cb007c0c */ /* 0x000fe4000bf46270 */
[----:B------:R-:W-:-:S11]  /*1eef0*/  ISETP.GE.AND P3, PT, R207, UR4, PT ;  /* 0x00000004cf007c0c */ /* 0x000fd6000bf66270 */
[-C--:B-1----:R-:W-:Y:S02]  /*1ef00*/  @!P2 LEA R12, P0, R203, R4.reuse, 0x1 ;  /* 0x00000004cb0ca211 */ /* 0x082fe400078008ff */
[----:B----4-:R-:W-:Y:S02]  /*1ef10*/  @!P3 LEA R8, P1, R207, R4, 0x1 ;  /* 0x00000004cf08b211 */ /* 0x010fe400078208ff */
[-C--:B0-----:R-:W-:Y:S02]  /*1ef20*/  @!P2 LEA.HI.X R13, R203, R10.reuse, R20, 0x1, P0 ;  /* 0x0000000acb0da211 */ /* 0x081fe400000f0c14 */
[----:B------:R-:W-:-:S03]  /*1ef30*/  @!P3 LEA.HI.X R9, R207, R10, R14, 0x1, P1 ;  /* 0x0000000acf09b211 */ /* 0x000fc600008f0c0e */
[----:B------:R0:W-:Y:S04]  /*1ef40*/  @!P2 ST.E.128 desc[UR60][R12.64], RZ ;  /* 0x000000ff0c00a985 */ /* 0x0001e8000c101d3c */
[----:B------:R0:W-:Y:S02]  /*1ef50*/  @!P3 ST.E.128 desc[UR60][R8.64], RZ ;  /* 0x000000ff0800b985 */ /* 0x0001e4000c101d3c */
.L_x_2694:
[----:B------:R-:W-:Y:S05]  /*1ef60*/  BSYNC B0 ;  /* 0x0000000000007941 */ /* 0x000fea0003800000 */
.L_x_2684:
[----:B------:R-:W-:Y:S02]  /*1ef70*/  ULDC UR4, c[0x0][0xc3c] ;  /* 0x00030f0000047ab9 */ /* 0x000fe40000000800 */
[----:B------:R-:W-:-:S13]  /*1ef80*/  ISETP.GE.AND P0, PT, R7, UR4, PT ;  /* 0x0000000407007c0c */ /* 0x000fda000bf06270 */
[----:B------:R-:W-:Y:S05]  /*1ef90*/  @!P0 BRA `(.L_x_2706) ;  /* 0xfffffe2400648947 */ /* 0x000fea000383ffff */
[----:B------:R-:W-:Y:S05]  /*1efa0*/  BRA `(.L_x_2475) ;  /* 0x0000008800847947 */ /* 0x000fea0003800000 */
.L_x_2473:
        /* <DEDUP_REMOVED lines=20> */
.L_x_2707:
        /* <DEDUP_REMOVED lines=40> */
[----:B------:R-:W-:Y:S01]  /*1f370*/  MOV R9, R4 ;  /* 0x0000000400097202 */ /* 0x000fe20000000f00 */
[----:B------:R-:W-:Y:S01]  /*1f380*/  UMOV UR4, URZ ;  /* 0x0000003f00047c82 */ /* 0x000fe20008000000 */
[----:B------:R-:W-:-:S05]  /*1f390*/  ULDC UR5, c[0x0][0xc38] ;  /* 0x00030e0000057ab9 */ /* 0x000fca0000000800 */
.L_x_2711:
        /* <DEDUP_REMOVED lines=39> */
.L_x_2709:
        /* <DEDUP_REMOVED lines=12> */
.L_x_2712:
        /* <DEDUP_REMOVED lines=13> */
[----:B-1----:R-:W-:-:S06]  /*1f7a0*/  IADD3 R3, R10, 0xffffffe, RZ ;  /* 0x0ffffffe0a037810 */ /* 0x002fcc0007ffe0ff */
        /* <DEDUP_REMOVED lines=10> */
[----:B------:R-:W-:Y:S02]  /*1f850*/  ISETP.GT.U32.AND P1, PT, R7, R12, PT ;  /* 0x0000000c0700720c */ /* 0x000fe40003f24070 */
[----:B0-----:R-:W-:-:S06]  /*1f860*/  IADD3 R3, R2, 0xffffffe, RZ ;  /* 0x0ffffffe02037810 */ /* 0x001fcc0007ffe0ff */
[----:B------:R-:W0:Y:S05]  /*1f870*/  F2I.FTZ.U32.TRUNC.NTZ R3, R3 ;  /* 0x0000000300037305 */ /* 0x000e2a000021f000 */
[----:B------:R-:W-:Y:S01]  /*1f880*/  @!P1 IMAD.IADD R12, R12, 0x1, -R7 ;  /* 0x000000010c0c9824 */ /* 0x000fe200078e0a07 */
[----:B------:R-:W-:Y:S02]  /*1f890*/  @!P1 IADD3 R10, R10, 0x1, RZ ;  /* 0x000000010a0a9810 */ /* 0x000fe40007ffe0ff */
        /* <DEDUP_REMOVED lines=34> */
.L_x_2713:
[----:B-1----:R-:W1:Y:S02]  /*1fac0*/  LDC.64 R2, c[0x0][0xc90] ;  /* 0x00032400ff027b82 */ /* 0x002e640000000a00 */
[----:B-1----:R-:W-:-:S05]  /*1fad0*/  IMAD.WIDE R2, R14, 0x4, R2 ;  /* 0x000000040e027825 */ /* 0x002fca00078e0202 */
[----:B0-----:R0:W2:Y:S02]  /*1fae0*/  LDG.E R7, desc[UR60][R2.64] ;  /* 0x0000003c02077981 */ /* 0x0010a4000c1e1900 */
[----:B0-----:R-:W-:Y:S02]  /*1faf0*/  IMAD.MOV.U32 R2, RZ, RZ, RZ ;  /* 0x000000ffff027224 */ /* 0x001fe400078e00ff */
[----:B--2---:R-:W-:-:S05]  /*1fb00*/  IMAD R8, R4, R7, RZ ;  /* 0x0000000704087224 */ /* 0x004fca00078e02ff */
[----:B------:R-:W-:-:S04]  /*1fb10*/  IABS R9, R8 ;  /* 0x0000000800097213 */ /* 0x000fc80000000000 */
[----:B------:R-:W0:Y:S08]  /*1fb20*/  I2F.RP R10, R9 ;  /* 0x00000009000a7306 */ /* 0x000e300000209400 */
[----:B0-----:R-:W0:Y:S02]  /*1fb30*/  MUFU.RCP R10, R10 ;  /* 0x0000000a000a7308 */ /* 0x001e240000001000 */
[----:B0-----:R-:W-:-:S06]  /*1fb40*/  IADD3 R11, R10, 0xffffffe, RZ ;  /* 0x0ffffffe0a0b7810 */ /* 0x001fcc0007ffe0ff */
        /* <DEDUP_REMOVED lines=12> */
[-C--:B------:R-:W-:Y:S01]  /*1fc10*/  @!P1 IADD3 R10, R10, -R9.reuse, RZ ;  /* 0x800000090a0a9210 */ /* 0x080fe20007ffe0ff */
        /* <DEDUP_REMOVED lines=9> */
[----:B------:R-:W-:Y:S01]  /*1fcb0*/  IMAD R8, R8, R2, R5 ;  /* 0x0000000208087224 */ /* 0x000fe200078e0205 */
[----:B------:R-:W-:Y:S02]  /*1fcc0*/  MOV R2, RZ ;  /* 0x000000ff00027202 */ /* 0x000fe40000000f00 */
        /* <DEDUP_REMOVED lines=22> */
[----:B------:R-:W-:-:S06]  /*1fe30*/  @P0 IADD3 R2, R2, 0x1, RZ ;  /* 0x0000000102020810 */ /* 0x000fcc0007ffe0ff */
[----:B------:R-:W-:Y:S01]  /*1fe40*/  @!P2 IMAD.MOV R2, RZ, RZ, -R2 ;  /* 0x000000ffff02a224 */ /* 0x000fe200078e0a02 */
[----:B------:R-:W-:Y:S01]  /*1fe50*/  @!P1 LOP3.LUT R2, RZ, R7, RZ, 0x33, !PT ;  /* 0x00000007ff029212 */ /* 0x000fe200078e33ff */
[----:B------:R-:W-:-:S04]  /*1fe60*/  IMAD.MOV R7, RZ, RZ, -R7 ;  /* 0x000000ffff077224 */ /* 0x000fc800078e0a07 */
[----:B------:R-:W-:-:S05]  /*1fe70*/  IMAD R3, R2, R7, R9 ;  /* 0x0000000702037224 */ /* 0x000fca00078e0209 */
[----:B------:R1:W-:Y:S02]  /*1fe80*/  STL [R1+0x8], R3 ;  /* 0x0000080301007387 */ /* 0x0003e40000100800 */
.L_x_2714:
[----:B01----:R-:W-:-:S05]  /*1fe90*/  LOP3.LUT R3, RZ, R2, RZ, 0x33, !PT ;  /* 0x00000002ff037212 */ /* 0x003fca00078e33ff */
[----:B------:R-:W-:-:S05]  /*1fea0*/  IMAD.IADD R2, R4, 0x1, R3 ;  /* 0x0000000104027824 */ /* 0x000fca00078e0203 */
[----:B------:R1:W-:Y:S01]  /*1feb0*/  STL [R1+0x4], R2 ;  /* 0x0000040201007387 */ /* 0x0003e20000100800 */
[----:B------:R-:W-:Y:S05]  /*1fec0*/  BRA `(.L_x_2715) ;  /* 0x0000000000107947 */ /* 0x000fea0003800000 */
.L_x_2710:
[----:B------:R-:W-:Y:S01]  /*1fed0*/  MOV R2, UR6 ;  /* 0x0000000600027c02 */ /* 0x000fe20008000f00 */
[----:B------:R0:W-:Y:S04]  /*1fee0*/  STL [R1+0x4], RZ ;  /* 0x000004ff01007387 */ /* 0x0001e80000100800 */
[----:B------:R0:W-:Y:S04]  /*1fef0*/  STL [R1+0x8], RZ ;  /* 0x000008ff01007387 */ /* 0x0001e80000100800 */
[----:B------:R0:W-:Y:S02]  /*1ff00*/  STL [R1], R2 ;  /* 0x0000000201007387 */ /* 0x0001e40000100800 */
.L_x_2715:
        /* <DEDUP_REMOVED lines=10> */
.L_x_2708:
        /* <DEDUP_REMOVED lines=15> */
[----:B------:R-:W-:Y:S01]  /*200a0*/  ULDC.64 UR36, c[0x0][0x198] ;  /* 0x0000660000247ab9 */ /* 0x000fe20000000a00 */
[----:B01----:R-:W-:Y:S01]  /*200b0*/  SHF.L.U32 R2, R4, 0x3, RZ ;  /* 0x0000000304027819 */ /* 0x003fe200000006ff */
[----:B------:R-:W-:Y:S01]  /*200c0*/  ULDC UR38, c[0x0][0xc] ;  /* 0x0000030000267ab9 */ /* 0x000fe20000000800 */
[----:B------:R-:W-:Y:S01]  /*200d0*/  LOP3.LUT R3, R3, 0x38, R6, 0x78, !PT ;  /* 0x0000003803037812 */ /* 0x000fe200078e7806 */
[----:B------:R-:W-:Y:S01]  /*200e0*/  IMAD.SHL.U32 R6, R6, 0x10, RZ ;  /* 0x0000001006067824 */ /* 0x000fe200078e00ff */
[----:B------:R-:W-:-:S02]  /*200f0*/  LOP3.LUT R0, R0, 0x38, RZ, 0xc0, !PT ;  /* 0x0000003800007812 */ /* 0x000fc400078ec0ff */
        /* <DEDUP_REMOVED lines=13> */
[C---:B-1----:R-:W-:Y:S02]  /*201d0*/  LOP3.LUT R2, R0.reuse, 0x40, RZ, 0xfc, !PT ;  /* 0x0000004000027812 */ /* 0x042fe400078efcff */
[----:B------:R-:W-:-:S07]  /*201e0*/  LOP3.LUT R0, R0, 0x80, RZ, 0xfc, !PT ;  /* 0x0000008000007812 */ /* 0x000fce00078efcff */
.L_x_2860:
[----:B--2---:R-:W2:Y:S01]  /*201f0*/  LDL R0, [R1+0xc] ;  /* 0x00000c0001007983 */ /* 0x004ea20000100800 */
[----:B0-----:R-:W2:Y:S01]  /*20200*/  LDC.64 R2, c[0x0][0xc88] ;  /* 0x00032200ff027b82 */ /* 0x001ea20000000a00 */
[----:B------:R-:W-:Y:S05]  /*20210*/  YIELD ;  /* 0x0000000000007946 */ /* 0x000fea0003800000 */
[----:B------:R-:W-:Y:S01]  /*20220*/  ULDC.64 UR4, c[0x0][0xa28] ;  /* 0x00028a0000047ab9 */ /* 0x000fe20000000a00 */
[----:B------:R-:W-:Y:S01]  /*20230*/  IMAD.MOV.U32 R8, RZ, RZ, RZ ;  /* 0x000000ffff087224 */ /* 0x000fe200078e00ff */
[----:B------:R-:W-:Y:S01]  /*20240*/  ISETP.NE.U32.AND P0, PT, RZ, UR4, PT ;  /* 0x00000004ff007c0c */ /* 0x000fe2000bf05070 */
[----:B------:R-:W-:Y:S01]  /*20250*/  ULDC.64 UR10, c[0x0][0xa18] ;  /* 0x00028600000a7ab9 */ /* 0x000fe20000000a00 */
[----:B------:R-:W-:Y:S01]  /*20260*/  ULDC.64 UR8, c[0x0][0xa10] ;  /* 0x0002840000087ab9 */ /* 0x000fe20000000a00 */
[----:B------:R-:W-:Y:S01]  /*20270*/  ULDC.64 UR6, c[0x0][0xa08] ;  /* 0x0002820000067ab9 */ /* 0x000fe20000000a00 */
[----:B--2---:R-:W-:-:S05]  /*20280*/  IMAD.WIDE R2, R0, 0x4, R2 ;  /* 0x0000000400027825 */ /* 0x004fca00078e0202 */
[----:B-1----:R-:W2:Y:S01]  /*20290*/  LDG.E R4, desc[UR60][R2.64] ;  /* 0x0000003c02047981 */ /* 0x002ea2000c1e1900 */
[----:B------:R-:W-:Y:S01]  /*202a0*/  ISETP.NE.AND.EX P0, PT, RZ, UR5, PT, P0 ;  /* 0x00000005ff007c0c */ /* 0x000fe2000bf05300 */
[----:B------:R-:W-:Y:S01]  /*202b0*/  IMAD.MOV.U32 R0, RZ, RZ, RZ ;  /* 0x000000ffff007224 */ /* 0x000fe200078e00ff */
[----:B--2---:R-:W-:Y:S01]  /*202c0*/  SHF.R.S32.HI R5, RZ, 0x1f, R4 ;  /* 0x0000001fff057819 */ /* 0x004fe20000011404 */
[----:B------:R0:W-:Y:S10]  /*202d0*/  STL [R1+0x34], R4 ;  /* 0x0000340401007387 */ /* 0x0001f40000100800 */
[----:B------:R-:W-:-:S02]  /*202e0*/  @P0 LEA R2, P1, R4, UR4, 0x2 ;  /* 0x0000000404020c11 */ /* 0x000fc4000f8210ff */
[C---:B------:R-:W-:Y:S01]  /*202f0*/  SHF.L.U32 R15, R4.reuse, 0x2, RZ ;  /* 0x00000002040f7819 */ /* 0x040fe200000006ff */
[----:B------:R1:W-:Y:S01]  /*20300*/  STL [R1+0x54], R5 ;  /* 0x0000540501007387 */ /* 0x0003e20000100800 */
[C-C-:B------:R-:W-:Y:S01]  /*20310*/  @P0 LEA.HI.X R3, R4.reuse, UR5, R5.reuse, 0x2, P1 ;  /* 0x0000000504030c11 */ /* 0x140fe200088f1405 */
[----:B------:R-:W-:Y:S02]  /*20320*/  ULDC.64 UR4, c[0x0][0xa00] ;  /* 0x0002800000047ab9 */ /* 0x000fe40000000a00 */
[----:B------:R-:W-:Y:S02]  /*20330*/  ISETP.NE.U32.AND P2, PT, RZ, UR4, PT ;  /* 0x00000004ff007c0c */ /* 0x000fe4000bf45070 */
[----:B------:R2:W5:Y:S01]  /*20340*/  @P0 LDG.E R0, desc[UR60][R2.64] ;  /* 0x0000003c02000981 */ /* 0x000562000c1e1900 */
[----:B------:R-:W-:Y:S02]  /*20350*/  SHF.L.U64.HI R14, R4, 0x2, R5 ;  /* 0x00000002040e7819 */ /* 0x000fe40000010205 */
[----:B------:R-:W-:-:S02]  /*20360*/  CS2R R10, SRZ ;  /* 0x00000000000a7805 */ /* 0x000fc4000001ff00 */
[----:B------:R-:W-:Y:S01]  /*20370*/  ISETP.NE.AND.EX P2, PT, RZ, UR5, PT, P2 ;  /* 0x00000005ff007c0c */ /* 0x000fe2000bf45320 */
[----:B------:R-:W-:Y:S01]  /*20380*/  STL [R1+0x28], R15 ;  /* 0x0000280f01007387 */ /* 0x000fe20000100800 */
[----:B------:R-:W-:Y:S02]  /*20390*/  ISETP.NE.U32.AND P3, PT, RZ, UR10, PT ;  /* 0x0000000aff007c0c */ /* 0x000fe4000bf65070 */
[----:B------:R-:W-:Y:S01]  /*203a0*/  ISETP.NE.U32.AND P0, PT, RZ, UR6, PT ;  /* 0x00000006ff007c0c */ /* 0x000fe2000bf05070 */
[----:B------:R-:W-:Y:S01]  /*203b0*/  STL [R1+0x38], R14 ;  /* 0x0000380e01007387 */ /* 0x000fe20000100800 */
[----:B------:R-:W-:Y:S02]  /*203c0*/  ISETP.NE.U32.AND P1, PT, RZ, UR8, PT ;  /* 0x00000008ff007c0c */ /* 0x000fe4000bf25070 */
[----:B--2---:R-:W-:Y:S02]  /*203d0*/  IADD3 R2, P4, R15, UR4, RZ ;  /* 0x000000040f027c10 */ /* 0x004fe4000ff9e0ff */
[----:B------:R-:W-:-:S02]  /*203e0*/  ISETP.NE.AND.EX P3, PT, RZ, UR11, PT, P3 ;  /* 0x0000000bff007c0c */ /* 0x000fc4000bf65330 */
[C---:B------:R-:W-:Y:S02]  /*203f0*/  IADD3.X R3, R14.reuse, UR5, RZ, P4, !PT ;  /* 0x000000050e037c10 */ /* 0x040fe4000a7fe4ff */
[C---:B0-----:R-:W-:Y:S02]  /*20400*/  IADD3 R4, P4, R15.reuse, UR8, RZ ;  /* 0x000000080f047c10 */ /* 0x041fe4000ff9e0ff */
[----:B------:R-:W-:Y:S01]  /*20410*/  ISETP.NE.AND.EX P0, PT, RZ, UR7, PT, P0 ;  /* 0x00000007ff007c0c */ /* 0x000fe2000bf05300 */
[----:B------:R-:W2:Y:S01]  /*20420*/  @P2 LDG.E R8, desc[UR60][R2.64] ;  /* 0x0000003c02082981 */ /* 0x000ea2000c1e1900 */
[----:B-1----:R-:W-:Y:S01]  /*20430*/  IADD3.X R5, R14, UR9, RZ, P4, !PT ;  /* 0x000000090e057c10 */ /* 0x002fe2000a7fe4ff */
[----:B------:R-:W-:Y:S01]  /*20440*/  ULDC UR4, c[0x0][0x288] ;  /* 0x0000a20000047ab9 */ /* 0x000fe20000000800 */
[----:B------:R-:W-:Y:S01]  /*20450*/  ISETP.NE.AND.EX P1, PT, RZ, UR9, PT, P1 ;  /* 0x00000009ff007c0c */ /* 0x000fe2000bf25310 */
[----:B------:R-:W-:Y:S01]  /*20460*/  IMAD.U32 R12, RZ, RZ, UR4 ;  /* 0x00000004ff0c7e24 */ /* 0x000fe2000f8e00ff */
[----:B------:R-:W-:Y:S01]  /*20470*/  IADD3 R6, P5, R15, UR6, RZ ;  /* 0x000000060f067c10 */ /* 0x000fe2000ffbe0ff */
[----:B------:R-:W-:-:S03]  /*20480*/  ULDC.64 UR4, c[0x0][0x418] ;  /* 0x0001060000047ab9 */ /* 0x000fc60000000a00 */
[----:B------:R-:W-:-:S05]  /*20490*/  IADD3.X R7, R14, UR7, RZ, P5, !PT ;  /* 0x000000070e077c10 */ /* 0x000fca000affe4ff */
[----:B------:R0:W5:Y:S04]  /*204a0*/  @P0 LDG.E R11, desc[UR60][R6.64] ;  /* 0x0000003c060b0981 */ /* 0x000168000c1e1900 */
[----:B------:R0:W5:Y:S04]  /*204b0*/  @P1 LDG.E R10, desc[UR60][R4.64] ;  /* 0x0000003c040a1981 */ /* 0x000168000c1e1900 */
[----:B--2---:R1:W-:Y:S02]  /*204c0*/  STL [R1+0x4c], R8 ;  /* 0x00004c0801007387 */ /* 0x0043e40000100800 */
[----:B-1----:R-:W-:-:S04]  /*204d0*/  @P3 IADD3 R8, P4, R15, UR10, RZ ;  /* 0x0000000a0f083c10 */ /* 0x002fc8000ff9e0ff */
[----:B------:R-:W-:-:S05]  /*204e0*/  @P3 IADD3.X R9, R14, UR11, RZ, P4, !PT ;  /* 0x0000000b0e093c10 */ /* 0x000fca000a7fe4ff */
        /* <DEDUP_REMOVED lines=10> */
[----:B------:R-:W-:Y:S01]  /*20590*/  IMAD.U32 R9, RZ, RZ, UR5 ;  /* 0x00000005ff097e24 */ /* 0x000fe2000f8e00ff */
[----:B------:R-:W-:Y:S01]  /*205a0*/  MOV R8, UR4 ;  /* 0x0000000400087c02 */ /* 0x000fe20008000f00 */
[----:B0-----:R-:W-:Y:S06]  /*205b0*/  @P3 BRA `(.L_x_2717) ;  /* 0x0000000000143947 */ /* 0x001fec0003800000 */
[----:B------:R-:W-:Y:S05]  /*205c0*/  @!P2 BRA `(.L_x_2717) ;  /* 0x000000000010a947 */ /* 0x000fea0003800000 */
[----:B------:R-:W2:Y:S04]  /*205d0*/  LDG.E R12, desc[UR60][R2.64] ;  /* 0x0000003c020c7981 */ /* 0x000ea8000c1e1900 */
[----:B------:R-:W2:Y:S02]  /*205e0*/  LDG.E R2, desc[UR60][R2.64+0x4] ;  /* 0x0000043c02027981 */ /* 0x000ea4000c1e1900 */
[----:B--2--5:R-:W-:-:S05]  /*205f0*/  IMAD.IADD R13, R2, 0x1, -R12 ;  /* 0x00000001020d7824 */ /* 0x024fca00078e0a0c */
[----:B------:R0:W-:Y:S02]  /*20600*/  STL [R1+0x50], R13 ;  /* 0x0000500d01007387 */ /* 0x0001e40000100800 */
.L_x_2717:
[----:B------:R-:W2:Y:S01]  /*20610*/  LDL.LU R3, [R1+0x8] ;  /* 0x0000080001037983 */ /* 0x000ea20000300800 */
[----:B------:R-:W-:Y:S02]  /*20620*/  ULDC.64 UR4, c[0x0][0xa20] ;  /* 0x0002880000047ab9 */ /* 0x000fe40000000a00 */
[----:B------:R-:W-:Y:S01]  /*20630*/  ISETP.NE.U32.AND P2, PT, RZ, UR4, PT ;  /* 0x00000004ff007c0c */ /* 0x000fe2000bf45070 */
[----:B------:R-:W3:Y:S03]  /*20640*/  LDL R12, [R1+0x34] ;  /* 0x00003400010c7983 */ /* 0x000ee60000100800 */
[----:B------:R-:W-:Y:S02]  /*20650*/  ISETP.NE.AND.EX P2, PT, RZ, UR5, PT, P2 ;  /* 0x00000005ff007c0c */ /* 0x000fe4000bf45320 */
[C---:B--2---:R-:W-:Y:S02]  /*20660*/  LOP3.LUT R17, R3.reuse, 0xff000000, RZ, 0xc0, !PT ;  /* 0xff00000003117812 */ /* 0x044fe400078ec0ff */
[----:B------:R-:W-:-:S02]  /*20670*/  LOP3.LUT R2, R3, 0xff0000, RZ, 0xc0, !PT ;  /* 0x00ff000003027812 */ /* 0x000fc400078ec0ff */
[----:B------:R-:W-:Y:S02]  /*20680*/  SHF.R.U32.HI R17, RZ, 0x8, R17 ;  /* 0x00000008ff117819 */ /* 0x000fe40000011611 */
[----:B------:R-:W-:Y:S02]  /*20690*/  LOP3.LUT R16, R3, 0xffff, RZ, 0xc0, !PT ;  /* 0x0000ffff03107812 */ /* 0x000fe400078ec0ff */
[----:B------:R-:W-:Y:S01]  /*206a0*/  LEA.HI R17, R2, R17, RZ, 0x10 ;  /* 0x0000001102117211 */ /* 0x000fe200078f80ff */
[----:B-----5:R-:W-:-:S05]  /*206b0*/  IMAD.IADD R2, R11, 0x1, R0 ;  /* 0x000000010b027824 */ /* 0x020fca00078e0200 */
[----:B------:R1:W-:Y:S04]  /*206c0*/  STL [R1+0x20], R2 ;  /* 0x0000200201007387 */ /* 0x0003e80000100800 */
[----:B---3--:R1:W-:Y:S01]  /*206d0*/  STL [R1+0x14], R12 ;  /* 0x0000140c01007387 */ /* 0x0083e20000100800 */
[----:B------:R-:W-:Y:S05]  /*206e0*/  @!P2 BRA `(.L_x_2718) ;  /* 0x000000000010a947 */ /* 0x000fea0003800000 */
[----:B-1----:R-:W-:-:S04]  /*206f0*/  IADD3 R2, P0, R15, UR4, RZ ;  /* 0x000000040f027c10 */ /* 0x002fc8000ff1e0ff */
[----:B------:R-:W-:-:S05]  /*20700*/  IADD3.X R3, R14, UR5, RZ, P0, !PT ;  /* 0x000000050e037c10 */ /* 0x000fca00087fe4ff */
[----:B------:R2:W5:Y:S01]  /*20710*/  LDG.E R8, desc[UR60][R2.64] ;  /* 0x0000003c02087981 */ /* 0x000562000c1e1900 */
[----:B------:R-:W-:Y:S05]  /*20720*/  BRA `(.L_x_2719) ;  /* 0x0000000000107947 */ /* 0x000fea0003800000 */
.L_x_2718:
[----:B------:R-:W-:Y:S05]  /*20730*/  @!P0 BRA `(.L_x_2719) ;  /* 0x00000000000c8947 */ /* 0x000fea0003800000 */
[----:B------:R-:W2:Y:S04]  /*20740*/  LDG.E R8, desc[UR60][R6.64] ;  /* 0x0000003c06087981 */ /* 0x000ea8000c1e1900 */
[----:B------:R-:W2:Y:S02]  /*20750*/  LDG.E R6, desc[UR60][R6.64+0x4] ;  /* 0x0000043c06067981 */ /* 0x000ea4000c1e1900 */
[----:B--2---:R-:W-:-:S07]  /*20760*/  IMAD.IADD R8, R6, 0x1, -R8 ;  /* 0x0000000106087824 */ /* 0x004fce00078e0a08 */
.L_x_2719:
[----:B-12---:R-:W2:Y:S01]  /*20770*/  @P1 LDG.E R2, desc[UR60][R4.64] ;  /* 0x0000003c04021981 */ /* 0x006ea2000c1e1900 */
[----:B------:R-:W1:Y:S03]  /*20780*/  LDC R3, c[0x0][0x448] ;  /* 0x00011200ff037b82 */ /* 0x000e660000000800 */
[----:B------:R-:W3:Y:S04]  /*20790*/  LDL R6, [R1+0x4] ;  /* 0x0000040001067983 */ /* 0x000ee80000100800 */
[----:B------:R4:W2:Y:S01]  /*207a0*/  @P1 LDG.E R4, desc[UR60][R4.64+0x4] ;  /* 0x0000043c04041981 */ /* 0x0008a2000c1e1900 */
[----:B-1----:R-:W-:-:S13]  /*207b0*/  ISETP.NE.AND P0, PT, R3, 0x1, PT ;  /* 0x000000010300780c */ /* 0x002fda0003f05270 */
[----:B------:R-:W1:Y:S08]  /*207c0*/  @P0 LDC R3, c[0x0][0x44c] ;  /* 0x00011300ff030b82 */ /* 0x000e700000000800 */
[----:B----4-:R-:W4:Y:S01]  /*207d0*/  @P0 LDC R5, c[0x0][0x450] ;  /* 0x00011400ff050b82 */ /* 0x010f220000000800 */
[----:B-----5:R-:W-:Y:S01]  /*207e0*/  IMAD.IADD R7, R8, 0x1, -R0 ;  /* 0x0000000108077824 */ /* 0x020fe200078e0a00 */
[----:B------:R-:W-:-:S05]  /*207f0*/  LOP3.LUT R11, R17, 0xff, RZ, 0xc0, !PT ;  /* 0x000000ff110b7812 */ /* 0x000fca00078ec0ff */
[----:B------:R0:W-:Y:S01]  /*20800*/  STL [R1+0x60], R11 ;  /* 0x0000600b01007387 */ /* 0x0001e20000100800 */
[----:B------:R-:W-:Y:S01]  /*20810*/  BSSY B0, `(.L_x_2720) ;  /* 0x0000032000007945 */ /* 0x000fe20003800000 */
[----:B------:R-:W-:Y:S02]  /*20820*/  SHF.R.U32.HI R17, RZ, 0x10, R17 ;  /* 0x00000010ff117819 */ /* 0x000fe40000011611 */
[----:B--2---:R-:W-:Y:S01]  /*20830*/  @P1 IADD3 R9, -R2, R4, RZ ;  /* 0x0000000402091210 */ /* 0x004fe20007ffe1ff */
[----:B---3--:R-:W-:-:S04]  /*20840*/  IMAD.SHL.U32 R2, R6, 0x80, RZ ;  /* 0x0000008006027824 */ /* 0x008fc800078e00ff */
[----:B------:R-:W-:-:S04]  /*20850*/  VIADD R2, R2, 0x7f ;  /* 0x0000007f02027836 */ /* 0x000fc80000000000 */
[----:B-1----:R-:W-:-:S05]  /*20860*/  @P0 IMAD.HI.U32 R0, R2, R3, RZ ;  /* 0x0000000302000227 */ /* 0x002fca00078e00ff */
[----:B----4-:R-:W-:Y:S02]  /*20870*/  @P0 SHF.R.U32.HI R2, RZ, R5, R0 ;  /* 0x00000005ff020219 */ /* 0x010fe40000011600 */
[----:B------:R-:W-:-:S04]  /*20880*/  IADD3 R0, R7, R9, RZ ;  /* 0x0000000907007210 */ /* 0x000fc80007ffe0ff */
[C---:B------:R-:W-:Y:S01]  /*20890*/  IADD3 R21, R0.reuse, 0x80, -R13 ;  /* 0x0000008000157810 */ /* 0x040fe20007ffe80d */
        /* <DEDUP_REMOVED lines=9> */
[----:B------:R-:W-:Y:S01]  /*20930*/  ISETP.GE.AND P0, PT, R6, 0x1, PT ;  /* 0x000000010600780c */ /* 0x000fe20003f06270 */
[----:B------:R-:W-:-:S12]  /*20940*/  IMAD.MOV.U32 R3, RZ, RZ, RZ ;  /* 0x000000ffff037224 */ /* 0x000fd800078e00ff */
[----:B0-----:R-:W-:Y:S05]  /*20950*/  @!P0 BRA `(.L_x_2721) ;  /* 0x0000000000748947 */ /* 0x001fea0003800000 */
[----:B------:R-:W-:Y:S01]  /*20960*/  ISETP.NE.AND P0, PT, R17, RZ, PT ;  /* 0x000000ff1100720c */ /* 0x000fe20003f05270 */
[----:B------:R-:W-:-:S03]  /*20970*/  ULDC UR4, c[0x0][0x9f0] ;  /* 0x00027c0000047ab9 */ /* 0x000fc60000000800 */
[----:B------:R-:W-:-:S04]  /*20980*/  SEL R0, R17, UR4, P0 ;  /* 0x0000000411007c07 */ /* 0x000fc80008000000 */
[----:B------:R-:W-:Y:S02]  /*20990*/  IABS R2, R0 ;  /* 0x0000000000027213 */ /* 0x000fe40000000000 */
[----:B------:R-:W-:Y:S02]  /*209a0*/  IADD3 R3, R0, -0x1, R6 ;  /* 0xffffffff00037810 */ /* 0x000fe40007ffe006 */
[----:B------:R-:W0:Y:S08]  /*209b0*/  I2F.RP R4, R2 ;  /* 0x0000000200047306 */ /* 0x000e300000209400 */
[----:B0-----:R-:W0:Y:S02]  /*209c0*/  MUFU.RCP R4, R4 ;  /* 0x0000000400047308 */ /* 0x001e240000001000 */
[----:B0-----:R-:W-:-:S06]  /*209d0*/  IADD3 R4, R4, 0xffffffe, RZ ;  /* 0x0ffffffe04047810 */ /* 0x001fcc0007ffe0ff */
[----:B------:R0:W1:Y:S02]  /*209e0*/  F2I.FTZ.U32.TRUNC.NTZ R5, R4 ;  /* 0x0000000400057305 */ /* 0x000064000021f000 */
[----:B0-----:R-:W-:-:S04]  /*209f0*/  LOP3.LUT R4, R3, R0, RZ, 0x3c, !PT ;  /* 0x0000000003047212 */ /* 0x001fc800078e3cff */
[----:B------:R-:W-:Y:S01]  /*20a00*/  ISETP.GE.AND P3, PT, R4, RZ, PT ;  /* 0x000000ff0400720c */ /* 0x000fe20003f66270 */
[----:B-1----:R-:W-:-:S04]  /*20a10*/  IMAD.MOV R4, RZ, RZ, -R5 ;  /* 0x000000ffff047224 */ /* 0x002fc800078e0a05 */
[----:B------:R-:W-:Y:S02]  /*20a20*/  IMAD R8, R4, R2, RZ ;  /* 0x0000000204087224 */ /* 0x000fe400078e02ff */
[----:B------:R-:W-:-:S04]  /*20a30*/  IMAD.MOV.U32 R4, RZ, RZ, RZ ;  /* 0x000000ffff047224 */ /* 0x000fc800078e00ff */
[----:B------:R-:W-:Y:S01]  /*20a40*/  IMAD.HI.U32 R8, R5, R8, R4 ;  /* 0x0000000805087227 */ /* 0x000fe200078e0004 */
[----:B------:R-:W-:Y:S02]  /*20a50*/  IABS R4, R3 ;  /* 0x0000000300047213 */ /* 0x000fe40000000000 */
[----:B------:R-:W-:-:S05]  /*20a60*/  IABS R3, R0 ;  /* 0x0000000000037213 */ /* 0x000fca0000000000 */
[----:B------:R-:W-:-:S05]  /*20a70*/  IMAD.MOV R3, RZ, RZ, -R3 ;  /* 0x000000ffff037224 */ /* 0x000fca00078e0a03 */
[----:B------:R-:W-:Y:S01]  /*20a80*/  MOV R5, R3 ;  /* 0x0000000300057202 */ /* 0x000fe20000000f00 */
        /* <DEDUP_REMOVED lines=10> */
.L_x_2721:
[----:B------:R-:W-:Y:S05]  /*20b30*/  BSYNC B0 ;  /* 0x0000000000007941 */ /* 0x000fea0003800000 */
.L_x_2720:
[-C--:B------:R-:W-:Y:S01]  /*20b40*/  IMAD R0, R11, R3.reuse, RZ ;  /* 0x000000030b007224 */ /* 0x080fe200078e02ff */
[----:B------:R-:W-:Y:S03]  /*20b50*/  BSSY B0, `(.L_x_2722) ;  /* 0x0000146000007945 */ /* 0x000fe60003800000 */
[C---:B------:R-:W-:Y:S01]  /*20b60*/  IMAD R2, R0.reuse, 0x80, -R7 ;  /* 0x0000008000027824 */ /* 0x040fe200078e0a07 */
[----:B------:R-:W-:-:S04]  /*20b70*/  VIADDMNMX R3, R0, R3, R6, PT ;  /* 0x0000000300037246 */ /* 0x000fc80003800106 */
[----:B------:R-:W-:Y:S01]  /*20b80*/  VIMNMX R2, RZ, R2, !PT ;  /* 0x00000002ff027248 */ /* 0x000fe20007fe0100 */
[----:B------:R-:W-:-:S05]  /*20b90*/  IMAD R3, R3, 0x80, -R7 ;  /* 0x0000008003037824 */ /* 0x000fca00078e0a07 */
        /* <DEDUP_REMOVED lines=14> */
[----:B------:R-:W0:Y:S02]  /*20c80*/  S2R R3, SR_TID.X ;  /* 0x0000000000037919 */ /* 0x000e240000002100 */
[----:B0-----:R-:W-:-:S04]  /*20c90*/  SHF.R.U32.HI R3, RZ, 0x5, R3 ;  /* 0x00000005ff037819 */ /* 0x001fc80000011603 */
[----:B------:R-:W-:-:S05]  /*20ca0*/  LOP3.LUT R3, R3, 0x3, RZ, 0xc0, !PT ;  /* 0x0000000303037812 */ /* 0x000fca00078ec0ff */
[----:B------:R0:W1:Y:S02]  /*20cb0*/  SHFL.IDX PT, R14, R3, RZ, 0x1f ;  /* 0x00001fff030e7589 */ /* 0x00006400000e0000 */
.L_x_2903:
[----:B-1----:R-:W-:Y:S02]  /*20cc0*/  ISETP.NE.AND P0, PT, R14, RZ, PT ;  /* 0x000000ff0e00720c */ /* 0x002fe40003f05270 */
[----:B------:R-:W-:-:S11]  /*20cd0*/  PLOP3.LUT P6, PT, PT, PT, PT, 0x8, 0x0 ;  /* 0x000000000000781c */ /* 0x000fd60003fce170 */
[----:B------:R-:W-:Y:S05]  /*20ce0*/  @P0 BRA `(.L_x_2725) ;  /* 0x00000000000c0947 */ /* 0x000fea0003800000 */
[----:B------:R-:W-:-:S03]  /*20cf0*/  UMOV UR4, 0xffffffff ;  /* 0xffffffff00047882 */ /* 0x000fc60000000000 */
[----:B------:R-:W-:Y:S05]  /*20d00*/  BRA.DIV UR4, `(.L_x_2726) ;  /* 0x0000007a042c7947 */ /* 0x000fea000b800000 */
[----:B------:R-:W-:-:S13]  /*20d10*/  ELECT P6, URZ, PT ;  /* 0x00000000003f782f */ /* 0x000fda00038c0000 */
.L_x_2725:
[----:B0-----:R-:W2:Y:S01]  /*20d20*/  LDL R3, [R1+0x64] ;  /* 0x0000640001037983 */ /* 0x001ea20000100800 */
[----:B------:R-:W-:Y:S01]  /*20d30*/  BSSY B1, `(.L_x_2727) ;  /* 0x0000008000017945 */ /* 0x000fe20003800000 */
[----:B--2---:R-:W-:-:S05]  /*20d40*/  VIADD R3, R3, 0x1 ;  /* 0x0000000103037836 */ /* 0x004fca0000000000 */
[----:B------:R-:W-:-:S04]  /*20d50*/  LEA.HI R4, R3, R3, RZ, 0x1 ;  /* 0x0000000303047211 */ /* 0x000fc800078f08ff */
[----:B------:R-:W-:-:S05]  /*20d60*/  LOP3.LUT R4, R4, 0xfffffffe, RZ, 0xc0, !PT ;  /* 0xfffffffe04047812 */ /* 0x000fca00078ec0ff */
[----:B------:R-:W-:-:S05]  /*20d70*/  IMAD.IADD R3, R3, 0x1, -R4 ;  /* 0x0000000103037824 */ /* 0x000fca00078e0a04 */
[----:B------:R-:W-:-:S04]  /*20d80*/  SHF.L.U32 R3, R3, 0x1f, RZ ;  /* 0x0000001f03037819 */ /* 0x000fc800000006ff */
[----:B------:R-:W0:Y:S02]  /*20d90*/  SYNCS.PHASECHK.TRANS64.TRYWAIT P0, [R18+URZ+0x34820], R3 ;  /* 0x03482003120075a7 */ /* 0x000e24000800017f */
[----:B0-----:R-:W-:Y:S05]  /*20da0*/  @!P0 BRA `(.L_x_2728) ;  /* 0x0000007800248947 */ /* 0x001fea0003800000 */
.L_x_2906:
[----:B------:R-:W-:Y:S05]  /*20db0*/  BSYNC B1 ;  /* 0x0000000000017941 */ /* 0x000fea0003800000 */
.L_x_2727:
[----:B------:R-:W-:Y:S04]  /*20dc0*/  BSSY B1, `(.L_x_2729) ;  /* 0x0000084000017945 */ /* 0x000fe80003800000 */
[----:B------:R-:W-:Y:S05]  /*20dd0*/  @!P6 BRA `(.L_x_2730) ;  /* 0x000000080008e947 */ /* 0x000fea0003800000 */
[----:B------:R-:W2:Y:S04]  /*20de0*/  LDL R5, [R1+0x10] ;  /* 0x0000100001057983 */ /* 0x000ea80000100800 */
[----:B------:R-:W3:Y:S01]  /*20df0*/  LDL R6, [R1+0x24] ;  /* 0x0000240001067983 */ /* 0x000ee20000100800 */
[----:B------:R-:W-:Y:S01]  /*20e00*/  BSSY B2, `(.L_x_2731) ;  /* 0x0000008000027945 */ /* 0x000fe20003800000 */
[----:B------:R-:W1:Y:S02]  /*20e10*/  S2R R4, SR_TID.X ;  /* 0x0000000000047919 */ /* 0x000e640000002100 */
[----:B-1----:R-:W-:-:S04]  /*20e20*/  LOP3.LUT R4, R4, 0x7f, RZ, 0xc0, !PT ;  /* 0x0000007f04047812 */ /* 0x002fc800078ec0ff */
[----:B------:R-:W-:Y:S01]  /*20e30*/  ISETP.NE.AND P1, PT, R4, RZ, PT ;  /* 0x000000ff0400720c */ /* 0x000fe20003f25270 */
[----:B--2---:R-:W-:Y:S01]  /*20e40*/  IMAD R5, R5, 0x8, R18 ;  /* 0x0000000805057824 */ /* 0x004fe200078e0212 */
[----:B---3--:R-:W-:-:S04]  /*20e50*/  SHF.L.U32 R9, R6, 0x1f, RZ ;  /* 0x0000001f06097819 */ /* 0x008fc800000006ff */
[----:B------:R-:W1:Y:S02]  /*20e60*/  SYNCS.PHASECHK.TRANS64.TRYWAIT P0, [R5+URZ+0x348a0], R9 ;  /* 0x0348a009050075a7 */ /* 0x000e64000800017f */
[----:B-1----:R-:W-:Y:S05]  /*20e70*/  @!P0 BRA `(.L_x_2732) ;  /* 0x0000007800048947 */ /* 0x002fea0003800000 */
.L_x_2907:
[----:B------:R-:W-:Y:S05]  /*20e80*/  BSYNC B2 ;  /* 0x0000000000027941 */ /* 0x000fea0003800000 */
.L_x_2731:
[----:B------:R-:W-:Y:S04]  /*20e90*/  BSSY B2, `(.L_x_2733) ;  /* 0x0000009000027945 */ /* 0x000fe80003800000 */
[----:B------:R-:W-:Y:S05]  /*20ea0*/  @P1 BRA `(.L_x_2734) ;  /* 0x00000000001c1947 */ /* 0x000fea0003800000 */
[----:B------:R-:W2:Y:S01]  /*20eb0*/  S2R R4, SR_TID.X ;  /* 0x0000000000047919 */ /* 0x000ea20000002100 */
[----:B0-----:R-:W-:-:S04]  /*20ec0*/  MOV R3, 0xc000 ;  /* 0x0000c00000037802 */ /* 0x001fc80000000f00 */
[----:B------:R3:W-:Y:S01]  /*20ed0*/  SYNCS.ARRIVE.TRANS64 RZ, [R5+URZ+0x34890], R3 ;  /* 0x0348900305ff79a7 */ /* 0x0007e2000800003f */
[----:B--2---:R-:W-:-:S04]  /*20ee0*/  LOP3.LUT R4, R4, 0x1f, RZ, 0xc0, !PT ;  /* 0x0000001f04047812 */ /* 0x004fc800078ec0ff */
[----:B------:R-:W-:-:S13]  /*20ef0*/  ISETP.NE.AND P0, PT, R4, RZ, PT ;  /* 0x000000ff0400720c */ /* 0x000fda0003f05270 */
[----:B---3--:R-:W-:Y:S05]  /*20f00*/  @!P0 BRA `(.L_x_2734) ;  /* 0x0000000000048947 */ /* 0x008fea0003800000 */
[----:B------:R-:W-:Y:S01]  /*20f10*/  BPT.TRAP 0x1 ;  /* 0x000000040000795c */ /* 0x000fe20000300000 */
.L_x_2734:
[----:B------:R-:W-:Y:S05]  /*20f20*/  BSYNC B2 ;  /* 0x0000000000027941 */ /* 0x000fea0003800000 */
.L_x_2733:
[----:B0-----:R-:W2:Y:S01]  /*20f30*/  LDL R3, [R1+0x10] ;  /* 0x0000100001037983 */ /* 0x001ea20000100800 */
        /* <DEDUP_REMOVED lines=9> */
[----:B--2---:R-:W-:Y:S01]  /*20fd0*/  IMAD R8, R3, 0xc000, R18 ;  /* 0x0000c00003087824 */ /* 0x004fe200078e0212 */
[----:B------:R-:W-:-:S03]  /*20fe0*/  IADD3 R3, R5, 0x34890, RZ ;  /* 0x0003489005037810 */ /* 0x000fc60007ffe0ff */
[----:B------:R-:W-:-:S07]  /*20ff0*/  VIADD R6, R8, 0x1c400 ;  /* 0x0001c40008067836 */ /* 0x000fce0000000000 */
.L_x_2735:
        /* <DEDUP_REMOVED lines=16> */
.L_x_2736:
        /* <DEDUP_REMOVED lines=15> */
.L_x_2737:
        /* <DEDUP_REMOVED lines=13> */
.L_x_2908:
[----:B------:R-:W-:Y:S05]  /*212c0*/  BSYNC B2 ;  /* 0x0000000000027941 */ /* 0x000fea0003800000 */
.L_x_2738:
[----:B------:R-:W-:Y:S01]  /*212d0*/  BSSY B2, `(.L_x_2740) ;  /* 0x000000b000027945 */ /* 0x000fe20003800000 */
[----:B------:R-:W-:Y:S02]  /*212e0*/  IMAD.MOV.U32 R8, RZ, RZ, 0x0 ;  /* 0x00000000ff087424 */ /* 0x000fe400078e00ff */
[----:B01----:R-:W-:Y:S01]  /*212f0*/  IMAD.MOV.U32 R9, RZ, RZ, 0x12f00000 ;  /* 0x12f00000ff097424 */ /* 0x003fe200078e00ff */
[----:B------:R-:W-:Y:S06]  /*21300*/  @P1 BRA `(.L_x_2741) ;  /* 0x00000000001c1947 */ /* 0x000fec0003800000 */
[----:B------:R-:W0:Y:S01]  /*21310*/  S2R R6, SR_TID.X ;  /* 0x0000000000067919 */ /* 0x000e220000002100 */
[----:B------:R-:W-:-:S04]  /*21320*/  IMAD.MOV.U32 R3, RZ, RZ, 0x8000 ;  /* 0x00008000ff037424 */ /* 0x000fc800078e00ff */
[----:B------:R1:W-:Y:S01]  /*21330*/  SYNCS.ARRIVE.TRANS64 RZ, [R5+URZ+0x348b0], R3 ;  /* 0x0348b00305ff79a7 */ /* 0x0003e2000800003f */
[----:B0-----:R-:W-:-:S04]  /*21340*/  LOP3.LUT R6, R6, 0x1f, RZ, 0xc0, !PT ;  /* 0x0000001f06067812 */ /* 0x001fc800078ec0ff */
[----:B------:R-:W-:-:S13]  /*21350*/  ISETP.NE.AND P0, PT, R6, RZ, PT ;  /* 0x000000ff0600720c */ /* 0x000fda0003f05270 */
[----:B-1----:R-:W-:Y:S05]  /*21360*/  @!P0 BRA `(.L_x_2741) ;  /* 0x0000000000048947 */ /* 0x002fea0003800000 */
[----:B------:R-:W-:Y:S01]  /*21370*/  BPT.TRAP 0x1 ;  /* 0x000000040000795c */ /* 0x000fe20000300000 */
.L_x_2741:
[----:B------:R-:W-:Y:S05]  /*21380*/  BSYNC B2 ;  /* 0x0000000000027941 */ /* 0x000fea0003800000 */
.L_x_2740:
[----:B------:R-:W2:Y:S01]  /*21390*/  LDL R3, [R1+0x10] ;  /* 0x0000100001037983 */ /* 0x000ea20000100800 */
[----:B------:R-:W-:Y:S01]  /*213a0*/  R2UR UR10, R11 ;  /* 0x000000000b0a72ca */ /* 0x000fe200000e0000 */
[----:B------:R-:W-:Y:S01]  /*213b0*/  UIADD3 UR4, UP0, UR36, 0x670, URZ ;  /* 0x0000067024047890 */ /* 0x000fe2000ff1e03f */
[----:B------:R-:W-:Y:S01]  /*213c0*/  R2UR UR6, R8 ;  /* 0x00000000080672ca */ /* 0x000fe200000e0000 */
[----:B------:R-:W-:Y:S01]  /*213d0*/  VIADD R5, R5, 0x348b0 ;  /* 0x000348b005057836 */ /* 0x000fe20000000000 */
[----:B------:R-:W-:Y:S01]  /*213e0*/  R2UR UR7, R9 ;  /* 0x00000000090772ca */ /* 0x000fe200000e0000 */
[----:B------:R-:W-:Y:S01]  /*213f0*/  UIADD3.X UR5, URZ, UR37, URZ, UP0, !UPT ;  /* 0x000000253f057290 */ /* 0x000fe200087fe43f */
[----:B------:R-:W-:Y:S02]  /*21400*/  IADD3 R6, R18, 0x400, RZ ;  /* 0x0000040012067810 */ /* 0x000fe40007ffe0ff */
[----:B------:R-:W-:-:S03]  /*21410*/  PLOP3.LUT P0, PT, PT, PT, PT, 0x80, 0x0 ;  /* 0x000000000000781c */ /* 0x000fc60003f0f070 */
[----:B--2---:R-:W-:-:S10]  /*21420*/  IMAD R3, R3, 0x8000, R6 ;  /* 0x0000800003037824 */ /* 0x004fd400078e0206 */
.L_x_2742:
        /* <DEDUP_REMOVED lines=17> */
[----:B------:R-:W-:-:S05]  /*21540*/  IMAD R3, R11, -0x2000, R3 ;  /* 0xffffe0000b037824 */ /* 0x000fca00078e0203 */
[----:B------:R-:W-:-:S07]  /*21550*/  LEA R3, R3, R6, 0x1 ;  /* 0x0000000603037211 */ /* 0x000fce00078e08ff */
.L_x_2743:
        /* <DEDUP_REMOVED lines=10> */
.L_x_2730:
[----:B------:R-:W-:Y:S05]  /*21600*/  BSYNC B1 ;  /* 0x0000000000017941 */ /* 0x000fea0003800000 */
.L_x_2729:
[----:B------:R-:W0:Y:S04]  /*21610*/  LDL.LU R8, [R1+0x10] ;  /* 0x0000100001087983 */ /* 0x000e280000300800 */
[----:B------:R-:W2:Y:S01]  /*21620*/  LDL.LU R6, [R1+0x24] ;  /* 0x0000240001067983 */ /* 0x000ea20000300800 */
[----:B------:R-:W-:Y:S01]  /*21630*/  PLOP3.LUT P0, PT, PT, PT, PT, 0x8, 0x0 ;  /* 0x000000000000781c */ /* 0x000fe20003f0e170 */
[----:B0-----:R-:W-:Y:S02]  /*21640*/  VIADD R3, R8, 0x1 ;  /* 0x0000000108037836 */ /* 0x001fe40000000000 */
        /* <DEDUP_REMOVED lines=9> */
.L_x_2759:
[----:B------:R-:W-:Y:S05]  /*216e0*/  YIELD ;  /* 0x0000000000007946 */ /* 0x000fea0003800000 */
[----:B------:R-:W-:Y:S04]  /*216f0*/  BSSY B1, `(.L_x_2744) ;  /* 0x000007f000017945 */ /* 0x000fe80003800000 */
[----:B-1----:R-:W-:Y:S05]  /*21700*/  @!P6 BRA `(.L_x_2745) ;  /* 0x0000000400f4e947 */ /* 0x002fea0003800000 */
[----:B------:R-:W2:Y:S04]  /*21710*/  LDL R5, [R1+0x10] ;  /* 0x0000100001057983 */ /* 0x000ea80000100800 */
[----:B------:R-:W3:Y:S01]  /*21720*/  LDL R4, [R1+0x24] ;  /* 0x0000240001047983 */ /* 0x000ee20000100800 */
[----:B------:R-:W-:Y:S01]  /*21730*/  BSSY B2, `(.L_x_2746) ;  /* 0x0000008000027945 */ /* 0x000fe20003800000 */
[----:B0-----:R-:W0:Y:S02]  /*21740*/  S2R R3, SR_TID.X ;  /* 0x0000000000037919 */ /* 0x001e240000002100 */
[----:B0-----:R-:W-:-:S04]  /*21750*/  LOP3.LUT R3, R3, 0x7f, RZ, 0xc0, !PT ;  /* 0x0000007f03037812 */ /* 0x001fc800078ec0ff */
[----:B------:R-:W-:Y:S01]  /*21760*/  ISETP.NE.AND P2, PT, R3, RZ, PT ;  /* 0x000000ff0300720c */ /* 0x000fe20003f45270 */
[----:B--2---:R-:W-:Y:S01]  /*21770*/  IMAD R7, R5, 0x8, R18 ;  /* 0x0000000805077824 */ /* 0x004fe200078e0212 */
[----:B---3--:R-:W-:-:S04]  /*21780*/  SHF.L.U32 R6, R4, 0x1f, RZ ;  /* 0x0000001f04067819 */ /* 0x008fc800000006ff */
[----:B------:R-:W0:Y:S02]  /*21790*/  SYNCS.PHASECHK.TRANS64.TRYWAIT P1, [R7+URZ+0x348a0], R6 ;  /* 0x0348a006070075a7 */ /* 0x000e24000802017f */
[----:B0-----:R-:W-:Y:S05]  /*217a0*/  @!P1 BRA `(.L_x_2747) ;  /* 0x0000006c00e09947 */ /* 0x001fea0003800000 */
.L_x_2909:
[----:B------:R-:W-:Y:S05]  /*217b0*/  BSYNC B2 ;  /* 0x0000000000027941 */ /* 0x000fea0003800000 */
.L_x_2746:
[----:B------:R-:W-:Y:S04]  /*217c0*/  BSSY B2, `(.L_x_2748) ;  /* 0x0000009000027945 */ /* 0x000fe80003800000 */
[----:B------:R-:W-:Y:S05]  /*217d0*/  @P2 BRA `(.L_x_2749) ;  /* 0x00000000001c2947 */ /* 0x000fea0003800000 */
[----:B------:R-:W1:Y:S01]  /*217e0*/  S2R R4, SR_TID.X ;  /* 0x0000000000047919 */ /* 0x000e620000002100 */
[----:B------:R-:W-:-:S04]  /*217f0*/  MOV R3, 0xc000 ;  /* 0x0000c00000037802 */ /* 0x000fc80000000f00 */
[----:B------:R2:W-:Y:S01]  /*21800*/  SYNCS.ARRIVE.TRANS64 RZ, [R7+URZ+0x34890], R3 ;  /* 0x0348900307ff79a7 */ /* 0x0005e2000800003f */
[----:B-1----:R-:W-:-:S04]  /*21810*/  LOP3.LUT R4, R4, 0x1f, RZ, 0xc0, !PT ;  /* 0x0000001f04047812 */ /* 0x002fc800078ec0ff */
[----:B------:R-:W-:-:S13]  /*21820*/  ISETP.NE.AND P1, PT, R4, RZ, PT ;  /* 0x000000ff0400720c */ /* 0x000fda0003f25270 */
[----:B--2---:R-:W-:Y:S05]  /*21830*/  @!P1 BRA `(.L_x_2749) ;  /* 0x0000000000049947 */ /* 0x004fea0003800000 */
[----:B------:R-:W-:Y:S01]  /*21840*/  BPT.TRAP 0x1 ;  /* 0x000000040000795c */ /* 0x000fe20000300000 */
.L_x_2749:
[----:B------:R-:W-:Y:S05]  /*21850*/  BSYNC B2 ;  /* 0x0000000000027941 */ /* 0x000fea0003800000 */
.L_x_2748:
[----:B------:R-:W2:Y:S01]  /*21860*/  LDL R3, [R1+0x10] ;  /* 0x0000100001037983 */ /* 0x000ea20000100800 */
[----:B------:R-:W-:Y:S01]  /*21870*/  IMAD.MOV.U32 R11, RZ, RZ, RZ ;  /* 0x000000ffff0b7224 */ /* 0x000fe200078e00ff */
[----:B------:R-:W-:Y:S01]  /*21880*/  UIADD3 UR4, UP0, UR36, 0x570, URZ ;  /* 0x0000057024047890 */ /* 0x000fe2000ff1e03f */
[----:B------:R-:W-:Y:S01]  /*21890*/  PLOP3.LUT P1, PT, PT, PT, PT, 0x80, 0x0 ;  /* 0x000000000000781c */ /* 0x000fe20003f2f070 */
[----:B------:R-:W-:Y:S01]  /*218a0*/  IMAD R4, R8, 0x80, R10 ;  /* 0x0000008008047824 */ /* 0x000fe200078e020a */
[----:B------:R-:W-:Y:S01]  /*218b0*/  UMOV UR6, 0x0 ;  /* 0x0000000000067882 */ /* 0x000fe20000000000 */
[----:B------:R-:W-:Y:S01]  /*218c0*/  R2UR UR10, R11 ;  /* 0x000000000b0a72ca */ /* 0x000fe200000e0000 */
[----:B------:R-:W-:Y:S01]  /*218d0*/  UIADD3.X UR5, URZ, UR37, URZ, UP0, !UPT ;  /* 0x000000253f057290 */ /* 0x000fe200087fe43f */
[----:B------:R-:W-:Y:S01]  /*218e0*/  UMOV UR7, 0x12f00000 ;  /* 0x12f0000000077882 */ /* 0x000fe20000000000 */
[----:B--2---:R-:W-:Y:S02]  /*218f0*/  IMAD R5, R3, 0xc000, R18 ;  /* 0x0000c00003057824 */ /* 0x004fe400078e0212 */
[----:B------:R-:W-:-:S03]  /*21900*/  VIADD R3, R7, 0x34890 ;  /* 0x0003489007037836 */ /* 0x000fc60000000000 */
[----:B------:R-:W-:-:S07]  /*21910*/  IADD3 R9, R5, 0x1c400, RZ ;  /* 0x0001c40005097810 */ /* 0x000fce0007ffe0ff */
.L_x_2750:
        /* <DEDUP_REMOVED lines=16> */
.L_x_2751:
        /* <DEDUP_REMOVED lines=15> */
.L_x_2752:
        /* <DEDUP_REMOVED lines=13> */
.L_x_2910:
[----:B------:R-:W-:Y:S05]  /*21be0*/  BSYNC B2 ;  /* 0x0000000000027941 */ /* 0x000fea0003800000 */
.L_x_2753:
[----:B------:R-:W-:Y:S01]  /*21bf0*/  BSSY B2, `(.L_x_2755) ;  /* 0x000000b000027945 */ /* 0x000fe20003800000 */
[----:B------:R-:W-:Y:S01]  /*21c00*/  MOV R12, 0x0 ;  /* 0x00000000000c7802 */ /* 0x000fe20000000f00 */
[----:B------:R-:W-:Y:S02]  /*21c10*/  IMAD.MOV.U32 R13, RZ, RZ, 0x12f00000 ;  /* 0x12f00000ff0d7424 */ /* 0x000fe400078e00ff */
        /* <DEDUP_REMOVED lines=8> */
.L_x_2756:
[----:B------:R-:W-:Y:S05]  /*21ca0*/  BSYNC B2 ;  /* 0x0000000000027941 */ /* 0x000fea0003800000 */
.L_x_2755:
        /* <DEDUP_REMOVED lines=10> */
.L_x_2757:
        /* <DEDUP_REMOVED lines=15> */
.L_x_2758:
        /* <DEDUP_REMOVED lines=10> */
.L_x_2745:
[----:B------:R-:W-:Y:S05]  /*21ee0*/  BSYNC B1 ;  /* 0x0000000000017941 */ /* 0x000fea0003800000 */
.L_x_2744:
[----:B0-----:R-:W2:Y:S04]  /*21ef0*/  LDL.LU R6, [R1+0x10] ;  /* 0x0000100001067983 */ /* 0x001ea80000300800 */
[----:B------:R-:W3:Y:S01]  /*21f00*/  LDL.LU R5, [R1+0x24] ;  /* 0x0000240001057983 */ /* 0x000ee20000300800 */
[C---:B------:R-:W-:Y:S02]  /*21f10*/  ISETP.GT.AND P2, PT, R8.reuse, R2, PT ;  /* 0x000000020800720c */ /* 0x040fe40003f44270 */
[----:B------:R-:W-:Y:S01]  /*21f20*/  IADD3 R8, R8, -0x1, RZ ;  /* 0xffffffff08087810 */ /* 0x000fe20007ffe0ff */
[----:B--2---:R-:W-:-:S05]  /*21f30*/  VIADD R3, R6, 0x1 ;  /* 0x0000000106037836 */ /* 0x004fca0000000000 */
[----:B------:R-:W-:-:S04]  /*21f40*/  ISETP.NE.AND P1, PT, R3, 0x2, PT ;  /* 0x000000020300780c */ /* 0x000fc80003f25270 */
[----:B------:R-:W-:Y:S02]  /*21f50*/  SEL R4, RZ, 0x1, P1 ;  /* 0x00000001ff047807 */ /* 0x000fe40000800000 */
[----:B------:R-:W-:Y:S02]  /*21f60*/  SEL R3, R3, RZ, P1 ;  /* 0x000000ff03037207 */ /* 0x000fe40000800000 */
[----:B---3--:R-:W-:-:S05]  /*21f70*/  LOP3.LUT R5, R5, R4, RZ, 0x3c, !PT ;  /* 0x0000000405057212 */ /* 0x008fca00078e3cff */
[----:B------:R1:W-:Y:S04]  /*21f80*/  STL [R1+0x24], R5 ;  /* 0x0000240501007387 */ /* 0x0003e80000100800 */
[----:B------:R1:W-:Y:S01]  /*21f90*/  STL [R1+0x10], R3 ;  /* 0x0000100301007387 */ /* 0x0003e20000100800 */
[----:B------:R-:W-:Y:S05]  /*21fa0*/  @P2 BRA `(.L_x_2759) ;  /* 0xfffffff400cc2947 */ /* 0x000fea000383ffff */
.L_x_2723:
[----:B------:R-:W-:Y:S05]  /*21fb0*/  BSYNC B0 ;  /* 0x0000000000007941 */ /* 0x000fea0003800000 */
.L_x_2722:
[----:B------:R-:W2:Y:S01]  /*21fc0*/  LDL R4, [R1+0x4] ;  /* 0x0000040001047983 */ /* 0x000ea20000100800 */
[----:B------:R-:W3:Y:S01]  /*21fd0*/  LDC R0, c[0x0][0x448] ;  /* 0x00011200ff007b82 */ /* 0x000ee20000000800 */
[----:B------:R-:W-:Y:S01]  /*21fe0*/  ISETP.NE.AND P2, PT, R17, RZ, PT ;  /* 0x000000ff1100720c */ /* 0x000fe20003f45270 */
[----:B------:R-:W-:Y:S05]  /*21ff0*/  @!P0 WARPSYNC.ALL ;  /* 0x0000000000008948 */ /* 0x000fea0003800000 */
[----:B------:R-:W-:Y:S07]  /*22000*/  BSSY B0, `(.L_x_2760) ;  /* 0x000002d000007945 */ /* 0x000fee0003800000 */
[----:B------:R-:W4:Y:S08]  /*22010*/  @!P2 LDC R17, c[0x0][0x9f0] ;  /* 0x00027c00ff11ab82 */ /* 0x000f300000000800 */
[----:B------:R-:W-:Y:S01]  /*22020*/  @!P0 BAR.SYNC.DEFER_BLOCKING 0xc, 0x180 ;  /* 0x0306000000008b1d */ /* 0x000fe20000010000 */
[----:B---3--:R-:W-:-:S13]  /*22030*/  ISETP.NE.AND P1, PT, R0, 0x1, PT ;  /* 0x000000010000780c */ /* 0x008fda0003f25270 */
[----:B------:R-:W3:Y:S08]  /*22040*/  @P1 LDC R2, c[0x0][0x44c] ;  /* 0x00011300ff021b82 */ /* 0x000ef00000000800 */
[----:B01----:R-:W0:Y:S01]  /*22050*/  @P1 LDC R3, c[0x0][0x450] ;  /* 0x00011400ff031b82 */ /* 0x003e220000000800 */
[----:B--2---:R-:W-:-:S05]  /*22060*/  LEA R0, R4, 0x7f, 0x7 ;  /* 0x0000007f04007811 */ /* 0x004fca00078e38ff */
[----:B---3--:R-:W-:-:S05]  /*22070*/  @P1 IMAD.HI.U32 R2, R0, R2, RZ ;  /* 0x0000000200021227 */ /* 0x008fca00078e00ff */
[----:B0-----:R-:W-:-:S05]  /*22080*/  @P1 SHF.R.U32.HI R0, RZ, R3, R2 ;  /* 0x00000003ff001219 */ /* 0x001fca0000011602 */
[----:B------:R-:W-:-:S05]  /*22090*/  IMAD.IADD R0, R21, 0x1, R0 ;  /* 0x0000000115007824 */ /* 0x000fca00078e0200 */
[----:B------:R-:W-:-:S04]  /*220a0*/  SHF.R.S32.HI R2, RZ, 0x1f, R0 ;  /* 0x0000001fff027819 */ /* 0x000fc80000011400 */
[----:B------:R-:W-:-:S04]  /*220b0*/  LEA.HI R0, R2, R0, RZ, 0x7 ;  /* 0x0000000002007211 */ /* 0x000fc800078f38ff */
[----:B------:R-:W-:-:S04]  /*220c0*/  SHF.R.S32.HI R0, RZ, 0x7, R0 ;  /* 0x00000007ff007819 */ /* 0x000fc80000011400 */
[----:B------:R-:W-:-:S04]  /*220d0*/  VIMNMX R7, R20, R0, PT ;  /* 0x0000000014077248 */ /* 0x000fc80003fe0100 */
[----:B------:R-:W-:Y:S01]  /*220e0*/  ISETP.GE.AND P1, PT, R7, 0x1, PT ;  /* 0x000000010700780c */ /* 0x000fe20003f26270 */
[----:B------:R0:W-:Y:S04]  /*220f0*/  STL [R1+0x40], R7 ;  /* 0x0000400701007387 */ /* 0x0001e80000100800 */
[----:B------:R0:W-:Y:S08]  /*22100*/  STL [R1+0x44], RZ ;  /* 0x000044ff01007387 */ /* 0x0001f00000100800 */
[----:B0---4-:R-:W-:Y:S05]  /*22110*/  @!P1 BRA `(.L_x_2761) ;  /* 0x00000000006c9947 */ /* 0x011fea0003800000 */
[----:B------:R-:W-:-:S04]  /*22120*/  IABS R0, R17 ;  /* 0x0000001100007213 */ /* 0x000fc80000000000 */
[----:B------:R-:W0:Y:S08]  /*22130*/  I2F.RP R2, R0 ;  /* 0x0000000000027306 */ /* 0x000e300000209400 */
[----:B0-----:R-:W0:Y:S02]  /*22140*/  MUFU.RCP R2, R2 ;  /* 0x0000000200027308 */ /* 0x001e240000001000 */
[----:B0-----:R-:W-:-:S06]  /*22150*/  VIADD R2, R2, 0xffffffe ;  /* 0x0ffffffe02027836 */ /* 0x001fcc0000000000 */
[----:B------:R-:W0:Y:S02]  /*22160*/  F2I.FTZ.U32.TRUNC.NTZ R3, R2 ;  /* 0x0000000200037305 */ /* 0x000e24000021f000 */
[----:B0-----:R-:W-:-:S04]  /*22170*/  IMAD.MOV R2, RZ, RZ, -R3 ;  /* 0x000000ffff027224 */ /* 0x001fc800078e0a03 */
[----:B------:R-:W-:Y:S01]  /*22180*/  IMAD R4, R2, R0, RZ ;  /* 0x0000000002047224 */ /* 0x000fe200078e02ff */
[----:B------:R-:W-:-:S05]  /*22190*/  MOV R2, RZ ;  /* 0x000000ff00027202 */ /* 0x000fca0000000f00 */
[----:B------:R-:W-:Y:S01]  /*221a0*/  IMAD.HI.U32 R6, R3, R4, R2 ;  /* 0x0000000403067227 */ /* 0x000fe200078e0002 */
        /* <DEDUP_REMOVED lines=18> */
.L_x_2761:
[----:B------:R-:W-:Y:S05]  /*222d0*/  BSYNC B0 ;  /* 0x0000000000007941 */ /* 0x000fea0003800000 */
.L_x_2760:
[----:B------:R-:W2:Y:S04]  /*222e0*/  LDL R0, [R1+0x44] ;  /* 0x0000440001007983 */ /* 0x000ea80000100800 */
[----:B0-----:R-:W2:Y:S01]  /*222f0*/  LDL R2, [R1+0x60] ;  /* 0x0000600001027983 */ /* 0x001ea20000100800 */
[----:B------:R-:W-:Y:S01]  /*22300*/  BSSY B7, `(.L_x_2762) ;  /* 0x0000411000077945 */ /* 0x000fe20003800000 */
[----:B--2---:R-:W-:-:S05]  /*22310*/  IMAD R2, R2, R0, RZ ;  /* 0x0000000002027224 */ /* 0x004fca00078e02ff */
[----:B------:R-:W-:Y:S01]  /*22320*/  VIADDMNMX R0, R2, R0, R7, PT ;  /* 0x0000000002007246 */ /* 0x000fe20003800107 */
[----:B------:R0:W-:Y:S03]  /*22330*/  STL [R1+0x30], R2 ;  /* 0x0000300201007387 */ /* 0x0001e60000100800 */
[----:B------:R-:W-:Y:S01]  /*22340*/  ISETP.GT.AND P0, PT, R0, R2, PT ;  /* 0x000000020000720c */ /* 0x000fe20003f04270 */
[----:B------:R0:W-:-:S12]  /*22350*/  STL [R1+0x48], R0 ;  /* 0x0000480001007387 */ /* 0x0001d80000100800 */
[----:B0-----:R-:W-:Y:S05]  /*22360*/  @P0 BRA `(.L_x_2763) ;  /* 0x0000000000480947 */ /* 0x001fea0003800000 */
[----:B------:R-:W0:Y:S02]  /*22370*/  S2R R0, SR_TID.X ;  /* 0x0000000000007919 */ /* 0x000e240000002100 */
[----:B0-----:R-:W-:-:S04]  /*22380*/  LOP3.LUT R0, R0, 0x7f, RZ, 0xc0, !PT ;  /* 0x0000007f00007812 */ /* 0x001fc800078ec0ff */
[----:B------:R-:W-:-:S13]  /*22390*/  ISETP.NE.AND P0, PT, R0, RZ, PT ;  /* 0x000000ff0000720c */ /* 0x000fda0003f05270 */
[----:B------:R-:W-:Y:S05]  /*223a0*/  @P0 BRA `(.L_x_2764) ;  /* 0x0000004000180947 */ /* 0x000fea0003800000 */
[----:B------:R-:W0:Y:S01]  /*223b0*/  S2R R3, SR_LANEID ;  /* 0x0000000000037919 */ /* 0x000e220000000000 */
[----:B------:R-:W-:Y:S02]  /*223c0*/  VOTEU.ANY UR4, UPT, PT ;  /* 0x0000000000047886 */ /* 0x000fe400038e0100 */
[----:B------:R-:W0:Y:S08]  /*223d0*/  FLO.U32 R0, UR4 ;  /* 0x0000000400007d00 */ /* 0x000e3000080e0000 */
[----:B------:R-:W1:Y:S01]  /*223e0*/  POPC R4, UR4 ;  /* 0x0000000400047d09 */ /* 0x000e620008000000 */
[----:B0-----:R-:W-:-:S02]  /*223f0*/  ISETP.EQ.U32.AND P0, PT, R0, R3, PT ;  /* 0x000000030000720c */ /* 0x001fc40003f02070 */
[----:B------:R-:W1:Y:S11]  /*22400*/  LDC.64 R2, c[0x0][0xc60] ;  /* 0x00031800ff027b82 */ /* 0x000e760000000a00 */
[----:B-1----:R-:W2:Y:S01]  /*22410*/  @P0 ATOMG.E.ADD.STRONG.GPU PT, R3, desc[UR60][R2.64], R4 ;  /* 0x00000004020309a8 */ /* 0x002ea200081ee1fc */
[----:B------:R-:W0:Y:S02]  /*22420*/  S2R R5, SR_LTMASK ;  /* 0x0000000000057919 */ /* 0x000e240000003900 */
[----:B0-----:R-:W-:-:S06]  /*22430*/  LOP3.LUT R5, R5, UR4, RZ, 0xc0, !PT ;  /* 0x0000000405057c12 */ /* 0x001fcc000f8ec0ff */
[----:B------:R-:W0:Y:S01]  /*22440*/  POPC R5, R5 ;  /* 0x0000000500057309 */ /* 0x000e220000000000 */
[----:B--2---:R-:W0:Y:S02]  /*22450*/  SHFL.IDX PT, R0, R3, R0, 0x1f ;  /* 0x00001f0003007589 */ /* 0x004e2400000e0000 */
[----:B0-----:R-:W-:-:S05]  /*22460*/  IADD3 R0, R0, UR38, R5 ;  /* 0x0000002600007c10 */ /* 0x001fca000fffe005 */
[----:B------:R4:W-:Y:S01]  /*22470*/  STL [R1], R0 ;  /* 0x0000000001007387 */ /* 0x0009e20000100800 */
[----:B------:R-:W-:Y:S05]  /*22480*/  BRA `(.L_x_2764) ;  /* 0x0000003c00e07947 */ /* 0x000fea0003800000 */
.L_x_2763:
        /* <DEDUP_REMOVED lines=20> */
.L_x_2766:
[----:B------:R-:W-:Y:S05]  /*225d0*/  BSYNC B6 ;  /* 0x0000000000067941 */ /* 0x000fea0003800000 */
.L_x_2765:
        /* <DEDUP_REMOVED lines=20> */
.L_x_2769:
        /* <DEDUP_REMOVED lines=15> */
.L_x_2768:
[----:B------:R-:W-:Y:S05]  /*22810*/  BSYNC B6 ;  /* 0x0000000000067941 */ /* 0x000fea0003800000 */
.L_x_2767:
[----:B------:R-:W2:Y:S01]  /*22820*/  LDL.LU R2, [R1+0x28] ;  /* 0x0000280001027983 */ /* 0x000ea20000300800 */
[----:B------:R-:W-:-:S03]  /*22830*/  ULDC.64 UR4, c[0x0][0x9f8] ;  /* 0x00027e0000047ab9 */ /* 0x000fc60000000a00 */
[----:B------:R-:W3:Y:S04]  /*22840*/  LDL.LU R0, [R1+0x38] ;  /* 0x0000380001007983 */ /* 0x000ee80000300800 */
[----:B------:R-:W4:Y:S01]  /*22850*/  LDL R7, [R1+0x14] ;  /* 0x0000140001077983 */ /* 0x000f220000100800 */
[----:B------:R-:W-:-:S03]  /*22860*/  ISETP.NE.U32.AND P0, PT, RZ, UR4, PT ;  /* 0x00000004ff007c0c */ /* 0x000fc6000bf05070 */
[----:B------:R-:W5:Y:S01]  /*22870*/  LDL R17, [R1+0x48] ;  /* 0x0000480001117983 */ /* 0x000f620000100800 */
[----:B------:R-:W-:-:S13]  /*22880*/  ISETP.NE.AND.EX P0, PT, RZ, UR5, PT, P0 ;  /* 0x00000005ff007c0c */ /* 0x000fda000bf05300 */
[----:B--2---:R-:W-:-:S04]  /*22890*/  @P0 IADD3 R2, P1, R2, UR4, RZ ;  /* 0x0000000402020c10 */ /* 0x004fc8000ff3e0ff */
[----:B---3--:R-:W-:Y:S01]  /*228a0*/  @P0 IADD3.X R3, R0, UR5, RZ, P1, !PT ;  /* 0x0000000500030c10 */ /* 0x008fe20008ffe4ff */
[----:B------:R-:W-:-:S04]  /*228b0*/  ULDC.64 UR4, c[0x0][0xa08] ;  /* 0x0002820000047ab9 */ /* 0x000fc80000000a00 */
[----:B----4-:R0:W2:Y:S02]  /*228c0*/  @P0 LDG.E R7, desc[UR60][R2.64] ;  /* 0x0000003c02070981 */ /* 0x0100a4000c1e1900 */
[----:B0-----:R-:W0:Y:S01]  /*228d0*/  LDC.64 R2, c[0x0][0x418] ;  /* 0x00010600ff027b82 */ /* 0x001e220000000a00 */
[----:B-----5:R-:W-:Y:S02]  /*228e0*/  IADD3 R0, R17, -0x1, RZ ;  /* 0xffffffff11007810 */ /* 0x020fe40007ffe0ff */
[----:B--2---:R-:W-:Y:S01]  /*228f0*/  SHF.R.S32.HI R8, RZ, 0x1f, R7 ;  /* 0x0000001fff087819 */ /* 0x004fe20000011407 */
[----:B------:R1:W-:Y:S04]  /*22900*/  @P0 STL [R1+0x14], R7 ;  /* 0x0000140701000387 */ /* 0x0003e80000100800 */
[----:B------:R1:W-:Y:S01]  /*22910*/  STL [R1+0x28], R8 ;  /* 0x0000280801007387 */ /* 0x0003e20000100800 */
[----:B0-----:R-:W-:Y:S01]  /*22920*/  LOP3.LUT P0, RZ, R2, UR4, RZ, 0xfc, !PT ;  /* 0x0000000402ff7c12 */ /* 0x001fe2000f80fcff */
[----:B------:R-:W-:-:S03]  /*22930*/  UMOV UR4, 0xffffffff ;  /* 0xffffffff00047882 */ /* 0x000fc60000000000 */
[----:B------:R-:W-:-:S04]  /*22940*/  LOP3.LUT P0, RZ, R3, UR5, RZ, 0xfc, P0 ;  /* 0x0000000503ff7c12 */ /* 0x000fc8000800fcff */
[----:B------:R-:W-:Y:S01]  /*22950*/  SEL R17, R7, RZ, !P0 ;  /* 0x000000ff07117207 */ /* 0x000fe20004000000 */
[----:B-1----:R-:W-:Y:S08]  /*22960*/  BRA.DIV UR4, `(.L_x_2770) ;  /* 0x0000005e04987947 */ /* 0x002ff0000b800000 */
[----:B------:R-:W0:Y:S02]  /*22970*/  S2R R4, SR_TID.X ;  /* 0x0000000000047919 */ /* 0x000e240000002100 */
[----:B0-----:R-:W-:-:S04]  /*22980*/  SHF.R.U32.HI R4, RZ, 0x5, R4 ;  /* 0x00000005ff047819 */ /* 0x001fc80000011604 */
[----:B------:R-:W-:-:S05]  /*22990*/  LOP3.LUT R4, R4, 0x3, RZ, 0xc0, !PT ;  /* 0x0000000304047812 */ /* 0x000fca00078ec0ff */
[----:B------:R0:W1:Y:S02]  /*229a0*/  SHFL.IDX PT, R14, R4, RZ, 0x1f ;  /* 0x00001fff040e7589 */ /* 0x00006400000e0000 */
.L_x_2913:
[----:B0-----:R-:W2:Y:S01]  /*229b0*/  LDL.LU R4, [R1+0x1c] ;  /* 0x00001c0001047983 */ /* 0x001ea20000300800 */
[----:B------:R-:W-:Y:S02]  /*229c0*/  PLOP3.LUT P1, PT, PT, PT, PT, 0x8, 0x0 ;  /* 0x000000000000781c */ /* 0x000fe40003f2e170 */
[----:B-1----:R-:W-:Y:S01]  /*229d0*/  ISETP.NE.AND P0, PT, R14, RZ, PT ;  /* 0x000000ff0e00720c */ /* 0x002fe20003f05270 */
[----:B------:R0:W-:Y:S01]  /*229e0*/  STL [R1+0x8], R0 ;  /* 0x0000080001007387 */ /* 0x0001e20000100800 */
[----:B--2---:R-:W-:-:S09]  /*229f0*/  LOP3.LUT R4, R4, 0xfffffffe, RZ, 0xc0, !PT ;  /* 0xfffffffe04047812 */ /* 0x004fd200078ec0ff */
[----:B------:R-:W-:-:S05]  /*22a00*/  @P1 LOP3.LUT R4, R4, 0x1, RZ, 0xfc, !PT ;  /* 0x0000000104041812 */ /* 0x000fca00078efcff */
[----:B------:R0:W-:Y:S01]  /*22a10*/  STL [R1+0x1c], R4 ;  /* 0x00001c0401007387 */ /* 0x0001e20000100800 */
[----:B------:R-:W-:Y:S05]  /*22a20*/  @P0 BRA `(.L_x_2771) ;  /* 0x0000000400380947 */ /* 0x000fea0003800000 */
[----:B------:R-:W-:-:S03]  /*22a30*/  UMOV UR4, 0xffffffff ;  /* 0xffffffff00047882 */ /* 0x000fc60000000000 */
[----:B------:R-:W-:Y:S05]  /*22a40*/  BRA.DIV UR4, `(.L_x_2772) ;  /* 0x0000005e04947947 */ /* 0x000fea000b800000 */
[----:B------:R-:W-:-:S13]  /*22a50*/  ELECT P6, URZ, PT ;  /* 0x00000000003f782f */ /* 0x000fda00038c0000 */
.L_x_2916:
[----:B------:R-:W-:Y:S05]  /*22a60*/  @!P6 BRA `(.L_x_2771) ;  /* 0x000000040028e947 */ /* 0x000fea0003800000 */
[----:B------:R-:W-:-:S04]  /*22a70*/  ISETP.NE.U32.AND P0, PT, R2, RZ, PT ;  /* 0x000000ff0200720c */ /* 0x000fc80003f05070 */
[----:B------:R-:W-:-:S13]  /*22a80*/  ISETP.NE.AND.EX P0, PT, R3, RZ, PT, P0 ;  /* 0x000000ff0300720c */ /* 0x000fda0003f05300 */
[----:B------:R-:W-:Y:S05]  /*22a90*/  @!P0 BRA `(.L_x_2773) ;  /* 0x0000000000508947 */ /* 0x000fea0003800000 */
[----:B------:R-:W1:Y:S01]  /*22aa0*/  LDC R6, c[0x0][0x43c] ;  /* 0x00010f00ff067b82 */ /* 0x000e620000000800 */
[----:B------:R-:W-:Y:S01]  /*22ab0*/  IMAD.MOV.U32 R9, RZ, RZ, R0 ;  /* 0x000000ffff097224 */ /* 0x000fe200078e0000 */
[----:B------:R-:W-:-:S03]  /*22ac0*/  ULDC.64 UR4, c[0x0][0x428] ;  /* 0x00010a0000047ab9 */ /* 0x000fc60000000a00 */
[----:B0-----:R-:W-:Y:S01]  /*22ad0*/  IMAD.MOV.U32 R0, RZ, RZ, R9 ;  /* 0x000000ffff007224 */ /* 0x001fe200078e0009 */
[----:B-1----:R-:W-:-:S13]  /*22ae0*/  ISETP.NE.AND P0, PT, R6, 0x1, PT ;  /* 0x000000010600780c */ /* 0x002fda0003f05270 */
[----:B------:R-:W0:Y:S02]  /*22af0*/  @P0 LDC.64 R4, c[0x0][0x440] ;  /* 0x00011000ff040b82 */ /* 0x000e240000000a00 */
[----:B0-----:R-:W-:-:S05]  /*22b00*/  @P0 IMAD.HI.U32 R4, R9, R4, RZ ;  /* 0x0000000409040227 */ /* 0x001fca00078e00ff */
        /* <DEDUP_REMOVED lines=13> */
.L_x_2773:
[----:B-1----:R-:W2:Y:S01]  /*22be0*/  LDL R2, [R1+0x18] ;  /* 0x0000180001027983 */ /* 0x002ea20000100800 */
[----:B0-----:R-:W-:Y:S01]  /*22bf0*/  IMAD R0, R19, 0x8, R18 ;  /* 0x0000000813007824 */ /* 0x001fe200078e0212 */
[----:B--2---:R-:W-:-:S04]  /*22c00*/  SHF.L.U32 R2, R2, 0x1f, RZ ;  /* 0x0000001f02027819 */ /* 0x004fc800000006ff */
[----:B------:R-:W0:Y:S02]  /*22c10*/  SYNCS.PHASECHK.TRANS64.TRYWAIT P0, [R0+URZ+0x34840], R2 ;  /* 0x03484002000075a7 */ /* 0x000e24000800017f */
[----:B0-----:R-:W-:Y:S05]  /*22c20*/  @!P0 BRA `(.L_x_2774) ;  /* 0x0000005c003c8947 */ /* 0x001fea0003800000 */
.L_x_2917:
        /* <DEDUP_REMOVED lines=11> */
.L_x_2775:
[----:B------:R-:W2:Y:S04]  /*22ce0*/  LDL R4, [R1+0x8] ;  /* 0x0000080001047983 */ /* 0x000ea80000100800 */
[----:B------:R-:W3:Y:S04]  /*22cf0*/  LDL R3, [R1+0x20] ;  /* 0x0000200001037983 */ /* 0x000ee80000100800 */
[----:B0-----:R-:W4:Y:S01]  /*22d00*/  LDL.LU R2, [R1+0x1c] ;  /* 0x00001c0001027983 */ /* 0x001f220000300800 */
        /* <DEDUP_REMOVED lines=25> */
[----:B0-----:R-:W-:Y:S01]  /*22ea0*/  UMOV UR8, UR15 ;  /* 0x0000000f00087c82 */ /* 0x001fe20008000000 */
[----:B------:R-:W-:Y:S02]  /*22eb0*/  UMOV UR10, UR17 ;  /* 0x00000011000a7c82 */ /* 0x000fe40008000000 */
[----:B------:R0:W-:Y:S02]  /*22ec0*/  UTMALDG.4D [UR8], [UR4], desc[UR6] ;  /* 0x00000608040075b4 */ /* 0x0001e40008019000 */
[----:B0-----:R-:W-:Y:S01]  /*22ed0*/  UMOV UR8, UR16 ;  /* 0x0000001000087c82 */ /* 0x001fe20008000000 */
[----:B------:R-:W-:Y:S02]  /*22ee0*/  UMOV UR10, UR14 ;  /* 0x0000000e000a7c82 */ /* 0x000fe40008000000 */
[----:B------:R1:W-:Y:S02]  /*22ef0*/  UTMALDG.4D [UR8], [UR4], desc[UR6] ;  /* 0x00000608040075b4 */ /* 0x0003e40008019000 */
[----:B-1----:R-:W-:Y:S01]  /*22f00*/  NOP ;  /* 0x0000000000007918 */ /* 0x002fe20000000000 */
.L_x_2771:
[----:B------:R-:W2:Y:S04]  /*22f10*/  LDL.LU R3, [R1+0x4c] ;  /* 0x00004c0001037983 */ /* 0x000ea80000300800 */
[----:B------:R-:W3:Y:S04]  /*22f20*/  LDL.LU R5, [R1+0x34] ;  /* 0x0000340001057983 */ /* 0x000ee80000300800 */
[----:B0-----:R-:W4:Y:S01]  /*22f30*/  LDL.LU R4, [R1+0x54] ;  /* 0x0000540001047983 */ /* 0x001f220000300800 */
        /* <DEDUP_REMOVED lines=26> */
[----:B------:R-:W-:Y:S01]  /*230e0*/  MOV R6, UR6 ;  /* 0x0000000600067c02 */ /* 0x000fe20008000f00 */
[----:B------:R-:W0:Y:S01]  /*230f0*/  LDC.64 R2, c[0x4][R2] ;  /* 0x0100000002027b82 */ /* 0x000e220000000a00 */
[----:B------:R-:W-:Y:S01]  /*23100*/  IMAD.U32 R5, RZ, RZ, UR5 ;  /* 0x00000005ff057e24 */ /* 0x000fe2000f8e00ff */
[----:B------:R-:W-:Y:S01]  /*23110*/  MOV R8, 0x70 ;  /* 0x0000007000087802 */ /* 0x000fe20000000f00 */
[----:B------:R-:W-:Y:S02]  /*23120*/  IMAD.U32 R7, RZ, RZ, UR7 ;  /* 0x00000007ff077e24 */ /* 0x000fe4000f8e00ff */
[----:B------:R-:W-:-:S02]  /*23130*/  IMAD.U32 R10, RZ, RZ, UR8 ;  /* 0x00000008ff0a7e24 */ /* 0x000fc4000f8e00ff */
[----:B------:R-:W-:Y:S02]  /*23140*/  IMAD.U32 R11, RZ, RZ, UR9 ;  /* 0x00000009ff0b7e24 */ /* 0x000fe4000f8e00ff */
[----:B------:R-:W-:Y:S02]  /*23150*/  IMAD.MOV.U32 R12, RZ, RZ, 0x1 ;  /* 0x00000001ff0c7424 */ /* 0x000fe400078e00ff */
[----:B------:R-:W-:-:S07]  /*23160*/  IMAD.MOV.U32 R13, RZ, RZ, RZ ;  /* 0x000000ffff0d7224 */ /* 0x000fce00078e00ff */
[----:B------:R-:W-:-:S07]  /*23170*/  LEPC R20, `(.L_x_2777) ;  /* 0x000000001014794e */ /* 0x000fce0000000000 */
[----:B0-----:R-:W-:Y:S05]  /*23180*/  CALL.ABS.NOINC R2 ;  /* 0x0000000002007343 */ /* 0x001fea0003c00000 */
.L_x_2777:
[----:B------:R-:W-:Y:S05]  /*23190*/  BSYNC B6 ;  /* 0x0000000000067941 */ /* 0x000fea0003800000 */
.L_x_2776:
[----:B0-----:R-:W2:Y:S01]  /*231a0*/  LDL.LU R0, [R1+0x4c] ;  /* 0x00004c0001007983 */ /* 0x001ea20000300800 */
[----:B------:R-:W-:Y:S01]  /*231b0*/  ULDC.64 UR4, c[0x0][0x2d8] ;  /* 0x0000b60000047ab9 */ /* 0x000fe20000000a00 */
[----:B------:R-:W0:Y:S01]  /*231c0*/  LDC R7, c[0x0][0x448] ;  /* 0x00011200ff077b82 */ /* 0x000e220000000800 */
[----:B------:R-:W-:Y:S01]  /*231d0*/  ULDC.64 UR6, c[0x0][0x280] ;  /* 0x0000a00000067ab9 */ /* 0x000fe20000000a00 */
[----:B------:R-:W3:Y:S04]  /*231e0*/  LDL.LU R4, [R1+0x38] ;  /* 0x0000380001047983 */ /* 0x000ee80000300800 */
[----:B------:R-:W3:Y:S04]  /*231f0*/  LDL.LU.64 R2, [R1+0x58] ;  /* 0x0000580001027983 */ /* 0x000ee80000300a00 */
[----:B------:R-:W4:Y:S04]  /*23200*/  LDL.LU R5, [R1+0x34] ;  /* 0x0000340001057983 */ /* 0x000f280000300800 */
[----:B------:R-:W4:Y:S01]  /*23210*/  LDL R9, [R1+0x4] ;  /* 0x0000040001097983 */ /* 0x000f220000100800 */
[----:B------:R-:W1:Y:S01]  /*23220*/  S2R R10, SR_TID.X ;  /* 0x00000000000a7919 */ /* 0x000e620000002100 */
[----:B------:R-:W1:Y:S01]  /*23230*/  S2R R8, SR_TID.X ;  /* 0x0000000000087919 */ /* 0x000e620000002100 */
[----:B0-----:R-:W-:-:S13]  /*23240*/  ISETP.NE.AND P0, PT, R7, 0x1, PT ;  /* 0x000000010700780c */ /* 0x001fda0003f05270 */
[----:B------:R-:W0:Y:S01]  /*23250*/  @P0 LDC R6, c[0x0][0x450] ;  /* 0x00011400ff060b82 */ /* 0x000e220000000800 */
[----:B-1----:R-:W-:Y:S02]  /*23260*/  IMAD.SHL.U32 R10, R10, 0x8, RZ ;  /* 0x000000080a0a7824 */ /* 0x002fe400078e00ff */
[----:B------:R-:W-:-:S03]  /*23270*/  IMAD.SHL.U32 R8, R8, 0x8, RZ ;  /* 0x0000000808087824 */ /* 0x000fc600078e00ff */
[----:B------:R-:W-:-:S04]  /*23280*/  LOP3.LUT R10, R10, 0x38, RZ, 0xc0, !PT ;  /* 0x000000380a0a7812 */ /* 0x000fc800078ec0ff */
[C---:B------:R-:W-:Y:S02]  /*23290*/  LOP3.LUT R11, R10.reuse, 0x40, RZ, 0xfc, !PT ;  /* 0x000000400a0b7812 */ /* 0x040fe400078efcff */
[----:B------:R-:W-:Y:S02]  /*232a0*/  LOP3.LUT R10, R10, 0x80, RZ, 0xfc, !PT ;  /* 0x000000800a0a7812 */ /* 0x000fe400078efcff */
[----:B------:R-:W-:Y:S01]  /*232b0*/  LOP3.LUT R8, R8, 0x38, RZ, 0xc0, !PT ;  /* 0x0000003808087812 */ /* 0x000fe200078ec0ff */
[----:B---3--:R-:W-:Y:S02]  /*232c0*/  IMAD.MOV.U32 R3, RZ, RZ, R4 ;  /* 0x000000ffff037224 */ /* 0x008fe400078e0004 */
[----:B------:R-:W1:Y:S01]  /*232d0*/  S2R R4, SR_TID.X ;  /* 0x0000000000047919 */ /* 0x000e620000002100 */
[----:B------:R-:W-:-:S04]  /*232e0*/  IMAD.WIDE.U32 R2, R16, UR4, R2 ;  /* 0x0000000410027c25 */ /* 0x000fc8000f8e0002 */
[----:B------:R-:W-:Y:S01]  /*232f0*/  IMAD R3, R16, UR5, R3 ;  /* 0x0000000510037c24 */ /* 0x000fe2000f8e0203 */
[----:B------:R-:W-:Y:S02]  /*23300*/  ULDC.64 UR4, c[0x0][0x2e0] ;  /* 0x0000b80000047ab9 */ /* 0x000fe40000000a00 */
[----:B--2---:R-:W-:Y:S02]  /*23310*/  IMAD R0, R0, UR4, RZ ;  /* 0x0000000400007c24 */ /* 0x004fe4000f8e02ff */
[----:B----4-:R-:W-:-:S04]  /*23320*/  IMAD.WIDE.U32 R2, R5, UR4, R2 ;  /* 0x0000000405027c25 */ /* 0x010fc8000f8e0002 */
[----:B------:R-:W-:Y:S01]  /*23330*/  IMAD R0, R5, UR5, R0 ;  /* 0x0000000505007c24 */ /* 0x000fe2000f8e0200 */
[----:B------:R-:W-:-:S04]  /*23340*/  ULDC.64 UR4, c[0x0][0x2d0] ;  /* 0x0000b40000047ab9 */ /* 0x000fc80000000a00 */
[----:B------:R-:W-:Y:S02]  /*23350*/  IADD3 R3, R3, R0, RZ ;  /* 0x0000000003037210 */ /* 0x000fe40007ffe0ff */
[----:B-1----:R-:W-:-:S04]  /*23360*/  LOP3.LUT R4, R4, 0x7f, RZ, 0xc0, !PT ;  /* 0x0000007f04047812 */ /* 0x002fc800078ec0ff */
[----:B------:R-:W-:Y:S02]  /*23370*/  SHF.R.U32.HI R5, RZ, 0x3, R4 ;  /* 0x00000003ff057819 */ /* 0x000fe40000011604 */
[----:B------:R-:W1:Y:S02]  /*23380*/  S2R R4, SR_TID.X ;  /* 0x0000000000047919 */ /* 0x000e640000002100 */
[----:B-1----:R-:W-:-:S05]  /*23390*/  IMAD.SHL.U32 R4, R4, 0x10, RZ ;  /* 0x0000001004047824 */ /* 0x002fca00078e00ff */
[----:B------:R-:W-:Y:S02]  /*233a0*/  LOP3.LUT R4, R5, 0x70, R4, 0xf8, !PT ;  /* 0x0000007005047812 */ /* 0x000fe400078ef804 */
[----:B------:R-:W1:Y:S03]  /*233b0*/  @P0 LDC R5, c[0x0][0x44c] ;  /* 0x00011300ff050b82 */ /* 0x000e660000000800 */
[----:B------:R-:W-:-:S04]  /*233c0*/  IMAD R4, R9, 0x80, R4 ;  /* 0x0000008009047824 */ /* 0x000fc800078e0204 */
[----:B------:R-:W-:Y:S02]  /*233d0*/  IMAD.MOV.U32 R0, RZ, RZ, R4 ;  /* 0x000000ffff007224 */ /* 0x000fe400078e0004 */
[----:B-1----:R-:W-:-:S05]  /*233e0*/  @P0 IMAD.HI.U32 R5, R4, R5, RZ ;  /* 0x0000000504050227 */ /* 0x002fca00078e00ff */
[----:B0-----:R-:W-:-:S04]  /*233f0*/  @P0 SHF.R.U32.HI R0, RZ, R6, R5 ;  /* 0x00000006ff000219 */ /* 0x001fc80000011605 */
[C---:B------:R-:W-:Y:S01]  /*23400*/  IADD3 R5, -R0.reuse, RZ, RZ ;  /* 0x000000ff00057210 */ /* 0x040fe20007ffe1ff */
        /* <DEDUP_REMOVED lines=15> */
[----:B------:R-:W-:Y:S02]  /*23500*/  ISETP.GE.AND P2, PT, R8, UR4, PT ;  /* 0x0000000408007c0c */ /* 0x000fe4000bf46270 */
[----:B------:R-:W-:-:S02]  /*23510*/  IADD3 R0, R3, R0, RZ ;  /* 0x0000000003007210 */ /* 0x000fc40007ffe0ff */
[----:B------:R-:W-:Y:S01]  /*23520*/  ISETP.GE.AND P1, PT, R11, UR4, PT ;  /* 0x000000040b007c0c */ /* 0x000fe2000bf26270 */
[----:B------:R-:W-:Y:S01]  /*23530*/  UMOV UR4, 0xffffffff ;  /* 0xffffffff00047882 */ /* 0x000fe20000000000 */
[----:B------:R-:W-:Y:S02]  /*23540*/  LEA.HI.X R3, R2, UR7, R0, 0x1, P3 ;  /* 0x0000000702037c11 */ /* 0x000fe400098f0c00 */
        /* <DEDUP_REMOVED lines=9> */
[----:B--2---:R-:W-:-:S04]  /*235e0*/  IMAD R0, R8, 0x80, R9 ;  /* 0x0000008008007824 */ /* 0x004fc800078e0209 */
        /* <DEDUP_REMOVED lines=8> */
[----:B0-----:R-:W-:-:S04]  /*23670*/  @!P4 LEA R7, P5, R11, R7, 0x1 ;  /* 0x000000070b07c211 */ /* 0x001fc800078a08ff */
[----:B-1----:R-:W-:-:S04]  /*23680*/  @!P4 IADD3.X R6, RZ, R6, RZ, P5, !PT ;  /* 0x00000006ff06c210 */ /* 0x002fc80002ffe4ff */
        /* <DEDUP_REMOVED lines=9> */
[----:B------:R-:W-:Y:S01]  /*23720*/  @!P3 IMAD.MOV.U32 R7, RZ, RZ, R5 ;  /* 0x000000ffff07b224 */ /* 0x000fe200078e0005 */
[----:B------:R-:W-:-:S04]  /*23730*/  IADD3 R5, R0, 0x20, RZ ;  /* 0x0000002000057810 */ /* 0x000fc80007ffe0ff */
        /* <DEDUP_REMOVED lines=44> */
[----:B------:R-:W-:Y:S01]  /*23a00*/  ISETP.GE.AND P4, PT, R5, R2, PT ;  /* 0x000000020500720c */ /* 0x000fe20003f86270 */
[----:B------:R-:W-:Y:S04]  /*23a10*/  @!P3 LDGSTS.E.BYPASS.LTC128B.128 [R10+0x12c00], desc[UR60][R6.64], !P2 ;  /* 0x12c00000060abfae */ /* 0x000fe8000d101d7c */
        /* <DEDUP_REMOVED lines=13> */
.L_x_2934:
[----:B------:R-:W-:Y:S01]  /*23af0*/  IADD3 R0, R0, 0x70, RZ ;  /* 0x0000007000007810 */ /* 0x000fe20007ffe0ff */
[----:B------:R-:W-:Y:S03]  /*23b00*/  BSSY B0, `(.L_x_2779) ;  /* 0x000000e000007945 */ /* 0x000fe60003800000 */
        /* <DEDUP_REMOVED lines=13> */
.L_x_2780:
[----:B------:R-:W-:Y:S05]  /*23be0*/  BSYNC B0 ;  /* 0x0000000000007941 */ /* 0x000fea0003800000 */
.L_x_2779:
[----:B------:R-:W-:Y:S01]  /*23bf0*/  NOP ;  /* 0x0000000000007918 */ /* 0x000fe20000000000 */
[----:B------:R-:W-:Y:S01]  /*23c00*/  PLOP3.LUT P0, PT, PT, PT, PT, 0x80, 0x0 ;  /* 0x000000000000781c */ /* 0x000fe20003f0f070 */
[----:B------:R-:W-:-:S12]  /*23c10*/  VIADD R11, R18, 0x34800 ;  /* 0x00034800120b7836 */ /* 0x000fd80000000000 */
.L_x_2781:
        /* <DEDUP_REMOVED lines=18> */
.L_x_2935:
[----:B------:R-:W-:Y:S05]  /*23d40*/  BSYNC B0 ;  /* 0x0000000000007941 */ /* 0x000fea0003800000 */
.L_x_2782:
[----:B0-2---:R-:W4:Y:S04]  /*23d50*/  LDL R3, [R1+0x48] ;  /* 0x0000480001037983 */ /* 0x005f280000100800 */
[----:B------:R-:W2:Y:S01]  /*23d60*/  LDL R2, [R1+0x30] ;  /* 0x0000300001027983 */ /* 0x000ea20000100800 */
[----:B------:R-:W-:Y:S01]  /*23d70*/  BSSY B0, `(.L_x_2784) ;  /* 0x0000213000007945 */ /* 0x000fe20003800000 */
[----:B----4-:R-:W-:-:S05]  /*23d80*/  VIADD R0, R3, 0xfffffffe ;  /* 0xfffffffe03007836 */ /* 0x010fca0000000000 */
[----:B--2---:R-:W-:-:S13]  /*23d90*/  ISETP.GE.AND P0, PT, R0, R2, PT ;  /* 0x000000020000720c */ /* 0x004fda0003f06270 */
[----:B------:R-:W-:Y:S05]  /*23da0*/  @!P0 BRA `(.L_x_2785) ;  /* 0x00000020003c8947 */ /* 0x000fea0003800000 */
[----:B-1----:R-:W3:Y:S04]  /*23db0*/  LDL.LU R5, [R1+0x60] ;  /* 0x0000600001057983 */ /* 0x002ee80000300800 */
[----:B------:R-:W2:Y:S04]  /*23dc0*/  LDL.LU R4, [R1+0x44] ;  /* 0x0000440001047983 */ /* 0x000ea80000300800 */
[----:B------:R-:W4:Y:S01]  /*23dd0*/  LDL.LU R3, [R1+0x40] ;  /* 0x0000400001037983 */ /* 0x000f220000300800 */
[----:B------:R-:W-:Y:S01]  /*23de0*/  LOP3.LUT R2, RZ, R2, RZ, 0x33, !PT ;  /* 0x00000002ff027212 */ /* 0x000fe200078e33ff */
[----:B------:R-:W-:Y:S01]  /*23df0*/  BSSY B2, `(.L_x_2786) ;  /* 0x00000b5000027945 */ /* 0x000fe20003800000 */
[----:B---3--:R-:W-:-:S04]  /*23e00*/  VIADD R6, R5, 0x1 ;  /* 0x0000000105067836 */ /* 0x008fc80000000000 */
[----:B--2---:R-:W-:-:S05]  /*23e10*/  IMAD R6, R6, R4, RZ ;  /* 0x0000000406067224 */ /* 0x004fca00078e02ff */
[----:B----4-:R-:W-:-:S04]  /*23e20*/  VIMNMX R6, R3, R6, PT ;  /* 0x0000000603067248 */ /* 0x010fc80003fe0100 */
[----:B------:R-:W-:-:S04]  /*23e30*/  IADD3 R9, -R6, RZ, RZ ;  /* 0x000000ff06097210 */ /* 0x000fc80007ffe1ff */
        /* <DEDUP_REMOVED lines=39> */
.L_x_2790:
[----:B------:R-:W-:Y:S01]  /*240b0*/  IMAD R3, R8, 0x8, R18 ;  /* 0x0000000808037824 */ /* 0x000fe200078e0212 */
[----:B------:R-:W-:Y:S01]  /*240c0*/  SHF.L.U32 R2, R10, 0x1f, RZ ;  /* 0x0000001f0a027819 */ /* 0x000fe200000006ff */
[----:B------:R-:W-:Y:S03]  /*240d0*/  BSSY B3, `(.L_x_2791) ;  /* 0x0000003000037945 */ /* 0x000fe60003800000 */
[----:B------:R-:W1:Y:S02]  /*240e0*/  SYNCS.PHASECHK.TRANS64.TRYWAIT P0, [R3+URZ+0x34840], R2 ;  /* 0x03484002030075a7 */ /* 0x000e64000800017f */
[----:B-1----:R-:W-:Y:S05]  /*240f0*/  @!P0 BRA `(.L_x_2792) ;  /* 0x0000005400288947 */ /* 0x002fea0003800000 */
.L_x_2936:
[----:B------:R-:W-:Y:S05]  /*24100*/  BSYNC B3 ;  /* 0x0000000000037941 */ /* 0x000fea0003800000 */
.L_x_2791:
        /* <DEDUP_REMOVED lines=12> */
.L_x_2794:
[----:B------:R-:W-:Y:S05]  /*241d0*/  BSYNC B3 ;  /* 0x0000000000037941 */ /* 0x000fea0003800000 */
.L_x_2793:
[----:B-1----:R-:W2:Y:S01]  /*241e0*/  LDL R2, [R1+0x20] ;  /* 0x0000200001027983 */ /* 0x002ea20000100800 */
[----:B------:R-:W-:Y:S01]  /*241f0*/  IMAD.MOV.U32 R14, RZ, RZ, RZ ;  /* 0x000000ffff0e7224 */ /* 0x000fe200078e00ff */
[----:B------:R-:W-:Y:S01]  /*24200*/  UIADD3 UR4, UP0, UR36, 0x370, URZ ;  /* 0x0000037024047890 */ /* 0x000fe2000ff1e03f */
[----:B------:R-:W-:Y:S01]  /*24210*/  IMAD R7, R8, 0xc000, R18 ;  /* 0x0000c00008077824 */ /* 0x000fe200078e0212 */
[----:B------:R-:W-:Y:S01]  /*24220*/  PLOP3.LUT P0, PT, PT, PT, PT, 0x80, 0x0 ;  /* 0x000000000000781c */ /* 0x000fe20003f0f070 */
[----:B------:R-:W-:Y:S01]  /*24230*/  VIADD R3, R3, 0x34830 ;  /* 0x0003483003037836 */ /* 0x000fe20000000000 */
[----:B------:R-:W-:Y:S01]  /*24240*/  R2UR UR10, R14 ;  /* 0x000000000e0a72ca */ /* 0x000fe200000e0000 */
[----:B------:R-:W-:Y:S01]  /*24250*/  UIADD3.X UR5, URZ, UR37, URZ, UP0, !UPT ;  /* 0x000000253f057290 */ /* 0x000fe200087fe43f */
[----:B------:R-:W-:Y:S01]  /*24260*/  IADD3 R5, R7, 0x1c400, RZ ;  /* 0x0001c40007057810 */ /* 0x000fe20007ffe0ff */
[----:B------:R-:W-:Y:S01]  /*24270*/  UMOV UR6, 0x0 ;  /* 0x0000000000067882 */ /* 0x000fe20000000000 */
[----:B------:R-:W-:Y:S01]  /*24280*/  UMOV UR7, 0x14f00000 ;  /* 0x14f0000000077882 */ /* 0x000fe20000000000 */
[----:B--2---:R-:W-:-:S10]  /*24290*/  IMAD R2, R0, 0x80, R2 ;  /* 0x0000008000027824 */ /* 0x004fd400078e0202 */
.L_x_2795:
        /* <DEDUP_REMOVED lines=16> */
.L_x_2796:
        /* <DEDUP_REMOVED lines=15> */
.L_x_2797:
        /* <DEDUP_REMOVED lines=11> */
[----:B------:R-:W-:Y:S01]  /*24540*/  LEA R3, R19, R11, 0x3 ;  /* 0x0000000b13037211 */ /* 0x000fe200078e18ff */
[----:B------:R-:W-:Y:S01]  /*24550*/  BSSY B3, `(.L_x_2798) ;  /* 0x0000004000037945 */ /* 0x000fe20003800000 */
[----:B--2---:R-:W-:-:S04]  /*24560*/  SHF.L.U32 R2, R7, 0x1f, RZ ;  /* 0x0000001f07027819 */ /* 0x004fc800000006ff */
[----:B------:R-:W0:Y:S02]  /*24570*/  SYNCS.PHASECHK.TRANS64.TRYWAIT P0, [R3+URZ+0x60], R2 ;  /* 0x00006002030075a7 */ /* 0x000e24000800017f */
[----:B0-----:R-:W-:Y:S05]  /*24580*/  @!P0 BRA `(.L_x_2799) ;  /* 0x0000005000188947 */ /* 0x001fea0003800000 */
.L_x_2937:
[----:B------:R-:W-:Y:S05]  /*24590*/  BSYNC B3 ;  /* 0x0000000000037941 */ /* 0x000fea0003800000 */
.L_x_2798:
[----:B------:R-:W-:Y:S01]  /*245a0*/  BSSY B3, `(.L_x_2800) ;  /* 0x000000c000037945 */ /* 0x000fe20003800000 */
[----:B------:R-:W-:Y:S02]  /*245b0*/  IMAD.MOV.U32 R12, RZ, RZ, 0x0 ;  /* 0x00000000ff0c7424 */ /* 0x000fe400078e00ff */
[----:B------:R-:W-:Y:S01]  /*245c0*/  IMAD.MOV.U32 R13, RZ, RZ, 0x14f00000 ;  /* 0x14f00000ff0d7424 */ /* 0x000fe200078e00ff */
[----:B------:R-:W-:Y:S06]  /*245d0*/  @P1 BRA `(.L_x_2801) ;  /* 0x0000000000201947 */ /* 0x000fec0003800000 */
        /* <DEDUP_REMOVED lines=8> */
.L_x_2801:
[----:B------:R-:W-:Y:S05]  /*24660*/  BSYNC B3 ;  /* 0x0000000000037941 */ /* 0x000fea0003800000 */
.L_x_2800:
        /* <DEDUP_REMOVED lines=8> */
[----:B------:R-:W-:-:S02]  /*246f0*/  PLOP3.LUT P0, PT, PT, PT, PT, 0x80, 0x0 ;  /* 0x000000000000781c */ /* 0x000fc40003f0f070 */
[----:B------:R-:W-:Y:S01]  /*24700*/  IADD3 R2, R2, 0x34850, RZ ;  /* 0x0003485002027810 */ /* 0x000fe20007ffe0ff */
[----:B------:R-:W-:Y:S01]  /*24710*/  UIADD3.X UR5, URZ, UR37, URZ, UP0, !UPT ;  /* 0x000000253f057290 */ /* 0x000fe200087fe43f */
[----:B--2---:R-:W-:Y:S02]  /*24720*/  IMAD R3, R3, 0x80, R5 ;  /* 0x0000008003037824 */ /* 0x004fe400078e0205 */
[----:B------:R-:W-:-:S09]  /*24730*/  VIADD R5, R7, 0x400 ;  /* 0x0000040007057836 */ /* 0x000fd20000000000 */
.L_x_2802:
        /* <DEDUP_REMOVED lines=15> */
.L_x_2803:
        /* <DEDUP_REMOVED lines=12> */
.L_x_2789:
[----:B------:R-:W-:Y:S05]  /*248f0*/  BSYNC B1 ;  /* 0x0000000000017941 */ /* 0x000fea0003800000 */
.L_x_2788:
[----:B0-----:R-:W2:Y:S01]  /*24900*/  LDL.LU R0, [R1+0x48] ;  /* 0x0000480001007983 */ /* 0x001ea20000300800 */
[----:B------:R-:W-:-:S03]  /*24910*/  IMAD.MOV.U32 R19, RZ, RZ, R8 ;  /* 0x000000ffff137224 */ /* 0x000fc600078e0008 */
[----:B------:R0:W-:Y:S02]  /*24920*/  STL [R1+0x18], R10 ;  /* 0x0000180a01007387 */ /* 0x0001e40000100800 */
[----:B0-2---:R-:W-:-:S07]  /*24930*/  IADD3 R0, R0, -0x3, RZ ;  /* 0xfffffffd00007810 */ /* 0x005fce0007ffe0ff */
.L_x_2787:
[----:B------:R-:W-:Y:S05]  /*24940*/  BSYNC B2 ;  /* 0x0000000000027941 */ /* 0x000fea0003800000 */
.L_x_2786:
[----:B------:R-:W-:Y:S01]  /*24950*/  VIADD R9, R9, 0xfffffffe ;  /* 0xfffffffe09097836 */ /* 0x000fe20000000000 */
[----:B------:R-:W-:-:S04]  /*24960*/  LOP3.LUT R6, RZ, R6, RZ, 0x33, !PT ;  /* 0x00000006ff067212 */ /* 0x000fc800078e33ff */
[----:B------:R-:W-:-:S13]  /*24970*/  ISETP.NE.AND P0, PT, R9, R6, PT ;  /* 0x000000060900720c */ /* 0x000fda0003f05270 */
[----:B------:R-:W-:Y:S05]  /*24980*/  @!P0 BRA `(.L_x_2785) ;  /* 0x0000001400448947 */ /* 0x000fea0003800000 */
[----:B------:R-:W-:-:S07]  /*24990*/  IMAD.MOV.U32 R9, RZ, RZ, R17 ;  /* 0x000000ffff097224 */ /* 0x000fce00078e0011 */
.L_x_2836:
        /* <DEDUP_REMOVED lines=30> */
[----:B------:R-:W-:-:S05]  /*24b80*/  IMAD.WIDE.U32 R2, R8, UR6, R2 ;  /* 0x0000000608027c25 */ /* 0x000fca000f8e0002 */
[----:B------:R-:W-:Y:S02]  /*24b90*/  IADD3 R3, R7, R3, RZ ;  /* 0x0000000307037210 */ /* 0x000fe40007ffe0ff */
[----:B------:R-:W-:-:S04]  /*24ba0*/  LEA R8, P0, R2, UR4, 0x2 ;  /* 0x0000000402087c11 */ /* 0x000fc8000f8010ff */
[----:B------:R-:W-:-:S06]  /*24bb0*/  LEA.HI.X R9, R2, UR5, R3, 0x2, P0 ;  /* 0x0000000502097c11 */ /* 0x000fcc00080f1403 */
[----:B------:R0:W5:Y:S03]  /*24bc0*/  LDG.E R9, desc[UR60][R8.64] ;  /* 0x0000003c08097981 */ /* 0x000166000c1e1900 */
.L_x_2806:
[----:B------:R-:W-:Y:S01]  /*24bd0*/  IMAD R3, R4, 0x8, R18 ;  /* 0x0000000804037824 */ /* 0x000fe200078e0212 */
[----:B------:R-:W-:Y:S01]  /*24be0*/  SHF.L.U32 R2, R5, 0x1f, RZ ;  /* 0x0000001f05027819 */ /* 0x000fe200000006ff */
[----:B------:R-:W-:Y:S03]  /*24bf0*/  BSSY B2, `(.L_x_2807) ;  /* 0x0000003000027945 */ /* 0x000fe60003800000 */
[----:B------:R-:W1:Y:S02]  /*24c00*/  SYNCS.PHASECHK.TRANS64.TRYWAIT P0, [R3+URZ+0x34840], R2 ;  /* 0x03484002030075a7 */ /* 0x000e64000800017f */
[----:B-1----:R-:W-:Y:S05]  /*24c10*/  @!P0 BRA `(.L_x_2808) ;  /* 0x0000004800888947 */ /* 0x002fea0003800000 */
.L_x_2938:
[----:B------:R-:W-:Y:S05]  /*24c20*/  BSYNC B2 ;  /* 0x0000000000027941 */ /* 0x000fea0003800000 */
.L_x_2807:
        /* <DEDUP_REMOVED lines=12> */
.L_x_2810:
[----:B------:R-:W-:Y:S05]  /*24cf0*/  BSYNC B2 ;  /* 0x0000000000027941 */ /* 0x000fea0003800000 */
.L_x_2809:
[----:B-1----:R-:W2:Y:S01]  /*24d00*/  LDL R2, [R1+0x20] ;  /* 0x0000200001027983 */ /* 0x002ea20000100800 */
        /* <DEDUP_REMOVED lines=11> */
.L_x_2811:
        /* <DEDUP_REMOVED lines=16> */
.L_x_2812:
        /* <DEDUP_REMOVED lines=15> */
.L_x_2813:
        /* <DEDUP_REMOVED lines=16> */
.L_x_2939:
[----:B------:R-:W-:Y:S05]  /*250b0*/  BSYNC B2 ;  /* 0x0000000000027941 */ /* 0x000fea0003800000 */
.L_x_2814:
        /* <DEDUP_REMOVED lines=11> */
.L_x_2817:
[----:B------:R-:W-:Y:S05]  /*25170*/  BSYNC B2 ;  /* 0x0000000000027941 */ /* 0x000fea0003800000 */
.L_x_2816:
        /* <DEDUP_REMOVED lines=12> */
.L_x_2818:
        /* <DEDUP_REMOVED lines=15> */
.L_x_2819:
        /* <DEDUP_REMOVED lines=12> */
.L_x_2805:
[----:B------:R-:W-:Y:S05]  /*253f0*/  BSYNC B1 ;  /* 0x0000000000017941 */ /* 0x000fea0003800000 */
.L_x_2804:
        /* <DEDUP_REMOVED lines=35> */
.L_x_2822:
[----:B------:R-:W-:Y:S01]  /*25630*/  LEA R2, R19, R18, 0x3 ;  /* 0x0000001213027211 */ /* 0x000fe200078e18ff */
[----:B------:R-:W-:Y:S01]  /*25640*/  BSSY B2, `(.L_x_2823) ;  /* 0x0000004000027945 */ /* 0x000fe20003800000 */
[----:B------:R-:W-:-:S04]  /*25650*/  SHF.L.U32 R3, R10, 0x1f, RZ ;  /* 0x0000001f0a037819 */ /* 0x000fc800000006ff */
[----:B------:R-:W2:Y:S02]  /*25660*/  SYNCS.PHASECHK.TRANS64.TRYWAIT P0, [R2+URZ+0x34840], R3 ;  /* 0x03484003020075a7 */ /* 0x000ea4000800017f */
[----:B--2---:R-:W-:Y:S05]  /*25670*/  @!P0 BRA `(.L_x_2824) ;  /* 0x0000004000188947 */ /* 0x004fea0003800000 */
.L_x_2940:
[----:B------:R-:W-:Y:S05]  /*25680*/  BSYNC B2 ;  /* 0x0000000000027941 */ /* 0x000fea0003800000 */
.L_x_2823:
        /* <DEDUP_REMOVED lines=12> */
.L_x_2826:
[----:B------:R-:W-:Y:S05]  /*25750*/  BSYNC B2 ;  /* 0x0000000000027941 */ /* 0x000fea0003800000 */
.L_x_2825:
        /* <DEDUP_REMOVED lines=13> */
.L_x_2827:
        /* <DEDUP_REMOVED lines=16> */
.L_x_2828:
        /* <DEDUP_REMOVED lines=15> */
.L_x_2829:
        /* <DEDUP_REMOVED lines=15> */
.L_x_2941:
[----:B------:R-:W-:Y:S05]  /*25b10*/  BSYNC B2 ;  /* 0x0000000000027941 */ /* 0x000fea0003800000 */
.L_x_2830:
        /* <DEDUP_REMOVED lines=11> */
.L_x_2833:
[----:B------:R-:W-:Y:S05]  /*25bd0*/  BSYNC B2 ;  /* 0x0000000000027941 */ /* 0x000fea0003800000 */
.L_x_2832:
        /* <DEDUP_REMOVED lines=12> */
.L_x_2834:
        /* <DEDUP_REMOVED lines=15> */
.L_x_2835:
        /* <DEDUP_REMOVED lines=12> */
.L_x_2821:
[----:B------:R-:W-:Y:S05]  /*25e50*/  BSYNC B1 ;  /* 0x0000000000017941 */ /* 0x000fea0003800000 */
.L_x_2820:
[----:B------:R-:W2:Y:S01]  /*25e60*/  LDL R2, [R1+0x30] ;  /* 0x0000300001027983 */ /* 0x000ea20000100800 */
[----:B------:R-:W-:Y:S01]  /*25e70*/  VIADD R0, R0, 0xfffffffe ;  /* 0xfffffffe00007836 */ /* 0x000fe20000000000 */
[----:B--2---:R-:W-:-:S13]  /*25e80*/  ISETP.GT.AND P0, PT, R6, R2, PT ;  /* 0x000000020600720c */ /* 0x004fda0003f04270 */
[----:B------:R-:W-:Y:S05]  /*25e90*/  @P0 BRA `(.L_x_2836) ;  /* 0xffffffe800c00947 */ /* 0x000fea000383ffff */
.L_x_2785:
[----:B------:R-:W-:Y:S05]  /*25ea0*/  BSYNC B0 ;  /* 0x0000000000007941 */ /* 0x000fea0003800000 */
.L_x_2784:
        /* <DEDUP_REMOVED lines=18> */
.L_x_2838:
[----:B------:R-:W-:Y:S05]  /*25fd0*/  BSYNC B0 ;  /* 0x0000000000007941 */ /* 0x000fea0003800000 */
.L_x_2837:
[----:B--2---:R-:W2:Y:S01]  /*25fe0*/  LDL R0, [R1+0x1c] ;  /* 0x00001c0001007983 */ /* 0x004ea20000100800 */
[----:B------:R-:W-:Y:S01]  /*25ff0*/  BSSY B0, `(.L_x_2839) ;  /* 0x000003a000007945 */ /* 0x000fe20003800000 */
[----:B--2---:R-:W-:-:S13]  /*26000*/  LOP3.LUT P0, RZ, R0, 0x1, RZ, 0xc0, !PT ;  /* 0x0000000100ff7812 */ /* 0x004fda000780c0ff */
[----:B------:R-:W-:Y:S05]  /*26010*/  @!P0 BRA `(.L_x_2840) ;  /* 0x0000000000dc8947 */ /* 0x000fea0003800000 */
[----:B------:R-:W2:Y:S01]  /*26020*/  LDL R2, [R1+0x18] ;  /* 0x0000180001027983 */ /* 0x000ea20000100800 */
[----:B------:R-:W-:Y:S01]  /*26030*/  LEA R0, R19, R18, 0x3 ;  /* 0x0000001213007211 */ /* 0x000fe200078e18ff */
[----:B------:R-:W-:Y:S01]  /*26040*/  BSSY B1, `(.L_x_2841) ;  /* 0x0000005000017945 */ /* 0x000fe20003800000 */
[----:B------:R-:W-:Y:S02]  /*26050*/  ISETP.NE.AND P1, PT, R3, RZ, PT ;  /* 0x000000ff0300720c */ /* 0x000fe40003f25270 */
[----:B--2---:R-:W-:-:S04]  /*26060*/  SHF.L.U32 R2, R2, 0x1f, RZ ;  /* 0x0000001f02027819 */ /* 0x004fc800000006ff */
[----:B------:R-:W2:Y:S02]  /*26070*/  SYNCS.PHASECHK.TRANS64.TRYWAIT P0, [R0+URZ+0x34860], R2 ;  /* 0x03486002000075a7 */ /* 0x000ea4000800017f */
[----:B--2---:R-:W-:Y:S05]  /*26080*/  @!P0 BRA `(.L_x_2842) ;  /* 0x0000003400bc8947 */ /* 0x004fea0003800000 */
.L_x_2942:
[----:B------:R-:W-:Y:S05]  /*26090*/  BSYNC B1 ;  /* 0x0000000000017941 */ /* 0x000fea0003800000 */
.L_x_2841:
[----:B------:R-:W-:Y:S04]  /*260a0*/  BSSY B1, `(.L_x_2843) ;  /* 0x0000009000017945 */ /* 0x000fe80003800000 */
[----:B------:R-:W-:Y:S05]  /*260b0*/  @P1 BRA `(.L_x_2844) ;  /* 0x00000000001c1947 */ /* 0x000fea0003800000 */
[----:B------:R-:W4:Y:S01]  /*260c0*/  S2R R3, SR_TID.X ;  /* 0x0000000000037919 */ /* 0x000f220000002100 */
[----:B--2---:R-:W-:-:S04]  /*260d0*/  IMAD.MOV.U32 R2, RZ, RZ, 0x8000 ;  /* 0x00008000ff027424 */ /* 0x004fc800078e00ff */
[----:B------:R2:W-:Y:S01]  /*260e0*/  SYNCS.ARRIVE.TRANS64 RZ, [R0+URZ+0x34850], R2 ;  /* 0x0348500200ff79a7 */ /* 0x0005e2000800003f */
[----:B----4-:R-:W-:-:S04]  /*260f0*/  LOP3.LUT R3, R3, 0x1f, RZ, 0xc0, !PT ;  /* 0x0000001f03037812 */ /* 0x010fc800078ec0ff */
[----:B------:R-:W-:-:S13]  /*26100*/  ISETP.NE.AND P0, PT, R3, RZ, PT ;  /* 0x000000ff0300720c */ /* 0x000fda0003f05270 */
[----:B--2---:R-:W-:Y:S05]  /*26110*/  @!P0 BRA `(.L_x_2844) ;  /* 0x0000000000048947 */ /* 0x004fea0003800000 */
[----:B------:R-:W-:Y:S01]  /*26120*/  BPT.TRAP 0x1 ;  /* 0x000000040000795c */ /* 0x000fe20000300000 */
.L_x_2844:
[----:B------:R-:W-:Y:S05]  /*26130*/  BSYNC B1 ;  /* 0x0000000000017941 */ /* 0x000fea0003800000 */
.L_x_2843:
[----:B------:R-:W4:Y:S04]  /*26140*/  LDL.LU R3, [R1+0x20] ;  /* 0x0000200001037983 */ /* 0x000f280000300800 */
[----:B--2---:R-:W4:Y:S01]  /*26150*/  LDL.LU R2, [R1+0x8] ;  /* 0x0000080001027983 */ /* 0x004f220000300800 */
        /* <DEDUP_REMOVED lines=10> */
.L_x_2845:
        /* <DEDUP_REMOVED lines=11> */
[----:B------:R-:W-:Y:S01]  /*262b0*/  UMOV UR6, 0x0 ;  /* 0x0000000000067882 */ /* 0x000fe20000000000 */
[----:B------:R-:W-:Y:S01]  /*262c0*/  IADD3 R2, R2, 0x4400, RZ ;  /* 0x0000440002027810 */ /* 0x000fe20007ffe0ff */
[----:B------:R-:W-:Y:S01]  /*262d0*/  UMOV UR7, 0x14f00000 ;  /* 0x14f0000000077882 */ /* 0x000fe20000000000 */
[----:B------:R-:W-:-:S09]  /*262e0*/  UMOV UR10, 0x40 ;  /* 0x00000040000a7882 */ /* 0x000fd20000000000 */
.L_x_2846:
        /* <DEDUP_REMOVED lines=10> */
.L_x_2840:
[----:B------:R-:W-:Y:S05]  /*26390*/  BSYNC B0 ;  /* 0x0000000000007941 */ /* 0x000fea0003800000 */
.L_x_2839:
[----:B------:R-:W2:Y:S01]  /*263a0*/  LDL.LU R4, [R1+0x18] ;  /* 0x0000180001047983 */ /* 0x000ea20000300800 */
[----:B------:R-:W-:-:S05]  /*263b0*/  VIADD R19, R19, 0x1 ;  /* 0x0000000113137836 */ /* 0x000fca0000000000 */
[----:B------:R-:W-:-:S04]  /*263c0*/  ISETP.NE.AND P0, PT, R19, 0x2, PT ;  /* 0x000000021300780c */ /* 0x000fc80003f05270 */
[----:B------:R-:W-:Y:S02]  /*263d0*/  SEL R0, RZ, 0x1, P0 ;  /* 0x00000001ff007807 */ /* 0x000fe40000000000 */
[----:B------:R-:W-:Y:S02]  /*263e0*/  SEL R19, R19, RZ, P0 ;  /* 0x000000ff13137207 */ /* 0x000fe40000000000 */
[----:B--2---:R-:W-:-:S05]  /*263f0*/  LOP3.LUT R4, R4, R0, RZ, 0x3c, !PT ;  /* 0x0000000004047212 */ /* 0x004fca00078e3cff */
[----:B------:R2:W-:Y:S02]  /*26400*/  STL [R1+0x18], R4 ;  /* 0x0000180401007387 */ /* 0x0005e40000100800 */
.L_x_2764:
[----:B------:R-:W-:Y:S05]  /*26410*/  BSYNC B7 ;  /* 0x0000000000077941 */ /* 0x000fea0003800000 */
.L_x_2762:
[----:B----4-:R-:W4:Y:S02]  /*26420*/  LDL R0, [R1+0x1c] ;  /* 0x00001c0001007983 */ /* 0x010f240000100800 */
[----:B----4-:R-:W-:-:S13]  /*26430*/  LOP3.LUT P0, RZ, R0, 0x2, RZ, 0xc0, !PT ;  /* 0x0000000200ff7812 */ /* 0x010fda000780c0ff */
[----:B------:R-:W-:Y:S05]  /*26440*/  @!P0 BRA `(.L_x_2847) ;  /* 0x00000000002c8947 */ /* 0x000fea0003800000 */
[----:B------:R-:W-:Y:S05]  /*26450*/  WARPSYNC.ALL ;  /* 0x0000000000007948 */ /* 0x000fea0003800000 */
[----:B------:R-:W4:Y:S08]  /*26460*/  S2UR UR5, SR_CgaCtaId ;  /* 0x00000000000579c3 */ /* 0x000f300000008800 */
[----:B------:R-:W-:Y:S06]  /*26470*/  BAR.SYNC.DEFER_BLOCKING 0x5, 0x180 ;  /* 0x0146000000007b1d */ /* 0x000fec0000010000 */
[----:B------:R-:W-:-:S02]  /*26480*/  UMOV UR4, 0x400 ;  /* 0x0000040000047882 */ /* 0x000fc40000000000 */
[----:B----4-:R-:W-:-:S06]  /*26490*/  ULEA UR4, UR5, UR4, 0x18 ;  /* 0x0000000405047291 */ /* 0x010fcc000f8ec03f */
[----:B------:R-:W-:-:S05]  /*264a0*/  IMAD.U32 R18, RZ, RZ, UR4 ;  /* 0x00000004ff127e24 */ /* 0x000fca000f8e00ff */
[----:B-123--:R-:W1:Y:S04]  /*264b0*/  LDS.128 R4, [R18+0x348d0] ;  /* 0x0348d00012047984 */ /* 0x00ee680000000c00 */
[----:B-1----:R1:W-:Y:S04]  /*264c0*/  STL.64 [R1], R4 ;  /* 0x0000000401007387 */ /* 0x0023e80000100a00 */
[----:B------:R1:W-:Y:S01]  /*264d0*/  STL.64 [R1+0x8], R6 ;  /* 0x0000080601007387 */ /* 0x0003e20000100a00 */
[----:B------:R-:W-:Y:S06]  /*264e0*/  BAR.ARV 0x4, 0x180 ;  /* 0x0106000000007b1d */ /* 0x000fec0000002000 */
[----:B------:R-:W-:Y:S05]  /*264f0*/  BRA `(.L_x_2848) ;  /* 0x0000001000347947 */ /* 0x000fea0003800000 */
.L_x_2847:
[----:B------:R-:W4:Y:S01]  /*26500*/  S2R R16, SR_TID.X ;  /* 0x0000000000107919 */ /* 0x000f220000002100 */
[----:B------:R-:W-:Y:S01]  /*26510*/  UMOV UR4, 0xffffffff ;  /* 0xffffffff00047882 */ /* 0x000fe20000000000 */
[----:B----4-:R-:W-:-:S04]  /*26520*/  LOP3.LUT R16, R16, 0x1f, RZ, 0xc0, !PT ;  /* 0x0000001f10107812 */ /* 0x010fc800078ec0ff */
[----:B------:R-:W-:Y:S01]  /*26530*/  ISETP.NE.AND P0, PT, R16, 0x1f, PT ;  /* 0x0000001f1000780c */ /* 0x000fe20003f05270 */
[----:B------:R-:W-:-:S12]  /*26540*/  BRA.DIV UR4, `(.L_x_2849) ;  /* 0x0000003204a07947 */ /* 0x000fd8000b800000 */
[----:B------:R-:W0:Y:S01]  /*26550*/  LDL.LU R2, [R1] ;  /* 0x0000000001027983 */ /* 0x000e220000300800 */
[----:B------:R-:W-:-:S03]  /*26560*/  ULDC UR4, c[0x0][0xc3c] ;  /* 0x00030f0000047ab9 */ /* 0x000fc60000000800 */
[----:B------:R-:W4:Y:S01]  /*26570*/  LDL R3, [R1+0xc] ;  /* 0x00000c0001037983 */ /* 0x000f220000100800 */
[----:B0--3--:R-:W-:Y:S01]  /*26580*/  IMAD.MOV.U32 R10, RZ, RZ, R2 ;  /* 0x000000ffff0a7224 */ /* 0x009fe200078e0002 */
[----:B----4-:R-:W-:-:S04]  /*26590*/  IADD3 R0, R3, R16, RZ ;  /* 0x0000001003007210 */ /* 0x010fc80007ffe0ff */
[----:B------:R-:W-:-:S13]  /*265a0*/  ISETP.GE.OR P1, PT, R0, UR4, !P0 ;  /* 0x0000000400007c0c */ /* 0x000fda000c726670 */
[----:B------:R-:W0:Y:S08]  /*265b0*/  @!P1 LDC.64 R2, c[0x0][0xc80] ;  /* 0x00032000ff029b82 */ /* 0x000e300000000a00 */
[----:B-1----:R-:W1:Y:S01]  /*265c0*/  @!P1 LDC.64 R6, c[0x0][0xc78] ;  /* 0x00031e00ff069b82 */ /* 0x002e620000000a00 */
[----:B0-----:R-:W-:-:S05]  /*265d0*/  @!P1 IMAD.WIDE R2, R0, 0x4, R2 ;  /* 0x0000000400029825 */ /* 0x001fca00078e0202 */
[----:B------:R1:W3:Y:S02]  /*265e0*/  @!P1 LDG.E R8, desc[UR60][R2.64] ;  /* 0x0000003c02089981 */ /* 0x0002e4000c1e1900 */
[----:B-1----:R-:W-:-:S06]  /*265f0*/  @!P1 IMAD.WIDE R2, R0, 0x4, R6 ;  /* 0x0000000400029825 */ /* 0x002fcc00078e0206 */
[----:B------:R-:W4:Y:S01]  /*26600*/  @!P1 LDG.E R2, desc[UR60][R2.64] ;  /* 0x0000003c02029981 */ /* 0x000f22000c1e1900 */
[----:B--2---:R-:W-:Y:S01]  /*26610*/  IMAD.MOV.U32 R4, RZ, RZ, RZ ;  /* 0x000000ffff047224 */ /* 0x004fe200078e00ff */
[C---:B------:R-:W-:Y:S01]  /*26620*/  ISETP.GE.U32.AND P2, PT, R16.reuse, 0x2, PT ;  /* 0x000000021000780c */ /* 0x040fe20003f46070 */
[----:B------:R-:W-:Y:S01]  /*26630*/  IMAD.MOV.U32 R6, RZ, RZ, RZ ;  /* 0x000000ffff067224 */ /* 0x000fe200078e00ff */
[C---:B------:R-:W-:Y:S01]  /*26640*/  ISETP.GE.U32.AND P3, PT, R16.reuse, 0x4, PT ;  /* 0x000000041000780c */ /* 0x040fe20003f66070 */
[----:B------:R-:W-:Y:S01]  /*26650*/  SHFL.IDX PT, R5, R10, RZ, 0x1f ;  /* 0x00001fff0a057589 */ /* 0x000fe200000e0000 */
[C---:B------:R-:W-:Y:S02]  /*26660*/  ISETP.GE.U32.AND P4, PT, R16.reuse, 0x8, PT ;  /* 0x000000081000780c */ /* 0x040fe40003f86070 */
[----:B------:R-:W-:Y:S01]  /*26670*/  ISETP.GE.U32.AND P5, PT, R16, 0x10, PT ;  /* 0x000000101000780c */ /* 0x000fe20003fa6070 */
[----:B------:R-:W-:Y:S01]  /*26680*/  SHFL.IDX PT, R0, R10, 0x1, 0x1f ;  /* 0x00201f000a007f89 */ /* 0x000fe200000e0000 */
[----:B---3--:R-:W-:Y:S01]  /*26690*/  @!P1 MOV R4, R8 ;  /* 0x0000000800049202 */ /* 0x008fe20000000f00 */
[----:B------:R-:W-:-:S02]  /*266a0*/  IMAD.MOV.U32 R8, RZ, RZ, RZ ;  /* 0x000000ffff087224 */ /* 0x000fc400078e00ff */
[----:B----4-:R-:W-:Y:S01]  /*266b0*/  @!P1 IMAD.MOV.U32 R6, RZ, RZ, R2 ;  /* 0x000000ffff069224 */ /* 0x010fe200078e0002 */
        /* <DEDUP_REMOVED lines=18> */
.L_x_2952:
[----:B------:R-:W-:Y:S02]  /*267e0*/  ULDC UR4, c[0x0][0xc38] ;  /* 0x00030e0000047ab9 */ /* 0x000fe40000000800 */
[----:B------:R-:W-:-:S05]  /*267f0*/  MOV R2, UR4 ;  /* 0x0000000400027c02 */ /* 0x000fca0008000f00 */
[----:B-1----:R-:W-:-:S04]  /*26800*/  IMAD R9, R9, R2, RZ ;  /* 0x0000000209097224 */ /* 0x002fc800078e02ff */
[----:B------:R-:W-:-:S05]  /*26810*/  IMAD.IADD R0, R0, 0x1, R9 ;  /* 0x0000000100007824 */ /* 0x000fca00078e0209 */
[----:B------:R-:W-:-:S13]  /*26820*/  ISETP.GT.AND P6, PT, R0, R5, PT ;  /* 0x000000050000720c */ /* 0x000fda0003fc4270 */
[----:B------:R-:W-:Y:S05]  /*26830*/  @P6 BRA `(.L_x_2850) ;  /* 0x0000000000ac6947 */ /* 0x000fea0003800000 */
.L_x_2853:
        /* <DEDUP_REMOVED lines=37> */
.L_x_2960:
[----:B------:R-:W-:Y:S02]  /*26a90*/  ULDC UR4, c[0x0][0xc38] ;  /* 0x00030e0000047ab9 */ /* 0x000fe40000000800 */
[----:B------:R-:W-:-:S04]  /*26aa0*/  IMAD.U32 R2, RZ, RZ, UR4 ;  /* 0x00000004ff027e24 */ /* 0x000fc8000f8e00ff */
[----:B-1----:R-:W-:-:S05]  /*26ab0*/  IMAD R9, R9, R2, RZ ;  /* 0x0000000209097224 */ /* 0x002fca00078e02ff */
[----:B------:R-:W-:-:S04]  /*26ac0*/  IADD3 R0, R9, R0, RZ ;  /* 0x0000000009007210 */ /* 0x000fc80007ffe0ff */
[----:B------:R-:W-:-:S13]  /*26ad0*/  ISETP.GT.AND P6, PT, R0, R5, PT ;  /* 0x000000050000720c */ /* 0x000fda0003fc4270 */
[----:B------:R-:W-:Y:S05]  /*26ae0*/  @!P6 BRA `(.L_x_2853) ;  /* 0xfffffffc0054e947 */ /* 0x000fea000383ffff */
.L_x_2850:
        /* <DEDUP_REMOVED lines=8> */
[----:B-1----:R1:W3:Y:S04]  /*26b70*/  SHFL.IDX PT, R4, R4, R3, 0x1f ;  /* 0x00001f0304047589 */ /* 0x0022e800000e0000 */
[----:B------:R1:W4:Y:S01]  /*26b80*/  SHFL.IDX PT, R6, R6, R3, 0x1f ;  /* 0x00001f0306067589 */ /* 0x00032200000e0000 */
[----:B--2---:R-:W-:-:S05]  /*26b90*/  IMAD.IADD R10, R3, 0x1, R10 ;  /* 0x00000001030a7824 */ /* 0x004fca00078e020a */
[----:B---34-:R1:W-:Y:S02]  /*26ba0*/  STL [R1+0xc], R10 ;  /* 0x00000c0a01007387 */ /* 0x0183e40000100800 */
.L_x_2965:
[----:B------:R-:W-:-:S13]  /*26bb0*/  ISETP.NE.AND P0, PT, R0, RZ, PT ;  /* 0x000000ff0000720c */ /* 0x000fda0003f05270 */
[----:B------:R-:W-:Y:S05]  /*26bc0*/  @!P0 BRA `(.L_x_2855) ;  /* 0x0000000000148947 */ /* 0x000fea0003800000 */
[----:B------:R-:W-:Y:S01]  /*26bd0*/  UMOV UR4, 0xffffffff ;  /* 0xffffffff00047882 */ /* 0x000fe20000000000 */
[----:B-1----:R-:W-:Y:S02]  /*26be0*/  IADD3 R3, R3, -0x1, RZ ;  /* 0xffffffff03037810 */ /* 0x002fe40007ffe0ff */
[----:B------:R-:W-:Y:S05]  /*26bf0*/  BRA.DIV UR4, `(.L_x_2856) ;  /* 0x0000003604947947 */ /* 0x000fea000b800000 */
[----:B------:R1:W2:Y:S02]  /*26c00*/  SHFL.IDX PT, R3, R7, R3, 0x1f ;  /* 0x00001f0307037589 */ /* 0x0002a400000e0000 */
.L_x_2968:
[----:B--2---:R-:W-:-:S07]  /*26c10*/  IMAD.MOV.U32 R8, RZ, RZ, R3 ;  /* 0x000000ffff087224 */ /* 0x004fce00078e0003 */
.L_x_2855:
[----:B------:R-:W-:Y:S01]  /*26c20*/  ISETP.NE.AND P0, PT, R6, 0x1, PT ;  /* 0x000000010600780c */ /* 0x000fe20003f05270 */
[----:B------:R-:W-:-:S05]  /*26c30*/  IMAD R0, R8, R2, R9 ;  /* 0x0000000208007224 */ /* 0x000fca00078e0209 */
[----:B------:R2:W-:Y:S02]  /*26c40*/  STL [R1], R0 ;  /* 0x0000000001007387 */ /* 0x0005e40000100800 */
[----:B--2---:R-:W-:-:S05]  /*26c50*/  IMAD.IADD R0, R5, 0x1, -R0 ;  /* 0x0000000105007824 */ /* 0x004fca00078e0a00 */
[----:B------:R-:W-:Y:S05]  /*26c60*/  @!P0 BRA `(.L_x_2857) ;  /* 0x0000000000e48947 */ /* 0x000fea0003800000 */
[----:B------:R-:W-:-:S04]  /*26c70*/  IABS R5, R4 ;  /* 0x0000000400057213 */ /* 0x000fc80000000000 */
[----:B------:R-:W2:Y:S08]  /*26c80*/  I2F.RP R2, R5 ;  /* 0x0000000500027306 */ /* 0x000eb00000209400 */
[----:B--2---:R-:W2:Y:S02]  /*26c90*/  MUFU.RCP R2, R2 ;  /* 0x0000000200027308 */ /* 0x004ea40000001000 */
[----:B--2---:R-:W-:-:S06]  /*26ca0*/  IADD3 R2, R2, 0xffffffe, RZ ;  /* 0x0ffffffe02027810 */ /* 0x004fcc0007ffe0ff */
[----:B-1----:R-:W1:Y:S02]  /*26cb0*/  F2I.FTZ.U32.TRUNC.NTZ R3, R2 ;  /* 0x0000000200037305 */ /* 0x002e64000021f000 */
[----:B-1----:R-:W-:-:S04]  /*26cc0*/  IMAD.MOV R2, RZ, RZ, -R3 ;  /* 0x000000ffff027224 */ /* 0x002fc800078e0a03 */
[----:B------:R-:W-:Y:S02]  /*26cd0*/  IMAD R8, R2, R5, RZ ;  /* 0x0000000502087224 */ /* 0x000fe400078e02ff */
[----:B------:R-:W-:-:S04]  /*26ce0*/  IMAD.MOV.U32 R2, RZ, RZ, RZ ;  /* 0x000000ffff027224 */ /* 0x000fc800078e00ff */
        /* <DEDUP_REMOVED lines=11> */
[----:B------:R-:W-:-:S04]  /*26da0*/  IABS R5, R6 ;  /* 0x0000000600057213 */ /* 0x000fc80000000000 */
[----:B------:R-:W1:Y:S07]  /*26db0*/  I2F.RP R2, R5 ;  /* 0x0000000500027306 */ /* 0x000e6e0000209400 */
[----:B------:R-:W-:Y:S01]  /*26dc0*/  @P0 IADD3 R8, R8, 0x1, RZ ;  /* 0x0000000108080810 */ /* 0x000fe20007ffe0ff */
[----:B-1----:R-:W1:Y:S02]  /*26dd0*/  MUFU.RCP R2, R2 ;  /* 0x0000000200027308 */ /* 0x002e640000001000 */
[----:B-1----:R-:W-:-:S06]  /*26de0*/  VIADD R2, R2, 0xffffffe ;  /* 0x0ffffffe02027836 */ /* 0x002fcc0000000000 */
[----:B------:R-:W1:Y:S02]  /*26df0*/  F2I.FTZ.U32.TRUNC.NTZ R3, R2 ;  /* 0x0000000200037305 */ /* 0x000e64000021f000 */
[----:B-1----:R-:W-:-:S05]  /*26e00*/  IADD3 R2, RZ, -R3, RZ ;  /* 0x80000003ff027210 */ /* 0x002fca0007ffe0ff */
[----:B0-----:R-:W-:Y:S02]  /*26e10*/  IMAD R7, R2, R5, RZ ;  /* 0x0000000502077224 */ /* 0x001fe400078e02ff */
[----:B------:R-:W-:-:S04]  /*26e20*/  IMAD.MOV.U32 R2, RZ, RZ, RZ ;  /* 0x000000ffff027224 */ /* 0x000fc800078e00ff */
[----:B------:R-:W-:Y:S01]  /*26e30*/  IMAD.HI.U32 R7, R3, R7, R2 ;  /* 0x0000000703077227 */ /* 0x000fe200078e0002 */
[----:B------:R-:W-:-:S03]  /*26e40*/  LOP3.LUT R2, R0, R4, RZ, 0x3c, !PT ;  /* 0x0000000400027212 */ /* 0x000fc600078e3cff */
[----:B------:R-:W-:Y:S01]  /*26e50*/  IMAD.MOV.U32 R3, RZ, RZ, R8 ;  /* 0x000000ffff037224 */ /* 0x000fe200078e0008 */
[----:B------:R-:W-:Y:S02]  /*26e60*/  ISETP.GE.AND P2, PT, R2, RZ, PT ;  /* 0x000000ff0200720c */ /* 0x000fe40003f46270 */
[----:B------:R-:W-:-:S04]  /*26e70*/  IABS R8, R6 ;  /* 0x0000000600087213 */ /* 0x000fc80000000000 */
[----:B------:R-:W-:-:S07]  /*26e80*/  IADD3 R8, RZ, -R8, RZ ;  /* 0x80000008ff087210 */ /* 0x000fce0007ffe0ff */
[----:B------:R-:W-:Y:S01]  /*26e90*/  @!P2 IMAD.MOV R3, RZ, RZ, -R3 ;  /* 0x000000ffff03a224 */ /* 0x000fe200078e0a03 */
[----:B------:R-:W-:-:S04]  /*26ea0*/  @!P1 LOP3.LUT R3, RZ, R4, RZ, 0x33, !PT ;  /* 0x00000004ff039212 */ /* 0x000fc800078e33ff */
[----:B------:R-:W-:-:S05]  /*26eb0*/  IABS R2, R3 ;  /* 0x0000000300027213 */ /* 0x000fca0000000000 */
[----:B------:R-:W-:-:S04]  /*26ec0*/  IMAD.HI.U32 R7, R7, R2, RZ ;  /* 0x0000000207077227 */ /* 0x000fc800078e00ff */
[----:B------:R-:W-:-:S05]  /*26ed0*/  IMAD R2, R7, R8, R2 ;  /* 0x0000000807027224 */ /* 0x000fca00078e0202 */
[----:B------:R-:W-:-:S13]  /*26ee0*/  ISETP.GT.U32.AND P1, PT, R5, R2, PT ;  /* 0x000000020500720c */ /* 0x000fda0003f24070 */
[----:B------:R-:W-:Y:S01]  /*26ef0*/  @!P1 IMAD.IADD R2, R2, 0x1, -R5 ;  /* 0x0000000102029824 */ /* 0x000fe200078e0a05 */
[----:B------:R-:W-:Y:S02]  /*26f00*/  @!P1 IADD3 R7, R7, 0x1, RZ ;  /* 0x0000000107079810 */ /* 0x000fe40007ffe0ff */
        /* <DEDUP_REMOVED lines=8> */
[----:B------:R-:W-:-:S04]  /*26f90*/  @!P1 LOP3.LUT R7, RZ, R6, RZ, 0x33, !PT ;  /* 0x00000006ff079212 */ /* 0x000fc800078e33ff */
[----:B------:R-:W-:-:S05]  /*26fa0*/  IADD3 R2, -R7, RZ, RZ ;  /* 0x000000ff07027210 */ /* 0x000fca0007ffe1ff */
[C---:B------:R-:W-:Y:S02]  /*26fb0*/  IMAD R2, R6.reuse, R2, R3 ;  /* 0x0000000206027224 */ /* 0x040fe400078e0203 */
[----:B------:R-:W-:-:S04]  /*26fc0*/  IMAD R6, R6, 0x1000000, R7 ;  /* 0x0100000006067824 */ /* 0x000fc800078e0207 */
[----:B------:R-:W-:-:S05]  /*26fd0*/  IMAD R2, R2, 0x10000, R6 ;  /* 0x0001000002027824 */ /* 0x000fca00078e0206 */
[----:B------:R1:W-:Y:S01]  /*26fe0*/  STL [R1+0x8], R2 ;  /* 0x0000080201007387 */ /* 0x0003e20000100800 */
[----:B------:R-:W-:Y:S05]  /*26ff0*/  BRA `(.L_x_2858) ;  /* 0x0000000000fc7947 */ /* 0x000fea0003800000 */
.L_x_2857:
[----:B-1----:R-:W2:Y:S01]  /*27000*/  LDL R3, [R1+0xc] ;  /* 0x00000c0001037983 */ /* 0x002ea20000100800 */
[----:B0-----:R-:W2:Y:S02]  /*27010*/  LDC.64 R6, c[0x0][0xc90] ;  /* 0x00032400ff067b82 */ /* 0x001ea40000000a00 */
[----:B--2---:R-:W-:-:S05]  /*27020*/  IMAD.WIDE R6, R3, 0x4, R6 ;  /* 0x0000000403067825 */ /* 0x004fca00078e0206 */
[----:B------:R-:W2:Y:S02]  /*27030*/  LDG.E R3, desc[UR60][R6.64] ;  /* 0x0000003c06037981 */ /* 0x000ea4000c1e1900 */
[----:B--2---:R-:W-:-:S05]  /*27040*/  IMAD R5, R4, R3, RZ ;  /* 0x0000000304057224 */ /* 0x004fca00078e02ff */
[----:B------:R-:W-:-:S04]  /*27050*/  IABS R8, R5 ;  /* 0x0000000500087213 */ /* 0x000fc80000000000 */
[----:B------:R-:W0:Y:S08]  /*27060*/  I2F.RP R6, R8 ;  /* 0x0000000800067306 */ /* 0x000e300000209400 */
[----:B0-----:R-:W0:Y:S02]  /*27070*/  MUFU.RCP R6, R6 ;  /* 0x0000000600067308 */ /* 0x001e240000001000 */
[----:B0-----:R-:W-:-:S06]  /*27080*/  IADD3 R6, R6, 0xffffffe, RZ ;  /* 0x0ffffffe06067810 */ /* 0x001fcc0007ffe0ff */
[----:B------:R-:W0:Y:S02]  /*27090*/  F2I.FTZ.U32.TRUNC.NTZ R7, R6 ;  /* 0x0000000600077305 */ /* 0x000e24000021f000 */
[----:B0-----:R-:W-:-:S04]  /*270a0*/  IMAD.MOV R6, RZ, RZ, -R7 ;  /* 0x000000ffff067224 */ /* 0x001fc800078e0a07 */
        /* <DEDUP_REMOVED lines=17> */
[----:B------:R-:W-:-:S05]  /*271c0*/  @!P1 LOP3.LUT R6, RZ, R5, RZ, 0x33, !PT ;  /* 0x00000005ff069212 */ /* 0x000fca00078e33ff */
[----:B------:R-:W-:Y:S02]  /*271d0*/  IMAD R7, R3, R6, RZ ;  /* 0x0000000603077224 */ /* 0x000fe400078e02ff */
[----:B------:R-:W-:Y:S02]  /*271e0*/  IMAD.MOV R6, RZ, RZ, -R6 ;  /* 0x000000ffff067224 */ /* 0x000fe400078e0a06 */
[----:B------:R-:W-:Y:S02]  /*271f0*/  IMAD.MOV R8, RZ, RZ, -R7 ;  /* 0x000000ffff087224 */ /* 0x000fe400078e0a07 */
[----:B------:R-:W-:-:S03]  /*27200*/  IMAD R6, R5, R6, R0 ;  /* 0x0000000605067224 */ /* 0x000fc600078e0200 */
[----:B------:R-:W-:-:S04]  /*27210*/  VIADDMNMX R8, R8, R2, R3, PT ;  /* 0x0000000208087246 */ /* 0x000fc80003800103 */
[----:B------:R-:W-:-:S04]  /*27220*/  IABS R9, R8 ;  /* 0x0000000800097213 */ /* 0x000fc80000000000 */
[----:B------:R-:W0:Y:S08]  /*27230*/  I2F.RP R2, R9 ;  /* 0x0000000900027306 */ /* 0x000e300000209400 */
[----:B0-----:R-:W0:Y:S02]  /*27240*/  MUFU.RCP R2, R2 ;  /* 0x0000000200027308 */ /* 0x001e240000001000 */
[----:B0-----:R-:W-:-:S06]  /*27250*/  IADD3 R2, R2, 0xffffffe, RZ ;  /* 0x0ffffffe02027810 */ /* 0x001fcc0007ffe0ff */
[----:B------:R0:W1:Y:S02]  /*27260*/  F2I.FTZ.U32.TRUNC.NTZ R3, R2 ;  /* 0x0000000200037305 */ /* 0x000064000021f000 */
[----:B0-----:R-:W-:Y:S01]  /*27270*/  MOV R2, RZ ;  /* 0x000000ff00027202 */ /* 0x001fe20000000f00 */
[----:B-1----:R-:W-:-:S04]  /*27280*/  IMAD.MOV R0, RZ, RZ, -R3 ;  /* 0x000000ffff007224 */ /* 0x002fc800078e0a03 */
        /* <DEDUP_REMOVED lines=8> */
[----:B------:R-:W-:Y:S01]  /*27310*/  @!P1 IMAD.IADD R0, R0, 0x1, -R9 ;  /* 0x0000000100009824 */ /* 0x000fe200078e0a09 */
[----:B------:R-:W-:Y:S02]  /*27320*/  @!P1 IADD3 R2, R2, 0x1, RZ ;  /* 0x0000000102029810 */ /* 0x000fe40007ffe0ff */
[----:B------:R-:W-:Y:S02]  /*27330*/  ISETP.NE.AND P1, PT, R8, RZ, PT ;  /* 0x000000ff0800720c */ /* 0x000fe40003f25270 */
[----:B------:R-:W-:Y:S02]  /*27340*/  ISETP.GE.U32.AND P0, PT, R0, R9, PT ;  /* 0x000000090000720c */ /* 0x000fe40003f06070 */
[----:B------:R-:W-:Y:S02]  /*27350*/  LOP3.LUT R0, R6, R8, RZ, 0x3c, !PT ;  /* 0x0000000806007212 */ /* 0x000fe400078e3cff */
[----:B------:R-:W-:Y:S02]  /*27360*/  IADD3 R6, R7, 0x1000000, R6 ;  /* 0x0100000007067810 */ /* 0x000fe40007ffe006 */
[----:B------:R-:W-:-:S07]  /*27370*/  ISETP.GE.AND P2, PT, R0, RZ, PT ;  /* 0x000000ff0000720c */ /* 0x000fce0003f46270 */
[----:B------:R-:W-:-:S04]  /*27380*/  @P0 VIADD R2, R2, 0x1 ;  /* 0x0000000102020836 */ /* 0x000fc80000000000 */
[----:B------:R-:W-:-:S05]  /*27390*/  IMAD.MOV.U32 R0, RZ, RZ, R2 ;  /* 0x000000ffff007224 */ /* 0x000fca00078e0002 */
[----:B------:R-:W-:Y:S02]  /*273a0*/  @!P2 IADD3 R0, -R0, RZ, RZ ;  /* 0x000000ff0000a210 */ /* 0x000fe40007ffe1ff */
[----:B------:R-:W-:Y:S01]  /*273b0*/  @!P1 LOP3.LUT R0, RZ, R8, RZ, 0x33, !PT ;  /* 0x00000008ff009212 */ /* 0x000fe200078e33ff */
[----:B------:R-:W-:-:S04]  /*273c0*/  IMAD.MOV R8, RZ, RZ, -R8 ;  /* 0x000000ffff087224 */ /* 0x000fc800078e0a08 */
[----:B------:R-:W-:-:S05]  /*273d0*/  IMAD R2, R0, R8, R6 ;  /* 0x0000000800027224 */ /* 0x000fca00078e0206 */
[----:B------:R0:W-:Y:S02]  /*273e0*/  STL [R1+0x8], R2 ;  /* 0x0000080201007387 */ /* 0x0001e40000100800 */
.L_x_2858:
[----:B------:R-:W-:-:S05]  /*273f0*/  LOP3.LUT R0, RZ, R0, RZ, 0x33, !PT ;  /* 0x00000000ff007212 */ /* 0x000fca00078e33ff */
[----:B------:R-:W-:-:S05]  /*27400*/  IMAD.IADD R0, R4, 0x1, R0 ;  /* 0x0000000104007824 */ /* 0x000fca00078e0200 */
[----:B------:R2:W-:Y:S01]  /*27410*/  STL [R1+0x4], R0 ;  /* 0x0000040001007387 */ /* 0x0005e20000100800 */
[----:B------:R-:W-:Y:S05]  /*27420*/  BRA `(.L_x_2859) ;  /* 0x0000000000287947 */ /* 0x000fea0003800000 */
.L_x_2851:
[----:B------:R-:W-:Y:S01]  /*27430*/  UMOV UR4, URZ ;  /* 0x0000003f00047c82 */ /* 0x000fe20008000000 */
[----:B------:R-:W-:Y:S01]  /*27440*/  ULDC UR6, c[0x0][0xc3c] ;  /* 0x00030f0000067ab9 */ /* 0x000fe20000000800 */
[----:B------:R-:W-:Y:S01]  /*27450*/  UMOV UR5, URZ ;  /* 0x0000003f00057c82 */ /* 0x000fe20008000000 */
[----:B------:R-:W-:Y:S01]  /*27460*/  MOV R3, UR4 ;  /* 0x0000000400037c02 */ /* 0x000fe20008000f00 */
[----:B------:R-:W-:Y:S01]  /*27470*/  IMAD.U32 R0, RZ, RZ, UR6 ;  /* 0x00000006ff007e24 */ /* 0x000fe2000f8e00ff */
[----:B------:R3:W-:Y:S01]  /*27480*/  STL [R1], R5 ;  /* 0x0000000501007387 */ /* 0x0007e20000100800 */
[----:B------:R-:W-:-:S03]  /*27490*/  IMAD.U32 R2, RZ, RZ, UR5 ;  /* 0x00000005ff027e24 */ /* 0x000fc6000f8e00ff */
[----:B------:R3:W-:Y:S04]  /*274a0*/  STL [R1+0x4], R3 ;  /* 0x0000040301007387 */ /* 0x0007e80000100800 */
[----:B------:R3:W-:Y:S04]  /*274b0*/  STL [R1+0xc], R0 ;  /* 0x00000c0001007387 */ /* 0x0007e80000100800 */
[----:B------:R3:W-:Y:S02]  /*274c0*/  STL [R1+0x8], R2 ;  /* 0x0000080201007387 */ /* 0x0007e40000100800 */
.L_x_2859:
[----:B01-3--:R-:W3:Y:S04]  /*274d0*/  LDL R2, [R1+0xc] ;  /* 0x00000c0001027983 */ /* 0x00bee80000100800 */
[----:B------:R-:W4:Y:S04]  /*274e0*/  LDL R3, [R1+0x8] ;  /* 0x0000080001037983 */ /* 0x000f280000100800 */
[----:B------:R-:W5:Y:S04]  /*274f0*/  LDL R5, [R1+0x4] ;  /* 0x0000040001057983 */ /* 0x000f680000100800 */
[----:B------:R-:W5:Y:S01]  /*27500*/  LDL R4, [R1] ;  /* 0x0000000001047983 */ /* 0x000f620000100800 */
[----:B--2---:R-:W0:Y:S01]  /*27510*/  S2R R0, SR_TID.X ;  /* 0x0000000000007919 */ /* 0x004e220000002100 */
[----:B------:R-:W-:Y:S05]  /*27520*/  WARPSYNC.ALL ;  /* 0x0000000000007948 */ /* 0x000fea0003800000 */
[----:B0-----:R-:W-:Y:S01]  /*27530*/  LOP3.LUT R0, R0, 0x1f, RZ, 0xc0, !PT ;  /* 0x0000001f00007812 */ /* 0x001fe200078ec0ff */
[----:B------:R-:W-:Y:S03]  /*27540*/  BAR.SYNC.DEFER_BLOCKING 0x4, 0x180 ;  /* 0x0106000000007b1d */ /* 0x000fe60000010000 */
[----:B------:R-:W-:-:S13]  /*27550*/  ISETP.NE.AND P0, PT, R0, RZ, PT ;  /* 0x000000ff0000720c */ /* 0x000fda0003f05270 */
[----:B------:R-:W0:Y:S01]  /*27560*/  @!P0 S2R R0, SR_CgaCtaId ;  /* 0x0000000000008919 */ /* 0x000e220000008800 */
[----:B---3--:R-:W-:Y:S01]  /*27570*/  IMAD.MOV.U32 R7, RZ, RZ, R2 ;  /* 0x000000ffff077224 */ /* 0x008fe200078e0002 */
[----:B------:R-:W-:Y:S02]  /*27580*/  @!P0 MOV R2, 0x400 ;  /* 0x0000040000028802 */ /* 0x000fe40000000f00 */
[----:B----4-:R-:W-:Y:S02]  /*27590*/  MOV R6, R3 ;  /* 0x0000000300067202 */ /* 0x010fe40000000f00 */
[----:B0-----:R-:W-:-:S05]  /*275a0*/  @!P0 LEA R18, R0, R2, 0x18 ;  /* 0x0000000200128211 */ /* 0x001fca00078ec0ff */
[----:B-----5:R2:W-:Y:S01]  /*275b0*/  @!P0 STS.128 [R18+0x348d0], R4 ;  /* 0x0348d00412008388 */ /* 0x0205e20000000c00 */
[----:B------:R-:W-:Y:S06]  /*275c0*/  BAR.ARV 0x5, 0x180 ;  /* 0x0146000000007b1d */ /* 0x000fec0000002000 */
.L_x_2848:
[----:B------:R-:W3:Y:S01]  /*275d0*/  LDL R0, [R1+0xc] ;  /* 0x00000c0001007983 */ /* 0x000ee20000100800 */
[----:B------:R-:W-:Y:S02]  /*275e0*/  ULDC UR4, c[0x0][0xc3c] ;  /* 0x00030f0000047ab9 */ /* 0x000fe40000000800 */
[----:B---3--:R-:W-:-:S13]  /*275f0*/  ISETP.GE.AND P0, PT, R0, UR4, PT ;  /* 0x0000000400007c0c */ /* 0x008fda000bf06270 */
[----:B------:R-:W-:Y:S05]  /*27600*/  @!P0 BRA `(.L_x_2860) ;  /* 0xffffff8800f88947 */ /* 0x000fea000383ffff */
[----:B------:R-:W-:Y:S05]  /*27610*/  BSYNC B8 ;  /* 0x0000000000087941 */ /* 0x000fea0003800000 */
.L_x_2716:
[----:B--2---:R-:W2:Y:S01]  /*27620*/  LDL.LU R0, [R1+0x64] ;  /* 0x0000640001007983 */ /* 0x004ea20000300800 */
[----:B------:R-:W-:Y:S01]  /*27630*/  BSSY B0, `(.L_x_2861) ;  /* 0x000000b000007945 */ /* 0x000fe20003800000 */
[----:B-1----:R-:W1:Y:S01]  /*27640*/  S2R R5, SR_CgaCtaId ;  /* 0x0000000000057919 */ /* 0x002e620000008800 */
[----:B--2---:R-:W-:-:S05]  /*27650*/  VIADD R0, R0, 0x1 ;  /* 0x0000000100007836 */ /* 0x004fca0000000000 */
[----:B0-----:R-:W-:-:S04]  /*27660*/  LEA.HI R2, R0, R0, RZ, 0x1 ;  /* 0x0000000000027211 */ /* 0x001fc800078f08ff */
[----:B------:R-:W-:-:S04]  /*27670*/  LOP3.LUT R3, R2, 0xfffffffe, RZ, 0xc0, !PT ;  /* 0xfffffffe02037812 */ /* 0x000fc800078ec0ff */
[----:B------:R-:W-:Y:S02]  /*27680*/  IADD3 R3, R0, -R3, RZ ;  /* 0x8000000300037210 */ /* 0x000fe40007ffe0ff */
[----:B------:R-:W-:Y:S02]  /*27690*/  MOV R0, 0x400 ;  /* 0x0000040000007802 */ /* 0x000fe40000000f00 */
[----:B------:R-:W-:Y:S02]  /*276a0*/  SHF.L.U32 R3, R3, 0x1f, RZ ;  /* 0x0000001f03037819 */ /* 0x000fe400000006ff */
[----:B-1----:R-:W-:-:S04]  /*276b0*/  LEA R0, R5, R0, 0x18 ;  /* 0x0000000005007211 */ /* 0x002fc800078ec0ff */
[----:B------:R-:W0:Y:S02]  /*276c0*/  SYNCS.PHASECHK.TRANS64.TRYWAIT P0, [R0+URZ+0x34820], R3 ;  /* 0x03482003000075a7 */ /* 0x000e24000800017f */
[----:B0-----:R-:W-:Y:S05]  /*276d0*/  @!P0 BRA `(.L_x_2862) ;  /* 0x0000002c00088947 */ /* 0x001fea0003800000 */
.L_x_2969:
[----:B------:R-:W-:Y:S05]  /*276e0*/  BSYNC B0 ;  /* 0x0000000000007941 */ /* 0x000fea0003800000 */
.L_x_2861:
[----:B------:R-:W-:-:S03]  /*276f0*/  UMOV UR4, 0xffffffff ;  /* 0xffffffff00047882 */ /* 0x000fc60000000000 */
[----:B------:R-:W-:Y:S05]  /*27700*/  BRA.DIV UR4, `(.L_x_2863) ;  /* 0x0000002e04107947 */ /* 0x000fea000b800000 */
[----:B------:R-:W1:Y:S02]  /*27710*/  S2R R2, SR_TID.X ;  /* 0x0000000000027919 */ /* 0x000e640000002100 */
[----:B-1----:R-:W-:-:S04]  /*27720*/  SHF.R.U32.HI R2, RZ, 0x5, R2 ;  /* 0x00000005ff027819 */ /* 0x002fc80000011602 */
[----:B------:R-:W-:-:S05]  /*27730*/  LOP3.LUT R2, R2, 0x3, RZ, 0xc0, !PT ;  /* 0x0000000302027812 */ /* 0x000fca00078ec0ff */
[----:B------:R1:W2:Y:S02]  /*27740*/  SHFL.IDX PT, R14, R2, RZ, 0x1f ;  /* 0x00001fff020e7589 */ /* 0x0002a400000e0000 */
.L_x_2972:
[----:B--2---:R-:W-:-:S13]  /*27750*/  ISETP.NE.AND P0, PT, R14, RZ, PT ;  /* 0x000000ff0e00720c */ /* 0x004fda0003f05270 */
[----:B------:R-:W-:Y:S05]  /*27760*/  @P0 BRA `(.L_x_2475) ;  /* 0x0000000000940947 */ /* 0x000fea0003800000 */
[----:B------:R-:W-:-:S03]  /*27770*/  UMOV UR4, 0xffffffff ;  /* 0xffffffff00047882 */ /* 0x000fc60000000000 */
[----:B------:R-:W-:Y:S05]  /*27780*/  BRA.DIV UR4, `(.L_x_2864) ;  /* 0x0000002e04247947 */ /* 0x000fea000b800000 */
[----:B------:R-:W-:-:S13]  /*27790*/  ELECT P6, URZ, PT ;  /* 0x00000000003f782f */ /* 0x000fda00038c0000 */
.L_x_2975:
        /* <DEDUP_REMOVED lines=8> */
.L_x_2865:
[----:B------:R-:W2:Y:S01]  /*27820*/  LDL.LU R7, [R1+0x18] ;  /* 0x0000180001077983 */ /* 0x000ea20000300800 */
[----:B------:R-:W-:Y:S02]  /*27830*/  VIADD R2, R0, 0x34840 ;  /* 0x0003484000027836 */ /* 0x000fe40000000000 */
[----:B0-----:R-:W-:-:S03]  /*27840*/  VIADD R3, R19, 0x1 ;  /* 0x0000000113037836 */ /* 0x001fc60000000000 */
[----:B------:R-:W-:Y:S02]  /*27850*/  LEA R6, R19, R2, 0x3 ;  /* 0x0000000213067211 */ /* 0x000fe400078e18ff */
        /* <DEDUP_REMOVED lines=9> */
.L_x_2976:
[----:B------:R-:W1:Y:S02]  /*278f0*/  SYNCS.PHASECHK.TRANS64.TRYWAIT P0, [R7+URZ], R2 ;  /* 0x00000002070075a7 */ /* 0x000e64000800017f */
[----:B-1----:R-:W-:Y:S05]  /*27900*/  @!P0 BRA `(.L_x_2867) ;  /* 0x0000002800f88947 */ /* 0x002fea0003800000 */
.L_x_2977:
[----:B------:R-:W-:Y:S05]  /*27910*/  @!P2 BRA `(.L_x_2868) ;  /* 0x000000000004a947 */ /* 0x000fea0003800000 */
[----:B------:R-:W-:Y:S01]  /*27920*/  BPT.TRAP 0x1 ;  /* 0x000000040000795c */ /* 0x000fe20000300000 */
.L_x_2868:
[----:B------:R-:W-:-:S05]  /*27930*/  IADD3 R0, R0, 0x34860, RZ ;  /* 0x0003486000007810 */ /* 0x000fca0007ffe0ff */
[----:B------:R-:W-:-:S04]  /*27940*/  IMAD R4, R19, 0x8, R0 ;  /* 0x0000000813047824 */ /* 0x000fc800078e0200 */
[----:B------:R-:W2:Y:S02]  /*27950*/  SYNCS.PHASECHK.TRANS64.TRYWAIT P0, [R4+URZ], R5 ;  /* 0x00000005040075a7 */ /* 0x000ea4000800017f */
[----:B--2---:R-:W-:Y:S05]  /*27960*/  @!P0 BRA `(.L_x_2869) ;  /* 0x0000002800f48947 */ /* 0x004fea0003800000 */
.L_x_2978:
[----:B------:R-:W-:-:S07]  /*27970*/  IMAD R3, R3, 0x8, R0 ;  /* 0x0000000803037824 */ /* 0x000fce00078e0200 */
.L_x_2870:
[----:B---3--:R3:W4:Y:S02]  /*27980*/  SYNCS.PHASECHK.TRANS64.TRYWAIT P0, [R3+URZ], R2 ;  /* 0x00000002030075a7 */ /* 0x008724000800017f */
[----:B----4-:R-:W-:Y:S05]  /*27990*/  @!P0 NANOSLEEP.SYNCS 0x989680 ;  /* 0x009896800000895d */ /* 0x010fea0003900000 */
[----:B------:R-:W4:Y:S02]  /*279a0*/  @!P0 SYNCS.PHASECHK.TRANS64 P0, [R3+URZ], R2 ;  /* 0x00000002030085a7 */ /* 0x000f24000800007f */
[----:B----4-:R-:W-:Y:S05]  /*279b0*/  @!P0 BRA `(.L_x_2870) ;  /* 0xfffffffc00f08947 */ /* 0x010fea000383ffff */
.L_x_2475:
[----:B------:R-:W-:Y:S05]  /*279c0*/  BSYNC B9 ;  /* 0x0000000000097941 */ /* 0x000fea0003800000 */
.L_x_2472:
[----:B------:R-:W-:Y:S05]  /*279d0*/  EXIT ;  /* 0x000000000000794d */ /* 0x000fea0003800000 */
.L_x_2495:
[----:B0-----:R0:W1:Y:S02]  /*279e0*/  SYNCS.PHASECHK.TRANS64.TRYWAIT P5, [R3+URZ+0x34890], R0 ;  /* 0x03489000030075a7 */ /* 0x00106400080a017f */
[----:B-1----:R-:W-:Y:S05]  /*279f0*/  @!P5 NANOSLEEP.SYNCS 0x989680 ;  /* 0x009896800000d95d */ /* 0x002fea0003900000 */
[----:B------:R-:W1:Y:S02]  /*27a00*/  @!P5 SYNCS.PHASECHK.TRANS64 P5, [R3+URZ+0x34890], R0 ;  /* 0x034890000300d5a7 */ /* 0x000e6400080a007f */
[----:B-1----:R-:W-:Y:S05]  /*27a10*/  @!P5 BRA `(.L_x_2495) ;  /* 0xfffffffc00f0d947 */ /* 0x002fea000383ffff */
[----:B------:R-:W-:Y:S05]  /*27a20*/  BRA `(.L_x_2871) ;  /* 0xfffffdc000887947 */ /* 0x000fea000383ffff */
.L_x_2549:
[----:B-1----:R1:W2:Y:S02]  /*27a30*/  SYNCS.PHASECHK.TRANS64.TRYWAIT P5, [R3+URZ+0x34890], R0 ;  /* 0x03489000030075a7 */ /* 0x0022a400080a017f */
[----:B--2---:R-:W-:Y:S05]  /*27a40*/  @!P5 NANOSLEEP.SYNCS 0x989680 ;  /* 0x009896800000d95d */ /* 0x004fea0003900000 */
[----:B------:R-:W2:Y:S02]  /*27a50*/  @!P5 SYNCS.PHASECHK.TRANS64 P5, [R3+URZ+0x34890], R0 ;  /* 0x034890000300d5a7 */ /* 0x000ea400080a007f */
[----:B--2---:R-:W-:Y:S05]  /*27a60*/  @!P5 BRA `(.L_x_2549) ;  /* 0xfffffffc00f0d947 */ /* 0x004fea000383ffff */
[----:B------:R-:W-:Y:S05]  /*27a70*/  BRA `(.L_x_2872) ;  /* 0xfffffdf4006c7947 */ /* 0x000fea000383ffff */
.L_x_2574:
[----:B-1----:R1:W2:Y:S02]  /*27a80*/  SYNCS.PHASECHK.TRANS64.TRYWAIT P4, [R3+URZ+0x34890], R0 ;  /* 0x03489000030075a7 */ /* 0x0022a4000808017f */
[----:B--2---:R-:W-:Y:S05]  /*27a90*/  @!P4 NANOSLEEP.SYNCS 0x989680 ;  /* 0x009896800000c95d */ /* 0x004fea0003900000 */
[----:B------:R-:W2:Y:S02]  /*27aa0*/  @!P4 SYNCS.PHASECHK.TRANS64 P4, [R3+URZ+0x34890], R0 ;  /* 0x034890000300c5a7 */ /* 0x000ea4000808007f */
[----:B--2---:R-:W-:Y:S05]  /*27ab0*/  @!P4 BRA `(.L_x_2574) ;  /* 0xfffffffc00f0c947 */ /* 0x004fea000383ffff */
[----:B------:R-:W-:Y:S05]  /*27ac0*/  BRA `(.L_x_2873) ;  /* 0xfffffe2400987947 */ /* 0x000fea000383ffff */
.L_x_2580:
[----:B0-----:R0:W1:Y:S02]  /*27ad0*/  SYNCS.PHASECHK.TRANS64.TRYWAIT P4, [R3+URZ+0x348b0], R0 ;  /* 0x0348b000030075a7 */ /* 0x001064000808017f */
[----:B-1----:R-:W-:Y:S05]  /*27ae0*/  @!P4 NANOSLEEP.SYNCS 0x989680 ;  /* 0x009896800000c95d */ /* 0x002fea0003900000 */
[----:B------:R-:W1:Y:S02]  /*27af0*/  @!P4 SYNCS.PHASECHK.TRANS64 P4, [R3+URZ+0x348b0], R0 ;  /* 0x0348b0000300c5a7 */ /* 0x000e64000808007f */
[----:B-1----:R-:W-:Y:S05]  /*27b00*/  @!P4 BRA `(.L_x_2580) ;  /* 0xfffffffc00f0c947 */ /* 0x002fea000383ffff */
[----:B------:R-:W-:Y:S05]  /*27b10*/  BRA `(.L_x_2874) ;  /* 0xfffffe2800987947 */ /* 0x000fea000383ffff */
.L_x_2600:
[----:B------:R-:W-:Y:S01]  /*27b20*/  BSSY B1, `(.L_x_2875) ;  /* 0x0000008000017945 */ /* 0x000fe20003800000 */
[----:B------:R-:W-:Y:S01]  /*27b30*/  MOV R13, R0 ;  /* 0x00000000000d7202 */ /* 0x000fe20000000f00 */
[----:B------:R-:W-:Y:S01]  /*27b40*/  IMAD.MOV.U32 R12, RZ, RZ, RZ ;  /* 0x000000ffff0c7224 */ /* 0x000fe200078e00ff */
[----:B------:R-:W-:Y:S01]  /*27b50*/  MOV R15, 0xffffffff ;  /* 0xffffffff000f7802 */ /* 0x000fe20000000f00 */
[----:B------:R-:W-:-:S07]  /*27b60*/  IMAD.MOV.U32 R11, RZ, RZ, 0x1c1f ;  /* 0x00001c1fff0b7424 */ /* 0x000fce00078e00ff */
[----:B------:R-:W-:Y:S05]  /*27b70*/  WARPSYNC.COLLECTIVE R15, `(.L_x_2876) ;  /* 0x000000000f087348 */ /* 0x000fea0003c00000 */
[----:B------:R0:W1:Y:S02]  /*27b80*/  SHFL.IDX P6, R14, R13, R12, R11 ;  /* 0x0000000c0d0e7389 */ /* 0x00006400000c000b */
[----:B01----:R-:W-:Y:S01]  /*27b90*/  ENDCOLLECTIVE ;  /* 0x000000000000791b */ /* 0x003fe20003800000 */
.L_x_2876:
[----:B------:R-:W-:Y:S05]  /*27ba0*/  BSYNC B1 ;  /* 0x0000000000017941 */ /* 0x000fea0003800000 */
.L_x_2875:
[----:B------:R-:W-:Y:S01]  /*27bb0*/  IMAD.MOV.U32 R13, RZ, RZ, R4 ;  /* 0x000000ffff0d7224 */ /* 0x000fe200078e0004 */
[----:B------:R-:W-:Y:S01]  /*27bc0*/  MOV R12, RZ ;  /* 0x000000ff000c7202 */ /* 0x000fe20000000f00 */
[----:B------:R-:W-:Y:S02]  /*27bd0*/  IMAD.MOV.U32 R11, RZ, RZ, 0x1c1f ;  /* 0x00001c1fff0b7424 */ /* 0x000fe400078e00ff */
[----:B------:R-:W-:Y:S02]  /*27be0*/  IMAD.MOV.U32 R15, RZ, RZ, -0x1 ;  /* 0xffffffffff0f7424 */ /* 0x000fe400078e00ff */
[----:B------:R-:W-:-:S07]  /*27bf0*/  IMAD.MOV.U32 R5, RZ, RZ, R14 ;  /* 0x000000ffff057224 */ /* 0x000fce00078e000e */
[----:B------:R-:W-:Y:S05]  /*27c00*/  WARPSYNC.COLLECTIVE R15, `(.L_x_2877) ;  /* 0x000000000f087348 */ /* 0x000fea0003c00000 */
[----:B------:R0:W1:Y:S02]  /*27c10*/  SHFL.IDX P6, R14, R13, R12, R11 ;  /* 0x0000000c0d0e7389 */ /* 0x00006400000c000b */
[----:B01----:R-:W-:Y:S01]  /*27c20*/  ENDCOLLECTIVE ;  /* 0x000000000000791b */ /* 0x003fe20003800000 */
.L_x_2877:
[----:B------:R-:W-:Y:S01]  /*27c30*/  IMAD.MOV.U32 R13, RZ, RZ, R63 ;  /* 0x000000ffff0d7224 */ /* 0x000fe200078e003f */
[----:B------:R-:W-:-:S07]  /*27c40*/  MOV R8, R14 ;  /* 0x0000000e00087202 */ /* 0x000fce0000000f00 */
[----:B------:R-:W-:Y:S05]  /*27c50*/  WARPSYNC.COLLECTIVE R15, `(.L_x_2878) ;  /* 0x000000000f087348 */ /* 0x000fea0003c00000 */
[----:B------:R0:W1:Y:S02]  /*27c60*/  SHFL.IDX P6, R14, R13, R12, R11 ;  /* 0x0000000c0d0e7389 */ /* 0x00006400000c000b */
[----:B01----:R-:W-:Y:S01]  /*27c70*/  ENDCOLLECTIVE ;  /* 0x000000000000791b */ /* 0x003fe20003800000 */
.L_x_2878:
[----:B------:R-:W-:Y:S01]  /*27c80*/  MOV R13, R3 ;  /* 0x00000003000d7202 */ /* 0x000fe20000000f00 */
[----:B------:R-:W-:-:S07]  /*27c90*/  IMAD.MOV.U32 R33, RZ, RZ, R14 ;  /* 0x000000ffff217224 */ /* 0x000fce00078e000e */
[----:B------:R-:W-:Y:S05]  /*27ca0*/  WARPSYNC.COLLECTIVE R15, `(.L_x_2879) ;  /* 0x000000000f087348 */ /* 0x000fea0003c00000 */
[----:B------:R0:W1:Y:S02]  /*27cb0*/  SHFL.IDX P6, R14, R13, R12, R11 ;  /* 0x0000000c0d0e7389 */ /* 0x00006400000c000b */
[----:B01----:R-:W-:Y:S01]  /*27cc0*/  ENDCOLLECTIVE ;  /* 0x000000000000791b */ /* 0x003fe20003800000 */
.L_x_2879:
[----:B------:R-:W-:Y:S01]  /*27cd0*/  IMAD.MOV.U32 R32, RZ, RZ, R14 ;  /* 0x000000ffff207224 */ /* 0x000fe200078e000e */
[----:B------:R-:W-:Y:S06]  /*27ce0*/  BRA `(.L_x_2880) ;  /* 0xfffffe3800907947 */ /* 0x000fec000383ffff */
.L_x_2603:
[----:B------:R-:W-:Y:S01]  /*27cf0*/  BSSY B1, `(.L_x_2881) ;  /* 0x0000008000017945 */ /* 0x000fe20003800000 */
[----:B------:R-:W-:Y:S01]  /*27d00*/  IMAD.MOV.U32 R13, RZ, RZ, R0 ;  /* 0x000000ffff0d7224 */ /* 0x000fe200078e0000 */
[----:B------:R-:W-:Y:S01]  /*27d10*/  MOV R12, 0x1 ;  /* 0x00000001000c7802 */ /* 0x000fe20000000f00 */
[----:B------:R-:W-:Y:S02]  /*27d20*/  IMAD.MOV.U32 R11, RZ, RZ, 0x1c1f ;  /* 0x00001c1fff0b7424 */ /* 0x000fe400078e00ff */
[----:B------:R-:W-:-:S07]  /*27d30*/  IMAD.MOV.U32 R15, RZ, RZ, -0x1 ;  /* 0xffffffffff0f7424 */ /* 0x000fce00078e00ff */
[----:B0--34-:R-:W-:Y:S05]  /*27d40*/  WARPSYNC.COLLECTIVE R15, `(.L_x_2882) ;  /* 0x000000000f087348 */ /* 0x019fea0003c00000 */
[----:B------:R1:W2:Y:S02]  /*27d50*/  SHFL.IDX P6, R14, R13, R12, R11 ;  /* 0x0000000c0d0e7389 */ /* 0x0002a400000c000b */
[----:B01234-:R-:W-:Y:S01]  /*27d60*/  ENDCOLLECTIVE ;  /* 0x000000000000791b */ /* 0x01ffe20003800000 */
.L_x_2882:
[----:B------:R-:W-:Y:S05]  /*27d70*/  BSYNC B1 ;  /* 0x0000000000017941 */ /* 0x000fea0003800000 */
.L_x_2881:
[----:B------:R-:W-:Y:S01]  /*27d80*/  IMAD.MOV.U32 R13, RZ, RZ, R4 ;  /* 0x000000ffff0d7224 */ /* 0x000fe200078e0004 */
[----:B------:R-:W-:Y:S01]  /*27d90*/  MOV R11, 0x1c1f ;  /* 0x00001c1f000b7802 */ /* 0x000fe20000000f00 */
[----:B------:R-:W-:Y:S01]  /*27da0*/  IMAD.MOV.U32 R12, RZ, RZ, 0x1 ;  /* 0x00000001ff0c7424 */ /* 0x000fe200078e00ff */
[----:B------:R-:W-:Y:S01]  /*27db0*/  MOV R0, R14 ;  /* 0x0000000e00007202 */ /* 0x000fe20000000f00 */
[----:B------:R-:W-:-:S07]  /*27dc0*/  IMAD.MOV.U32 R15, RZ, RZ, -0x1 ;  /* 0xffffffffff0f7424 */ /* 0x000fce00078e00ff */
[----:B------:R-:W-:Y:S05]  /*27dd0*/  WARPSYNC.COLLECTIVE R15, `(.L_x_2883) ;  /* 0x000000000f087348 */ /* 0x000fea0003c00000 */
[----:B------:R0:W1:Y:S02]  /*27de0*/  SHFL.IDX P6, R14, R13, R12, R11 ;  /* 0x0000000c0d0e7389 */ /* 0x00006400000c000b */
[----:B01----:R-:W-:Y:S01]  /*27df0*/  ENDCOLLECTIVE ;  /* 0x000000000000791b */ /* 0x003fe20003800000 */
.L_x_2883:
[----:B------:R-:W-:Y:S01]  /*27e00*/  MOV R13, R63 ;  /* 0x0000003f000d7202 */ /* 0x000fe20000000f00 */
[----:B------:R-:W-:-:S07]  /*27e10*/  IMAD.MOV.U32 R65, RZ, RZ, R14 ;  /* 0x000000ffff417224 */ /* 0x000fce00078e000e */
[----:B------:R-:W-:Y:S05]  /*27e20*/  WARPSYNC.COLLECTIVE R15, `(.L_x_2884) ;  /* 0x000000000f087348 */ /* 0x000fea0003c00000 */
[----:B------:R0:W1:Y:S02]  /*27e30*/  SHFL.IDX P6, R14, R13, R12, R11 ;  /* 0x0000000c0d0e7389 */ /* 0x00006400000c000b */
[----:B01----:R-:W-:Y:S01]  /*27e40*/  ENDCOLLECTIVE ;  /* 0x000000000000791b */ /* 0x003fe20003800000 */
.L_x_2884:
[----:B------:R-:W-:Y:S02]  /*27e50*/  IMAD.MOV.U32 R13, RZ, RZ, R3 ;  /* 0x000000ffff0d7224 */ /* 0x000fe400078e0003 */
[----:B------:R-:W-:-:S07]  /*27e60*/  IMAD.MOV.U32 R63, RZ, RZ, R14 ;  /* 0x000000ffff3f7224 */ /* 0x000fce00078e000e */
[----:B------:R-:W-:Y:S05]  /*27e70*/  WARPSYNC.COLLECTIVE R15, `(.L_x_2885) ;  /* 0x000000000f087348 */ /* 0x000fea0003c00000 */
[----:B------:R0:W1:Y:S02]  /*27e80*/  SHFL.IDX P6, R14, R13, R12, R11 ;  /* 0x0000000c0d0e7389 */ /* 0x00006400000c000b */
[----:B01----:R-:W-:Y:S01]  /*27e90*/  ENDCOLLECTIVE ;  /* 0x000000000000791b */ /* 0x003fe20003800000 */
.L_x_2885:
[----:B------:R-:W-:Y:S01]  /*27ea0*/  MOV R62, R14 ;  /* 0x0000000e003e7202 */ /* 0x000fe20000000f00 */
[----:B------:R-:W-:Y:S06]  /*27eb0*/  BRA `(.L_x_2886) ;  /* 0xfffffe40001c7947 */ /* 0x000fec000383ffff */
.L_x_2607:
[----:B0-----:R0:W1:Y:S02]  /*27ec0*/  SYNCS.PHASECHK.TRANS64.TRYWAIT P0, [R2+URZ+0x34800], R5 ;  /* 0x03480005020075a7 */ /* 0x001064000800017f */
[----:B-1----:R-:W-:Y:S05]  /*27ed0*/  @!P0 NANOSLEEP.SYNCS 0x989680 ;  /* 0x009896800000895d */ /* 0x002fea0003900000 */
[----:B------:R-:W1:Y:S02]  /*27ee0*/  @!P0 SYNCS.PHASECHK.TRANS64 P0, [R2+URZ+0x34800], R5 ;  /* 0x03480005020085a7 */ /* 0x000e64000800007f */
[----:B-1----:R-:W-:Y:S05]  /*27ef0*/  @!P0 BRA `(.L_x_2607) ;  /* 0xfffffffc00f08947 */ /* 0x002fea000383ffff */
[----:B------:R-:W-:Y:S05]  /*27f00*/  BRA `(.L_x_2887) ;  /* 0xfffffe4800307947 */ /* 0x000fea000383ffff */
.L_x_2631:
        /* <DEDUP_REMOVED lines=8> */
.L_x_2889:
[----:B------:R-:W-:Y:S05]  /*27f90*/  BSYNC B1 ;  /* 0x0000000000017941 */ /* 0x000fea0003800000 */
.L_x_2888:
        /* <DEDUP_REMOVED lines=8> */
.L_x_2890:
[----:B------:R-:W-:Y:S01]  /*28020*/  MOV R7, R3 ;  /* 0x0000000300077202 */ /* 0x000fe20000000f00 */
[----:B------:R-:W-:Y:S02]  /*28030*/  IMAD.MOV.U32 R13, RZ, RZ, R67 ;  /* 0x000000ffff0d7224 */ /* 0x000fe400078e0043 */
[----:B------:R-:W-:-:S07]  /*28040*/  IMAD.MOV.U32 R0, RZ, RZ, R14 ;  /* 0x000000ffff007224 */ /* 0x000fce00078e000e */
[----:B------:R-:W-:Y:S05]  /*28050*/  WARPSYNC.COLLECTIVE R15, `(.L_x_2891) ;  /* 0x000000000f087348 */ /* 0x000fea0003c00000 */
[----:B------:R0:W1:Y:S02]  /*28060*/  SHFL.IDX P6, R14, R13, R12, R11 ;  /* 0x0000000c0d0e7389 */ /* 0x00006400000c000b */
[----:B01----:R-:W-:Y:S01]  /*28070*/  ENDCOLLECTIVE ;  /* 0x000000000000791b */ /* 0x003fe20003800000 */
.L_x_2891:
[----:B------:R-:W-:Y:S02]  /*28080*/  IMAD.MOV.U32 R6, RZ, RZ, R0 ;  /* 0x000000ffff067224 */ /* 0x000fe400078e0000 */
[----:B------:R-:W-:Y:S01]  /*28090*/  IMAD.MOV.U32 R13, RZ, RZ, R66 ;  /* 0x000000ffff0d7224 */ /* 0x000fe200078e0042 */
[----:B------:R-:W-:-:S07]  /*280a0*/  MOV R5, R14 ;  /* 0x0000000e00057202 */ /* 0x000fce0000000f00 */
[----:B------:R-:W-:Y:S05]  /*280b0*/  WARPSYNC.COLLECTIVE R15, `(.L_x_2892) ;  /* 0x000000000f087348 */ /* 0x000fea0003c00000 */
[----:B------:R0:W1:Y:S02]  /*280c0*/  SHFL.IDX P6, R14, R13, R12, R11 ;  /* 0x0000000c0d0e7389 */ /* 0x00006400000c000b */
[----:B01----:R-:W-:Y:S01]  /*280d0*/  ENDCOLLECTIVE ;  /* 0x000000000000791b */ /* 0x003fe20003800000 */
.L_x_2892:
[----:B------:R-:W-:Y:S05]  /*280e0*/  BRA `(.L_x_2893) ;  /* 0xfffffe6c00007947 */ /* 0x000fea000383ffff */
.L_x_2634:
[----:B------:R-:W-:Y:S01]  /*280f0*/  BSSY B1, `(.L_x_2894) ;  /* 0x0000008000017945 */ /* 0x000fe20003800000 */
[----:B------:R-:W-:Y:S01]  /*28100*/  IMAD.MOV.U32 R13, RZ, RZ, R61 ;  /* 0x000000ffff0d7224 */ /* 0x000fe200078e003d */
[----:B------:R-:W-:Y:S01]  /*28110*/  MOV R11, 0x1c1f ;  /* 0x00001c1f000b7802 */ /* 0x000fe20000000f00 */
[----:B------:R-:W-:Y:S02]  /*28120*/  IMAD.MOV.U32 R12, RZ, RZ, 0x1 ;  /* 0x00000001ff0c7424 */ /* 0x000fe400078e00ff */
[----:B------:R-:W-:-:S07]  /*28130*/  IMAD.MOV.U32 R15, RZ, RZ, -0x1 ;  /* 0xffffffffff0f7424 */ /* 0x000fce00078e00ff */
[----:B----4-:R-:W-:Y:S05]  /*28140*/  WARPSYNC.COLLECTIVE R15, `(.L_x_2895) ;  /* 0x000000000f087348 */ /* 0x010fea0003c00000 */
[----:B----4-:R0:W1:Y:S02]  /*28150*/  SHFL.IDX P6, R14, R13, R12, R11 ;  /* 0x0000000c0d0e7389 */ /* 0x01006400000c000b */
[----:B01----:R-:W-:Y:S01]  /*28160*/  ENDCOLLECTIVE ;  /* 0x000000000000791b */ /* 0x003fe20003800000 */
.L_x_2895:
[----:B------:R-:W-:Y:S05]  /*28170*/  BSYNC B1 ;  /* 0x0000000000017941 */ /* 0x000fea0003800000 */
.L_x_2894:
[----:B------:R-:W-:Y:S01]  /*28180*/  MOV R13, R60 ;  /* 0x0000003c000d7202 */ /* 0x000fe20000000f00 */
[----:B------:R-:W-:Y:S01]  /*28190*/  IMAD.MOV.U32 R12, RZ, RZ, 0x1 ;  /* 0x00000001ff0c7424 */ /* 0x000fe200078e00ff */
[----:B------:R-:W-:Y:S01]  /*281a0*/  MOV R15, 0xffffffff ;  /* 0xffffffff000f7802 */ /* 0x000fe20000000f00 */
[----:B------:R-:W-:Y:S02]  /*281b0*/  IMAD.MOV.U32 R11, RZ, RZ, 0x1c1f ;  /* 0x00001c1fff0b7424 */ /* 0x000fe400078e00ff */
[----:B------:R-:W-:-:S07]  /*281c0*/  IMAD.MOV.U32 R61, RZ, RZ, R14 ;  /* 0x000000ffff3d7224 */ /* 0x000fce00078e000e */
[----:B------:R-:W-:Y:S05]  /*281d0*/  WARPSYNC.COLLECTIVE R15, `(.L_x_2896) ;  /* 0x000000000f087348 */ /* 0x000fea0003c00000 */
[----:B------:R0:W1:Y:S02]  /*281e0*/  SHFL.IDX P6, R14, R13, R12, R11 ;  /* 0x0000000c0d0e7389 */ /* 0x00006400000c000b */
[----:B01----:R-:W-:Y:S01]  /*281f0*/  ENDCOLLECTIVE ;  /* 0x000000000000791b */ /* 0x003fe20003800000 */
.L_x_2896:
[----:B------:R-:W-:Y:S02]  /*28200*/  IMAD.MOV.U32 R13, RZ, RZ, R67 ;  /* 0x000000ffff0d7224 */ /* 0x000fe400078e0043 */
[----:B------:R-:W-:-:S07]  /*28210*/  IMAD.MOV.U32 R60, RZ, RZ, R14 ;  /* 0x000000ffff3c7224 */ /* 0x000fce00078e000e */
[----:B------:R-:W-:Y:S05]  /*28220*/  WARPSYNC.COLLECTIVE R15, `(.L_x_2897) ;  /* 0x000000000f087348 */ /* 0x000fea0003c00000 */
[----:B------:R0:W1:Y:S02]  /*28230*/  SHFL.IDX P6, R14, R13, R12, R11 ;  /* 0x0000000c0d0e7389 */ /* 0x00006400000c000b */
[----:B01----:R-:W-:Y:S01]  /*28240*/  ENDCOLLECTIVE ;  /* 0x000000000000791b */ /* 0x003fe20003800000 */
.L_x_2897:
[----:B------:R-:W-:Y:S01]  /*28250*/  IMAD.MOV.U32 R13, RZ, RZ, R66 ;  /* 0x000000ffff0d7224 */ /* 0x000fe200078e0042 */
[----:B------:R-:W-:-:S07]  /*28260*/  MOV R67, R14 ;  /* 0x0000000e00437202 */ /* 0x000fce0000000f00 */
[----:B------:R-:W-:Y:S05]  /*28270*/  WARPSYNC.COLLECTIVE R15, `(.L_x_2898) ;  /* 0x000000000f087348 */ /* 0x000fea0003c00000 */
[----:B------:R0:W1:Y:S02]  /*28280*/  SHFL.IDX P6, R14, R13, R12, R11 ;  /* 0x0000000c0d0e7389 */ /* 0x00006400000c000b */
[----:B01----:R-:W-:Y:S01]  /*28290*/  ENDCOLLECTIVE ;  /* 0x000000000000791b */ /* 0x003fe20003800000 */
.L_x_2898:
[----:B------:R-:W-:Y:S01]  /*282a0*/  IMAD.MOV.U32 R66, RZ, RZ, R14 ;  /* 0x000000ffff427224 */ /* 0x000fe200078e000e */
[----:B------:R-:W-:Y:S06]  /*282b0*/  BRA `(.L_x_2899) ;  /* 0xfffffe7000087947 */ /* 0x000fec000383ffff */
.L_x_2638:
[----:B0-----:R0:W1:Y:S02]  /*282c0*/  SYNCS.PHASECHK.TRANS64.TRYWAIT P0, [R2+URZ+0x34800], R61 ;  /* 0x0348003d020075a7 */ /* 0x001064000800017f */
[----:B-1----:R-:W-:Y:S05]  /*282d0*/  @!P0 NANOSLEEP.SYNCS 0x989680 ;  /* 0x009896800000895d */ /* 0x002fea0003900000 */
[----:B------:R-:W1:Y:S02]  /*282e0*/  @!P0 SYNCS.PHASECHK.TRANS64 P0, [R2+URZ+0x34800], R61 ;  /* 0x0348003d020085a7 */ /* 0x000e64000800007f */
[----:B-1----:R-:W-:Y:S05]  /*282f0*/  @!P0 BRA `(.L_x_2638) ;  /* 0xfffffffc00f08947 */ /* 0x002fea000383ffff */
[----:B------:R-:W-:Y:S05]  /*28300*/  BRA `(.L_x_2900) ;  /* 0xfffffe7400687947 */ /* 0x000fea000383ffff */
.L_x_2652:
[----:B-1----:R1:W2:Y:S02]  /*28310*/  SYNCS.PHASECHK.TRANS64.TRYWAIT P2, [R0+URZ+0x34830], R3 ;  /* 0x03483003000075a7 */ /* 0x0022a4000804017f */
[----:B--2---:R-:W-:Y:S05]  /*28320*/  @!P2 NANOSLEEP.SYNCS 0x989680 ;  /* 0x009896800000a95d */ /* 0x004fea0003900000 */
[----:B------:R-:W2:Y:S02]  /*28330*/  @!P2 SYNCS.PHASECHK.TRANS64 P2, [R0+URZ+0x34830], R3 ;  /* 0x034830030000a5a7 */ /* 0x000ea4000804007f */
[----:B--2---:R-:W-:Y:S05]  /*28340*/  @!P2 BRA `(.L_x_2652) ;  /* 0xfffffffc00f0a947 */ /* 0x004fea000383ffff */
[----:B------:R-:W-:Y:S05]  /*28350*/  BRA `(.L_x_2651) ;  /* 0xfffffe9c00347947 */ /* 0x000fea000383ffff */
.L_x_2659:
[----:B-1----:R1:W2:Y:S02]  /*28360*/  SYNCS.PHASECHK.TRANS64.TRYWAIT P3, [R13+URZ+0x34830], R8 ;  /* 0x034830080d0075a7 */ /* 0x0022a4000806017f */
[----:B--2---:R-:W-:Y:S05]  /*28370*/  @!P3 NANOSLEEP.SYNCS 0x989680 ;  /* 0x009896800000b95d */ /* 0x004fea0003900000 */
[----:B------:R-:W2:Y:S02]  /*28380*/  @!P3 SYNCS.PHASECHK.TRANS64 P3, [R13+URZ+0x34830], R8 ;  /* 0x034830080d00b5a7 */ /* 0x000ea4000806007f */
[----:B--2---:R-:W-:Y:S05]  /*28390*/  @!P3 BRA `(.L_x_2659) ;  /* 0xfffffffc00f0b947 */ /* 0x004fea000383ffff */
[----:B------:R-:W-:Y:S05]  /*283a0*/  BRA `(.L_x_2658) ;  /* 0xfffffecc00887947 */ /* 0x000fea000383ffff */
.L_x_2664:
[----:B-1----:R1:W2:Y:S02]  /*283b0*/  SYNCS.PHASECHK.TRANS64.TRYWAIT P3, [R14+URZ+0x34850], R7 ;  /* 0x034850070e0075a7 */ /* 0x0022a4000806017f */
[----:B--2---:R-:W-:Y:S05]  /*283c0*/  @!P3 NANOSLEEP.SYNCS 0x989680 ;  /* 0x009896800000b95d */ /* 0x004fea0003900000 */
[----:B------:R-:W2:Y:S02]  /*283d0*/  @!P3 SYNCS.PHASECHK.TRANS64 P3, [R14+URZ+0x34850], R7 ;  /* 0x034850070e00b5a7 */ /* 0x000ea4000806007f */
[----:B--2---:R-:W-:Y:S05]  /*283e0*/  @!P3 BRA `(.L_x_2664) ;  /* 0xfffffffc00f0b947 */ /* 0x004fea000383ffff */
[----:B------:R-:W-:Y:S05]  /*283f0*/  BRA `(.L_x_2663) ;  /* 0xfffffed800487947 */ /* 0x000fea000383ffff */
.L_x_2672:
[----:B-1----:R1:W2:Y:S02]  /*28400*/  SYNCS.PHASECHK.TRANS64.TRYWAIT P2, [R8+URZ+0x34830], R9 ;  /* 0x03483009080075a7 */ /* 0x0022a4000804017f */
[----:B--2---:R-:W-:Y:S05]  /*28410*/  @!P2 NANOSLEEP.SYNCS 0x989680 ;  /* 0x009896800000a95d */ /* 0x004fea0003900000 */
[----:B------:R-:W2:Y:S02]  /*28420*/  @!P2 SYNCS.PHASECHK.TRANS64 P2, [R8+URZ+0x34830], R9 ;  /* 0x034830090800a5a7 */ /* 0x000ea4000804007f */
[----:B--2---:R-:W-:Y:S05]  /*28430*/  @!P2 BRA `(.L_x_2672) ;  /* 0xfffffffc00f0a947 */ /* 0x004fea000383ffff */
[----:B------:R-:W-:Y:S05]  /*28440*/  BRA `(.L_x_2671) ;  /* 0xffffff0000e47947 */ /* 0x000fea000383ffff */
.L_x_2677:
[----:B-1----:R1:W2:Y:S02]  /*28450*/  SYNCS.PHASECHK.TRANS64.TRYWAIT P2, [R11+URZ+0x34850], R7 ;  /* 0x034850070b0075a7 */ /* 0x0022a4000804017f */
[----:B--2---:R-:W-:Y:S05]  /*28460*/  @!P2 NANOSLEEP.SYNCS 0x989680 ;  /* 0x009896800000a95d */ /* 0x004fea0003900000 */
[----:B------:R-:W2:Y:S02]  /*28470*/  @!P2 SYNCS.PHASECHK.TRANS64 P2, [R11+URZ+0x34850], R7 ;  /* 0x034850070b00a5a7 */ /* 0x000ea4000804007f */
[----:B--2---:R-:W-:Y:S05]  /*28480*/  @!P2 BRA `(.L_x_2677) ;  /* 0xfffffffc00f0a947 */ /* 0x004fea000383ffff */
[----:B------:R-:W-:Y:S05]  /*28490*/  BRA `(.L_x_2676) ;  /* 0xffffff0c009c7947 */ /* 0x000fea000383ffff */
.L_x_2683:
[----:B-1----:R1:W2:Y:S02]  /*284a0*/  SYNCS.PHASECHK.TRANS64.TRYWAIT P0, [R6+URZ+0x34850], R5 ;  /* 0x03485005060075a7 */ /* 0x0022a4000800017f */
[----:B--2---:R-:W-:Y:S05]  /*284b0*/  @!P0 NANOSLEEP.SYNCS 0x989680 ;  /* 0x009896800000895d */ /* 0x004fea0003900000 */
[----:B------:R-:W2:Y:S02]  /*284c0*/  @!P0 SYNCS.PHASECHK.TRANS64 P0, [R6+URZ+0x34850], R5 ;  /* 0x03485005060085a7 */ /* 0x000ea4000800007f */
[----:B--2---:R-:W-:Y:S05]  /*284d0*/  @!P0 BRA `(.L_x_2683) ;  /* 0xfffffffc00f08947 */ /* 0x004fea000383ffff */
[----:B------:R-:W-:Y:S05]  /*284e0*/  BRA `(.L_x_2682) ;  /* 0xffffff3000c47947 */ /* 0x000fea000383ffff */
.L_x_2724:
[----:B------:R-:W0:Y:S01]  /*284f0*/  S2R R4, SR_TID.X ;  /* 0x0000000000047919 */ /* 0x000e220000002100 */
[----:B------:R-:W-:Y:S01]  /*28500*/  BSSY B1, `(.L_x_2901) ;  /* 0x000000a000017945 */ /* 0x000fe20003800000 */
[----:B------:R-:W-:Y:S01]  /*28510*/  IMAD.MOV.U32 R12, RZ, RZ, RZ ;  /* 0x000000ffff0c7224 */ /* 0x000fe200078e00ff */
[----:B------:R-:W-:Y:S01]  /*28520*/  MOV R15, 0xffffffff ;  /* 0xffffffff000f7802 */ /* 0x000fe20000000f00 */
[----:B------:R-:W-:Y:S01]  /*28530*/  IMAD.MOV.U32 R11, RZ, RZ, 0x1f ;  /* 0x0000001fff0b7424 */ /* 0x000fe200078e00ff */
[----:B0-----:R-:W-:-:S04]  /*28540*/  SHF.R.U32.HI R4, RZ, 0x5, R4 ;  /* 0x00000005ff047819 */ /* 0x001fc80000011604 */
[----:B------:R-:W-:-:S04]  /*28550*/  LOP3.LUT R4, R4, 0x3, RZ, 0xc0, !PT ;  /* 0x0000000304047812 */ /* 0x000fc800078ec0ff */
[----:B------:R-:W-:-:S07]  /*28560*/  MOV R13, R4 ;  /* 0x00000004000d7202 */ /* 0x000fce0000000f00 */
[----:B------:R-:W-:Y:S05]  /*28570*/  WARPSYNC.COLLECTIVE R15, `(.L_x_2902) ;  /* 0x000000000f087348 */ /* 0x000fea0003c00000 */
[----:B------:R0:W1:Y:S02]  /*28580*/  SHFL.IDX P6, R14, R13, R12, R11 ;  /* 0x0000000c0d0e7389 */ /* 0x00006400000c000b */
[----:B01----:R-:W-:Y:S01]  /*28590*/  ENDCOLLECTIVE ;  /* 0x000000000000791b */ /* 0x003fe20003800000 */
.L_x_2902:
[----:B------:R-:W-:Y:S05]  /*285a0*/  BSYNC B1 ;  /* 0x0000000000017941 */ /* 0x000fea0003800000 */
.L_x_2901:
[----:B------:R-:W-:Y:S05]  /*285b0*/  BRA `(.L_x_2903) ;  /* 0xffffff8400c07947 */ /* 0x000fea000383ffff */
.L_x_2726:
[----:B------:R-:W-:Y:S01]  /*285c0*/  BSSY B1, `(.L_x_2904) ;  /* 0x0000006000017945 */ /* 0x000fe20003800000 */
[----:B------:R-:W-:-:S07]  /*285d0*/  IMAD.MOV.U32 R15, RZ, RZ, -0x1 ;  /* 0xffffffffff0f7424 */ /* 0x000fce00078e00ff */
[----:B0-----:R-:W-:Y:S05]  /*285e0*/  WARPSYNC.COLLECTIVE R15, `(.L_x_2905) ;  /* 0x000000000f0c7348 */ /* 0x001fea0003c00000 */
[----:B------:R-:W-:Y:S02]  /*285f0*/  ELECT P6, UR62, PT ;  /* 0x00000000003e782f */ /* 0x000fe400038c0000 */
[----:B------:R-:W-:Y:S01]  /*28600*/  MOV R14, UR62 ;  /* 0x0000003e000e7c02 */ /* 0x000fe20008000f00 */
[----:B0-----:R-:W-:Y:S10]  /*28610*/  ENDCOLLECTIVE ;  /* 0x000000000000791b */ /* 0x001ff40003800000 */
.L_x_2905:
[----:B------:R-:W-:Y:S05]  /*28620*/  BSYNC B1 ;  /* 0x0000000000017941 */ /* 0x000fea0003800000 */
.L_x_2904:
[----:B------:R-:W-:Y:S05]  /*28630*/  BRA `(.L_x_2725) ;  /* 0xffffff8400b87947 */ /* 0x000fea000383ffff */
.L_x_2728:
[----:B0-----:R0:W1:Y:S02]  /*28640*/  SYNCS.PHASECHK.TRANS64.TRYWAIT P0, [R18+URZ+0x34820], R3 ;  /* 0x03482003120075a7 */ /* 0x001064000800017f */
[----:B-1----:R-:W-:Y:S05]  /*28650*/  @!P0 NANOSLEEP.SYNCS 0x989680 ;  /* 0x009896800000895d */ /* 0x002fea0003900000 */
[----:B------:R-:W1:Y:S02]  /*28660*/  @!P0 SYNCS.PHASECHK.TRANS64 P0, [R18+URZ+0x34820], R3 ;  /* 0x03482003120085a7 */ /* 0x000e64000800007f */
[----:B-1----:R-:W-:Y:S05]  /*28670*/  @!P0 BRA `(.L_x_2728) ;  /* 0xfffffffc00f08947 */ /* 0x002fea000383ffff */
[----:B------:R-:W-:Y:S05]  /*28680*/  BRA `(.L_x_2906) ;  /* 0xffffff8400c87947 */ /* 0x000fea000383ffff */
.L_x_2732:
[----:B-1----:R1:W2:Y:S02]  /*28690*/  SYNCS.PHASECHK.TRANS64.TRYWAIT P0, [R5+URZ+0x348a0], R9 ;  /* 0x0348a009050075a7 */ /* 0x0022a4000800017f */
[----:B--2---:R-:W-:Y:S05]  /*286a0*/  @!P0 NANOSLEEP.SYNCS 0x989680 ;  /* 0x009896800000895d */ /* 0x004fea0003900000 */
[----:B------:R-:W2:Y:S02]  /*286b0*/  @!P0 SYNCS.PHASECHK.TRANS64 P0, [R5+URZ+0x348a0], R9 ;  /* 0x0348a009050085a7 */ /* 0x000ea4000800007f */
[----:B--2---:R-:W-:Y:S05]  /*286c0*/  @!P0 BRA `(.L_x_2732) ;  /* 0xfffffffc00f08947 */ /* 0x004fea000383ffff */
[----:B------:R-:W-:Y:S05]  /*286d0*/  BRA `(.L_x_2907) ;  /* 0xffffff8400e87947 */ /* 0x000fea000383ffff */
.L_x_2739:
[----:B0-----:R0:W2:Y:S02]  /*286e0*/  SYNCS.PHASECHK.TRANS64.TRYWAIT P0, [R5+URZ+0x348c0], R9 ;  /* 0x0348c009050075a7 */ /* 0x0010a4000800017f */
[----:B--2---:R-:W-:Y:S05]  /*286f0*/  @!P0 NANOSLEEP.SYNCS 0x989680 ;  /* 0x009896800000895d */ /* 0x004fea0003900000 */
[----:B------:R-:W2:Y:S02]  /*28700*/  @!P0 SYNCS.PHASECHK.TRANS64 P0, [R5+URZ+0x348c0], R9 ;  /* 0x0348c009050085a7 */ /* 0x000ea4000800007f */
[----:B--2---:R-:W-:Y:S05]  /*28710*/  @!P0 BRA `(.L_x_2739) ;  /* 0xfffffffc00f08947 */ /* 0x004fea000383ffff */
[----:B------:R-:W-:Y:S05]  /*28720*/  BRA `(.L_x_2908) ;  /* 0xffffff8800e47947 */ /* 0x000fea000383ffff */
.L_x_2747:
[----:B0-----:R0:W1:Y:S02]  /*28730*/  SYNCS.PHASECHK.TRANS64.TRYWAIT P1, [R7+URZ+0x348a0], R6 ;  /* 0x0348a006070075a7 */ /* 0x001064000802017f */
[----:B-1----:R-:W-:Y:S05]  /*28740*/  @!P1 NANOSLEEP.SYNCS 0x989680 ;  /* 0x009896800000995d */ /* 0x002fea0003900000 */
[----:B------:R-:W1:Y:S02]  /*28750*/  @!P1 SYNCS.PHASECHK.TRANS64 P1, [R7+URZ+0x348a0], R6 ;  /* 0x0348a006070095a7 */ /* 0x000e64000802007f */
[----:B-1----:R-:W-:Y:S05]  /*28760*/  @!P1 BRA `(.L_x_2747) ;  /* 0xfffffffc00f09947 */ /* 0x002fea000383ffff */
[----:B------:R-:W-:Y:S05]  /*28770*/  BRA `(.L_x_2909) ;  /* 0xffffff90000c7947 */ /* 0x000fea000383ffff */
.L_x_2754:
[----:B-1----:R1:W2:Y:S02]  /*28780*/  SYNCS.PHASECHK.TRANS64.TRYWAIT P1, [R7+URZ+0x348c0], R6 ;  /* 0x0348c006070075a7 */ /* 0x0022a4000802017f */
[----:B--2---:R-:W-:Y:S05]  /*28790*/  @!P1 NANOSLEEP.SYNCS 0x989680 ;  /* 0x009896800000995d */ /* 0x004fea0003900000 */
[----:B------:R-:W2:Y:S02]  /*287a0*/  @!P1 SYNCS.PHASECHK.TRANS64 P1, [R7+URZ+0x348c0], R6 ;  /* 0x0348c006070095a7 */ /* 0x000ea4000802007f */
[----:B--2---:R-:W-:Y:S05]  /*287b0*/  @!P1 BRA `(.L_x_2754) ;  /* 0xfffffffc00f09947 */ /* 0x004fea000383ffff */
[----:B------:R-:W-:Y:S05]  /*287c0*/  BRA `(.L_x_2910) ;  /* 0xffffff9400047947 */ /* 0x000fea000383ffff */
.L_x_2770:
[----:B------:R-:W0:Y:S01]  /*287d0*/  S2R R4, SR_TID.X ;  /* 0x0000000000047919 */ /* 0x000e220000002100 */
[----:B------:R-:W-:Y:S01]  /*287e0*/  BSSY B0, `(.L_x_2911) ;  /* 0x000000a000007945 */ /* 0x000fe20003800000 */
[----:B------:R-:W-:Y:S01]  /*287f0*/  MOV R12, RZ ;  /* 0x000000ff000c7202 */ /* 0x000fe20000000f00 */
[----:B------:R-:W-:Y:S02]  /*28800*/  IMAD.MOV.U32 R11, RZ, RZ, 0x1f ;  /* 0x0000001fff0b7424 */ /* 0x000fe400078e00ff */
[----:B------:R-:W-:Y:S01]  /*28810*/  IMAD.MOV.U32 R15, RZ, RZ, -0x1 ;  /* 0xffffffffff0f7424 */ /* 0x000fe200078e00ff */
[----:B0-----:R-:W-:-:S04]  /*28820*/  SHF.R.U32.HI R4, RZ, 0x5, R4 ;  /* 0x00000005ff047819 */ /* 0x001fc80000011604 */
[----:B------:R-:W-:-:S05]  /*28830*/  LOP3.LUT R4, R4, 0x3, RZ, 0xc0, !PT ;  /* 0x0000000304047812 */ /* 0x000fca00078ec0ff */
[----:B------:R-:W-:-:S07]  /*28840*/  IMAD.MOV.U32 R13, RZ, RZ, R4 ;  /* 0x000000ffff0d7224 */ /* 0x000fce00078e0004 */
[----:B------:R-:W-:Y:S05]  /*28850*/  WARPSYNC.COLLECTIVE R15, `(.L_x_2912) ;  /* 0x000000000f087348 */ /* 0x000fea0003c00000 */
[----:B------:R0:W1:Y:S02]  /*28860*/  SHFL.IDX P6, R14, R13, R12, R11 ;  /* 0x0000000c0d0e7389 */ /* 0x00006400000c000b */
[----:B01----:R-:W-:Y:S01]  /*28870*/  ENDCOLLECTIVE ;  /* 0x000000000000791b */ /* 0x003fe20003800000 */
.L_x_2912:
[----:B------:R-:W-:Y:S05]  /*28880*/  BSYNC B0 ;  /* 0x0000000000007941 */ /* 0x000fea0003800000 */
.L_x_2911:
[----:B------:R-:W-:Y:S05]  /*28890*/  BRA `(.L_x_2913) ;  /* 0xffffffa000447947 */ /* 0x000fea000383ffff */
.L_x_2772:
[----:B------:R-:W-:Y:S01]  /*288a0*/  BSSY B0, `(.L_x_2914) ;  /* 0x0000006000007945 */ /* 0x000fe20003800000 */
[----:B------:R-:W-:-:S07]  /*288b0*/  MOV R15, 0xffffffff ;  /* 0xffffffff000f7802 */ /* 0x000fce0000000f00 */
[----:B0-----:R-:W-:Y:S05]  /*288c0*/  WARPSYNC.COLLECTIVE R15, `(.L_x_2915) ;  /* 0x000000000f0c7348 */ /* 0x001fea0003c00000 */
[----:B------:R-:W-:Y:S02]  /*288d0*/  ELECT P6, UR62, PT ;  /* 0x00000000003e782f */ /* 0x000fe400038c0000 */
[----:B------:R-:W-:Y:S01]  /*288e0*/  MOV R14, UR62 ;  /* 0x0000003e000e7c02 */ /* 0x000fe20008000f00 */
[----:B0-----:R-:W-:Y:S10]  /*288f0*/  ENDCOLLECTIVE ;  /* 0x000000000000791b */ /* 0x001ff40003800000 */
.L_x_2915:
[----:B------:R-:W-:Y:S05]  /*28900*/  BSYNC B0 ;  /* 0x0000000000007941 */ /* 0x000fea0003800000 */
.L_x_2914:
[----:B------:R-:W-:Y:S05]  /*28910*/  BRA `(.L_x_2916) ;  /* 0xffffffa000507947 */ /* 0x000fea000383ffff */
.L_x_2774:
[----:B0-----:R0:W1:Y:S02]  /*28920*/  SYNCS.PHASECHK.TRANS64.TRYWAIT P0, [R0+URZ+0x34840], R2 ;  /* 0x03484002000075a7 */ /* 0x001064000800017f */
[----:B-1----:R-:W-:Y:S05]  /*28930*/  @!P0 NANOSLEEP.SYNCS 0x989680 ;  /* 0x009896800000895d */ /* 0x002fea0003900000 */
[----:B------:R-:W1:Y:S02]  /*28940*/  @!P0 SYNCS.PHASECHK.TRANS64 P0, [R0+URZ+0x34840], R2 ;  /* 0x03484002000085a7 */ /* 0x000e64000800007f */
[----:B-1----:R-:W-:Y:S05]  /*28950*/  @!P0 BRA `(.L_x_2774) ;  /* 0xfffffffc00f08947 */ /* 0x002fea000383ffff */
[----:B------:R-:W-:Y:S05]  /*28960*/  BRA `(.L_x_2917) ;  /* 0xffffffa000b07947 */ /* 0x000fea000383ffff */
.L_x_2778:
[----:B------:R-:W2:Y:S01]  /*28970*/  LDL.LU R11, [R1+0x50] ;  /* 0x00005000010b7983 */ /* 0x000ea20000300800 */
[----:B------:R-:W-:Y:S02]  /*28980*/  IMAD.MOV.U32 R13, RZ, RZ, R3 ;  /* 0x000000ffff0d7224 */ /* 0x000fe400078e0003 */
[----:B------:R-:W-:Y:S01]  /*28990*/  IMAD.MOV.U32 R12, RZ, RZ, RZ ;  /* 0x000000ffff0c7224 */ /* 0x000fe200078e00ff */
[----:B------:R-:W0:Y:S01]  /*289a0*/  S2R R5, SR_TID.X ;  /* 0x0000000000057919 */ /* 0x000e220000002100 */
[----:B------:R-:W-:Y:S01]  /*289b0*/  IMAD.MOV.U32 R15, RZ, RZ, -0x1 ;  /* 0xffffffffff0f7424 */ /* 0x000fe200078e00ff */
[----:B0-----:R-:W-:-:S04]  /*289c0*/  LOP3.LUT R5, R5, 0x7f, RZ, 0xc0, !PT ;  /* 0x0000007f05057812 */ /* 0x001fc800078ec0ff */
[----:B------:R-:W-:-:S05]  /*289d0*/  SHF.R.U32.HI R5, RZ, 0x3, R5 ;  /* 0x00000003ff057819 */ /* 0x000fca0000011605 */
[----:B------:R-:W-:-:S04]  /*289e0*/  IMAD R0, R9, 0x80, R5 ;  /* 0x0000008009007824 */ /* 0x000fc800078e0205 */
[----:B------:R-:W-:Y:S02]  /*289f0*/  VIADD R5, R0, 0x10 ;  /* 0x0000001000057836 */ /* 0x000fe40000000000 */
[----:B--2---:R-:W-:Y:S01]  /*28a00*/  IMAD R2, R11, R7, RZ ;  /* 0x000000070b027224 */ /* 0x004fe200078e02ff */
[----:B------:R-:W-:-:S04]  /*28a10*/  MOV R11, 0x181f ;  /* 0x0000181f000b7802 */ /* 0x000fc80000000f00 */
[----:B------:R-:W-:-:S13]  /*28a20*/  ISETP.GE.AND P3, PT, R0, R2, PT ;  /* 0x000000020000720c */ /* 0x000fda0003f66270 */
[----:B-----5:R-:W-:Y:S05]  /*28a30*/  WARPSYNC.COLLECTIVE R15, `(.L_x_2918) ;  /* 0x000000000f087348 */ /* 0x020fea0003c00000 */
[----:B------:R0:W1:Y:S02]  /*28a40*/  SHFL.IDX P6, R14, R13, R12, R11 ;  /* 0x0000000c0d0e7389 */ /* 0x00006400000c000b */
[----:B01---5:R-:W-:Y:S01]  /*28a50*/  ENDCOLLECTIVE ;  /* 0x000000000000791b */ /* 0x023fe20003800000 */
.L_x_2918:
[----:B------:R-:W-:Y:S01]  /*28a60*/  MOV R13, R4 ;  /* 0x00000004000d7202 */ /* 0x000fe20000000f00 */
[----:B------:R-:W-:-:S07]  /*28a70*/  IMAD.MOV.U32 R6, RZ, RZ, R14 ;  /* 0x000000ffff067224 */ /* 0x000fce00078e000e */
[----:B------:R-:W-:Y:S05]  /*28a80*/  WARPSYNC.COLLECTIVE R15, `(.L_x_2919) ;  /* 0x000000000f087348 */ /* 0x000fea0003c00000 */
[----:B------:R0:W1:Y:S02]  /*28a90*/  SHFL.IDX P6, R14, R13, R12, R11 ;  /* 0x0000000c0d0e7389 */ /* 0x00006400000c000b */
[----:B01----:R-:W-:Y:S01]  /*28aa0*/  ENDCOLLECTIVE ;  /* 0x000000000000791b */ /* 0x003fe20003800000 */
.L_x_2919:
[----:B------:R-:W-:Y:S01]  /*28ab0*/  IMAD.MOV.U32 R13, RZ, RZ, R3 ;  /* 0x000000ffff0d7224 */ /* 0x000fe200078e0003 */
[----:B------:R-:W-:Y:S01]  /*28ac0*/  MOV R12, 0x1 ;  /* 0x00000001000c7802 */ /* 0x000fe20000000f00 */
[----:B------:R-:W-:-:S07]  /*28ad0*/  IMAD.MOV.U32 R7, RZ, RZ, R14 ;  /* 0x000000ffff077224 */ /* 0x000fce00078e000e */
[----:B------:R-:W-:Y:S05]  /*28ae0*/  WARPSYNC.COLLECTIVE R15, `(.L_x_2920) ;  /* 0x000000000f087348 */ /* 0x000fea0003c00000 */
[----:B------:R0:W1:Y:S02]  /*28af0*/  SHFL.IDX P6, R14, R13, R12, R11 ;  /* 0x0000000c0d0e7389 */ /* 0x00006400000c000b */
[----:B01----:R-:W-:Y:S01]  /*28b00*/  ENDCOLLECTIVE ;  /* 0x000000000000791b */ /* 0x003fe20003800000 */
.L_x_2920:
        /* <DEDUP_REMOVED lines=14> */
.L_x_2921:
        /* <DEDUP_REMOVED lines=12> */
.L_x_2922:
[----:B------:R-:W-:-:S05]  /*28cb0*/  @!P3 LEA R8, P5, R8, R5, 0x1 ;  /* 0x000000050808b211 */ /* 0x000fca00078a08ff */
[----:B------:R-:W-:Y:S02]  /*28cc0*/  @!P3 IMAD.X R5, RZ, RZ, R9, P5 ;  /* 0x000000ffff05b224 */ /* 0x000fe400028e0609 */
[----:B------:R-:W0:Y:S01]  /*28cd0*/  S2R R9, SR_TID.X ;  /* 0x0000000000097919 */ /* 0x000e220000002100 */
[----:B------:R-:W-:Y:S02]  /*28ce0*/  @!P3 IMAD.MOV.U32 R6, RZ, RZ, R8 ;  /* 0x000000ffff06b224 */ /* 0x000fe400078e0008 */
[----:B------:R-:W-:Y:S01]  /*28cf0*/  @!P3 MOV R7, R5 ;  /* 0x000000050007b202 */ /* 0x000fe20000000f00 */
[----:B------:R-:W-:Y:S02]  /*28d00*/  VIADD R5, R0, 0x20 ;  /* 0x0000002000057836 */ /* 0x000fe40000000000 */
[----:B------:R-:W-:Y:S02]  /*28d10*/  IMAD.MOV.U32 R13, RZ, RZ, R4 ;  /* 0x000000ffff0d7224 */ /* 0x000fe400078e0004 */
        /* <DEDUP_REMOVED lines=11> */
.L_x_2923:
[----:B------:R-:W-:Y:S02]  /*28dd0*/  SHF.L.U32 R9, R9, 0x3, RZ ;  /* 0x0000000309097819 */ /* 0x000fe400000006ff */
[----:B------:R-:W-:Y:S01]  /*28de0*/  MOV R13, R3 ;  /* 0x00000003000d7202 */ /* 0x000fe20000000f00 */
[----:B------:R-:W-:Y:S01]  /*28df0*/  IMAD.MOV.U32 R12, RZ, RZ, 0x3 ;  /* 0x00000003ff0c7424 */ /* 0x000fe200078e00ff */
[----:B------:R-:W-:Y:S01]  /*28e00*/  LOP3.LUT R9, R9, 0x38, RZ, 0xc0, !PT ;  /* 0x0000003809097812 */ /* 0x000fe200078ec0ff */
[----:B------:R-:W-:-:S07]  /*28e10*/  IMAD.MOV.U32 R5, RZ, RZ, R14 ;  /* 0x000000ffff057224 */ /* 0x000fce00078e000e */
[----:B------:R-:W-:Y:S05]  /*28e20*/  WARPSYNC.COLLECTIVE R15, `(.L_x_2924) ;  /* 0x000000000f087348 */ /* 0x000fea0003c00000 */
[----:B------:R0:W1:Y:S02]  /*28e30*/  SHFL.IDX P6, R14, R13, R12, R11 ;  /* 0x0000000c0d0e7389 */ /* 0x00006400000c000b */
[----:B01----:R-:W-:Y:S01]  /*28e40*/  ENDCOLLECTIVE ;  /* 0x000000000000791b */ /* 0x003fe20003800000 */
.L_x_2924:
        /* <DEDUP_REMOVED lines=17> */
.L_x_2925:
[----:B------:R-:W-:Y:S01]  /*28f60*/  MOV R13, R3 ;  /* 0x00000003000d7202 */ /* 0x000fe20000000f00 */
[----:B------:R-:W-:Y:S02]  /*28f70*/  IMAD.MOV.U32 R12, RZ, RZ, 0x4 ;  /* 0x00000004ff0c7424 */ /* 0x000fe400078e00ff */
[----:B------:R-:W-:-:S07]  /*28f80*/  IMAD.MOV.U32 R5, RZ, RZ, R14 ;  /* 0x000000ffff057224 */ /* 0x000fce00078e000e */
[----:B------:R-:W-:Y:S05]  /*28f90*/  WARPSYNC.COLLECTIVE R15, `(.L_x_2926) ;  /* 0x000000000f087348 */ /* 0x000fea0003c00000 */
[----:B------:R0:W1:Y:S02]  /*28fa0*/  SHFL.IDX P6, R14, R13, R12, R11 ;  /* 0x0000000c0d0e7389 */ /* 0x00006400000c000b */
[----:B01----:R-:W-:Y:S01]  /*28fb0*/  ENDCOLLECTIVE ;  /* 0x000000000000791b */ /* 0x003fe20003800000 */
.L_x_2926:
        /* <DEDUP_REMOVED lines=17> */
.L_x_2927:
[----:B------:R-:W-:Y:S01]  /*290d0*/  MOV R13, R3 ;  /* 0x00000003000d7202 */ /* 0x000fe20000000f00 */
[----:B------:R-:W-:Y:S02]  /*290e0*/  IMAD.MOV.U32 R12, RZ, RZ, 0x5 ;  /* 0x00000005ff0c7424 */ /* 0x000fe400078e00ff */
[----:B------:R-:W-:-:S07]  /*290f0*/  IMAD.MOV.U32 R5, RZ, RZ, R14 ;  /* 0x000000ffff057224 */ /* 0x000fce00078e000e */
[----:B------:R-:W-:Y:S05]  /*29100*/  WARPSYNC.COLLECTIVE R15, `(.L_x_2928) ;  /* 0x000000000f087348 */ /* 0x000fea0003c00000 */
[----:B------:R0:W1:Y:S02]  /*29110*/  SHFL.IDX P6, R14, R13, R12, R11 ;  /* 0x0000000c0d0e7389 */ /* 0x00006400000c000b */
[----:B01----:R-:W-:Y:S01]  /*29120*/  ENDCOLLECTIVE ;  /* 0x000000000000791b */ /* 0x003fe20003800000 */
.L_x_2928:
        /* <DEDUP_REMOVED lines=17> */
.L_x_2929:
[----:B------:R-:W-:Y:S01]  /*29240*/  IMAD.MOV.U32 R13, RZ, RZ, R3 ;  /* 0x000000ffff0d7224 */ /* 0x000fe200078e0003 */
[----:B------:R-:W-:Y:S01]  /*29250*/  MOV R12, 0x6 ;  /* 0x00000006000c7802 */ /* 0x000fe20000000f00 */
[----:B------:R-:W-:-:S07]  /*29260*/  IMAD.MOV.U32 R5, RZ, RZ, R14 ;  /* 0x000000ffff057224 */ /* 0x000fce00078e000e */
[----:B------:R-:W-:Y:S05]  /*29270*/  WARPSYNC.COLLECTIVE R15, `(.L_x_2930) ;  /* 0x000000000f087348 */ /* 0x000fea0003c00000 */
[----:B------:R0:W1:Y:S02]  /*29280*/  SHFL.IDX P6, R14, R13, R12, R11 ;  /* 0x0000000c0d0e7389 */ /* 0x00006400000c000b */
[----:B01----:R-:W-:Y:S01]  /*29290*/  ENDCOLLECTIVE ;  /* 0x000000000000791b */ /* 0x003fe20003800000 */
.L_x_2930:
[----:B------:R-:W-:-:S05]  /*292a0*/  @!P3 LEA R5, P4, R9, R5, 0x1 ;  /* 0x000000050905b211 */ /* 0x000fca00078808ff */
[----:B------:R-:W-:-:S05]  /*292b0*/  @!P3 IMAD.X R6, RZ, RZ, R6, P4 ;  /* 0x000000ffff06b224 */ /* 0x000fca00020e0606 */
[----:B------:R-:W-:Y:S01]  /*292c0*/  @!P3 MOV R7, R6 ;  /* 0x000000060007b202 */ /* 0x000fe20000000f00 */
        /* <DEDUP_REMOVED lines=12> */
.L_x_2931:
[----:B------:R-:W-:-:S05]  /*29390*/  VIADD R7, R0, 0x60 ;  /* 0x0000006000077836 */ /* 0x000fca0000000000 */
[----:B------:R-:W-:Y:S01]  /*293a0*/  ISETP.GE.AND P4, PT, R7, R2, PT ;  /* 0x000000020700720c */ /* 0x000fe20003f86270 */
[----:B------:R-:W-:Y:S01]  /*293b0*/  IMAD.MOV.U32 R13, RZ, RZ, R3 ;  /* 0x000000ffff0d7224 */ /* 0x000fe200078e0003 */
[----:B------:R-:W-:Y:S02]  /*293c0*/  MOV R12, 0x7 ;  /* 0x00000007000c7802 */ /* 0x000fe40000000f00 */
[----:B------:R-:W-:-:S09]  /*293d0*/  MOV R5, R14 ;  /* 0x0000000e00057202 */ /* 0x000fd20000000f00 */
[----:B------:R-:W-:Y:S05]  /*293e0*/  WARPSYNC.COLLECTIVE R15, `(.L_x_2932) ;  /* 0x000000000f087348 */ /* 0x000fea0003c00000 */
[----:B------:R0:W1:Y:S02]  /*293f0*/  SHFL.IDX P6, R14, R13, R12, R11 ;  /* 0x0000000c0d0e7389 */ /* 0x00006400000c000b */
[----:B01----:R-:W-:Y:S01]  /*29400*/  ENDCOLLECTIVE ;  /* 0x000000000000791b */ /* 0x003fe20003800000 */
.L_x_2932:
        /* <DEDUP_REMOVED lines=8> */
[----:B------:R0:W-:Y:S04]  /*29490*/  @!P4 LDGSTS.E.BYPASS.LTC128B.128 [R10+0x13400], desc[UR60][R6.64], !P2 ;  /* 0x13400000060acfae */ /* 0x0001e8000d101d7c */
[----:B------:R0:W-:Y:S01]  /*294a0*/  @!P4 LDGSTS.E.BYPASS.LTC128B.128 [R10+0x17400], desc[UR60][R6.64+0x80], !P1 ;  /* 0x17400080060acfae */ /* 0x0001e2000c901d7c */
[----:B------:R-:W-:-:S07]  /*294b0*/  IMAD.MOV.U32 R5, RZ, RZ, R14 ;  /* 0x000000ffff057224 */ /* 0x000fce00078e000e */
[----:B0-----:R-:W-:Y:S05]  /*294c0*/  WARPSYNC.COLLECTIVE R15, `(.L_x_2933) ;  /* 0x000000000f087348 */ /* 0x001fea0003c00000 */
[----:B------:R1:W2:Y:S02]  /*294d0*/  SHFL.IDX P6, R14, R13, R12, R11 ;  /* 0x0000000c0d0e7389 */ /* 0x0002a400000c000b */
[----:B012---:R-:W-:Y:S01]  /*294e0*/  ENDCOLLECTIVE ;  /* 0x000000000000791b */ /* 0x007fe20003800000 */
.L_x_2933:
[----:B------:R-:W-:Y:S01]  /*294f0*/  @!PT LDS RZ, [RZ] ;  /* 0x00000000fffff984 */ /* 0x000fe20000000800 */
[----:B------:R-:W-:Y:S01]  /*29500*/  @!PT LDS RZ, [RZ] ;  /* 0x00000000fffff984 */ /* 0x000fe20000000800 */
[----:B------:R-:W-:Y:S01]  /*29510*/  @!PT LDS RZ, [RZ] ;  /* 0x00000000fffff984 */ /* 0x000fe20000000800 */
[----:B------:R3:W-:Y:S01]  /*29520*/  @!P4 LDGSTS.E.BYPASS.LTC128B.128 [R10+0x1b400], desc[UR60][R6.64+0x100], !P0 ;  /* 0x1b400100060acfae */ /* 0x0007e2000c101d7c */
[----:B------:R-:W-:Y:S01]  /*29530*/  MOV R3, R14 ;  /* 0x0000000e00037202 */ /* 0x000fe20000000f00 */
[----:B------:R-:W-:Y:S06]  /*29540*/  BRA `(.L_x_2934) ;  /* 0xffffffa400687947 */ /* 0x000fec000383ffff */
.L_x_2783:
[----:B----4-:R4:W0:Y:S02]  /*29550*/  SYNCS.PHASECHK.TRANS64.TRYWAIT P0, [R18+URZ+0x34820], R0 ;  /* 0x03482000120075a7 */ /* 0x010824000800017f */
[----:B0-----:R-:W-:Y:S05]  /*29560*/  @!P0 NANOSLEEP.SYNCS 0x989680 ;  /* 0x009896800000895d */ /* 0x001fea0003900000 */
[----:B------:R-:W0:Y:S02]  /*29570*/  @!P0 SYNCS.PHASECHK.TRANS64 P0, [R18+URZ+0x34820], R0 ;  /* 0x03482000120085a7 */ /* 0x000e24000800007f */
[----:B0-----:R-:W-:Y:S05]  /*29580*/  @!P0 BRA `(.L_x_2783) ;  /* 0xfffffffc00f08947 */ /* 0x001fea000383ffff */
[----:B------:R-:W-:Y:S05]  /*29590*/  BRA `(.L_x_2935) ;  /* 0xffffffa400e87947 */ /* 0x000fea000383ffff */
.L_x_2792:
[----:B-1----:R1:W2:Y:S02]  /*295a0*/  SYNCS.PHASECHK.TRANS64.TRYWAIT P0, [R3+URZ+0x34840], R2 ;  /* 0x03484002030075a7 */ /* 0x0022a4000800017f */
[----:B--2---:R-:W-:Y:S05]  /*295b0*/  @!P0 NANOSLEEP.SYNCS 0x989680 ;  /* 0x009896800000895d */ /* 0x004fea0003900000 */
[----:B------:R-:W2:Y:S02]  /*295c0*/  @!P0 SYNCS.PHASECHK.TRANS64 P0, [R3+URZ+0x34840], R2 ;  /* 0x03484002030085a7 */ /* 0x000ea4000800007f */
[----:B--2---:R-:W-:Y:S05]  /*295d0*/  @!P0 BRA `(.L_x_2792) ;  /* 0xfffffffc00f08947 */ /* 0x004fea000383ffff */
[----:B------:R-:W-:Y:S05]  /*295e0*/  BRA `(.L_x_2936) ;  /* 0xffffffa800c47947 */ /* 0x000fea000383ffff */
.L_x_2799:
[----:B0-----:R0:W1:Y:S02]  /*295f0*/  SYNCS.PHASECHK.TRANS64.TRYWAIT P0, [R3+URZ+0x60], R2 ;  /* 0x00006002030075a7 */ /* 0x001064000800017f */
[----:B-1----:R-:W-:Y:S05]  /*29600*/  @!P0 NANOSLEEP.SYNCS 0x989680 ;  /* 0x009896800000895d */ /* 0x002fea0003900000 */
[----:B------:R-:W1:Y:S02]  /*29610*/  @!P0 SYNCS.PHASECHK.TRANS64 P0, [R3+URZ+0x60], R2 ;  /* 0x00006002030085a7 */ /* 0x000e64000800007f */
[----:B-1----:R-:W-:Y:S05]  /*29620*/  @!P0 BRA `(.L_x_2799) ;  /* 0xfffffffc00f08947 */ /* 0x002fea000383ffff */
[----:B------:R-:W-:Y:S05]  /*29630*/  BRA `(.L_x_2937) ;  /* 0xffffffac00d47947 */ /* 0x000fea000383ffff */
.L_x_2808:
[----:B-1----:R1:W2:Y:S02]  /*29640*/  SYNCS.PHASECHK.TRANS64.TRYWAIT P0, [R3+URZ+0x34840], R2 ;  /* 0x03484002030075a7 */ /* 0x0022a4000800017f */
[----:B--2---:R-:W-:Y:S05]  /*29650*/  @!P0 NANOSLEEP.SYNCS 0x989680 ;  /* 0x009896800000895d */ /* 0x004fea0003900000 */
[----:B------:R-:W2:Y:S02]  /*29660*/  @!P0 SYNCS.PHASECHK.TRANS64 P0, [R3+URZ+0x34840], R2 ;  /* 0x03484002030085a7 */ /* 0x000ea4000800007f */
[----:B--2---:R-:W-:Y:S05]  /*29670*/  @!P0 BRA `(.L_x_2808) ;  /* 0xfffffffc00f08947 */ /* 0x004fea000383ffff */
[----:B------:R-:W-:Y:S05]  /*29680*/  BRA `(.L_x_2938) ;  /* 0xffffffb400647947 */ /* 0x000fea000383ffff */
.L_x_2815:
[----:B0-----:R0:W1:Y:S02]  /*29690*/  SYNCS.PHASECHK.TRANS64.TRYWAIT P0, [R2+URZ+0x60], R3 ;  /* 0x00006003020075a7 */ /* 0x001064000800017f */
[----:B-1----:R-:W-:Y:S05]  /*296a0*/  @!P0 NANOSLEEP.SYNCS 0x989680 ;  /* 0x009896800000895d */ /* 0x002fea0003900000 */
[----:B------:R-:W1:Y:S02]  /*296b0*/  @!P0 SYNCS.PHASECHK.TRANS64 P0, [R2+URZ+0x60], R3 ;  /* 0x00006003020085a7 */ /* 0x000e64000800007f */
[----:B-1----:R-:W-:Y:S05]  /*296c0*/  @!P0 BRA `(.L_x_2815) ;  /* 0xfffffffc00f08947 */ /* 0x002fea000383ffff */
[----:B------:R-:W-:Y:S05]  /*296d0*/  BRA `(.L_x_2939) ;  /* 0xffffffb800747947 */ /* 0x000fea000383ffff */
.L_x_2824:
[----:B--2---:R2:W3:Y:S02]  /*296e0*/  SYNCS.PHASECHK.TRANS64.TRYWAIT P0, [R2+URZ+0x34840], R3 ;  /* 0x03484003020075a7 */ /* 0x0044e4000800017f */
[----:B---3--:R-:W-:Y:S05]  /*296f0*/  @!P0 NANOSLEEP.SYNCS 0x989680 ;  /* 0x009896800000895d */ /* 0x008fea0003900000 */
[----:B------:R-:W3:Y:S02]  /*29700*/  @!P0 SYNCS.PHASECHK.TRANS64 P0, [R2+URZ+0x34840], R3 ;  /* 0x03484003020085a7 */ /* 0x000ee4000800007f */
[----:B---3--:R-:W-:Y:S05]  /*29710*/  @!P0 BRA `(.L_x_2824) ;  /* 0xfffffffc00f08947 */ /* 0x008fea000383ffff */
[----:B------:R-:W-:Y:S05]  /*29720*/  BRA `(.L_x_2940) ;  /* 0xffffffbc00d47947 */ /* 0x000fea000383ffff */
.L_x_2831:
[----:B0-----:R0:W1:Y:S02]  /*29730*/  SYNCS.PHASECHK.TRANS64.TRYWAIT P0, [R2+URZ+0x60], R5 ;  /* 0x00006005020075a7 */ /* 0x001064000800017f */
[----:B-1----:R-:W-:Y:S05]  /*29740*/  @!P0 NANOSLEEP.SYNCS 0x989680 ;  /* 0x009896800000895d */ /* 0x002fea0003900000 */
[----:B------:R-:W1:Y:S02]  /*29750*/  @!P0 SYNCS.PHASECHK.TRANS64 P0, [R2+URZ+0x60], R5 ;  /* 0x00006005020085a7 */ /* 0x000e64000800007f */
[----:B-1----:R-:W-:Y:S05]  /*29760*/  @!P0 BRA `(.L_x_2831) ;  /* 0xfffffffc00f08947 */ /* 0x002fea000383ffff */
[----:B------:R-:W-:Y:S05]  /*29770*/  BRA `(.L_x_2941) ;  /* 0xffffffc000e47947 */ /* 0x000fea000383ffff */
.L_x_2842:
[----:B--2---:R2:W4:Y:S02]  /*29780*/  SYNCS.PHASECHK.TRANS64.TRYWAIT P0, [R0+URZ+0x34860], R2 ;  /* 0x03486002000075a7 */ /* 0x004524000800017f */
[----:B----4-:R-:W-:Y:S05]  /*29790*/  @!P0 NANOSLEEP.SYNCS 0x989680 ;  /* 0x009896800000895d */ /* 0x010fea0003900000 */
[----:B------:R-:W4:Y:S02]  /*297a0*/  @!P0 SYNCS.PHASECHK.TRANS64 P0, [R0+URZ+0x34860], R2 ;  /* 0x03486002000085a7 */ /* 0x000f24000800007f */
[----:B----4-:R-:W-:Y:S05]  /*297b0*/  @!P0 BRA `(.L_x_2842) ;  /* 0xfffffffc00f08947 */ /* 0x010fea000383ffff */
[----:B------:R-:W-:Y:S05]  /*297c0*/  BRA `(.L_x_2942) ;  /* 0xffffffc800307947 */ /* 0x000fea000383ffff */
.L_x_2849:
[----:B------:R-:W4:Y:S01]  /*297d0*/  LDL R0, [R1] ;  /* 0x0000000001007983 */ /* 0x000f220000100800 */
[----:B------:R-:W-:Y:S01]  /*297e0*/  BSSY B0, `(.L_x_2943) ;  /* 0x0000008000007945 */ /* 0x000fe20003800000 */
[----:B------:R-:W-:Y:S01]  /*297f0*/  IMAD.MOV.U32 R12, RZ, RZ, RZ ;  /* 0x000000ffff0c7224 */ /* 0x000fe200078e00ff */
[----:B------:R-:W-:Y:S01]  /*29800*/  MOV R11, 0x1f ;  /* 0x0000001f000b7802 */ /* 0x000fe20000000f00 */
[----:B------:R-:W-:Y:S02]  /*29810*/  IMAD.MOV.U32 R15, RZ, RZ, -0x1 ;  /* 0xffffffffff0f7424 */ /* 0x000fe400078e00ff */
[----:B----4-:R-:W-:-:S07]  /*29820*/  IMAD.MOV.U32 R13, RZ, RZ, R0 ;  /* 0x000000ffff0d7224 */ /* 0x010fce00078e0000 */
[----:B0123--:R-:W-:Y:S05]  /*29830*/  WARPSYNC.COLLECTIVE R15, `(.L_x_2944) ;  /* 0x000000000f087348 */ /* 0x00ffea0003c00000 */
[----:B------:R4:W0:Y:S02]  /*29840*/  SHFL.IDX P6, R14, R13, R12, R11 ;  /* 0x0000000c0d0e7389 */ /* 0x00082400000c000b */
[----:B01234-:R-:W-:Y:S01]  /*29850*/  ENDCOLLECTIVE ;  /* 0x000000000000791b */ /* 0x01ffe20003800000 */
.L_x_2944:
[----:B------:R-:W-:Y:S05]  /*29860*/  BSYNC B0 ;  /* 0x0000000000007941 */ /* 0x000fea0003800000 */
.L_x_2943:
[----:B------:R0:W5:Y:S01]  /*29870*/  LDL R2, [R1+0xc] ;  /* 0x00000c0001027983 */ /* 0x0001620000100800 */
[----:B------:R-:W-:Y:S01]  /*29880*/  MOV R13, R0 ;  /* 0x00000000000d7202 */ /* 0x000fe20000000f00 */
[----:B------:R-:W-:Y:S01]  /*29890*/  IMAD.MOV.U32 R12, RZ, RZ, 0x1 ;  /* 0x00000001ff0c7424 */ /* 0x000fe200078e00ff */
[----:B------:R-:W-:Y:S01]  /*298a0*/  MOV R15, 0xffffffff ;  /* 0xffffffff000f7802 */ /* 0x000fe20000000f00 */
[----:B------:R-:W-:Y:S02]  /*298b0*/  IMAD.MOV.U32 R11, RZ, RZ, 0x1f ;  /* 0x0000001fff0b7424 */ /* 0x000fe400078e00ff */
[----:B------:R-:W-:-:S07]  /*298c0*/  IMAD.MOV.U32 R5, RZ, RZ, R14 ;  /* 0x000000ffff057224 */ /* 0x000fce00078e000e */
[----:B0----5:R-:W-:Y:S05]  /*298d0*/  WARPSYNC.COLLECTIVE R15, `(.L_x_2945) ;  /* 0x000000000f087348 */ /* 0x021fea0003c00000 */
[----:B------:R1:W2:Y:S02]  /*298e0*/  SHFL.IDX P6, R14, R13, R12, R11 ;  /* 0x0000000c0d0e7389 */ /* 0x0002a400000c000b */
[----:B012--5:R-:W-:Y:S01]  /*298f0*/  ENDCOLLECTIVE ;  /* 0x000000000000791b */ /* 0x027fe20003800000 */
.L_x_2945:
        /* <DEDUP_REMOVED lines=13> */
[C---:B------:R-:W-:Y:S02]  /*299d0*/  ISETP.GE.U32.AND P2, PT, R16.reuse, 0x2, PT ;  /* 0x000000021000780c */ /* 0x040fe40003f46070 */
[C---:B------:R-:W-:Y:S02]  /*299e0*/  ISETP.GE.U32.AND P3, PT, R16.reuse, 0x4, PT ;  /* 0x000000041000780c */ /* 0x040fe40003f66070 */
[C---:B------:R-:W-:Y:S02]  /*299f0*/  ISETP.GE.U32.AND P4, PT, R16.reuse, 0x8, PT ;  /* 0x000000081000780c */ /* 0x040fe40003f86070 */
[----:B------:R-:W-:Y:S01]  /*29a00*/  ISETP.GE.U32.AND P5, PT, R16, 0x10, PT ;  /* 0x000000101000780c */ /* 0x000fe20003fa6070 */
[----:B--2---:R-:W-:-:S02]  /*29a10*/  @!P1 IMAD.MOV.U32 R4, RZ, RZ, R8 ;  /* 0x000000ffff049224 */ /* 0x004fc400078e0008 */
[----:B------:R-:W-:Y:S01]  /*29a20*/  IMAD.MOV.U32 R8, RZ, RZ, RZ ;  /* 0x000000ffff087224 */ /* 0x000fe200078e00ff */
[----:B---3--:R-:W-:Y:S02]  /*29a30*/  @!P1 MOV R6, R2 ;  /* 0x0000000200069202 */ /* 0x008fe40000000f00 */
[----:B------:R-:W-:-:S03]  /*29a40*/  ISETP.NE.AND P1, PT, R16, RZ, PT ;  /* 0x000000ff1000720c */ /* 0x000fc60003f25270 */
[----:B------:R-:W-:-:S04]  /*29a50*/  IMAD R2, R6, R4, RZ ;  /* 0x0000000406027224 */ /* 0x000fc800078e02ff */
[----:B------:R-:W-:-:S07]  /*29a60*/  IMAD.MOV.U32 R13, RZ, RZ, R2 ;  /* 0x000000ffff0d7224 */ /* 0x000fce00078e0002 */
[----:B------:R-:W-:Y:S05]  /*29a70*/  WARPSYNC.COLLECTIVE R15, `(.L_x_2946) ;  /* 0x000000000f087348 */ /* 0x000fea0003c00000 */
[----:B------:R0:W1:Y:S02]  /*29a80*/  SHFL.UP P6, R14, R13, R12, R11 ;  /* 0x0400000c0d0e7389 */ /* 0x00006400000c000b */
[----:B01----:R-:W-:Y:S01]  /*29a90*/  ENDCOLLECTIVE ;  /* 0x000000000000791b */ /* 0x003fe20003800000 */
.L_x_2946:
        /* <DEDUP_REMOVED lines=8> */
.L_x_2947:
        /* <DEDUP_REMOVED lines=8> */
.L_x_2948:
        /* <DEDUP_REMOVED lines=8> */
.L_x_2949:
        /* <DEDUP_REMOVED lines=8> */
.L_x_2950:
        /* <DEDUP_REMOVED lines=9> */
.L_x_2951:
[----:B------:R-:W-:Y:S01]  /*29d30*/  MOV R9, R14 ;  /* 0x0000000e00097202 */ /* 0x000fe20000000f00 */
[----:B------:R-:W-:Y:S06]  /*29d40*/  BRA `(.L_x_2952) ;  /* 0xffffffc800a47947 */ /* 0x000fec000383ffff */
.L_x_2852:
[----:B------:R-:W-:Y:S01]  /*29d50*/  BSSY B0, `(.L_x_2953) ;  /* 0x0000008000007945 */ /* 0x000fe20003800000 */
[----:B------:R-:W-:Y:S01]  /*29d60*/  IMAD.MOV.U32 R13, RZ, RZ, R2 ;  /* 0x000000ffff0d7224 */ /* 0x000fe200078e0002 */
[----:B------:R-:W-:Y:S01]  /*29d70*/  MOV R12, 0x1 ;  /* 0x00000001000c7802 */ /* 0x000fe20000000f00 */
[----:B------:R-:W-:Y:S02]  /*29d80*/  IMAD.MOV.U32 R11, RZ, RZ, RZ ;  /* 0x000000ffff0b7224 */ /* 0x000fe400078e00ff */
[----:B------:R-:W-:-:S07]  /*29d90*/  IMAD.MOV.U32 R15, RZ, RZ, -0x1 ;  /* 0xffffffffff0f7424 */ /* 0x000fce00078e00ff */
[----:B0-----:R-:W-:Y:S05]  /*29da0*/  WARPSYNC.COLLECTIVE R15, `(.L_x_2954) ;  /* 0x000000000f087348 */ /* 0x001fea0003c00000 */
[----:B------:R1:W2:Y:S02]  /*29db0*/  SHFL.UP P6, R14, R13, R12, R11 ;  /* 0x0400000c0d0e7389 */ /* 0x0002a400000c000b */
[----:B012---:R-:W-:Y:S01]  /*29dc0*/  ENDCOLLECTIVE ;  /* 0x000000000000791b */ /* 0x007fe20003800000 */
.L_x_2954:
[----:B------:R-:W-:Y:S05]  /*29dd0*/  BSYNC B0 ;  /* 0x0000000000007941 */ /* 0x000fea0003800000 */
.L_x_2953:
[----:B------:R-:W-:Y:S01]  /*29de0*/  MOV R3, R14 ;  /* 0x0000000e00037202 */ /* 0x000fe20000000f00 */
[----:B------:R-:W-:Y:S01]  /*29df0*/  IMAD.MOV.U32 R11, RZ, RZ, RZ ;  /* 0x000000ffff0b7224 */ /* 0x000fe200078e00ff */
[----:B------:R-:W-:Y:S01]  /*29e00*/  MOV R12, 0x2 ;  /* 0x00000002000c7802 */ /* 0x000fe20000000f00 */
[----:B------:R-:W-:Y:S01]  /*29e10*/  IMAD.MOV.U32 R15, RZ, RZ, -0x1 ;  /* 0xffffffffff0f7424 */ /* 0x000fe200078e00ff */
[----:B------:R-:W-:-:S05]  /*29e20*/  SEL R3, R3, RZ, P1 ;  /* 0x000000ff03037207 */ /* 0x000fca0000800000 */
[----:B------:R-:W-:-:S04]  /*29e30*/  IMAD.IADD R2, R2, 0x1, R3 ;  /* 0x0000000102027824 */ /* 0x000fc800078e0203 */
[----:B------:R-:W-:-:S07]  /*29e40*/  IMAD.MOV.U32 R13, RZ, RZ, R2 ;  /* 0x000000ffff0d7224 */ /* 0x000fce00078e0002 */
[----:B------:R-:W-:Y:S05]  /*29e50*/  WARPSYNC.COLLECTIVE R15, `(.L_x_2955) ;  /* 0x000000000f087348 */ /* 0x000fea0003c00000 */
[----:B------:R0:W1:Y:S02]  /*29e60*/  SHFL.UP P6, R14, R13, R12, R11 ;  /* 0x0400000c0d0e7389 */ /* 0x00006400000c000b */
[----:B01----:R-:W-:Y:S01]  /*29e70*/  ENDCOLLECTIVE ;  /* 0x000000000000791b */ /* 0x003fe20003800000 */
.L_x_2955:
        /* <DEDUP_REMOVED lines=8> */
.L_x_2956:
        /* <DEDUP_REMOVED lines=8> */
.L_x_2957:
        /* <DEDUP_REMOVED lines=8> */
.L_x_2958:
[----:B------:R-:W-:Y:S01]  /*2a000*/  MOV R12, 0x1f ;  /* 0x0000001f000c7802 */ /* 0x000fe20000000f00 */
[----:B------:R-:W-:Y:S01]  /*2a010*/  IMAD.MOV.U32 R11, RZ, RZ, 0x1f ;  /* 0x0000001fff0b7424 */ /* 0x000fe200078e00ff */
[----:B------:R-:W-:-:S04]  /*2a020*/  MOV R3, R14 ;  /* 0x0000000e00037202 */ /* 0x000fc80000000f00 */
[----:B------:R-:W-:-:S05]  /*2a030*/  SEL R3, R3, RZ, P5 ;  /* 0x000000ff03037207 */ /* 0x000fca0002800000 */
[----:B------:R-:W-:-:S04]  /*2a040*/  IMAD.IADD R7, R2, 0x1, R3 ;  /* 0x0000000102077824 */ /* 0x000fc800078e0203 */
[----:B------:R-:W-:-:S07]  /*2a050*/  IMAD.MOV.U32 R13, RZ, RZ, R7 ;  /* 0x000000ffff0d7224 */ /* 0x000fce00078e0007 */
[----:B------:R-:W-:Y:S05]  /*2a060*/  WARPSYNC.COLLECTIVE R15, `(.L_x_2959) ;  /* 0x000000000f087348 */ /* 0x000fea0003c00000 */
[----:B------:R0:W1:Y:S02]  /*2a070*/  SHFL.IDX P6, R14, R13, R12, R11 ;  /* 0x0000000c0d0e7389 */ /* 0x00006400000c000b */
[----:B01----:R-:W-:Y:S01]  /*2a080*/  ENDCOLLECTIVE ;  /* 0x000000000000791b */ /* 0x003fe20003800000 */
.L_x_2959:
[----:B------:R-:W-:Y:S01]  /*2a090*/  IMAD.MOV.U32 R9, RZ, RZ, R14 ;  /* 0x000000ffff097224 */ /* 0x000fe200078e000e */
[----:B------:R-:W-:Y:S06]  /*2a0a0*/  BRA `(.L_x_2960) ;  /* 0xffffffc800787947 */ /* 0x000fec000383ffff */
.L_x_2854:
[----:B------:R-:W-:Y:S01]  /*2a0b0*/  BSSY B0, `(.L_x_2961) ;  /* 0x0000006000007945 */ /* 0x000fe20003800000 */
[----:B------:R-:W-:Y:S02]  /*2a0c0*/  PLOP3.LUT P6, PT, P6, PT, PT, 0x8, 0x0 ;  /* 0x000000000000781c */ /* 0x000fe400037ce170 */
[----:B------:R-:W-:-:S11]  /*2a0d0*/  MOV R15, 0xffffffff ;  /* 0xffffffff000f7802 */ /* 0x000fd60000000f00 */
[----:B0-----:R-:W-:Y:S05]  /*2a0e0*/  WARPSYNC.COLLECTIVE R15, `(.L_x_2962) ;  /* 0x000000000f087348 */ /* 0x001fea0003c00000 */
[----:B------:R-:W-:Y:S01]  /*2a0f0*/  VOTE.ANY R14, PT, P6 ;  /* 0x00000000000e7806 */ /* 0x000fe200030e0100 */
[----:B0-----:R-:W-:Y:S06]  /*2a100*/  ENDCOLLECTIVE ;  /* 0x000000000000791b */ /* 0x001fec0003800000 */
.L_x_2962:
[----:B------:R-:W-:Y:S05]  /*2a110*/  BSYNC B0 ;  /* 0x0000000000007941 */ /* 0x000fea0003800000 */
.L_x_2961:
        /* <DEDUP_REMOVED lines=10> */
.L_x_2963:
[----:B------:R-:W-:Y:S01]  /*2a1c0*/  IMAD.MOV.U32 R13, RZ, RZ, R6 ;  /* 0x000000ffff0d7224 */ /* 0x000fe200078e0006 */
[----:B------:R-:W-:-:S07]  /*2a1d0*/  MOV R4, R14 ;  /* 0x0000000e00047202 */ /* 0x000fce0000000f00 */
[----:B------:R-:W-:Y:S05]  /*2a1e0*/  WARPSYNC.COLLECTIVE R15, `(.L_x_2964) ;  /* 0x000000000f087348 */ /* 0x000fea0003c00000 */
[----:B------:R0:W1:Y:S02]  /*2a1f0*/  SHFL.IDX P6, R14, R13, R12, R11 ;  /* 0x0000000c0d0e7389 */ /* 0x00006400000c000b */
[----:B01----:R-:W-:Y:S01]  /*2a200*/  ENDCOLLECTIVE ;  /* 0x000000000000791b */ /* 0x003fe20003800000 */
.L_x_2964:
[----:B------:R-:W-:Y:S01]  /*2a210*/  IMAD.MOV.U32 R6, RZ, RZ, R14 ;  /* 0x000000ffff067224 */ /* 0x000fe200078e000e */
[----:B------:R-:W-:-:S05]  /*2a220*/  IADD3 R10, R3, R10, RZ ;  /* 0x0000000a030a7210 */ /* 0x000fca0007ffe0ff */
[----:B------:R0:W-:Y:S01]  /*2a230*/  STL [R1+0xc], R10 ;  /* 0x00000c0a01007387 */ /* 0x0001e20000100800 */
[----:B------:R-:W-:Y:S05]  /*2a240*/  BRA `(.L_x_2965) ;  /* 0xffffffc800587947 */ /* 0x000fea000383ffff */
.L_x_2856:
[----:B------:R-:W-:Y:S01]  /*2a250*/  BSSY B0, `(.L_x_2966) ;  /* 0x0000008000007945 */ /* 0x000fe20003800000 */
[----:B------:R-:W-:Y:S01]  /*2a260*/  IMAD.MOV.U32 R13, RZ, RZ, R7 ;  /* 0x000000ffff0d7224 */ /* 0x000fe200078e0007 */
[----:B------:R-:W-:Y:S01]  /*2a270*/  MOV R11, 0x1f ;  /* 0x0000001f000b7802 */ /* 0x000fe20000000f00 */
[----:B------:R-:W-:Y:S02]  /*2a280*/  IMAD.MOV.U32 R12, RZ, RZ, R3 ;  /* 0x000000ffff0c7224 */ /* 0x000fe400078e0003 */
[----:B------:R-:W-:-:S07]  /*2a290*/  IMAD.MOV.U32 R15, RZ, RZ, -0x1 ;  /* 0xffffffffff0f7424 */ /* 0x000fce00078e00ff */
[----:B0-----:R-:W-:Y:S05]  /*2a2a0*/  WARPSYNC.COLLECTIVE R15, `(.L_x_2967) ;  /* 0x000000000f087348 */ /* 0x001fea0003c00000 */
[----:B------:R1:W2:Y:S02]  /*2a2b0*/  SHFL.IDX P6, R14, R13, R12, R11 ;  /* 0x0000000c0d0e7389 */ /* 0x0002a400000c000b */
[----:B012---:R-:W-:Y:S01]  /*2a2c0*/  ENDCOLLECTIVE ;  /* 0x000000000000791b */ /* 0x007fe20003800000 */
.L_x_2967:
[----:B------:R-:W-:Y:S05]  /*2a2d0*/  BSYNC B0 ;  /* 0x0000000000007941 */ /* 0x000fea0003800000 */
.L_x_2966:
[----:B------:R-:W-:Y:S01]  /*2a2e0*/  IMAD.MOV.U32 R3, RZ, RZ, R14 ;  /* 0x000000ffff037224 */ /* 0x000fe200078e000e */
[----:B------:R-:W-:Y:S06]  /*2a2f0*/  BRA `(.L_x_2968) ;  /* 0xffffffc800447947 */ /* 0x000fec000383ffff */
.L_x_2862:
[----:B0-----:R0:W1:Y:S02]  /*2a300*/  SYNCS.PHASECHK.TRANS64.TRYWAIT P0, [R0+URZ+0x34820], R3 ;  /* 0x03482003000075a7 */ /* 0x001064000800017f */
[----:B-1----:R-:W-:Y:S05]  /*2a310*/  @!P0 NANOSLEEP.SYNCS 0x989680 ;  /* 0x009896800000895d */ /* 0x002fea0003900000 */
[----:B------:R-:W1:Y:S02]  /*2a320*/  @!P0 SYNCS.PHASECHK.TRANS64 P0, [R0+URZ+0x34820], R3 ;  /* 0x03482003000085a7 */ /* 0x000e64000800007f */
[----:B-1----:R-:W-:Y:S05]  /*2a330*/  @!P0 BRA `(.L_x_2862) ;  /* 0xfffffffc00f08947 */ /* 0x002fea000383ffff */
[----:B------:R-:W-:Y:S05]  /*2a340*/  BRA `(.L_x_2969) ;  /* 0xffffffd000e47947 */ /* 0x000fea000383ffff */
.L_x_2863:
[----:B------:R-:W1:Y:S01]  /*2a350*/  S2R R2, SR_TID.X ;  /* 0x0000000000027919 */ /* 0x000e620000002100 */
[----:B------:R-:W-:Y:S01]  /*2a360*/  BSSY B0, `(.L_x_2970) ;  /* 0x000000a000007945 */ /* 0x000fe20003800000 */
[----:B------:R-:W-:Y:S01]  /*2a370*/  IMAD.MOV.U32 R12, RZ, RZ, RZ ;  /* 0x000000ffff0c7224 */ /* 0x000fe200078e00ff */
[----:B------:R-:W-:Y:S01]  /*2a380*/  MOV R15, 0xffffffff ;  /* 0xffffffff000f7802 */ /* 0x000fe20000000f00 */
[----:B------:R-:W-:Y:S01]  /*2a390*/  IMAD.MOV.U32 R11, RZ, RZ, 0x1f ;  /* 0x0000001fff0b7424 */ /* 0x000fe200078e00ff */
[----:B-1----:R-:W-:-:S04]  /*2a3a0*/  SHF.R.U32.HI R2, RZ, 0x5, R2 ;  /* 0x00000005ff027819 */ /* 0x002fc80000011602 */
[----:B------:R-:W-:-:S04]  /*2a3b0*/  LOP3.LUT R2, R2, 0x3, RZ, 0xc0, !PT ;  /* 0x0000000302027812 */ /* 0x000fc800078ec0ff */
[----:B------:R-:W-:-:S07]  /*2a3c0*/  MOV R13, R2 ;  /* 0x00000002000d7202 */ /* 0x000fce0000000f00 */
[----:B0-----:R-:W-:Y:S05]  /*2a3d0*/  WARPSYNC.COLLECTIVE R15, `(.L_x_2971) ;  /* 0x000000000f087348 */ /* 0x001fea0003c00000 */
[----:B------:R1:W2:Y:S02]  /*2a3e0*/  SHFL.IDX P6, R14, R13, R12, R11 ;  /* 0x0000000c0d0e7389 */ /* 0x0002a400000c000b */
[----:B012---:R-:W-:Y:S01]  /*2a3f0*/  ENDCOLLECTIVE ;  /* 0x000000000000791b */ /* 0x007fe20003800000 */
.L_x_2971:
[----:B------:R-:W-:Y:S05]  /*2a400*/  BSYNC B0 ;  /* 0x0000000000007941 */ /* 0x000fea0003800000 */
.L_x_2970:
[----:B------:R-:W-:Y:S05]  /*2a410*/  BRA `(.L_x_2972) ;  /* 0xffffffd000cc7947 */ /* 0x000fea000383ffff */
.L_x_2864:
[----:B------:R-:W-:Y:S01]  /*2a420*/  BSSY B0, `(.L_x_2973) ;  /* 0x0000006000007945 */ /* 0x000fe20003800000 */
[----:B------:R-:W-:-:S07]  /*2a430*/  IMAD.MOV.U32 R15, RZ, RZ, -0x1 ;  /* 0xffffffffff0f7424 */ /* 0x000fce00078e00ff */
[----:B01----:R-:W-:Y:S05]  /*2a440*/  WARPSYNC.COLLECTIVE R15, `(.L_x_2974) ;  /* 0x000000000f0c7348 */ /* 0x003fea0003c00000 */
[----:B------:R-:W-:Y:S02]  /*2a450*/  ELECT P6, UR62, PT ;  /* 0x00000000003e782f */ /* 0x000fe400038c0000 */
[----:B------:R-:W-:Y:S01]  /*2a460*/  MOV R14, UR62 ;  /* 0x0000003e000e7c02 */ /* 0x000fe20008000f00 */
[----:B01----:R-:W-:Y:S10]  /*2a470*/  ENDCOLLECTIVE ;  /* 0x000000000000791b */ /* 0x003ff40003800000 */
.L_x_2974:
[----:B------:R-:W-:Y:S05]  /*2a480*/  BSYNC B0 ;  /* 0x0000000000007941 */ /* 0x000fea0003800000 */
.L_x_2973:
[----:B------:R-:W-:Y:S05]  /*2a490*/  BRA `(.L_x_2975) ;  /* 0xffffffd000c07947 */ /* 0x000fea000383ffff */
.L_x_2866:
[----:B0-----:R0:W1:Y:S02]  /*2a4a0*/  SYNCS.PHASECHK.TRANS64.TRYWAIT P0, [R6+URZ], R5 ;  /* 0x00000005060075a7 */ /* 0x001064000800017f */
[----:B-1----:R-:W-:Y:S05]  /*2a4b0*/  @!P0 NANOSLEEP.SYNCS 0x989680 ;  /* 0x009896800000895d */ /* 0x002fea0003900000 */
[----:B------:R-:W1:Y:S02]  /*2a4c0*/  @!P0 SYNCS.PHASECHK.TRANS64 P0, [R6+URZ], R5 ;  /* 0x00000005060085a7 */ /* 0x000e64000800007f */
[----:B-1----:R-:W-:Y:S05]  /*2a4d0*/  @!P0 BRA `(.L_x_2866) ;  /* 0xfffffffc00f08947 */ /* 0x002fea000383ffff */
[----:B------:R-:W-:Y:S05]  /*2a4e0*/  BRA `(.L_x_2976) ;  /* 0xffffffd400007947 */ /* 0x000fea000383ffff */
.L_x_2867:
[----:B-1----:R1:W2:Y:S02]  /*2a4f0*/  SYNCS.PHASECHK.TRANS64.TRYWAIT P0, [R7+URZ], R2 ;  /* 0x00000002070075a7 */ /* 0x0022a4000800017f */
[----:B--2---:R-:W-:Y:S05]  /*2a500*/  @!P0 NANOSLEEP.SYNCS 0x989680 ;  /* 0x009896800000895d */ /* 0x004fea0003900000 */
[----:B------:R-:W2:Y:S02]  /*2a510*/  @!P0 SYNCS.PHASECHK.TRANS64 P0, [R7+URZ], R2 ;  /* 0x00000002070085a7 */ /* 0x000ea4000800007f */
[----:B--2---:R-:W-:Y:S05]  /*2a520*/  @!P0 BRA `(.L_x_2867) ;  /* 0xfffffffc00f08947 */ /* 0x004fea000383ffff */
[----:B------:R-:W-:Y:S05]  /*2a530*/  BRA `(.L_x_2977) ;  /* 0xffffffd000f47947 */ /* 0x000fea000383ffff */
.L_x_2869:
[----:B--2---:R2:W3:Y:S02]  /*2a540*/  SYNCS.PHASECHK.TRANS64.TRYWAIT P0, [R4+URZ], R5 ;  /* 0x00000005040075a7 */ /* 0x0044e4000800017f */
[----:B---3--:R-:W-:Y:S05]  /*2a550*/  @!P0 NANOSLEEP.SYNCS 0x989680 ;  /* 0x009896800000895d */ /* 0x008fea0003900000 */
[----:B------:R-:W3:Y:S02]  /*2a560*/  @!P0 SYNCS.PHASECHK.TRANS64 P0, [R4+URZ], R5 ;  /* 0x00000005040085a7 */ /* 0x000ee4000800007f */
[----:B---3--:R-:W-:Y:S05]  /*2a570*/  @!P0 BRA `(.L_x_2869) ;  /* 0xfffffffc00f08947 */ /* 0x008fea000383ffff */
[----:B------:R-:W-:Y:S05]  /*2a580*/  BRA `(.L_x_2978) ;  /* 0xffffffd000f87947 */ /* 0x000fea000383ffff */
.L_x_2979:
        /* <DEDUP_REMOVED lines=15> */
.L_x_2988:


//--------------------- .nv.global.init           --------------------------
	.section	.nv.global.init,"aw",@progbits
.nv.global.init:
	.type		$str$20,@object
	.size		$str$20,($str$21 - $str$20)
$str$20:
        /*0000*/ 	.byte	0x28, 0x61, 0x64, 0x64, 0x72, 0x65, 0x73, 0x73, 0x20, 0x26, 0x20, 0x6d, 0x61, 0x73, 0x6b, 0x29
        /*0010*/ 	.byte	0x20, 0x3d, 0x3d, 0x20, 0x30, 0x00
	.type		$str$21,@object
	.size		$str$21,(__unnamed_11 - $str$21)
$str$21:
        /*0016*/ 	.byte	0x2f, 0x74, 0x6d, 0x70, 0x2f, 0x6f, 0x73, 0x73, 0x5f, 0x6b, 0x65, 0x72, 0x6e, 0x65, 0x6c, 0x73
        /*0026*/ 	.byte	0x5f, 0x73, 0x72, 0x63, 0x2f, 0x66, 0x6c, 0x61, 0x73, 0x68, 0x5f, 0x61, 0x74, 0x74, 0x65, 0x6e
        /*0036*/ 	.byte	0x74, 0x69, 0x6f, 0x6e, 0x2f, 0x63, 0x73, 0x72, 0x63, 0x2f, 0x63, 0x75, 0x74, 0x6c, 0x61, 0x73
        /*0046*/ 	.byte	0x73, 0x2f, 0x69, 0x6e, 0x63, 0x6c, 0x75, 0x64, 0x65, 0x2f, 0x63, 0x75, 0x74, 0x65, 0x2f, 0x70
        /*0056*/ 	.byte	0x6f, 0x69, 0x6e, 0x74, 0x65, 0x72, 0x5f, 0x66, 0x6c, 0x61, 0x67, 0x67, 0x65, 0x64, 0x2e, 0x68
        /*0066*/ 	.byte	0x70, 0x70, 0x00
	.type		__unnamed_11,@object
	.size		__unnamed_11,(__unnamed_4 - __unnamed_11)
__unnamed_11:
        /* <DEDUP_REMOVED lines=24> */
	.type		__unnamed_4,@object
	.size		__unnamed_4,(__unnamed_6 - __unnamed_4)
__unnamed_4:
        /* <DEDUP_REMOVED lines=24> */
	.type		__unnamed_6,@object
	.size		__unnamed_6,(__unnamed_9 - __unnamed_6)
__unnamed_6:
        /* <DEDUP_REMOVED lines=24> */
	.type		__unnamed_9,@object
	.size		__unnamed_9,(__unnamed_5 - __unnamed_9)
__unnamed_9:
        /* <DEDUP_REMOVED lines=29> */
	.type		__unnamed_5,@object
	.size		__unnamed_5,(__unnamed_3 - __unnamed_5)
__unnamed_5:
        /* <DEDUP_REMOVED lines=29> */
	.type		__unnamed_3,@object
	.size		__unnamed_3,(__unnamed_8 - __unnamed_3)
__unnamed_3:
        /* <DEDUP_REMOVED lines=29> */
	.type		__unnamed_8,@object
	.size		__unnamed_8,(__unnamed_10 - __unnamed_8)
__unnamed_8:
        /* <DEDUP_REMOVED lines=29> */
	.type		__unnamed_10,@object
	.size		__unnamed_10,(__unnamed_2 - __unnamed_10)
__unnamed_10:
        /* <DEDUP_REMOVED lines=29> */
	.type		__unnamed_2,@object
	.size		__unnamed_2,(__unnamed_1 - __unnamed_2)
__unnamed_2:
        /* <DEDUP_REMOVED lines=29> */
	.type		__unnamed_1,@object
	.size		__unnamed_1,(__unnamed_7 - __unnamed_1)
__unnamed_1:
        /* <DEDUP_REMOVED lines=28> */
        /*1171*/ 	.byte	0x32, 0x34, 0x35, 0x37, 0x36, 0x3e, 0x3e, 0x3e, 0x3e, 0x3e, 0x20, 0x26, 0x5d, 0x00
	.type		__unnamed_7,@object
	.size		__unnamed_7,(.L_6 - __unnamed_7)
__unnamed_7:
        /* <DEDUP_REMOVED lines=29> */
.L_6:


//--------------------- .nv.shared._ZN7cutlass13device_kernelIN5flash11enable_sm90INS1_16FlashAttnFwdSm90INS1_25CollectiveMainloopFwdSm90ILi2EN4cute5tupleIJNS5_1CILi1EEES8_S8_EEENS6_IJNS7_ILi128EEESA_NS7_ILi192EEEEEELi128ENS_6half_tEfNS_4arch4Sm90ELb0ELb0ELb1ELb0ELb0ELb0ELb0ELb1ELb1ELb1ELb1ELb0EEENS1_21CollectiveEpilogueFwdINS6_IJSA_SA_SA_EEES9_SD_SF_Li256ELb0ELb1ELb1ELb0EEENS1_19SingleTileSchedulerILb0ELb1ELb1ELi128EEEEEEEEEvNT_6ParamsE --------------------------
	.section	.nv.shared._ZN7cutlass13device_kernelIN5flash11enable_sm90INS1_16FlashAttnFwdSm90INS1_25CollectiveMainloopFwdSm90ILi2EN4cute5tupleIJNS5_1CILi1EEES8_S8_EEENS6_IJNS7_ILi128EEESA_NS7_ILi192EEEEEELi128ENS_6half_tEfNS_4arch4Sm90ELb0ELb0ELb1ELb0ELb0ELb0ELb0ELb1ELb1ELb1ELb1ELb0EEENS1_21CollectiveEpilogueFwdINS6_IJSA_SA_SA_EEES9_SD_SF_Li256ELb0ELb1ELb1ELb0EEENS1_19SingleTileSchedulerILb0ELb1ELb1ELi128EEEEEEEEEvNT_6ParamsE,"aw",@nobits
	.sectionflags	@""
	.align	16
	.zero		1024


//--------------------- .nv.shared.reserved.0     --------------------------
	.section	.nv.shared.reserved.0,"aw",@nobits
	.weak		__nv_reservedSMEM_offset_0_alias
	.size		__nv_reservedSMEM_offset_0_alias, 0, 0
	.other		__nv_reservedSMEM_offset_0_alias,@"STO_CUDA_RESERVED_SHARED STV_DEFAULT"
__nv_reservedSMEM_offset_0_alias:
	.zero		0


//--------------------- .nv.global                --------------------------
	.section	.nv.global,"aw",@nobits
.nv.global:
	.type		_ZN84_INTERNAL_7c55a05c_48_flash_fwd_hdim192_128_fp16_split_softcap_sm90_cu_a7f3af4d_42654cute1_E,@object
	.size		_ZN84_INTERNAL_7c55a05c_48_flash_fwd_hdim192_128_fp16_split_softcap_sm90_cu_a7f3af4d_42654cute1_E,(_ZN84_INTERNAL_7c55a05c_48_flash_fwd_hdim192_128_fp16_split_softcap_sm90_cu_a7f3af4d_42654cuda3std3__45__cpo6cbeginE - _ZN84_INTERNAL_7c55a05c_48_flash_fwd_hdim192_128_fp16_split_softcap_sm90_cu_a7f3af4d_42654cute1_E)
_ZN84_INTERNAL_7c55a05c_48_flash_fwd_hdim192_128_fp16_split_softcap_sm90_cu_a7f3af4d_42654cute1_E:
	.zero		1
	.type		_ZN84_INTERNAL_7c55a05c_48_flash_fwd_hdim192_128_fp16_split_softcap_sm90_cu_a7f3af4d_42654cuda3std3__45__cpo6cbeginE,@object
	.size		_ZN84_INTERNAL_7c55a05c_48_flash_fwd_hdim192_128_fp16_split_softcap_sm90_cu_a7f3af4d_42654cuda3std3__45__cpo6cbeginE,(_ZN84_INTERNAL_7c55a05c_48_flash_fwd_hdim192_128_fp16_split_softcap_sm90_cu_a7f3af4d_42654cuda3std3__48in_placeE - _ZN84_INTERNAL_7c55a05c_48_flash_fwd_hdim192_128_fp16_split_softcap_sm90_cu_a7f3af4d_42654cuda3std3__45__cpo6cbeginE)
_ZN84_INTERNAL_7c55a05c_48_flash_fwd_hdim192_128_fp16_split_softcap_sm90_cu_a7f3af4d_42654cuda3std3__45__cpo6cbeginE:
	.zero		1
	.type		_ZN84_INTERNAL_7c55a05c_48_flash_fwd_hdim192_128_fp16_split_softcap_sm90_cu_a7f3af4d_42654cuda3std3__48in_placeE,@object
	.size		_ZN84_INTERNAL_7c55a05c_48_flash_fwd_hdim192_128_fp16_split_softcap_sm90_cu_a7f3af4d_42654cuda3std3__48in_placeE,(_ZN84_INTERNAL_7c55a05c_48_flash_fwd_hdim192_128_fp16_split_softcap_sm90_cu_a7f3af4d_42654cuda3std6ranges3__45__cpo9iter_moveE - _ZN84_INTERNAL_7c55a05c_48_flash_fwd_hdim192_128_fp16_split_softcap_sm90_cu_a7f3af4d_42654cuda3std3__48in_placeE)
_ZN84_INTERNAL_7c55a05c_48_flash_fwd_hdim192_128_fp16_split_softcap_sm90_cu_a7f3af4d_42654cuda3std3__48in_placeE:
	.zero		1
	.type		_ZN84_INTERNAL_7c55a05c_48_flash_fwd_hdim192_128_fp16_split_softcap_sm90_cu_a7f3af4d_42654cuda3std6ranges3__45__cpo9iter_moveE,@object
	.size		_ZN84_INTERNAL_7c55a05c_48_flash_fwd_hdim192_128_fp16_split_softcap_sm90_cu_a7f3af4d_42654cuda3std6ranges3__45__cpo9iter_moveE,(_ZN84_INTERNAL_7c55a05c_48_flash_fwd_hdim192_128_fp16_split_softcap_sm90_cu_a7f3af4d_42654cuda3std3__45__cpo5beginE - _ZN84_INTERNAL_7c55a05c_48_flash_fwd_hdim192_128_fp16_split_softcap_sm90_cu_a7f3af4d_42654cuda3std6ranges3__45__cpo9iter_moveE)
_ZN84_INTERNAL_7c55a05c_48_flash_fwd_hdim192_128_fp16_split_softcap_sm90_cu_a7f3af4d_42654cuda3std6ranges3__45__cpo9iter_moveE:
	.zero		1
	.type		_ZN84_INTERNAL_7c55a05c_48_flash_fwd_hdim192_128_fp16_split_softcap_sm90_cu_a7f3af4d_42654cuda3std3__45__cpo5beginE,@object
	.size		_ZN84_INTERNAL_7c55a05c_48_flash_fwd_hdim192_128_fp16_split_softcap_sm90_cu_a7f3af4d_42654cuda3std3__45__cpo5beginE,(_ZN84_INTERNAL_7c55a05c_48_flash_fwd_hdim192_128_fp16_split_softcap_sm90_cu_a7f3af4d_42654cuda3std3__486_GLOBAL__N__7c55a05c_48_flash_fwd_hdim192_128_fp16_split_softcap_sm90_cu_a7f3af4d_42656ignoreE - _ZN84_INTERNAL_7c55a05c_48_flash_fwd_hdim192_128_fp16_split_softcap_sm90_cu_a7f3af4d_42654cuda3std3__45__cpo5beginE)
_ZN84_INTERNAL_7c55a05c_48_flash_fwd_hdim192_128_fp16_split_softcap_sm90_cu_a7f3af4d_42654cuda3std3__45__cpo5beginE:
	.zero		1
	.type		_ZN84_INTERNAL_7c55a05c_48_flash_fwd_hdim192_128_fp16_split_softcap_sm90_cu_a7f3af4d_42654cuda3std3__486_GLOBAL__N__7c55a05c_48_flash_fwd_hdim192_128_fp16_split_softcap_sm90_cu_a7f3af4d_42656ignoreE,@object
	.size		_ZN84_INTERNAL_7c55a05c_48_flash_fwd_hdim192_128_fp16_split_softcap_sm90_cu_a7f3af4d_42654cuda3std3__486_GLOBAL__N__7c55a05c_48_flash_fwd_hdim192_128_fp16_split_softcap_sm90_cu_a7f3af4d_42656ignoreE,(_ZN84_INTERNAL_7c55a05c_48_flash_fwd_hdim192_128_fp16_split_softcap_sm90_cu_a7f3af4d_42654cute7productE - _ZN84_INTERNAL_7c55a05c_48_flash_fwd_hdim192_128_fp16_split_softcap_sm90_cu_a7f3af4d_42654cuda3std3__486_GLOBAL__N__7c55a05c_48_flash_fwd_hdim192_128_fp16_split_softcap_sm90_cu_a7f3af4d_42656ignoreE)
_ZN84_INTERNAL_7c55a05c_48_flash_fwd_hdim192_128_fp16_split_softcap_sm90_cu_a7f3af4d_42654cuda3std3__486_GLOBAL__N__7c55a05c_48_flash_fwd_hdim192_128_fp16_split_softcap_sm90_cu_a7f3af4d_42656ignoreE:
	.zero		1
	.type		_ZN84_INTERNAL_7c55a05c_48_flash_fwd_hdim192_128_fp16_split_softcap_sm90_cu_a7f3af4d_42654cute7productE,@object
	.size		_ZN84_INTERNAL_7c55a05c_48_flash_fwd_hdim192_128_fp16_split_softcap_sm90_cu_a7f3af4d_42654cute7productE,(_ZN84_INTERNAL_7c55a05c_48_flash_fwd_hdim192_128_fp16_split_softcap_sm90_cu_a7f3af4d_42654cuda3std3__45__cpo3endE - _ZN84_INTERNAL_7c55a05c_48_flash_fwd_hdim192_128_fp16_split_softcap_sm90_cu_a7f3af4d_42654cute7productE)
_ZN84_INTERNAL_7c55a05c_48_flash_fwd_hdim192_128_fp16_split_softcap_sm90_cu_a7f3af4d_42654cute7productE:
	.zero		1
	.type		_ZN84_INTERNAL_7c55a05c_48_flash_fwd_hdim192_128_fp16_split_softcap_sm90_cu_a7f3af4d_42654cuda3std3__45__cpo3endE,@object
	.size		_ZN84_INTERNAL_7c55a05c_48_flash_fwd_hdim192_128_fp16_split_softcap_sm90_cu_a7f3af4d_42654cuda3std3__45__cpo3endE,(_ZN84_INTERNAL_7c55a05c_48_flash_fwd_hdim192_128_fp16_split_softcap_sm90_cu_a7f3af4d_42654cuda3std3__419piecewise_constructE - _ZN84_INTERNAL_7c55a05c_48_flash_fwd_hdim192_128_fp16_split_softcap_sm90_cu_a7f3af4d_42654cuda3std3__45__cpo3endE)
_ZN84_INTERNAL_7c55a05c_48_flash_fwd_hdim192_128_fp16_split_softcap_sm90_cu_a7f3af4d_42654cuda3std3__45__cpo3endE:
	.zero		1
	.type		_ZN84_INTERNAL_7c55a05c_48_flash_fwd_hdim192_128_fp16_split_softcap_sm90_cu_a7f3af4d_42654cuda3std3__419piecewise_constructE,@object
	.size		_ZN84_INTERNAL_7c55a05c_48_flash_fwd_hdim192_128_fp16_split_softcap_sm90_cu_a7f3af4d_42654cuda3std3__419piecewise_constructE,(_ZN84_INTERNAL_7c55a05c_48_flash_fwd_hdim192_128_fp16_split_softcap_sm90_cu_a7f3af4d_42654cuda3std3__45__cpo4cendE - _ZN84_INTERNAL_7c55a05c_48_flash_fwd_hdim192_128_fp16_split_softcap_sm90_cu_a7f3af4d_42654cuda3std3__419piecewise_constructE)
_ZN84_INTERNAL_7c55a05c_48_flash_fwd_hdim192_128_fp16_split_softcap_sm90_cu_a7f3af4d_42654cuda3std3__419piecewise_constructE:
	.zero		1
	.type		_ZN84_INTERNAL_7c55a05c_48_flash_fwd_hdim192_128_fp16_split_softcap_sm90_cu_a7f3af4d_42654cuda3std3__45__cpo4cendE,@object
	.size		_ZN84_INTERNAL_7c55a05c_48_flash_fwd_hdim192_128_fp16_split_softcap_sm90_cu_a7f3af4d_42654cuda3std3__45__cpo4cendE,(_ZN84_INTERNAL_7c55a05c_48_flash_fwd_hdim192_128_fp16_split_softcap_sm90_cu_a7f3af4d_42654cuda3std6ranges3__45__cpo4swapE - _ZN84_INTERNAL_7c55a05c_48_flash_fwd_hdim192_128_fp16_split_softcap_sm90_cu_a7f3af4d_42654cuda3std3__45__cpo4cendE)
_ZN84_INTERNAL_7c55a05c_48_flash_fwd_hdim192_128_fp16_split_softcap_sm90_cu_a7f3af4d_42654cuda3std3__45__cpo4cendE:
	.zero		1
	.type		_ZN84_INTERNAL_7c55a05c_48_flash_fwd_hdim192_128_fp16_split_softcap_sm90_cu_a7f3af4d_42654cuda3std6ranges3__45__cpo4swapE,@object
	.size		_ZN84_INTERNAL_7c55a05c_48_flash_fwd_hdim192_128_fp16_split_softcap_sm90_cu_a7f3af4d_42654cuda3std6ranges3__45__cpo4swapE,(.L_18 - _ZN84_INTERNAL_7c55a05c_48_flash_fwd_hdim192_128_fp16_split_softcap_sm90_cu_a7f3af4d_42654cuda3std6ranges3__45__cpo4swapE)
_ZN84_INTERNAL_7c55a05c_48_flash_fwd_hdim192_128_fp16_split_softcap_sm90_cu_a7f3af4d_42654cuda3std6ranges3__45__cpo4swapE:
	.zero		1
.L_18:


//--------------------- .nv.shared._ZN7cutlass13device_kernelIN5flash11enable_sm90INS1_16FlashAttnFwdSm90INS1_25CollectiveMainloopFwdSm90ILi2EN4cute5tupleIJNS5_1CILi1EEES8_S8_EEENS6_IJNS7_ILi128EEESA_NS7_ILi192EEEEEELi128ENS_6half_tEfNS_4arch4Sm90ELb0ELb0ELb1ELb1ELb0ELb0ELb0ELb1ELb1ELb1ELb1ELb0EEENS1_21CollectiveEpilogueFwdINS6_IJSA_SA_SA_EEES9_SD_SF_Li256ELb1ELb1ELb1ELb0EEENS1_36VarlenDynamicPersistentTileSchedulerILi128ELi128ELi256ELi128ELb1ELb1ELb1ELb0ELb1ELb1EEEEEEEEEvNT_6ParamsE --------------------------
	.section	.nv.shared._ZN7cutlass13device_kernelIN5flash11enable_sm90INS1_16FlashAttnFwdSm90INS1_25CollectiveMainloopFwdSm90ILi2EN4cute5tupleIJNS5_1CILi1EEES8_S8_EEENS6_IJNS7_ILi128EEESA_NS7_ILi192EEEEEELi128ENS_6half_tEfNS_4arch4Sm90ELb0ELb0ELb1ELb1ELb0ELb0ELb0ELb1ELb1ELb1ELb1ELb0EEENS1_21CollectiveEpilogueFwdINS6_IJSA_SA_SA_EEES9_SD_SF_Li256ELb1ELb1ELb1ELb0EEENS1_36VarlenDynamicPersistentTileSchedulerILi128ELi128ELi256ELi128ELb1ELb1ELb1ELb0ELb1ELb1EEEEEEEEEvNT_6ParamsE,"aw",@nobits
	.sectionflags	@""
	.align	16
	.zero		1024


//--------------------- .nv.shared._ZN7cutlass13device_kernelIN5flash11enable_sm90INS1_16FlashAttnFwdSm90INS1_25CollectiveMainloopFwdSm90ILi2EN4cute5tupleIJNS5_1CILi1EEES8_S8_EEENS6_IJNS7_ILi128EEESA_NS7_ILi192EEEEEELi128ENS_6half_tEfNS_4arch4Sm90ELb0ELb0ELb1ELb1ELb0ELb1ELb0ELb1ELb1ELb1ELb1ELb0EEENS1_21CollectiveEpilogueFwdINS6_IJSA_SA_SA_EEES9_SD_SF_Li256ELb1ELb1ELb1ELb0EEENS1_36VarlenDynamicPersistentTileSchedulerILi128ELi128ELi256ELi128ELb1ELb1ELb1ELb0ELb1ELb1EEEEEEEEEvNT_6ParamsE --------------------------
	.section	.nv.shared._ZN7cutlass13device_kernelIN5flash11enable_sm90INS1_16FlashAttnFwdSm90INS1_25CollectiveMainloopFwdSm90ILi2EN4cute5tupleIJNS5_1CILi1EEES8_S8_EEENS6_IJNS7_ILi128EEESA_NS7_ILi192EEEEEELi128ENS_6half_tEfNS_4arch4Sm90ELb0ELb0ELb1ELb1ELb0ELb1ELb0ELb1ELb1ELb1ELb1ELb0EEENS1_21CollectiveEpilogueFwdINS6_IJSA_SA_SA_EEES9_SD_SF_Li256ELb1ELb1ELb1ELb0EEENS1_36VarlenDynamicPersistentTileSchedulerILi128ELi128ELi256ELi128ELb1ELb1ELb1ELb0ELb1ELb1EEEEEEEEEvNT_6ParamsE,"aw",@nobits
	.sectionflags	@""
	.align	16
	.zero		1024


//--------------------- .nv.shared._ZN7cutlass13device_kernelIN5flash11enable_sm90INS1_16FlashAttnFwdSm90INS1_25CollectiveMainloopFwdSm90ILi2EN4cute5tupleIJNS5_1CILi1EEES8_S8_EEENS6_IJNS7_ILi128EEENS7_ILi96EEENS7_ILi192EEEEEELi128ENS_6half_tEfNS_4arch4Sm90ELb0ELb1ELb1ELb0ELb0ELb0ELb0ELb1ELb1ELb1ELb1ELb0EEENS1_21CollectiveEpilogueFwdINS6_IJSA_SA_SB_EEES9_SE_SG_Li256ELb0ELb1ELb1ELb0EEENS1_19SingleTileSchedulerILb0ELb1ELb1ELi128EEEEEEEEEvNT_6ParamsE --------------------------
	.section	.nv.shared._ZN7cutlass13device_kernelIN5flash11enable_sm90INS1_16FlashAttnFwdSm90INS1_25CollectiveMainloopFwdSm90ILi2EN4cute5tupleIJNS5_1CILi1EEES8_S8_EEENS6_IJNS7_ILi128EEENS7_ILi96EEENS7_ILi192EEEEEELi128ENS_6half_tEfNS_4arch4Sm90ELb0ELb1ELb1ELb0ELb0ELb0ELb0ELb1ELb1ELb1ELb1ELb0EEENS1_21CollectiveEpilogueFwdINS6_IJSA_SA_SB_EEES9_SE_SG_Li256ELb0ELb1ELb1ELb0EEENS1_19SingleTileSchedulerILb0ELb1ELb1ELi128EEEEEEEEEvNT_6ParamsE,"aw",@nobits
	.sectionflags	@""
	.align	16
	.zero		1024


//--------------------- .nv.shared._ZN7cutlass13device_kernelIN5flash11enable_sm90INS1_16FlashAttnFwdSm90INS1_25CollectiveMainloopFwdSm90ILi2EN4cute5tupleIJNS5_1CILi1EEES8_S8_EEENS6_IJNS7_ILi128EEENS7_ILi96EEENS7_ILi192EEEEEELi128ENS_6half_tEfNS_4arch4Sm90ELb0ELb1ELb1ELb1ELb0ELb0ELb0ELb1ELb1ELb1ELb1ELb0EEENS1_21CollectiveEpilogueFwdINS6_IJSA_SA_SB_EEES9_SE_SG_Li256ELb1ELb1ELb1ELb0EEENS1_36VarlenDynamicPersistentTileSchedulerILi128ELi96ELi256ELi128ELb1ELb1ELb1ELb1ELb0ELb1EEEEEEEEEvNT_6ParamsE --------------------------
	.section	.nv.shared._ZN7cutlass13device_kernelIN5flash11enable_sm90INS1_16FlashAttnFwdSm90INS1_25CollectiveMainloopFwdSm90ILi2EN4cute5tupleIJNS5_1CILi1EEES8_S8_EEENS6_IJNS7_ILi128EEENS7_ILi96EEENS7_ILi192EEEEEELi128ENS_6half_tEfNS_4arch4Sm90ELb0ELb1ELb1ELb1ELb0ELb0ELb0ELb1ELb1ELb1ELb1ELb0EEENS1_21CollectiveEpilogueFwdINS6_IJSA_SA_SB_EEES9_SE_SG_Li256ELb1ELb1ELb1ELb0EEENS1_36VarlenDynamicPersistentTileSchedulerILi128ELi96ELi256ELi128ELb1ELb1ELb1ELb1ELb0ELb1EEEEEEEEEvNT_6ParamsE,"aw",@nobits
	.sectionflags	@""
	.align	16
	.zero		1024


//--------------------- .nv.shared._ZN7cutlass13device_kernelIN5flash11enable_sm90INS1_16FlashAttnFwdSm90INS1_25CollectiveMainloopFwdSm90ILi2EN4cute5tupleIJNS5_1CILi1EEES8_S8_EEENS6_IJNS7_ILi128EEENS7_ILi96EEENS7_ILi192EEEEEELi128ENS_6half_tEfNS_4arch4Sm90ELb0ELb1ELb1ELb1ELb0ELb1ELb0ELb1ELb1ELb1ELb1ELb0EEENS1_21CollectiveEpilogueFwdINS6_IJSA_SA_SB_EEES9_SE_SG_Li256ELb1ELb1ELb1ELb0EEENS1_36VarlenDynamicPersistentTileSchedulerILi128ELi96ELi256ELi128ELb1ELb1ELb1ELb1ELb0ELb1EEEEEEEEEvNT_6ParamsE --------------------------
	.section	.nv.shared._ZN7cutlass13device_kernelIN5flash11enable_sm90INS1_16FlashAttnFwdSm90INS1_25CollectiveMainloopFwdSm90ILi2EN4cute5tupleIJNS5_1CILi1EEES8_S8_EEENS6_IJNS7_ILi128EEENS7_ILi96EEENS7_ILi192EEEEEELi128ENS_6half_tEfNS_4arch4Sm90ELb0ELb1ELb1ELb1ELb0ELb1ELb0ELb1ELb1ELb1ELb1ELb0EEENS1_21CollectiveEpilogueFwdINS6_IJSA_SA_SB_EEES9_SE_SG_Li256ELb1ELb1ELb1ELb0EEENS1_36VarlenDynamicPersistentTileSchedulerILi128ELi96ELi256ELi128ELb1ELb1ELb1ELb1ELb0ELb1EEEEEEEEEvNT_6ParamsE,"aw",@nobits
	.sectionflags	@""
	.align	16
	.zero		1024


//--------------------- .nv.shared._ZN7cutlass13device_kernelIN5flash11enable_sm90INS1_16FlashAttnFwdSm90INS1_25CollectiveMainloopFwdSm90ILi2EN4cute5tupleIJNS5_1CILi1EEES8_S8_EEENS6_IJNS7_ILi128EEESA_NS7_ILi192EEEEEELi128ENS_6half_tEfNS_4arch4Sm90ELb1ELb0ELb1ELb0ELb0ELb0ELb0ELb1ELb1ELb1ELb1ELb0EEENS1_21CollectiveEpilogueFwdINS6_IJSA_SA_SA_EEES9_SD_SF_Li256ELb0ELb1ELb1ELb0EEENS1_19SingleTileSchedulerILb0ELb1ELb1ELi128EEEEEEEEEvNT_6ParamsE --------------------------
	.section	.nv.shared._ZN7cutlass13device_kernelIN5flash11enable_sm90INS1_16FlashAttnFwdSm90INS1_25CollectiveMainloopFwdSm90ILi2EN4cute5tupleIJNS5_1CILi1EEES8_S8_EEENS6_IJNS7_ILi128EEESA_NS7_ILi192EEEEEELi128ENS_6half_tEfNS_4arch4Sm90ELb1ELb0ELb1ELb0ELb0ELb0ELb0ELb1ELb1ELb1ELb1ELb0EEENS1_21CollectiveEpilogueFwdINS6_IJSA_SA_SA_EEES9_SD_SF_Li256ELb0ELb1ELb1ELb0EEENS1_19SingleTileSchedulerILb0ELb1ELb1ELi128EEEEEEEEEvNT_6ParamsE,"aw",@nobits
	.sectionflags	@""
	.align	16
	.zero		1024


//--------------------- .nv.shared._ZN7cutlass13device_kernelIN5flash11enable_sm90INS1_16FlashAttnFwdSm90INS1_25CollectiveMainloopFwdSm90ILi2EN4cute5tupleIJNS5_1CILi1EEES8_S8_EEENS6_IJNS7_ILi128EEESA_NS7_ILi192EEEEEELi128ENS_6half_tEfNS_4arch4Sm90ELb1ELb0ELb1ELb1ELb0ELb0ELb0ELb1ELb1ELb1ELb1ELb0EEENS1_21CollectiveEpilogueFwdINS6_IJSA_SA_SA_EEES9_SD_SF_Li256ELb1ELb1ELb1ELb0EEENS1_36VarlenDynamicPersistentTileSchedulerILi128ELi128ELi256ELi128ELb1ELb1ELb1ELb1ELb1ELb1EEEEEEEEEvNT_6ParamsE --------------------------
	.section	.nv.shared._ZN7cutlass13device_kernelIN5flash11enable_sm90INS1_16FlashAttnFwdSm90INS1_25CollectiveMainloopFwdSm90ILi2EN4cute5tupleIJNS5_1CILi1EEES8_S8_EEENS6_IJNS7_ILi128EEESA_NS7_ILi192EEEEEELi128ENS_6half_tEfNS_4arch4Sm90ELb1ELb0ELb1ELb1ELb0ELb0ELb0ELb1ELb1ELb1ELb1ELb0EEENS1_21CollectiveEpilogueFwdINS6_IJSA_SA_SA_EEES9_SD_SF_Li256ELb1ELb1ELb1ELb0EEENS1_36VarlenDynamicPersistentTileSchedulerILi128ELi128ELi256ELi128ELb1ELb1ELb1ELb1ELb1ELb1EEEEEEEEEvNT_6ParamsE,"aw",@nobits
	.sectionflags	@""
	.align	16
	.zero		1024


//--------------------- .nv.shared._ZN7cutlass13device_kernelIN5flash11enable_sm90INS1_16FlashAttnFwdSm90INS1_25CollectiveMainloopFwdSm90ILi2EN4cute5tupleIJNS5_1CILi1EEES8_S8_EEENS6_IJNS7_ILi128EEESA_NS7_ILi192EEEEEELi128ENS_6half_tEfNS_4arch4Sm90ELb1ELb0ELb1ELb1ELb0ELb1ELb0ELb1ELb1ELb1ELb1ELb0EEENS1_21CollectiveEpilogueFwdINS6_IJSA_SA_SA_EEES9_SD_SF_Li256ELb1ELb1ELb1ELb0EEENS1_36VarlenDynamicPersistentTileSchedulerILi128ELi128ELi256ELi128ELb1ELb1ELb1ELb1ELb1ELb1EEEEEEEEEvNT_6ParamsE --------------------------
	.section	.nv.shared._ZN7cutlass13device_kernelIN5flash11enable_sm90INS1_16FlashAttnFwdSm90INS1_25CollectiveMainloopFwdSm90ILi2EN4cute5tupleIJNS5_1CILi1EEES8_S8_EEENS6_IJNS7_ILi128EEESA_NS7_ILi192EEEEEELi128ENS_6half_tEfNS_4arch4Sm90ELb1ELb0ELb1ELb1ELb0ELb1ELb0ELb1ELb1ELb1ELb1ELb0EEENS1_21CollectiveEpilogueFwdINS6_IJSA_SA_SA_EEES9_SD_SF_Li256ELb1ELb1ELb1ELb0EEENS1_36VarlenDynamicPersistentTileSchedulerILi128ELi128ELi256ELi128ELb1ELb1ELb1ELb1ELb1ELb1EEEEEEEEEvNT_6ParamsE,"aw",@nobits
	.sectionflags	@""
	.align	16
	.zero		1024


//--------------------- .nv.constant0._ZN7cutlass13device_kernelIN5flash11enable_sm90INS1_16FlashAttnFwdSm90INS1_25CollectiveMainloopFwdSm90ILi2EN4cute5tupleIJNS5_1CILi1EEES8_S8_EEENS6_IJNS7_ILi128EEESA_NS7_ILi192EEEEEELi128ENS_6half_tEfNS_4arch4Sm90ELb0ELb0ELb1ELb0ELb0ELb0ELb0ELb1ELb1ELb1ELb1ELb0EEENS1_21CollectiveEpilogueFwdINS6_IJSA_SA_SA_EEES9_SD_SF_Li256ELb0ELb1ELb1ELb0EEENS1_19SingleTileSchedulerILb0ELb1ELb1ELi128EEEEEEEEEvNT_6ParamsE --------------------------
	.section	.nv.constant0._ZN7cutlass13device_kernelIN5flash11enable_sm90INS1_16FlashAttnFwdSm90INS1_25CollectiveMainloopFwdSm90ILi2EN4cute5tupleIJNS5_1CILi1EEES8_S8_EEENS6_IJNS7_ILi128EEESA_NS7_ILi192EEEEEELi128ENS_6half_tEfNS_4arch4Sm90ELb0ELb0ELb1ELb0ELb0ELb0ELb0ELb1ELb1ELb1ELb1ELb0EEENS1_21CollectiveEpilogueFwdINS6_IJSA_SA_SA_EEES9_SD_SF_Li256ELb0ELb1ELb1ELb0EEENS1_19SingleTileSchedulerILb0ELb1ELb1ELi128EEEEEEEEEvNT_6ParamsE,"a",@progbits
	.sectionflags	@""
	.align	4
.nv.constant0._ZN7cutlass13device_kernelIN5flash11enable_sm90INS1_16FlashAttnFwdSm90INS1_25CollectiveMainloopFwdSm90ILi2EN4cute5tupleIJNS5_1CILi1EEES8_S8_EEENS6_IJNS7_ILi128EEESA_NS7_ILi192EEEEEELi128ENS_6half_tEfNS_4arch4Sm90ELb0ELb0ELb1ELb0ELb0ELb0ELb0ELb1ELb1ELb1ELb1ELb0EEENS1_21CollectiveEpilogueFwdINS6_IJSA_SA_SA_EEES9_SD_SF_Li256ELb0ELb1ELb1ELb0EEENS1_19SingleTileSchedulerILb0ELb1ELb1ELi128EEEEEEEEEvNT_6ParamsE:
	.zero		3200


//--------------------- .nv.constant0._ZN7cutlass13device_kernelIN5flash11enable_sm90INS1_16FlashAttnFwdSm90INS1_25CollectiveMainloopFwdSm90ILi2EN4cute5tupleIJNS5_1CILi1EEES8_S8_EEENS6_IJNS7_ILi128EEESA_NS7_ILi192EEEEEELi128ENS_6half_tEfNS_4arch4Sm90ELb0ELb0ELb1ELb1ELb0ELb0ELb0ELb1ELb1ELb1ELb1ELb0EEENS1_21CollectiveEpilogueFwdINS6_IJSA_SA_SA_EEES9_SD_SF_Li256ELb1ELb1ELb1ELb0EEENS1_36VarlenDynamicPersistentTileSchedulerILi128ELi128ELi256ELi128ELb1ELb1ELb1ELb0ELb1ELb1EEEEEEEEEvNT_6ParamsE --------------------------
	.section	.nv.constant0._ZN7cutlass13device_kernelIN5flash11enable_sm90INS1_16FlashAttnFwdSm90INS1_25CollectiveMainloopFwdSm90ILi2EN4cute5tupleIJNS5_1CILi1EEES8_S8_EEENS6_IJNS7_ILi128EEESA_NS7_ILi192EEEEEELi128ENS_6half_tEfNS_4arch4Sm90ELb0ELb0ELb1ELb1ELb0ELb0ELb0ELb1ELb1ELb1ELb1ELb0EEENS1_21CollectiveEpilogueFwdINS6_IJSA_SA_SA_EEES9_SD_SF_Li256ELb1ELb1ELb1ELb0EEENS1_36VarlenDynamicPersistentTileSchedulerILi128ELi128ELi256ELi128ELb1ELb1ELb1ELb0ELb1ELb1EEEEEEEEEvNT_6ParamsE,"a",@progbits
	.sectionflags	@""
	.align	4
.nv.constant0._ZN7cutlass13device_kernelIN5flash11enable_sm90INS1_16FlashAttnFwdSm90INS1_25CollectiveMainloopFwdSm90ILi2EN4cute5tupleIJNS5_1CILi1EEES8_S8_EEENS6_IJNS7_ILi128EEESA_NS7_ILi192EEEEEELi128ENS_6half_tEfNS_4arch4Sm90ELb0ELb0ELb1ELb1ELb0ELb0ELb0ELb1ELb1ELb1ELb1ELb0EEENS1_21CollectiveEpilogueFwdINS6_IJSA_SA_SA_EEES9_SD_SF_Li256ELb1ELb1ELb1ELb0EEENS1_36VarlenDynamicPersistentTileSchedulerILi128ELi128ELi256ELi128ELb1ELb1ELb1ELb0ELb1ELb1EEEEEEEEEvNT_6ParamsE:
	.zero		3328


//--------------------- .nv.constant0._ZN7cutlass13device_kernelIN5flash11enable_sm90INS1_16FlashAttnFwdSm90INS1_25CollectiveMainloopFwdSm90ILi2EN4cute5tupleIJNS5_1CILi1EEES8_S8_EEENS6_IJNS7_ILi128EEESA_NS7_ILi192EEEEEELi128ENS_6half_tEfNS_4arch4Sm90ELb0ELb0ELb1ELb1ELb0ELb1ELb0ELb1ELb1ELb1ELb1ELb0EEENS1_21CollectiveEpilogueFwdINS6_IJSA_SA_SA_EEES9_SD_SF_Li256ELb1ELb1ELb1ELb0EEENS1_36VarlenDynamicPersistentTileSchedulerILi128ELi128ELi256ELi128ELb1ELb1ELb1ELb0ELb1ELb1EEEEEEEEEvNT_6ParamsE --------------------------
	.section	.nv.constant0._ZN7cutlass13device_kernelIN5flash11enable_sm90INS1_16FlashAttnFwdSm90INS1_25CollectiveMainloopFwdSm90ILi2EN4cute5tupleIJNS5_1CILi1EEES8_S8_EEENS6_IJNS7_ILi128EEESA_NS7_ILi192EEEEEELi128ENS_6half_tEfNS_4arch4Sm90ELb0ELb0ELb1ELb1ELb0ELb1ELb0ELb1ELb1ELb1ELb1ELb0EEENS1_21CollectiveEpilogueFwdINS6_IJSA_SA_SA_EEES9_SD_SF_Li256ELb1ELb1ELb1ELb0EEENS1_36VarlenDynamicPersistentTileSchedulerILi128ELi128ELi256ELi128ELb1ELb1ELb1ELb0ELb1ELb1EEEEEEEEEvNT_6ParamsE,"a",@progbits
	.sectionflags	@""
	.align	4
.nv.constant0._ZN7cutlass13device_kernelIN5flash11enable_sm90INS1_16FlashAttnFwdSm90INS1_25CollectiveMainloopFwdSm90ILi2EN4cute5tupleIJNS5_1CILi1EEES8_S8_EEENS6_IJNS7_ILi128EEESA_NS7_ILi192EEEEEELi128ENS_6half_tEfNS_4arch4Sm90ELb0ELb0ELb1ELb1ELb0ELb1ELb0ELb1ELb1ELb1ELb1ELb0EEENS1_21CollectiveEpilogueFwdINS6_IJSA_SA_SA_EEES9_SD_SF_Li256ELb1ELb1ELb1ELb0EEENS1_36VarlenDynamicPersistentTileSchedulerILi128ELi128ELi256ELi128ELb1ELb1ELb1ELb0ELb1ELb1EEEEEEEEEvNT_6ParamsE:
	.zero		3328


//--------------------- .nv.constant0._ZN7cutlass13device_kernelIN5flash11enable_sm90INS1_16FlashAttnFwdSm90INS1_25CollectiveMainloopFwdSm90ILi2EN4cute5tupleIJNS5_1CILi1EEES8_S8_EEENS6_IJNS7_ILi128EEENS7_ILi96EEENS7_ILi192EEEEEELi128ENS_6half_tEfNS_4arch4Sm90ELb0ELb1ELb1ELb0ELb0ELb0ELb0ELb1ELb1ELb1ELb1ELb0EEENS1_21CollectiveEpilogueFwdINS6_IJSA_SA_SB_EEES9_SE_SG_Li256ELb0ELb1ELb1ELb0EEENS1_19SingleTileSchedulerILb0ELb1ELb1ELi128EEEEEEEEEvNT_6ParamsE --------------------------
	.section	.nv.constant0._ZN7cutlass13device_kernelIN5flash11enable_sm90INS1_16FlashAttnFwdSm90INS1_25CollectiveMainloopFwdSm90ILi2EN4cute5tupleIJNS5_1CILi1EEES8_S8_EEENS6_IJNS7_ILi128EEENS7_ILi96EEENS7_ILi192EEEEEELi128ENS_6half_tEfNS_4arch4Sm90ELb0ELb1ELb1ELb0ELb0ELb0ELb0ELb1ELb1ELb1ELb1ELb0EEENS1_21CollectiveEpilogueFwdINS6_IJSA_SA_SB_EEES9_SE_SG_Li256ELb0ELb1ELb1ELb0EEENS1_19SingleTileSchedulerILb0ELb1ELb1ELi128EEEEEEEEEvNT_6ParamsE,"a",@progbits
	.sectionflags	@""
	.align	4
.nv.constant0._ZN7cutlass13device_kernelIN5flash11enable_sm90INS1_16FlashAttnFwdSm90INS1_25CollectiveMainloopFwdSm90ILi2EN4cute5tupleIJNS5_1CILi1EEES8_S8_EEENS6_IJNS7_ILi128EEENS7_ILi96EEENS7_ILi192EEEEEELi128ENS_6half_tEfNS_4arch4Sm90ELb0ELb1ELb1ELb0ELb0ELb0ELb0ELb1ELb1ELb1ELb1ELb0EEENS1_21CollectiveEpilogueFwdINS6_IJSA_SA_SB_EEES9_SE_SG_Li256ELb0ELb1ELb1ELb0EEENS1_19SingleTileSchedulerILb0ELb1ELb1ELi128EEEEEEEEEvNT_6ParamsE:
	.zero		3200


//--------------------- .nv.constant0._ZN7cutlass13device_kernelIN5flash11enable_sm90INS1_16FlashAttnFwdSm90INS1_25CollectiveMainloopFwdSm90ILi2EN4cute5tupleIJNS5_1CILi1EEES8_S8_EEENS6_IJNS7_ILi128EEENS7_ILi96EEENS7_ILi192EEEEEELi128ENS_6half_tEfNS_4arch4Sm90ELb0ELb1ELb1ELb1ELb0ELb0ELb0ELb1ELb1ELb1ELb1ELb0EEENS1_21CollectiveEpilogueFwdINS6_IJSA_SA_SB_EEES9_SE_SG_Li256ELb1ELb1ELb1ELb0EEENS1_36VarlenDynamicPersistentTileSchedulerILi128ELi96ELi256ELi128ELb1ELb1ELb1ELb1ELb0ELb1EEEEEEEEEvNT_6ParamsE --------------------------
	.section	.nv.constant0._ZN7cutlass13device_kernelIN5flash11enable_sm90INS1_16FlashAttnFwdSm90INS1_25CollectiveMainloopFwdSm90ILi2EN4cute5tupleIJNS5_1CILi1EEES8_S8_EEENS6_IJNS7_ILi128EEENS7_ILi96EEENS7_ILi192EEEEEELi128ENS_6half_tEfNS_4arch4Sm90ELb0ELb1ELb1ELb1ELb0ELb0ELb0ELb1ELb1ELb1ELb1ELb0EEENS1_21CollectiveEpilogueFwdINS6_IJSA_SA_SB_EEES9_SE_SG_Li256ELb1ELb1ELb1ELb0EEENS1_36VarlenDynamicPersistentTileSchedulerILi128ELi96ELi256ELi128ELb1ELb1ELb1ELb1ELb0ELb1EEEEEEEEEvNT_6ParamsE,"a",@progbits
	.sectionflags	@""
	.align	4
.nv.constant0._ZN7cutlass13device_kernelIN5flash11enable_sm90INS1_16FlashAttnFwdSm90INS1_25CollectiveMainloopFwdSm90ILi2EN4cute5tupleIJNS5_1CILi1EEES8_S8_EEENS6_IJNS7_ILi128EEENS7_ILi96EEENS7_ILi192EEEEEELi128ENS_6half_tEfNS_4arch4Sm90ELb0ELb1ELb1ELb1ELb0ELb0ELb0ELb1ELb1ELb1ELb1ELb0EEENS1_21CollectiveEpilogueFwdINS6_IJSA_SA_SB_EEES9_SE_SG_Li256ELb1ELb1ELb1ELb0EEENS1_36VarlenDynamicPersistentTileSchedulerILi128ELi96ELi256ELi128ELb1ELb1ELb1ELb1ELb0ELb1EEEEEEEEEvNT_6ParamsE:
	.zero		3328


//--------------------- .nv.constant0._ZN7cutlass13device_kernelIN5flash11enable_sm90INS1_16FlashAttnFwdSm90INS1_25CollectiveMainloopFwdSm90ILi2EN4cute5tupleIJNS5_1CILi1EEES8_S8_EEENS6_IJNS7_ILi128EEENS7_ILi96EEENS7_ILi192EEEEEELi128ENS_6half_tEfNS_4arch4Sm90ELb0ELb1ELb1ELb1ELb0ELb1ELb0ELb1ELb1ELb1ELb1ELb0EEENS1_21CollectiveEpilogueFwdINS6_IJSA_SA_SB_EEES9_SE_SG_Li256ELb1ELb1ELb1ELb0EEENS1_36VarlenDynamicPersistentTileSchedulerILi128ELi96ELi256ELi128ELb1ELb1ELb1ELb1ELb0ELb1EEEEEEEEEvNT_6ParamsE --------------------------
	.section	.nv.constant0._ZN7cutlass13device_kernelIN5flash11enable_sm90INS1_16FlashAttnFwdSm90INS1_25CollectiveMainloopFwdSm90ILi2EN4cute5tupleIJNS5_1CILi1EEES8_S8_EEENS6_IJNS7_ILi128EEENS7_ILi96EEENS7_ILi192EEEEEELi128ENS_6half_tEfNS_4arch4Sm90ELb0ELb1ELb1ELb1ELb0ELb1ELb0ELb1ELb1ELb1ELb1ELb0EEENS1_21CollectiveEpilogueFwdINS6_IJSA_SA_SB_EEES9_SE_SG_Li256ELb1ELb1ELb1ELb0EEENS1_36VarlenDynamicPersistentTileSchedulerILi128ELi96ELi256ELi128ELb1ELb1ELb1ELb1ELb0ELb1EEEEEEEEEvNT_6ParamsE,"a",@progbits
	.sectionflags	@""
	.align	4
.nv.constant0._ZN7cutlass13device_kernelIN5flash11enable_sm90INS1_16FlashAttnFwdSm90INS1_25CollectiveMainloopFwdSm90ILi2EN4cute5tupleIJNS5_1CILi1EEES8_S8_EEENS6_IJNS7_ILi128EEENS7_ILi96EEENS7_ILi192EEEEEELi128ENS_6half_tEfNS_4arch4Sm90ELb0ELb1ELb1ELb1ELb0ELb1ELb0ELb1ELb1ELb1ELb1ELb0EEENS1_21CollectiveEpilogueFwdINS6_IJSA_SA_SB_EEES9_SE_SG_Li256ELb1ELb1ELb1ELb0EEENS1_36VarlenDynamicPersistentTileSchedulerILi128ELi96ELi256ELi128ELb1ELb1ELb1ELb1ELb0ELb1EEEEEEEEEvNT_6ParamsE:
	.zero		3328


//--------------------- .nv.constant0._ZN7cutlass13device_kernelIN5flash11enable_sm90INS1_16FlashAttnFwdSm90INS1_25CollectiveMainloopFwdSm90ILi2EN4cute5tupleIJNS5_1CILi1EEES8_S8_EEENS6_IJNS7_ILi128EEESA_NS7_ILi192EEEEEELi128ENS_6half_tEfNS_4arch4Sm90ELb1ELb0ELb1ELb0ELb0ELb0ELb0ELb1ELb1ELb1ELb1ELb0EEENS1_21CollectiveEpilogueFwdINS6_IJSA_SA_SA_EEES9_SD_SF_Li256ELb0ELb1ELb1ELb0EEENS1_19SingleTileSchedulerILb0ELb1ELb1ELi128EEEEEEEEEvNT_6ParamsE --------------------------
	.section	.nv.constant0._ZN7cutlass13device_kernelIN5flash11enable_sm90INS1_16FlashAttnFwdSm90INS1_25CollectiveMainloopFwdSm90ILi2EN4cute5tupleIJNS5_1CILi1EEES8_S8_EEENS6_IJNS7_ILi128EEESA_NS7_ILi192EEEEEELi128ENS_6half_tEfNS_4arch4Sm90ELb1ELb0ELb1ELb0ELb0ELb0ELb0ELb1ELb1ELb1ELb1ELb0EEENS1_21CollectiveEpilogueFwdINS6_IJSA_SA_SA_EEES9_SD_SF_Li256ELb0ELb1ELb1ELb0EEENS1_19SingleTileSchedulerILb0ELb1ELb1ELi128EEEEEEEEEvNT_6ParamsE,"a",@progbits
	.sectionflags	@""
	.align	4
.nv.constant0._ZN7cutlass13device_kernelIN5flash11enable_sm90INS1_16FlashAttnFwdSm90INS1_25CollectiveMainloopFwdSm90ILi2EN4cute5tupleIJNS5_1CILi1EEES8_S8_EEENS6_IJNS7_ILi128EEESA_NS7_ILi192EEEEEELi128ENS_6half_tEfNS_4arch4Sm90ELb1ELb0ELb1ELb0ELb0ELb0ELb0ELb1ELb1ELb1ELb1ELb0EEENS1_21CollectiveEpilogueFwdINS6_IJSA_SA_SA_EEES9_SD_SF_Li256ELb0ELb1ELb1ELb0EEENS1_19SingleTileSchedulerILb0ELb1ELb1ELi128EEEEEEEEEvNT_6ParamsE:
	.zero		3200


//--------------------- .nv.constant0._ZN7cutlass13device_kernelIN5flash11enable_sm90INS1_16FlashAttnFwdSm90INS1_25CollectiveMainloopFwdSm90ILi2EN4cute5tupleIJNS5_1CILi1EEES8_S8_EEENS6_IJNS7_ILi128EEESA_NS7_ILi192EEEEEELi128ENS_6half_tEfNS_4arch4Sm90ELb1ELb0ELb1ELb1ELb0ELb0ELb0ELb1ELb1ELb1ELb1ELb0EEENS1_21CollectiveEpilogueFwdINS6_IJSA_SA_SA_EEES9_SD_SF_Li256ELb1ELb1ELb1ELb0EEENS1_36VarlenDynamicPersistentTileSchedulerILi128ELi128ELi256ELi128ELb1ELb1ELb1ELb1ELb1ELb1EEEEEEEEEvNT_6ParamsE --------------------------
	.section	.nv.constant0._ZN7cutlass13device_kernelIN5flash11enable_sm90INS1_16FlashAttnFwdSm90INS1_25CollectiveMainloopFwdSm90ILi2EN4cute5tupleIJNS5_1CILi1EEES8_S8_EEENS6_IJNS7_ILi128EEESA_NS7_ILi192EEEEEELi128ENS_6half_tEfNS_4arch4Sm90ELb1ELb0ELb1ELb1ELb0ELb0ELb0ELb1ELb1ELb1ELb1ELb0EEENS1_21CollectiveEpilogueFwdINS6_IJSA_SA_SA_EEES9_SD_SF_Li256ELb1ELb1ELb1ELb0EEENS1_36VarlenDynamicPersistentTileSchedulerILi128ELi128ELi256ELi128ELb1ELb1ELb1ELb1ELb1ELb1EEEEEEEEEvNT_6ParamsE,"a",@progbits
	.sectionflags	@""
	.align	4
.nv.constant0._ZN7cutlass13device_kernelIN5flash11enable_sm90INS1_16FlashAttnFwdSm90INS1_25CollectiveMainloopFwdSm90ILi2EN4cute5tupleIJNS5_1CILi1EEES8_S8_EEENS6_IJNS7_ILi128EEESA_NS7_ILi192EEEEEELi128ENS_6half_tEfNS_4arch4Sm90ELb1ELb0ELb1ELb1ELb0ELb0ELb0ELb1ELb1ELb1ELb1ELb0EEENS1_21CollectiveEpilogueFwdINS6_IJSA_SA_SA_EEES9_SD_SF_Li256ELb1ELb1ELb1ELb0EEENS1_36VarlenDynamicPersistentTileSchedulerILi128ELi128ELi256ELi128ELb1ELb1ELb1ELb1ELb1ELb1EEEEEEEEEvNT_6ParamsE:
	.zero		3328


//--------------------- .nv.constant0._ZN7cutlass13device_kernelIN5flash11enable_sm90INS1_16FlashAttnFwdSm90INS1_25CollectiveMainloopFwdSm90ILi2EN4cute5tupleIJNS5_1CILi1EEES8_S8_EEENS6_IJNS7_ILi128EEESA_NS7_ILi192EEEEEELi128ENS_6half_tEfNS_4arch4Sm90ELb1ELb0ELb1ELb1ELb0ELb1ELb0ELb1ELb1ELb1ELb1ELb0EEENS1_21CollectiveEpilogueFwdINS6_IJSA_SA_SA_EEES9_SD_SF_Li256ELb1ELb1ELb1ELb0EEENS1_36VarlenDynamicPersistentTileSchedulerILi128ELi128ELi256ELi128ELb1ELb1ELb1ELb1ELb1ELb1EEEEEEEEEvNT_6ParamsE --------------------------
	.section	.nv.constant0._ZN7cutlass13device_kernelIN5flash11enable_sm90INS1_16FlashAttnFwdSm90INS1_25CollectiveMainloopFwdSm90ILi2EN4cute5tupleIJNS5_1CILi1EEES8_S8_EEENS6_IJNS7_ILi128EEESA_NS7_ILi192EEEEEELi128ENS_6half_tEfNS_4arch4Sm90ELb1ELb0ELb1ELb1ELb0ELb1ELb0ELb1ELb1ELb1ELb1ELb0EEENS1_21CollectiveEpilogueFwdINS6_IJSA_SA_SA_EEES9_SD_SF_Li256ELb1ELb1ELb1ELb0EEENS1_36VarlenDynamicPersistentTileSchedulerILi128ELi128ELi256ELi128ELb1ELb1ELb1ELb1ELb1ELb1EEEEEEEEEvNT_6ParamsE,"a",@progbits
	.sectionflags	@""
	.align	4
.nv.constant0._ZN7cutlass13device_kernelIN5flash11enable_sm90INS1_16FlashAttnFwdSm90INS1_25CollectiveMainloopFwdSm90ILi2EN4cute5tupleIJNS5_1CILi1EEES8_S8_EEENS6_IJNS7_ILi128EEESA_NS7_ILi192EEEEEELi128ENS_6half_tEfNS_4arch4Sm90ELb1ELb0ELb1ELb1ELb0ELb1ELb0ELb1ELb1ELb1ELb1ELb0EEENS1_21CollectiveEpilogueFwdINS6_IJSA_SA_SA_EEES9_SD_SF_Li256ELb1ELb1ELb1ELb0EEENS1_36VarlenDynamicPersistentTileSchedulerILi128ELi128ELi256ELi128ELb1ELb1ELb1ELb1ELb1ELb1EEEEEEEEEvNT_6ParamsE:
	.zero		3328


//--------------------- SYMBOLS --------------------------

	.type		.nv.reservedSmem.offset0,@object
	.size		.nv.reservedSmem.offset0,0x4
	.type		__assertfail,@function
